	.target	sm_80

	.elftype	@"ET_EXEC"


//--------------------- .note.nv.tkinfo           --------------------------
	.section	.note.nv.tkinfo,"",@"SHT_NOTE"
	.sectionflags	@"SHF_NOTE_NV_TKINFO"
	.tkinfo
        /*0018*/ 	.word	0x00000002
        /*0030*/ 	.string	""
        /*0030*/ 	.string	"ptxas"
        /*0030*/ 	.string	"Cuda compilation tools, release 13.0, V13.0.88"
        /*0030*/ 	.string	"Build cuda_13.0.r13.0/compiler.36424714_0"
        /*0030*/ 	.string	"-arch sm_80 -m 64 "



//--------------------- .note.nv.cuinfo           --------------------------
	.section	.note.nv.cuinfo,"",@"SHT_NOTE"
	.sectionflags	@"SHF_NOTE_NV_CUINFO"
        /*0018*/ 	.short	0x0002
        /*001a*/ 	.short	0x0050
        /*001c*/ 	.short	0x0082
	.zero		2


//--------------------- .nv.info                  --------------------------
	.section	.nv.info,"",@"SHT_CUDA_INFO"
	.align	4


	//----- nvinfo : EIATTR_REGCOUNT
	.align		4
        /*0000*/ 	.byte	0x04, 0x2f
        /*0002*/ 	.short	(.L_12 - .L_11)
	.align		4
.L_11:
        /*0004*/ 	.word	index@(_ZN5flash16flash_fwd_kernelI23Flash_fwd_kernel_traitsILi192ELi64ELi64ELi4ELb0ELb0EN7cutlass10bfloat16_tE19Flash_kernel_traitsILi192ELi64ELi64ELi4ES3_EELb0ELb0ELb1ELb1ELb0ELb0ELb1ELb0EEEvNS_16Flash_fwd_paramsE)
        /*0008*/ 	.word	0x000000ff


	//----- nvinfo : EIATTR_FRAME_SIZE
	.align		4
.L_12:
        /*000c*/ 	.byte	0x04, 0x11
        /*000e*/ 	.short	(.L_14 - .L_13)
	.align		4
.L_13:
        /*0010*/ 	.word	index@(_ZN5flash16flash_fwd_kernelI23Flash_fwd_kernel_traitsILi192ELi64ELi64ELi4ELb0ELb0EN7cutlass10bfloat16_tE19Flash_kernel_traitsILi192ELi64ELi64ELi4ES3_EELb0ELb0ELb1ELb1ELb0ELb0ELb1ELb0EEEvNS_16Flash_fwd_paramsE)
        /*0014*/ 	.word	0x00000000


	//----- nvinfo : EIATTR_REGCOUNT
	.align		4
.L_14:
        /*0018*/ 	.byte	0x04, 0x2f
        /*001a*/ 	.short	(.L_16 - .L_15)
	.align		4
.L_15:
        /*001c*/ 	.word	index@(_ZN5flash16flash_fwd_kernelI23Flash_fwd_kernel_traitsILi192ELi64ELi64ELi4ELb0ELb0EN7cutlass10bfloat16_tE19Flash_kernel_traitsILi192ELi64ELi64ELi4ES3_EELb1ELb0ELb1ELb1ELb0ELb0ELb0ELb1EEEvNS_16Flash_fwd_paramsE)
        /*0020*/ 	.word	0x000000ff


	//----- nvinfo : EIATTR_FRAME_SIZE
	.align		4
.L_16:
        /*0024*/ 	.byte	0x04, 0x11
        /*0026*/ 	.short	(.L_18 - .L_17)
	.align		4
.L_17:
        /*0028*/ 	.word	index@(_ZN5flash16flash_fwd_kernelI23Flash_fwd_kernel_traitsILi192ELi64ELi64ELi4ELb0ELb0EN7cutlass10bfloat16_tE19Flash_kernel_traitsILi192ELi64ELi64ELi4ES3_EELb1ELb0ELb1ELb1ELb0ELb0ELb0ELb1EEEvNS_16Flash_fwd_paramsE)
        /*002c*/ 	.word	0x000000e0


	//----- nvinfo : EIATTR_REGCOUNT
	.align		4
.L_18:
        /*0030*/ 	.byte	0x04, 0x2f
        /*0032*/ 	.short	(.L_20 - .L_19)
	.align		4
.L_19:
        /*0034*/ 	.word	index@(_ZN5flash16flash_fwd_kernelI23Flash_fwd_kernel_traitsILi192ELi64ELi64ELi4ELb0ELb0EN7cutlass10bfloat16_tE19Flash_kernel_traitsILi192ELi64ELi64ELi4ES3_EELb0ELb0ELb1ELb0ELb0ELb0ELb1ELb0EEEvNS_16Flash_fwd_paramsE)
        /*0038*/ 	.word	0x000000fe


	//----- nvinfo : EIATTR_FRAME_SIZE
	.align		4
.L_20:
        /*003c*/ 	.byte	0x04, 0x11
        /*003e*/ 	.short	(.L_22 - .L_21)
	.align		4
.L_21:
        /*0040*/ 	.word	index@(_ZN5flash16flash_fwd_kernelI23Flash_fwd_kernel_traitsILi192ELi64ELi64ELi4ELb0ELb0EN7cutlass10bfloat16_tE19Flash_kernel_traitsILi192ELi64ELi64ELi4ES3_EELb0ELb0ELb1ELb0ELb0ELb0ELb1ELb0EEEvNS_16Flash_fwd_paramsE)
        /*0044*/ 	.word	0x00000000


	//----- nvinfo : EIATTR_REGCOUNT
	.align		4
.L_22:
        /*0048*/ 	.byte	0x04, 0x2f
        /*004a*/ 	.short	(.L_24 - .L_23)
	.align		4
.L_23:
        /*004c*/ 	.word	index@(_ZN5flash16flash_fwd_kernelI23Flash_fwd_kernel_traitsILi192ELi64ELi64ELi4ELb0ELb0EN7cutlass10bfloat16_tE19Flash_kernel_traitsILi192ELi64ELi64ELi4ES3_EELb1ELb0ELb1ELb0ELb0ELb0ELb0ELb1EEEvNS_16Flash_fwd_paramsE)
        /*0050*/ 	.word	0x000000ff


	//----- nvinfo : EIATTR_FRAME_SIZE
	.align		4
.L_24:
        /*0054*/ 	.byte	0x04, 0x11
        /*0056*/ 	.short	(.L_26 - .L_25)
	.align		4
.L_25:
        /*0058*/ 	.word	index@(_ZN5flash16flash_fwd_kernelI23Flash_fwd_kernel_traitsILi192ELi64ELi64ELi4ELb0ELb0EN7cutlass10bfloat16_tE19Flash_kernel_traitsILi192ELi64ELi64ELi4ES3_EELb1ELb0ELb1ELb0ELb0ELb0ELb0ELb1EEEvNS_16Flash_fwd_paramsE)
        /*005c*/ 	.word	0x000000d8


	//----- nvinfo : EIATTR_REGCOUNT
	.align		4
.L_26:
        /*0060*/ 	.byte	0x04, 0x2f
        /*0062*/ 	.short	(.L_28 - .L_27)
	.align		4
.L_27:
        /*0064*/ 	.word	index@(_ZN5flash16flash_fwd_kernelI23Flash_fwd_kernel_traitsILi192ELi64ELi64ELi4ELb0ELb0EN7cutlass10bfloat16_tE19Flash_kernel_traitsILi192ELi64ELi64ELi4ES3_EELb1ELb0ELb1ELb1ELb0ELb0ELb0ELb0EEEvNS_16Flash_fwd_paramsE)
        /*0068*/ 	.word	0x000000fc


	//----- nvinfo : EIATTR_FRAME_SIZE
	.align		4
.L_28:
        /*006c*/ 	.byte	0x04, 0x11
        /*006e*/ 	.short	(.L_30 - .L_29)
	.align		4
.L_29:
        /*0070*/ 	.word	index@(_ZN5flash16flash_fwd_kernelI23Flash_fwd_kernel_traitsILi192ELi64ELi64ELi4ELb0ELb0EN7cutlass10bfloat16_tE19Flash_kernel_traitsILi192ELi64ELi64ELi4ES3_EELb1ELb0ELb1ELb1ELb0ELb0ELb0ELb0EEEvNS_16Flash_fwd_paramsE)
        /*0074*/ 	.word	0x00000000


	//----- nvinfo : EIATTR_REGCOUNT
	.align		4
.L_30:
        /*0078*/ 	.byte	0x04, 0x2f
        /*007a*/ 	.short	(.L_32 - .L_31)
	.align		4
.L_31:
        /*007c*/ 	.word	index@(_ZN5flash16flash_fwd_kernelI23Flash_fwd_kernel_traitsILi192ELi64ELi64ELi4ELb0ELb0EN7cutlass10bfloat16_tE19Flash_kernel_traitsILi192ELi64ELi64ELi4ES3_EELb0ELb0ELb1ELb0ELb0ELb1ELb1ELb0EEEvNS_16Flash_fwd_paramsE)
        /*0080*/ 	.word	0x000000ff


	//----- nvinfo : EIATTR_FRAME_SIZE
	.align		4
.L_32:
        /*0084*/ 	.byte	0x04, 0x11
        /*0086*/ 	.short	(.L_34 - .L_33)
	.align		4
.L_33:
        /*0088*/ 	.word	index@(_ZN5flash16flash_fwd_kernelI23Flash_fwd_kernel_traitsILi192ELi64ELi64ELi4ELb0ELb0EN7cutlass10bfloat16_tE19Flash_kernel_traitsILi192ELi64ELi64ELi4ES3_EELb0ELb0ELb1ELb0ELb0ELb1ELb1ELb0EEEvNS_16Flash_fwd_paramsE)
        /*008c*/ 	.word	0x00000000


	//----- nvinfo : EIATTR_REGCOUNT
	.align		4
.L_34:
        /*0090*/ 	.byte	0x04, 0x2f
        /*0092*/ 	.short	(.L_36 - .L_35)
	.align		4
.L_35:
        /*0094*/ 	.word	index@(_ZN5flash16flash_fwd_kernelI23Flash_fwd_kernel_traitsILi192ELi64ELi64ELi4ELb0ELb0EN7cutlass10bfloat16_tE19Flash_kernel_traitsILi192ELi64ELi64ELi4ES3_EELb1ELb0ELb1ELb0ELb0ELb1ELb0ELb0EEEvNS_16Flash_fwd_paramsE)
        /*0098*/ 	.word	0x000000fc


	//----- nvinfo : EIATTR_FRAME_SIZE
	.align		4
.L_36:
        /*009c*/ 	.byte	0x04, 0x11
        /*009e*/ 	.short	(.L_38 - .L_37)
	.align		4
.L_37:
        /*00a0*/ 	.word	index@(_ZN5flash16flash_fwd_kernelI23Flash_fwd_kernel_traitsILi192ELi64ELi64ELi4ELb0ELb0EN7cutlass10bfloat16_tE19Flash_kernel_traitsILi192ELi64ELi64ELi4ES3_EELb1ELb0ELb1ELb0ELb0ELb1ELb0ELb0EEEvNS_16Flash_fwd_paramsE)
        /*00a4*/ 	.word	0x00000000


	//----- nvinfo : EIATTR_REGCOUNT
	.align		4
.L_38:
        /*00a8*/ 	.byte	0x04, 0x2f
        /*00aa*/ 	.short	(.L_40 - .L_39)
	.align		4
.L_39:
        /*00ac*/ 	.word	index@(_ZN5flash16flash_fwd_kernelI23Flash_fwd_kernel_traitsILi192ELi64ELi64ELi4ELb0ELb0EN7cutlass10bfloat16_tE19Flash_kernel_traitsILi192ELi64ELi64ELi4ES3_EELb0ELb0ELb0ELb1ELb0ELb0ELb1ELb0EEEvNS_16Flash_fwd_paramsE)
        /*00b0*/ 	.word	0x000000fe


	//----- nvinfo : EIATTR_FRAME_SIZE
	.align		4
.L_40:
        /*00b4*/ 	.byte	0x04, 0x11
        /*00b6*/ 	.short	(.L_42 - .L_41)
	.align		4
.L_41:
        /*00b8*/ 	.word	index@(_ZN5flash16flash_fwd_kernelI23Flash_fwd_kernel_traitsILi192ELi64ELi64ELi4ELb0ELb0EN7cutlass10bfloat16_tE19Flash_kernel_traitsILi192ELi64ELi64ELi4ES3_EELb0ELb0ELb0ELb1ELb0ELb0ELb1ELb0EEEvNS_16Flash_fwd_paramsE)
        /*00bc*/ 	.word	0x00000000


	//----- nvinfo : EIATTR_REGCOUNT
	.align		4
.L_42:
        /*00c0*/ 	.byte	0x04, 0x2f
        /*00c2*/ 	.short	(.L_44 - .L_43)
	.align		4
.L_43:
        /*00c4*/ 	.word	index@(_ZN5flash16flash_fwd_kernelI23Flash_fwd_kernel_traitsILi192ELi64ELi64ELi4ELb0ELb0EN7cutlass10bfloat16_tE19Flash_kernel_traitsILi192ELi64ELi64ELi4ES3_EELb1ELb0ELb0ELb1ELb0ELb0ELb0ELb1EEEvNS_16Flash_fwd_paramsE)
        /*00c8*/ 	.word	0x000000ff


	//----- nvinfo : EIATTR_FRAME_SIZE
	.align		4
.L_44:
        /*00cc*/ 	.byte	0x04, 0x11
        /*00ce*/ 	.short	(.L_46 - .L_45)
	.align		4
.L_45:
        /*00d0*/ 	.word	index@(_ZN5flash16flash_fwd_kernelI23Flash_fwd_kernel_traitsILi192ELi64ELi64ELi4ELb0ELb0EN7cutlass10bfloat16_tE19Flash_kernel_traitsILi192ELi64ELi64ELi4ES3_EELb1ELb0ELb0ELb1ELb0ELb0ELb0ELb1EEEvNS_16Flash_fwd_paramsE)
        /*00d4*/ 	.word	0x000000f0


	//----- nvinfo : EIATTR_REGCOUNT
	.align		4
.L_46:
        /*00d8*/ 	.byte	0x04, 0x2f
        /*00da*/ 	.short	(.L_48 - .L_47)
	.align		4
.L_47:
        /*00dc*/ 	.word	index@(_ZN5flash16flash_fwd_kernelI23Flash_fwd_kernel_traitsILi192ELi64ELi64ELi4ELb0ELb0EN7cutlass10bfloat16_tE19Flash_kernel_traitsILi192ELi64ELi64ELi4ES3_EELb0ELb0ELb0ELb0ELb0ELb0ELb1ELb0EEEvNS_16Flash_fwd_paramsE)
        /*00e0*/ 	.word	0x000000ff


	//----- nvinfo : EIATTR_FRAME_SIZE
	.align		4
.L_48:
        /*00e4*/ 	.byte	0x04, 0x11
        /*00e6*/ 	.short	(.L_50 - .L_49)
	.align		4
.L_49:
        /*00e8*/ 	.word	index@(_ZN5flash16flash_fwd_kernelI23Flash_fwd_kernel_traitsILi192ELi64ELi64ELi4ELb0ELb0EN7cutlass10bfloat16_tE19Flash_kernel_traitsILi192ELi64ELi64ELi4ES3_EELb0ELb0ELb0ELb0ELb0ELb0ELb1ELb0EEEvNS_16Flash_fwd_paramsE)
        /*00ec*/ 	.word	0x00000000


	//----- nvinfo : EIATTR_REGCOUNT
	.align		4
.L_50:
        /*00f0*/ 	.byte	0x04, 0x2f
        /*00f2*/ 	.short	(.L_52 - .L_51)
	.align		4
.L_51:
        /*00f4*/ 	.word	index@(_ZN5flash16flash_fwd_kernelI23Flash_fwd_kernel_traitsILi192ELi64ELi64ELi4ELb0ELb0EN7cutlass10bfloat16_tE19Flash_kernel_traitsILi192ELi64ELi64ELi4ES3_EELb1ELb0ELb0ELb0ELb0ELb0ELb0ELb1EEEvNS_16Flash_fwd_paramsE)
        /*00f8*/ 	.word	0x000000ff


	//----- nvinfo : EIATTR_FRAME_SIZE
	.align		4
.L_52:
        /*00fc*/ 	.byte	0x04, 0x11
        /*00fe*/ 	.short	(.L_54 - .L_53)
	.align		4
.L_53:
        /*0100*/ 	.word	index@(_ZN5flash16flash_fwd_kernelI23Flash_fwd_kernel_traitsILi192ELi64ELi64ELi4ELb0ELb0EN7cutlass10bfloat16_tE19Flash_kernel_traitsILi192ELi64ELi64ELi4ES3_EELb1ELb0ELb0ELb0ELb0ELb0ELb0ELb1EEEvNS_16Flash_fwd_paramsE)
        /*0104*/ 	.word	0x00000098


	//----- nvinfo : EIATTR_REGCOUNT
	.align		4
.L_54:
        /*0108*/ 	.byte	0x04, 0x2f
        /*010a*/ 	.short	(.L_56 - .L_55)
	.align		4
.L_55:
        /*010c*/ 	.word	index@(_ZN5flash16flash_fwd_kernelI23Flash_fwd_kernel_traitsILi192ELi64ELi64ELi4ELb0ELb0EN7cutlass10bfloat16_tE19Flash_kernel_traitsILi192ELi64ELi64ELi4ES3_EELb1ELb0ELb0ELb1ELb0ELb0ELb0ELb0EEEvNS_16Flash_fwd_paramsE)
        /*0110*/ 	.word	0x000000f4


	//----- nvinfo : EIATTR_FRAME_SIZE
	.align		4
.L_56:
        /*0114*/ 	.byte	0x04, 0x11
        /*0116*/ 	.short	(.L_58 - .L_57)
	.align		4
.L_57:
        /*0118*/ 	.word	index@(_ZN5flash16flash_fwd_kernelI23Flash_fwd_kernel_traitsILi192ELi64ELi64ELi4ELb0ELb0EN7cutlass10bfloat16_tE19Flash_kernel_traitsILi192ELi64ELi64ELi4ES3_EELb1ELb0ELb0ELb1ELb0ELb0ELb0ELb0EEEvNS_16Flash_fwd_paramsE)
        /*011c*/ 	.word	0x00000000


	//----- nvinfo : EIATTR_REGCOUNT
	.align		4
.L_58:
        /*0120*/ 	.byte	0x04, 0x2f
        /*0122*/ 	.short	(.L_60 - .L_59)
	.align		4
.L_59:
        /*0124*/ 	.word	index@(_ZN5flash16flash_fwd_kernelI23Flash_fwd_kernel_traitsILi192ELi64ELi64ELi4ELb0ELb0EN7cutlass10bfloat16_tE19Flash_kernel_traitsILi192ELi64ELi64ELi4ES3_EELb0ELb0ELb0ELb0ELb0ELb1ELb1ELb0EEEvNS_16Flash_fwd_paramsE)
        /*0128*/ 	.word	0x000000ff


	//----- nvinfo : EIATTR_FRAME_SIZE
	.align		4
.L_60:
        /*012c*/ 	.byte	0x04, 0x11
        /*012e*/ 	.short	(.L_62 - .L_61)
	.align		4
.L_61:
        /*0130*/ 	.word	index@(_ZN5flash16flash_fwd_kernelI23Flash_fwd_kernel_traitsILi192ELi64ELi64ELi4ELb0ELb0EN7cutlass10bfloat16_tE19Flash_kernel_traitsILi192ELi64ELi64ELi4ES3_EELb0ELb0ELb0ELb0ELb0ELb1ELb1ELb0EEEvNS_16Flash_fwd_paramsE)
        /*0134*/ 	.word	0x00000000


	//----- nvinfo : EIATTR_REGCOUNT
	.align		4
.L_62:
        /*0138*/ 	.byte	0x04, 0x2f
        /*013a*/ 	.short	(.L_64 - .L_63)
	.align		4
.L_63:
        /*013c*/ 	.word	index@(_ZN5flash16flash_fwd_kernelI23Flash_fwd_kernel_traitsILi192ELi64ELi64ELi4ELb0ELb0EN7cutlass10bfloat16_tE19Flash_kernel_traitsILi192ELi64ELi64ELi4ES3_EELb1ELb0ELb0ELb0ELb0ELb1ELb0ELb0EEEvNS_16Flash_fwd_paramsE)
        /*0140*/ 	.word	0x000000ec


	//----- nvinfo : EIATTR_FRAME_SIZE
	.align		4
.L_64:
        /*0144*/ 	.byte	0x04, 0x11
        /*0146*/ 	.short	(.L_66 - .L_65)
	.align		4
.L_65:
        /*0148*/ 	.word	index@(_ZN5flash16flash_fwd_kernelI23Flash_fwd_kernel_traitsILi192ELi64ELi64ELi4ELb0ELb0EN7cutlass10bfloat16_tE19Flash_kernel_traitsILi192ELi64ELi64ELi4ES3_EELb1ELb0ELb0ELb0ELb0ELb1ELb0ELb0EEEvNS_16Flash_fwd_paramsE)
        /*014c*/ 	.word	0x00000000


	//----- nvinfo : EIATTR_REGCOUNT
	.align		4
.L_66:
        /*0150*/ 	.byte	0x04, 0x2f
        /*0152*/ 	.short	(.L_68 - .L_67)
	.align		4
.L_67:
        /*0154*/ 	.word	index@(_ZN5flash16flash_fwd_kernelI23Flash_fwd_kernel_traitsILi192ELi64ELi64ELi4ELb0ELb0EN7cutlass10bfloat16_tE19Flash_kernel_traitsILi192ELi64ELi64ELi4ES3_EELb1ELb0ELb1ELb0ELb0ELb0ELb0ELb0EEEvNS_16Flash_fwd_paramsE)
        /*0158*/ 	.word	0x000000fa


	//----- nvinfo : EIATTR_FRAME_SIZE
	.align		4
.L_68:
        /*015c*/ 	.byte	0x04, 0x11
        /*015e*/ 	.short	(.L_70 - .L_69)
	.align		4
.L_69:
        /*0160*/ 	.word	index@(_ZN5flash16flash_fwd_kernelI23Flash_fwd_kernel_traitsILi192ELi64ELi64ELi4ELb0ELb0EN7cutlass10bfloat16_tE19Flash_kernel_traitsILi192ELi64ELi64ELi4ES3_EELb1ELb0ELb1ELb0ELb0ELb0ELb0ELb0EEEvNS_16Flash_fwd_paramsE)
        /*0164*/ 	.word	0x00000000


	//----- nvinfo : EIATTR_REGCOUNT
	.align		4
.L_70:
        /*0168*/ 	.byte	0x04, 0x2f
        /*016a*/ 	.short	(.L_72 - .L_71)
	.align		4
.L_71:
        /*016c*/ 	.word	index@(_ZN5flash16flash_fwd_kernelI23Flash_fwd_kernel_traitsILi192ELi64ELi64ELi4ELb0ELb0EN7cutlass10bfloat16_tE19Flash_kernel_traitsILi192ELi64ELi64ELi4ES3_EELb1ELb0ELb0ELb0ELb0ELb0ELb0ELb0EEEvNS_16Flash_fwd_paramsE)
        /*0170*/ 	.word	0x000000f4


	//----- nvinfo : EIATTR_FRAME_SIZE
	.align		4
.L_72:
        /*0174*/ 	.byte	0x04, 0x11
        /*0176*/ 	.short	(.L_74 - .L_73)
	.align		4
.L_73:
        /*0178*/ 	.word	index@(_ZN5flash16flash_fwd_kernelI23Flash_fwd_kernel_traitsILi192ELi64ELi64ELi4ELb0ELb0EN7cutlass10bfloat16_tE19Flash_kernel_traitsILi192ELi64ELi64ELi4ES3_EELb1ELb0ELb0ELb0ELb0ELb0ELb0ELb0EEEvNS_16Flash_fwd_paramsE)
        /*017c*/ 	.word	0x00000000


	//----- nvinfo : EIATTR_REGCOUNT
	.align		4
.L_74:
        /*0180*/ 	.byte	0x04, 0x2f
        /*0182*/ 	.short	(.L_76 - .L_75)
	.align		4
.L_75:
        /*0184*/ 	.word	index@(_ZN5flash16flash_fwd_kernelI23Flash_fwd_kernel_traitsILi192ELi128ELi64ELi8ELb0ELb0EN7cutlass10bfloat16_tE19Flash_kernel_traitsILi192ELi128ELi64ELi8ES3_EELb0ELb0ELb1ELb1ELb0ELb0ELb1ELb0EEEvNS_16Flash_fwd_paramsE)
        /*0188*/ 	.word	0x000000ff


	//----- nvinfo : EIATTR_FRAME_SIZE
	.align		4
.L_76:
        /*018c*/ 	.byte	0x04, 0x11
        /*018e*/ 	.short	(.L_78 - .L_77)
	.align		4
.L_77:
        /*0190*/ 	.word	index@(_ZN5flash16flash_fwd_kernelI23Flash_fwd_kernel_traitsILi192ELi128ELi64ELi8ELb0ELb0EN7cutlass10bfloat16_tE19Flash_kernel_traitsILi192ELi128ELi64ELi8ES3_EELb0ELb0ELb1ELb1ELb0ELb0ELb1ELb0EEEvNS_16Flash_fwd_paramsE)
        /*0194*/ 	.word	0x00000000


	//----- nvinfo : EIATTR_REGCOUNT
	.align		4
.L_78:
        /*0198*/ 	.byte	0x04, 0x2f
        /*019a*/ 	.short	(.L_80 - .L_79)
	.align		4
.L_79:
        /*019c*/ 	.word	index@(_ZN5flash16flash_fwd_kernelI23Flash_fwd_kernel_traitsILi192ELi128ELi64ELi8ELb0ELb0EN7cutlass10bfloat16_tE19Flash_kernel_traitsILi192ELi128ELi64ELi8ES3_EELb0ELb0ELb1ELb1ELb0ELb0ELb0ELb0EEEvNS_16Flash_fwd_paramsE)
        /*01a0*/ 	.word	0x000000f4


	//----- nvinfo : EIATTR_FRAME_SIZE
	.align		4
.L_80:
        /*01a4*/ 	.byte	0x04, 0x11
        /*01a6*/ 	.short	(.L_82 - .L_81)
	.align		4
.L_81:
        /*01a8*/ 	.word	index@(_ZN5flash16flash_fwd_kernelI23Flash_fwd_kernel_traitsILi192ELi128ELi64ELi8ELb0ELb0EN7cutlass10bfloat16_tE19Flash_kernel_traitsILi192ELi128ELi64ELi8ES3_EELb0ELb0ELb1ELb1ELb0ELb0ELb0ELb0EEEvNS_16Flash_fwd_paramsE)
        /*01ac*/ 	.word	0x00000000


	//----- nvinfo : EIATTR_REGCOUNT
	.align		4
.L_82:
        /*01b0*/ 	.byte	0x04, 0x2f
        /*01b2*/ 	.short	(.L_84 - .L_83)
	.align		4
.L_83:
        /*01b4*/ 	.word	index@(_ZN5flash16flash_fwd_kernelI23Flash_fwd_kernel_traitsILi192ELi128ELi64ELi8ELb0ELb0EN7cutlass10bfloat16_tE19Flash_kernel_traitsILi192ELi128ELi64ELi8ES3_EELb0ELb0ELb1ELb0ELb0ELb0ELb1ELb0EEEvNS_16Flash_fwd_paramsE)
        /*01b8*/ 	.word	0x000000ff


	//----- nvinfo : EIATTR_FRAME_SIZE
	.align		4
.L_84:
        /*01bc*/ 	.byte	0x04, 0x11
        /*01be*/ 	.short	(.L_86 - .L_85)
	.align		4
.L_85:
        /*01c0*/ 	.word	index@(_ZN5flash16flash_fwd_kernelI23Flash_fwd_kernel_traitsILi192ELi128ELi64ELi8ELb0ELb0EN7cutlass10bfloat16_tE19Flash_kernel_traitsILi192ELi128ELi64ELi8ES3_EELb0ELb0ELb1ELb0ELb0ELb0ELb1ELb0EEEvNS_16Flash_fwd_paramsE)
        /*01c4*/ 	.word	0x00000000


	//----- nvinfo : EIATTR_REGCOUNT
	.align		4
.L_86:
        /*01c8*/ 	.byte	0x04, 0x2f
        /*01ca*/ 	.short	(.L_88 - .L_87)
	.align		4
.L_87:
        /*01cc*/ 	.word	index@(_ZN5flash16flash_fwd_kernelI23Flash_fwd_kernel_traitsILi192ELi128ELi64ELi8ELb0ELb0EN7cutlass10bfloat16_tE19Flash_kernel_traitsILi192ELi128ELi64ELi8ES3_EELb0ELb0ELb1ELb0ELb0ELb0ELb0ELb0EEEvNS_16Flash_fwd_paramsE)
        /*01d0*/ 	.word	0x000000f8


	//----- nvinfo : EIATTR_FRAME_SIZE
	.align		4
.L_88:
        /*01d4*/ 	.byte	0x04, 0x11
        /*01d6*/ 	.short	(.L_90 - .L_89)
	.align		4
.L_89:
        /*01d8*/ 	.word	index@(_ZN5flash16flash_fwd_kernelI23Flash_fwd_kernel_traitsILi192ELi128ELi64ELi8ELb0ELb0EN7cutlass10bfloat16_tE19Flash_kernel_traitsILi192ELi128ELi64ELi8ES3_EELb0ELb0ELb1ELb0ELb0ELb0ELb0ELb0EEEvNS_16Flash_fwd_paramsE)
        /*01dc*/ 	.word	0x00000000


	//----- nvinfo : EIATTR_REGCOUNT
	.align		4
.L_90:
        /*01e0*/ 	.byte	0x04, 0x2f
        /*01e2*/ 	.short	(.L_92 - .L_91)
	.align		4
.L_91:
        /*01e4*/ 	.word	index@(_ZN5flash16flash_fwd_kernelI23Flash_fwd_kernel_traitsILi192ELi128ELi64ELi8ELb0ELb0EN7cutlass10bfloat16_tE19Flash_kernel_traitsILi192ELi128ELi64ELi8ES3_EELb0ELb0ELb1ELb0ELb0ELb1ELb1ELb0EEEvNS_16Flash_fwd_paramsE)
        /*01e8*/ 	.word	0x000000ff


	//----- nvinfo : EIATTR_FRAME_SIZE
	.align		4
.L_92:
        /*01ec*/ 	.byte	0x04, 0x11
        /*01ee*/ 	.short	(.L_94 - .L_93)
	.align		4
.L_93:
        /*01f0*/ 	.word	index@(_ZN5flash16flash_fwd_kernelI23Flash_fwd_kernel_traitsILi192ELi128ELi64ELi8ELb0ELb0EN7cutlass10bfloat16_tE19Flash_kernel_traitsILi192ELi128ELi64ELi8ES3_EELb0ELb0ELb1ELb0ELb0ELb1ELb1ELb0EEEvNS_16Flash_fwd_paramsE)
        /*01f4*/ 	.word	0x00000000


	//----- nvinfo : EIATTR_REGCOUNT
	.align		4
.L_94:
        /*01f8*/ 	.byte	0x04, 0x2f
        /*01fa*/ 	.short	(.L_96 - .L_95)
	.align		4
.L_95:
        /*01fc*/ 	.word	index@(_ZN5flash16flash_fwd_kernelI23Flash_fwd_kernel_traitsILi192ELi128ELi64ELi8ELb0ELb0EN7cutlass10bfloat16_tE19Flash_kernel_traitsILi192ELi128ELi64ELi8ES3_EELb0ELb0ELb1ELb0ELb0ELb1ELb0ELb0EEEvNS_16Flash_fwd_paramsE)
        /*0200*/ 	.word	0x000000f2


	//----- nvinfo : EIATTR_FRAME_SIZE
	.align		4
.L_96:
        /*0204*/ 	.byte	0x04, 0x11
        /*0206*/ 	.short	(.L_98 - .L_97)
	.align		4
.L_97:
        /*0208*/ 	.word	index@(_ZN5flash16flash_fwd_kernelI23Flash_fwd_kernel_traitsILi192ELi128ELi64ELi8ELb0ELb0EN7cutlass10bfloat16_tE19Flash_kernel_traitsILi192ELi128ELi64ELi8ES3_EELb0ELb0ELb1ELb0ELb0ELb1ELb0ELb0EEEvNS_16Flash_fwd_paramsE)
        /*020c*/ 	.word	0x00000000


	//----- nvinfo : EIATTR_REGCOUNT
	.align		4
.L_98:
        /*0210*/ 	.byte	0x04, 0x2f
        /*0212*/ 	.short	(.L_100 - .L_99)
	.align		4
.L_99:
        /*0214*/ 	.word	index@(_ZN5flash16flash_fwd_kernelI23Flash_fwd_kernel_traitsILi192ELi128ELi64ELi8ELb0ELb0EN7cutlass10bfloat16_tE19Flash_kernel_traitsILi192ELi128ELi64ELi8ES3_EELb0ELb0ELb0ELb1ELb0ELb0ELb1ELb0EEEvNS_16Flash_fwd_paramsE)
        /*0218*/ 	.word	0x000000fe


	//----- nvinfo : EIATTR_FRAME_SIZE
	.align		4
.L_100:
        /*021c*/ 	.byte	0x04, 0x11
        /*021e*/ 	.short	(.L_102 - .L_101)
	.align		4
.L_101:
        /*0220*/ 	.word	index@(_ZN5flash16flash_fwd_kernelI23Flash_fwd_kernel_traitsILi192ELi128ELi64ELi8ELb0ELb0EN7cutlass10bfloat16_tE19Flash_kernel_traitsILi192ELi128ELi64ELi8ES3_EELb0ELb0ELb0ELb1ELb0ELb0ELb1ELb0EEEvNS_16Flash_fwd_paramsE)
        /*0224*/ 	.word	0x00000000


	//----- nvinfo : EIATTR_REGCOUNT
	.align		4
.L_102:
        /*0228*/ 	.byte	0x04, 0x2f
        /*022a*/ 	.short	(.L_104 - .L_103)
	.align		4
.L_103:
        /*022c*/ 	.word	index@(_ZN5flash16flash_fwd_kernelI23Flash_fwd_kernel_traitsILi192ELi128ELi64ELi8ELb0ELb0EN7cutlass10bfloat16_tE19Flash_kernel_traitsILi192ELi128ELi64ELi8ES3_EELb0ELb0ELb0ELb1ELb0ELb0ELb0ELb0EEEvNS_16Flash_fwd_paramsE)
        /*0230*/ 	.word	0x000000ec


	//----- nvinfo : EIATTR_FRAME_SIZE
	.align		4
.L_104:
        /*0234*/ 	.byte	0x04, 0x11
        /*0236*/ 	.short	(.L_106 - .L_105)
	.align		4
.L_105:
        /*0238*/ 	.word	index@(_ZN5flash16flash_fwd_kernelI23Flash_fwd_kernel_traitsILi192ELi128ELi64ELi8ELb0ELb0EN7cutlass10bfloat16_tE19Flash_kernel_traitsILi192ELi128ELi64ELi8ES3_EELb0ELb0ELb0ELb1ELb0ELb0ELb0ELb0EEEvNS_16Flash_fwd_paramsE)
        /*023c*/ 	.word	0x00000000


	//----- nvinfo : EIATTR_REGCOUNT
	.align		4
.L_106:
        /*0240*/ 	.byte	0x04, 0x2f
        /*0242*/ 	.short	(.L_108 - .L_107)
	.align		4
.L_107:
        /*0244*/ 	.word	index@(_ZN5flash16flash_fwd_kernelI23Flash_fwd_kernel_traitsILi192ELi128ELi64ELi8ELb0ELb0EN7cutlass10bfloat16_tE19Flash_kernel_traitsILi192ELi128ELi64ELi8ES3_EELb0ELb0ELb0ELb0ELb0ELb0ELb1ELb0EEEvNS_16Flash_fwd_paramsE)
        /*0248*/ 	.word	0x000000ff


	//----- nvinfo : EIATTR_FRAME_SIZE
	.align		4
.L_108:
        /*024c*/ 	.byte	0x04, 0x11
        /*024e*/ 	.short	(.L_110 - .L_109)
	.align		4
.L_109:
        /*0250*/ 	.word	index@(_ZN5flash16flash_fwd_kernelI23Flash_fwd_kernel_traitsILi192ELi128ELi64ELi8ELb0ELb0EN7cutlass10bfloat16_tE19Flash_kernel_traitsILi192ELi128ELi64ELi8ES3_EELb0ELb0ELb0ELb0ELb0ELb0ELb1ELb0EEEvNS_16Flash_fwd_paramsE)
        /*0254*/ 	.word	0x00000000


	//----- nvinfo : EIATTR_REGCOUNT
	.align		4
.L_110:
        /*0258*/ 	.byte	0x04, 0x2f
        /*025a*/ 	.short	(.L_112 - .L_111)
	.align		4
.L_111:
        /*025c*/ 	.word	index@(_ZN5flash16flash_fwd_kernelI23Flash_fwd_kernel_traitsILi192ELi128ELi64ELi8ELb0ELb0EN7cutlass10bfloat16_tE19Flash_kernel_traitsILi192ELi128ELi64ELi8ES3_EELb0ELb0ELb0ELb0ELb0ELb0ELb0ELb0EEEvNS_16Flash_fwd_paramsE)
        /*0260*/ 	.word	0x000000ea


	//----- nvinfo : EIATTR_FRAME_SIZE
	.align		4
.L_112:
        /*0264*/ 	.byte	0x04, 0x11
        /*0266*/ 	.short	(.L_114 - .L_113)
	.align		4
.L_113:
        /*0268*/ 	.word	index@(_ZN5flash16flash_fwd_kernelI23Flash_fwd_kernel_traitsILi192ELi128ELi64ELi8ELb0ELb0EN7cutlass10bfloat16_tE19Flash_kernel_traitsILi192ELi128ELi64ELi8ES3_EELb0ELb0ELb0ELb0ELb0ELb0ELb0ELb0EEEvNS_16Flash_fwd_paramsE)
        /*026c*/ 	.word	0x00000000


	//----- nvinfo : EIATTR_REGCOUNT
	.align		4
.L_114:
        /*0270*/ 	.byte	0x04, 0x2f
        /*0272*/ 	.short	(.L_116 - .L_115)
	.align		4
.L_115:
        /*0274*/ 	.word	index@(_ZN5flash16flash_fwd_kernelI23Flash_fwd_kernel_traitsILi192ELi128ELi64ELi8ELb0ELb0EN7cutlass10bfloat16_tE19Flash_kernel_traitsILi192ELi128ELi64ELi8ES3_EELb0ELb0ELb0ELb0ELb0ELb1ELb1ELb0EEEvNS_16Flash_fwd_paramsE)
        /*0278*/ 	.word	0x000000ff


	//----- nvinfo : EIATTR_FRAME_SIZE
	.align		4
.L_116:
        /*027c*/ 	.byte	0x04, 0x11
        /*027e*/ 	.short	(.L_118 - .L_117)
	.align		4
.L_117:
        /*0280*/ 	.word	index@(_ZN5flash16flash_fwd_kernelI23Flash_fwd_kernel_traitsILi192ELi128ELi64ELi8ELb0ELb0EN7cutlass10bfloat16_tE19Flash_kernel_traitsILi192ELi128ELi64ELi8ES3_EELb0ELb0ELb0ELb0ELb0ELb1ELb1ELb0EEEvNS_16Flash_fwd_paramsE)
        /*0284*/ 	.word	0x00000000


	//----- nvinfo : EIATTR_REGCOUNT
	.align		4
.L_118:
        /*0288*/ 	.byte	0x04, 0x2f
        /*028a*/ 	.short	(.L_120 - .L_119)
	.align		4
.L_119:
        /*028c*/ 	.word	index@(_ZN5flash16flash_fwd_kernelI23Flash_fwd_kernel_traitsILi192ELi128ELi64ELi8ELb0ELb0EN7cutlass10bfloat16_tE19Flash_kernel_traitsILi192ELi128ELi64ELi8ES3_EELb0ELb0ELb0ELb0ELb0ELb1ELb0ELb0EEEvNS_16Flash_fwd_paramsE)
        /*0290*/ 	.word	0x000000e3


	//----- nvinfo : EIATTR_FRAME_SIZE
	.align		4
.L_120:
        /*0294*/ 	.byte	0x04, 0x11
        /*0296*/ 	.short	(.L_122 - .L_121)
	.align		4
.L_121:
        /*0298*/ 	.word	index@(_ZN5flash16flash_fwd_kernelI23Flash_fwd_kernel_traitsILi192ELi128ELi64ELi8ELb0ELb0EN7cutlass10bfloat16_tE19Flash_kernel_traitsILi192ELi128ELi64ELi8ES3_EELb0ELb0ELb0ELb0ELb0ELb1ELb0ELb0EEEvNS_16Flash_fwd_paramsE)
        /*029c*/ 	.word	0x00000000


	//----- nvinfo : EIATTR_MIN_STACK_SIZE
	.align		4
.L_122:
        /*02a0*/ 	.byte	0x04, 0x12
        /*02a2*/ 	.short	(.L_124 - .L_123)
	.align		4
.L_123:
        /*02a4*/ 	.word	index@(_ZN5flash16flash_fwd_kernelI23Flash_fwd_kernel_traitsILi192ELi128ELi64ELi8ELb0ELb0EN7cutlass10bfloat16_tE19Flash_kernel_traitsILi192ELi128ELi64ELi8ES3_EELb0ELb0ELb0ELb0ELb0ELb1ELb0ELb0EEEvNS_16Flash_fwd_paramsE)
        /*02a8*/ 	.word	0x00000000


	//----- nvinfo : EIATTR_MIN_STACK_SIZE
	.align		4
.L_124:
        /*02ac*/ 	.byte	0x04, 0x12
        /*02ae*/ 	.short	(.L_126 - .L_125)
	.align		4
.L_125:
        /*02b0*/ 	.word	index@(_ZN5flash16flash_fwd_kernelI23Flash_fwd_kernel_traitsILi192ELi128ELi64ELi8ELb0ELb0EN7cutlass10bfloat16_tE19Flash_kernel_traitsILi192ELi128ELi64ELi8ES3_EELb0ELb0ELb0ELb0ELb0ELb1ELb1ELb0EEEvNS_16Flash_fwd_paramsE)
        /*02b4*/ 	.word	0x00000000


	//----- nvinfo : EIATTR_MIN_STACK_SIZE
	.align		4
.L_126:
        /*02b8*/ 	.byte	0x04, 0x12
        /*02ba*/ 	.short	(.L_128 - .L_127)
	.align		4
.L_127:
        /*02bc*/ 	.word	index@(_ZN5flash16flash_fwd_kernelI23Flash_fwd_kernel_traitsILi192ELi128ELi64ELi8ELb0ELb0EN7cutlass10bfloat16_tE19Flash_kernel_traitsILi192ELi128ELi64ELi8ES3_EELb0ELb0ELb0ELb0ELb0ELb0ELb0ELb0EEEvNS_16Flash_fwd_paramsE)
        /*02c0*/ 	.word	0x00000000


	//----- nvinfo : EIATTR_MIN_STACK_SIZE
	.align		4
.L_128:
        /*02c4*/ 	.byte	0x04, 0x12
        /*02c6*/ 	.short	(.L_130 - .L_129)
	.align		4
.L_129:
        /*02c8*/ 	.word	index@(_ZN5flash16flash_fwd_kernelI23Flash_fwd_kernel_traitsILi192ELi128ELi64ELi8ELb0ELb0EN7cutlass10bfloat16_tE19Flash_kernel_traitsILi192ELi128ELi64ELi8ES3_EELb0ELb0ELb0ELb0ELb0ELb0ELb1ELb0EEEvNS_16Flash_fwd_paramsE)
        /*02cc*/ 	.word	0x00000000


	//----- nvinfo : EIATTR_MIN_STACK_SIZE
	.align		4
.L_130:
        /*02d0*/ 	.byte	0x04, 0x12
        /*02d2*/ 	.short	(.L_132 - .L_131)
	.align		4
.L_131:
        /*02d4*/ 	.word	index@(_ZN5flash16flash_fwd_kernelI23Flash_fwd_kernel_traitsILi192ELi128ELi64ELi8ELb0ELb0EN7cutlass10bfloat16_tE19Flash_kernel_traitsILi192ELi128ELi64ELi8ES3_EELb0ELb0ELb0ELb1ELb0ELb0ELb0ELb0EEEvNS_16Flash_fwd_paramsE)
        /*02d8*/ 	.word	0x00000000


	//----- nvinfo : EIATTR_MIN_STACK_SIZE
	.align		4
.L_132:
        /*02dc*/ 	.byte	0x04, 0x12
        /*02de*/ 	.short	(.L_134 - .L_133)
	.align		4
.L_133:
        /*02e0*/ 	.word	index@(_ZN5flash16flash_fwd_kernelI23Flash_fwd_kernel_traitsILi192ELi128ELi64ELi8ELb0ELb0EN7cutlass10bfloat16_tE19Flash_kernel_traitsILi192ELi128ELi64ELi8ES3_EELb0ELb0ELb0ELb1ELb0ELb0ELb1ELb0EEEvNS_16Flash_fwd_paramsE)
        /*02e4*/ 	.word	0x00000000


	//----- nvinfo : EIATTR_MIN_STACK_SIZE
	.align		4
.L_134:
        /*02e8*/ 	.byte	0x04, 0x12
        /*02ea*/ 	.short	(.L_136 - .L_135)
	.align		4
.L_135:
        /*02ec*/ 	.word	index@(_ZN5flash16flash_fwd_kernelI23Flash_fwd_kernel_traitsILi192ELi128ELi64ELi8ELb0ELb0EN7cutlass10bfloat16_tE19Flash_kernel_traitsILi192ELi128ELi64ELi8ES3_EELb0ELb0ELb1ELb0ELb0ELb1ELb0ELb0EEEvNS_16Flash_fwd_paramsE)
        /*02f0*/ 	.word	0x00000000


	//----- nvinfo : EIATTR_MIN_STACK_SIZE
	.align		4
.L_136:
        /*02f4*/ 	.byte	0x04, 0x12
        /*02f6*/ 	.short	(.L_138 - .L_137)
	.align		4
.L_137:
        /*02f8*/ 	.word	index@(_ZN5flash16flash_fwd_kernelI23Flash_fwd_kernel_traitsILi192ELi128ELi64ELi8ELb0ELb0EN7cutlass10bfloat16_tE19Flash_kernel_traitsILi192ELi128ELi64ELi8ES3_EELb0ELb0ELb1ELb0ELb0ELb1ELb1ELb0EEEvNS_16Flash_fwd_paramsE)
        /*02fc*/ 	.word	0x00000000


	//----- nvinfo : EIATTR_MIN_STACK_SIZE
	.align		4
.L_138:
        /*0300*/ 	.byte	0x04, 0x12
        /*0302*/ 	.short	(.L_140 - .L_139)
	.align		4
.L_139:
        /*0304*/ 	.word	index@(_ZN5flash16flash_fwd_kernelI23Flash_fwd_kernel_traitsILi192ELi128ELi64ELi8ELb0ELb0EN7cutlass10bfloat16_tE19Flash_kernel_traitsILi192ELi128ELi64ELi8ES3_EELb0ELb0ELb1ELb0ELb0ELb0ELb0ELb0EEEvNS_16Flash_fwd_paramsE)
        /*0308*/ 	.word	0x00000000


	//----- nvinfo : EIATTR_MIN_STACK_SIZE
	.align		4
.L_140:
        /*030c*/ 	.byte	0x04, 0x12
        /*030e*/ 	.short	(.L_142 - .L_141)
	.align		4
.L_141:
        /*0310*/ 	.word	index@(_ZN5flash16flash_fwd_kernelI23Flash_fwd_kernel_traitsILi192ELi128ELi64ELi8ELb0ELb0EN7cutlass10bfloat16_tE19Flash_kernel_traitsILi192ELi128ELi64ELi8ES3_EELb0ELb0ELb1ELb0ELb0ELb0ELb1ELb0EEEvNS_16Flash_fwd_paramsE)
        /*0314*/ 	.word	0x00000000


	//----- nvinfo : EIATTR_MIN_STACK_SIZE
	.align		4
.L_142:
        /*0318*/ 	.byte	0x04, 0x12
        /*031a*/ 	.short	(.L_144 - .L_143)
	.align		4
.L_143:
        /*031c*/ 	.word	index@(_ZN5flash16flash_fwd_kernelI23Flash_fwd_kernel_traitsILi192ELi128ELi64ELi8ELb0ELb0EN7cutlass10bfloat16_tE19Flash_kernel_traitsILi192ELi128ELi64ELi8ES3_EELb0ELb0ELb1ELb1ELb0ELb0ELb0ELb0EEEvNS_16Flash_fwd_paramsE)
        /*0320*/ 	.word	0x00000000


	//----- nvinfo : EIATTR_MIN_STACK_SIZE
	.align		4
.L_144:
        /*0324*/ 	.byte	0x04, 0x12
        /*0326*/ 	.short	(.L_146 - .L_145)
	.align		4
.L_145:
        /*0328*/ 	.word	index@(_ZN5flash16flash_fwd_kernelI23Flash_fwd_kernel_traitsILi192ELi128ELi64ELi8ELb0ELb0EN7cutlass10bfloat16_tE19Flash_kernel_traitsILi192ELi128ELi64ELi8ES3_EELb0ELb0ELb1ELb1ELb0ELb0ELb1ELb0EEEvNS_16Flash_fwd_paramsE)
        /*032c*/ 	.word	0x00000000


	//----- nvinfo : EIATTR_MIN_STACK_SIZE
	.align		4
.L_146:
        /*0330*/ 	.byte	0x04, 0x12
        /*0332*/ 	.short	(.L_148 - .L_147)
	.align		4
.L_147:
        /*0334*/ 	.word	index@(_ZN5flash16flash_fwd_kernelI23Flash_fwd_kernel_traitsILi192ELi64ELi64ELi4ELb0ELb0EN7cutlass10bfloat16_tE19Flash_kernel_traitsILi192ELi64ELi64ELi4ES3_EELb1ELb0ELb0ELb0ELb0ELb0ELb0ELb0EEEvNS_16Flash_fwd_paramsE)
        /*0338*/ 	.word	0x00000000


	//----- nvinfo : EIATTR_MIN_STACK_SIZE
	.align		4
.L_148:
        /*033c*/ 	.byte	0x04, 0x12
        /*033e*/ 	.short	(.L_150 - .L_149)
	.align		4
.L_149:
        /*0340*/ 	.word	index@(_ZN5flash16flash_fwd_kernelI23Flash_fwd_kernel_traitsILi192ELi64ELi64ELi4ELb0ELb0EN7cutlass10bfloat16_tE19Flash_kernel_traitsILi192ELi64ELi64ELi4ES3_EELb1ELb0ELb1ELb0ELb0ELb0ELb0ELb0EEEvNS_16Flash_fwd_paramsE)
        /*0344*/ 	.word	0x00000000


	//----- nvinfo : EIATTR_MIN_STACK_SIZE
	.align		4
.L_150:
        /*0348*/ 	.byte	0x04, 0x12
        /*034a*/ 	.short	(.L_152 - .L_151)
	.align		4
.L_151:
        /*034c*/ 	.word	index@(_ZN5flash16flash_fwd_kernelI23Flash_fwd_kernel_traitsILi192ELi64ELi64ELi4ELb0ELb0EN7cutlass10bfloat16_tE19Flash_kernel_traitsILi192ELi64ELi64ELi4ES3_EELb1ELb0ELb0ELb0ELb0ELb1ELb0ELb0EEEvNS_16Flash_fwd_paramsE)
        /*0350*/ 	.word	0x00000000


	//----- nvinfo : EIATTR_MIN_STACK_SIZE
	.align		4
.L_152:
        /*0354*/ 	.byte	0x04, 0x12
        /*0356*/ 	.short	(.L_154 - .L_153)
	.align		4
.L_153:
        /*0358*/ 	.word	index@(_ZN5flash16flash_fwd_kernelI23Flash_fwd_kernel_traitsILi192ELi64ELi64ELi4ELb0ELb0EN7cutlass10bfloat16_tE19Flash_kernel_traitsILi192ELi64ELi64ELi4ES3_EELb0ELb0ELb0ELb0ELb0ELb1ELb1ELb0EEEvNS_16Flash_fwd_paramsE)
        /*035c*/ 	.word	0x00000000


	//----- nvinfo : EIATTR_MIN_STACK_SIZE
	.align		4
.L_154:
        /*0360*/ 	.byte	0x04, 0x12
        /*0362*/ 	.short	(.L_156 - .L_155)
	.align		4
.L_155:
        /*0364*/ 	.word	index@(_ZN5flash16flash_fwd_kernelI23Flash_fwd_kernel_traitsILi192ELi64ELi64ELi4ELb0ELb0EN7cutlass10bfloat16_tE19Flash_kernel_traitsILi192ELi64ELi64ELi4ES3_EELb1ELb0ELb0ELb1ELb0ELb0ELb0ELb0EEEvNS_16Flash_fwd_paramsE)
        /*0368*/ 	.word	0x00000000


	//----- nvinfo : EIATTR_MIN_STACK_SIZE
	.align		4
.L_156:
        /*036c*/ 	.byte	0x04, 0x12
        /*036e*/ 	.short	(.L_158 - .L_157)
	.align		4
.L_157:
        /*0370*/ 	.word	index@(_ZN5flash16flash_fwd_kernelI23Flash_fwd_kernel_traitsILi192ELi64ELi64ELi4ELb0ELb0EN7cutlass10bfloat16_tE19Flash_kernel_traitsILi192ELi64ELi64ELi4ES3_EELb1ELb0ELb0ELb0ELb0ELb0ELb0ELb1EEEvNS_16Flash_fwd_paramsE)
        /*0374*/ 	.word	0x00000098


	//----- nvinfo : EIATTR_MIN_STACK_SIZE
	.align		4
.L_158:
        /*0378*/ 	.byte	0x04, 0x12
        /*037a*/ 	.short	(.L_160 - .L_159)
	.align		4
.L_159:
        /*037c*/ 	.word	index@(_ZN5flash16flash_fwd_kernelI23Flash_fwd_kernel_traitsILi192ELi64ELi64ELi4ELb0ELb0EN7cutlass10bfloat16_tE19Flash_kernel_traitsILi192ELi64ELi64ELi4ES3_EELb0ELb0ELb0ELb0ELb0ELb0ELb1ELb0EEEvNS_16Flash_fwd_paramsE)
        /*0380*/ 	.word	0x00000000


	//----- nvinfo : EIATTR_MIN_STACK_SIZE
	.align		4
.L_160:
        /*0384*/ 	.byte	0x04, 0x12
        /*0386*/ 	.short	(.L_162 - .L_161)
	.align		4
.L_161:
        /*0388*/ 	.word	index@(_ZN5flash16flash_fwd_kernelI23Flash_fwd_kernel_traitsILi192ELi64ELi64ELi4ELb0ELb0EN7cutlass10bfloat16_tE19Flash_kernel_traitsILi192ELi64ELi64ELi4ES3_EELb1ELb0ELb0ELb1ELb0ELb0ELb0ELb1EEEvNS_16Flash_fwd_paramsE)
        /*038c*/ 	.word	0x000000f0


	//----- nvinfo : EIATTR_MIN_STACK_SIZE
	.align		4
.L_162:
        /*0390*/ 	.byte	0x04, 0x12
        /*0392*/ 	.short	(.L_164 - .L_163)
	.align		4
.L_163:
        /*0394*/ 	.word	index@(_ZN5flash16flash_fwd_kernelI23Flash_fwd_kernel_traitsILi192ELi64ELi64ELi4ELb0ELb0EN7cutlass10bfloat16_tE19Flash_kernel_traitsILi192ELi64ELi64ELi4ES3_EELb0ELb0ELb0ELb1ELb0ELb0ELb1ELb0EEEvNS_16Flash_fwd_paramsE)
        /*0398*/ 	.word	0x00000000


	//----- nvinfo : EIATTR_MIN_STACK_SIZE
	.align		4
.L_164:
        /*039c*/ 	.byte	0x04, 0x12
        /*039e*/ 	.short	(.L_166 - .L_165)
	.align		4
.L_165:
        /*03a0*/ 	.word	index@(_ZN5flash16flash_fwd_kernelI23Flash_fwd_kernel_traitsILi192ELi64ELi64ELi4ELb0ELb0EN7cutlass10bfloat16_tE19Flash_kernel_traitsILi192ELi64ELi64ELi4ES3_EELb1ELb0ELb1ELb0ELb0ELb1ELb0ELb0EEEvNS_16Flash_fwd_paramsE)
        /*03a4*/ 	.word	0x00000000


	//----- nvinfo : EIATTR_MIN_STACK_SIZE
	.align		4
.L_166:
        /*03a8*/ 	.byte	0x04, 0x12
        /*03aa*/ 	.short	(.L_168 - .L_167)
	.align		4
.L_167:
        /*03ac*/ 	.word	index@(_ZN5flash16flash_fwd_kernelI23Flash_fwd_kernel_traitsILi192ELi64ELi64ELi4ELb0ELb0EN7cutlass10bfloat16_tE19Flash_kernel_traitsILi192ELi64ELi64ELi4ES3_EELb0ELb0ELb1ELb0ELb0ELb1ELb1ELb0EEEvNS_16Flash_fwd_paramsE)
        /*03b0*/ 	.word	0x00000000


	//----- nvinfo : EIATTR_MIN_STACK_SIZE
	.align		4
.L_168:
        /*03b4*/ 	.byte	0x04, 0x12
        /*03b6*/ 	.short	(.L_170 - .L_169)
	.align		4
.L_169:
        /*03b8*/ 	.word	index@(_ZN5flash16flash_fwd_kernelI23Flash_fwd_kernel_traitsILi192ELi64ELi64ELi4ELb0ELb0EN7cutlass10bfloat16_tE19Flash_kernel_traitsILi192ELi64ELi64ELi4ES3_EELb1ELb0ELb1ELb1ELb0ELb0ELb0ELb0EEEvNS_16Flash_fwd_paramsE)
        /*03bc*/ 	.word	0x00000000


	//----- nvinfo : EIATTR_MIN_STACK_SIZE
	.align		4
.L_170:
        /*03c0*/ 	.byte	0x04, 0x12
        /*03c2*/ 	.short	(.L_172 - .L_171)
	.align		4
.L_171:
        /*03c4*/ 	.word	index@(_ZN5flash16flash_fwd_kernelI23Flash_fwd_kernel_traitsILi192ELi64ELi64ELi4ELb0ELb0EN7cutlass10bfloat16_tE19Flash_kernel_traitsILi192ELi64ELi64ELi4ES3_EELb1ELb0ELb1ELb0ELb0ELb0ELb0ELb1EEEvNS_16Flash_fwd_paramsE)
        /*03c8*/ 	.word	0x000000d8


	//----- nvinfo : EIATTR_MIN_STACK_SIZE
	.align		4
.L_172:
        /*03cc*/ 	.byte	0x04, 0x12
        /*03ce*/ 	.short	(.L_174 - .L_173)
	.align		4
.L_173:
        /*03d0*/ 	.word	index@(_ZN5flash16flash_fwd_kernelI23Flash_fwd_kernel_traitsILi192ELi64ELi64ELi4ELb0ELb0EN7cutlass10bfloat16_tE19Flash_kernel_traitsILi192ELi64ELi64ELi4ES3_EELb0ELb0ELb1ELb0ELb0ELb0ELb1ELb0EEEvNS_16Flash_fwd_paramsE)
        /*03d4*/ 	.word	0x00000000


	//----- nvinfo : EIATTR_MIN_STACK_SIZE
	.align		4
.L_174:
        /*03d8*/ 	.byte	0x04, 0x12
        /*03da*/ 	.short	(.L_176 - .L_175)
	.align		4
.L_175:
        /*03dc*/ 	.word	index@(_ZN5flash16flash_fwd_kernelI23Flash_fwd_kernel_traitsILi192ELi64ELi64ELi4ELb0ELb0EN7cutlass10bfloat16_tE19Flash_kernel_traitsILi192ELi64ELi64ELi4ES3_EELb1ELb0ELb1ELb1ELb0ELb0ELb0ELb1EEEvNS_16Flash_fwd_paramsE)
        /*03e0*/ 	.word	0x000000e0


	//----- nvinfo : EIATTR_MIN_STACK_SIZE
	.align		4
.L_176:
        /*03e4*/ 	.byte	0x04, 0x12
        /*03e6*/ 	.short	(.L_178 - .L_177)
	.align		4
.L_177:
        /*03e8*/ 	.word	index@(_ZN5flash16flash_fwd_kernelI23Flash_fwd_kernel_traitsILi192ELi64ELi64ELi4ELb0ELb0EN7cutlass10bfloat16_tE19Flash_kernel_traitsILi192ELi64ELi64ELi4ES3_EELb0ELb0ELb1ELb1ELb0ELb0ELb1ELb0EEEvNS_16Flash_fwd_paramsE)
        /*03ec*/ 	.word	0x00000000
.L_178:


//--------------------- .nv.info._ZN5flash16flash_fwd_kernelI23Flash_fwd_kernel_traitsILi192ELi128ELi64ELi8ELb0ELb0EN7cutlass10bfloat16_tE19Flash_kernel_traitsILi192ELi128ELi64ELi8ES3_EELb0ELb0ELb0ELb0ELb0ELb1ELb0ELb0EEEvNS_16Flash_fwd_paramsE --------------------------
	.section	.nv.info._ZN5flash16flash_fwd_kernelI23Flash_fwd_kernel_traitsILi192ELi128ELi64ELi8ELb0ELb0EN7cutlass10bfloat16_tE19Flash_kernel_traitsILi192ELi128ELi64ELi8ES3_EELb0ELb0ELb0ELb0ELb0ELb1ELb0ELb0EEEvNS_16Flash_fwd_paramsE,"",@"SHT_CUDA_INFO"
	.sectionflags	@""
	.align	4


	//----- nvinfo : EIATTR_CUDA_API_VERSION
	.align		4
        /*0000*/ 	.byte	0x04, 0x37
        /*0002*/ 	.short	(.L_180 - .L_179)
.L_179:
        /*0004*/ 	.word	0x00000082


	//----- nvinfo : EIATTR_SW2861232_WAR
	.align		4
.L_180:
        /*0008*/ 	.byte	0x01, 0x35
	.zero		2


	//----- nvinfo : EIATTR_PARAM_CBANK
	.align		4
        /*000c*/ 	.byte	0x04, 0x0a
        /*000e*/ 	.short	(.L_182 - .L_181)
	.align		4
.L_181:
        /*0010*/ 	.word	index@(.nv.constant0._ZN5flash16flash_fwd_kernelI23Flash_fwd_kernel_traitsILi192ELi128ELi64ELi8ELb0ELb0EN7cutlass10bfloat16_tE19Flash_kernel_traitsILi192ELi128ELi64ELi8ES3_EELb0ELb0ELb0ELb0ELb0ELb1ELb0ELb0EEEvNS_16Flash_fwd_paramsE)
        /*0014*/ 	.short	0x0160
        /*0016*/ 	.short	0x01d0


	//----- nvinfo : EIATTR_CBANK_PARAM_SIZE
	.align		4
.L_182:
        /*0018*/ 	.byte	0x03, 0x19
        /*001a*/ 	.short	0x01d0


	//----- nvinfo : EIATTR_KPARAM_INFO
	.align		4
        /*001c*/ 	.byte	0x04, 0x17
        /*001e*/ 	.short	(.L_184 - .L_183)
.L_183:
        /*0020*/ 	.word	0x00000000
        /*0024*/ 	.short	0x0000
        /*0026*/ 	.short	0x0000
        /*0028*/ 	.byte	0x00, 0xf0, 0x41, 0x07


	//----- nvinfo : EIATTR_MAXREG_COUNT
	.align		4
.L_184:
        /*002c*/ 	.byte	0x03, 0x1b
        /*002e*/ 	.short	0x00ff


	//----- nvinfo : EIATTR_NUM_BARRIERS
	.align		4
        /*0030*/ 	.byte	0x02, 0x4c
        /*0032*/ 	.byte	0x01
	.zero		1


	//----- nvinfo : EIATTR_MERCURY_ISA_VERSION
	.align		4
        /*0034*/ 	.byte	0x03, 0x5f
        /*0036*/ 	.short	0x0000


	//----- nvinfo : EIATTR_COOP_GROUP_MASK_REGIDS
	.align		4
        /*0038*/ 	.byte	0x04, 0x29
        /*003a*/ 	.short	(.L_186 - .L_185)


	//   ....[0]....
.L_185:
        /*003c*/ 	.word	0xffffffff


	//   ....[1]....
        /*0040*/ 	.word	0xffffffff


	//   ....[2]....
        /*0044*/ 	.word	0xffffffff


	//   ....[3]....
        /*0048*/ 	.word	0xffffffff


	//   ....[4]....
        /*004c*/ 	.word	0xffffffff


	//   ....[5]....
        /*0050*/ 	.word	0xffffffff


	//   ....[6]....
        /*0054*/ 	.word	0xffffffff


	//   ....[7]....
        /*0058*/ 	.word	0xffffffff


	//   ....[8]....
        /*005c*/ 	.word	0xffffffff


	//   ....[9]....
        /*0060*/ 	.word	0xffffffff


	//   ....[10]....
        /*0064*/ 	.word	0xffffffff


	//   ....[11]....
        /*0068*/ 	.word	0xffffffff


	//----- nvinfo : EIATTR_COOP_GROUP_INSTR_OFFSETS
	.align		4
.L_186:
        /*006c*/ 	.byte	0x04, 0x28
        /*006e*/ 	.short	(.L_188 - .L_187)


	//   ....[0]....
.L_187:
        /*0070*/ 	.word	0x000026e0


	//   ....[1]....
        /*0074*/ 	.word	0x00002700


	//   ....[2]....
        /*0078*/ 	.word	0x000027a0


	//   ....[3]....
        /*007c*/ 	.word	0x000027b0


	//   ....[4]....
        /*0080*/ 	.word	0x00004790


	//   ....[5]....
        /*0084*/ 	.word	0x000047b0


	//   ....[6]....
        /*0088*/ 	.word	0x000047e0


	//   ....[7]....
        /*008c*/ 	.word	0x000047f0


	//   ....[8]....
        /*0090*/ 	.word	0x00005eb0


	//   ....[9]....
        /*0094*/ 	.word	0x00005ef0


	//   ....[10]....
        /*0098*/ 	.word	0x00005f30


	//   ....[11]....
        /*009c*/ 	.word	0x00005f50


	//----- nvinfo : EIATTR_EXIT_INSTR_OFFSETS
	.align		4
.L_188:
        /*00a0*/ 	.byte	0x04, 0x1c
        /*00a2*/ 	.short	(.L_190 - .L_189)


	//   ....[0]....
.L_189:
        /*00a4*/ 	.word	0x000002e0


	//   ....[1]....
        /*00a8*/ 	.word	0x00007720


	//   ....[2]....
        /*00ac*/ 	.word	0x00007800


	//   ....[3]....
        /*00b0*/ 	.word	0x00008120


	//   ....[4]....
        /*00b4*/ 	.word	0x000081a0


	//----- nvinfo : EIATTR_CTAIDZ_USED
	.align		4
.L_190:
        /*00b8*/ 	.byte	0x01, 0x04
	.zero		2


	//----- nvinfo : EIATTR_CRS_STACK_SIZE
	.align		4
        /*00bc*/ 	.byte	0x04, 0x1e
        /*00be*/ 	.short	(.L_192 - .L_191)
.L_191:
        /*00c0*/ 	.word	0x00000000
.L_192:


//--------------------- .nv.info._ZN5flash16flash_fwd_kernelI23Flash_fwd_kernel_traitsILi192ELi128ELi64ELi8ELb0ELb0EN7cutlass10bfloat16_tE19Flash_kernel_traitsILi192ELi128ELi64ELi8ES3_EELb0ELb0ELb0ELb0ELb0ELb1ELb1ELb0EEEvNS_16Flash_fwd_paramsE --------------------------
	.section	.nv.info._ZN5flash16flash_fwd_kernelI23Flash_fwd_kernel_traitsILi192ELi128ELi64ELi8ELb0ELb0EN7cutlass10bfloat16_tE19Flash_kernel_traitsILi192ELi128ELi64ELi8ES3_EELb0ELb0ELb0ELb0ELb0ELb1ELb1ELb0EEEvNS_16Flash_fwd_paramsE,"",@"SHT_CUDA_INFO"
	.sectionflags	@""
	.align	4


	//----- nvinfo : EIATTR_CUDA_API_VERSION
	.align		4
        /*0000*/ 	.byte	0x04, 0x37
        /*0002*/ 	.short	(.L_194 - .L_193)
.L_193:
        /*0004*/ 	.word	0x00000082


	//----- nvinfo : EIATTR_SW2861232_WAR
	.align		4
.L_194:
        /*0008*/ 	.byte	0x01, 0x35
	.zero		2


	//----- nvinfo : EIATTR_PARAM_CBANK
	.align		4
        /*000c*/ 	.byte	0x04, 0x0a
        /*000e*/ 	.short	(.L_196 - .L_195)
	.align		4
.L_195:
        /*0010*/ 	.word	index@(.nv.constant0._ZN5flash16flash_fwd_kernelI23Flash_fwd_kernel_traitsILi192ELi128ELi64ELi8ELb0ELb0EN7cutlass10bfloat16_tE19Flash_kernel_traitsILi192ELi128ELi64ELi8ES3_EELb0ELb0ELb0ELb0ELb0ELb1ELb1ELb0EEEvNS_16Flash_fwd_paramsE)
        /*0014*/ 	.short	0x0160
        /*0016*/ 	.short	0x01d0


	//----- nvinfo : EIATTR_CBANK_PARAM_SIZE
	.align		4
.L_196:
        /*0018*/ 	.byte	0x03, 0x19
        /*001a*/ 	.short	0x01d0


	//----- nvinfo : EIATTR_KPARAM_INFO
	.align		4
        /*001c*/ 	.byte	0x04, 0x17
        /*001e*/ 	.short	(.L_198 - .L_197)
.L_197:
        /*0020*/ 	.word	0x00000000
        /*0024*/ 	.short	0x0000
        /*0026*/ 	.short	0x0000
        /*0028*/ 	.byte	0x00, 0xf0, 0x41, 0x07


	//----- nvinfo : EIATTR_MAXREG_COUNT
	.align		4
.L_198:
        /*002c*/ 	.byte	0x03, 0x1b
        /*002e*/ 	.short	0x00ff


	//----- nvinfo : EIATTR_NUM_BARRIERS
	.align		4
        /*0030*/ 	.byte	0x02, 0x4c
        /*0032*/ 	.byte	0x01
	.zero		1


	//----- nvinfo : EIATTR_MERCURY_ISA_VERSION
	.align		4
        /*0034*/ 	.byte	0x03, 0x5f
        /*0036*/ 	.short	0x0000


	//----- nvinfo : EIATTR_COOP_GROUP_MASK_REGIDS
	.align		4
        /*0038*/ 	.byte	0x04, 0x29
        /*003a*/ 	.short	(.L_200 - .L_199)


	//   ....[0]....
.L_199:
        /*003c*/ 	.word	0xffffffff


	//   ....[1]....
        /*0040*/ 	.word	0xffffffff


	//   ....[2]....
        /*0044*/ 	.word	0xffffffff


	//   ....[3]....
        /*0048*/ 	.word	0xffffffff


	//   ....[4]....
        /*004c*/ 	.word	0xffffffff


	//   ....[5]....
        /*0050*/ 	.word	0xffffffff


	//   ....[6]....
        /*0054*/ 	.word	0xffffffff


	//   ....[7]....
        /*0058*/ 	.word	0xffffffff


	//   ....[8]....
        /*005c*/ 	.word	0xffffffff


	//   ....[9]....
        /*0060*/ 	.word	0xffffffff


	//   ....[10]....
        /*0064*/ 	.word	0xffffffff


	//   ....[11]....
        /*0068*/ 	.word	0xffffffff


	//----- nvinfo : EIATTR_COOP_GROUP_INSTR_OFFSETS
	.align		4
.L_200:
        /*006c*/ 	.byte	0x04, 0x28
        /*006e*/ 	.short	(.L_202 - .L_201)


	//   ....[0]....
.L_201:
        /*0070*/ 	.word	0x00002ae0


	//   ....[1]....
        /*0074*/ 	.word	0x00002b00


	//   ....[2]....
        /*0078*/ 	.word	0x00002ba0


	//   ....[3]....
        /*007c*/ 	.word	0x00002bb0


	//   ....[4]....
        /*0080*/ 	.word	0x00004fc0


	//   ....[5]....
        /*0084*/ 	.word	0x00004fd0


	//   ....[6]....
        /*0088*/ 	.word	0x00005020


	//   ....[7]....
        /*008c*/ 	.word	0x00005030


	//   ....[8]....
        /*0090*/ 	.word	0x000066b0


	//   ....[9]....
        /*0094*/ 	.word	0x000066f0


	//   ....[10]....
        /*0098*/ 	.word	0x00006730


	//   ....[11]....
        /*009c*/ 	.word	0x00006750


	//----- nvinfo : EIATTR_EXIT_INSTR_OFFSETS
	.align		4
.L_202:
        /*00a0*/ 	.byte	0x04, 0x1c
        /*00a2*/ 	.short	(.L_204 - .L_203)


	//   ....[0]....
.L_203:
        /*00a4*/ 	.word	0x000002e0


	//   ....[1]....
        /*00a8*/ 	.word	0x00007f30


	//   ....[2]....
        /*00ac*/ 	.word	0x00008010


	//   ....[3]....
        /*00b0*/ 	.word	0x00008930


	//   ....[4]....
        /*00b4*/ 	.word	0x000089b0


	//----- nvinfo : EIATTR_CTAIDZ_USED
	.align		4
.L_204:
        /*00b8*/ 	.byte	0x01, 0x04
	.zero		2


	//----- nvinfo : EIATTR_CRS_STACK_SIZE
	.align		4
        /*00bc*/ 	.byte	0x04, 0x1e
        /*00be*/ 	.short	(.L_206 - .L_205)
.L_205:
        /*00c0*/ 	.word	0x00000000
.L_206:


//--------------------- .nv.info._ZN5flash16flash_fwd_kernelI23Flash_fwd_kernel_traitsILi192ELi128ELi64ELi8ELb0ELb0EN7cutlass10bfloat16_tE19Flash_kernel_traitsILi192ELi128ELi64ELi8ES3_EELb0ELb0ELb0ELb0ELb0ELb0ELb0ELb0EEEvNS_16Flash_fwd_paramsE --------------------------
	.section	.nv.info._ZN5flash16flash_fwd_kernelI23Flash_fwd_kernel_traitsILi192ELi128ELi64ELi8ELb0ELb0EN7cutlass10bfloat16_tE19Flash_kernel_traitsILi192ELi128ELi64ELi8ES3_EELb0ELb0ELb0ELb0ELb0ELb0ELb0ELb0EEEvNS_16Flash_fwd_paramsE,"",@"SHT_CUDA_INFO"
	.sectionflags	@""
	.align	4


	//----- nvinfo : EIATTR_CUDA_API_VERSION
	.align		4
        /*0000*/ 	.byte	0x04, 0x37
        /*0002*/ 	.short	(.L_208 - .L_207)
.L_207:
        /*0004*/ 	.word	0x00000082


	//----- nvinfo : EIATTR_SW2861232_WAR
	.align		4
.L_208:
        /*0008*/ 	.byte	0x01, 0x35
	.zero		2


	//----- nvinfo : EIATTR_PARAM_CBANK
	.align		4
        /*000c*/ 	.byte	0x04, 0x0a
        /*000e*/ 	.short	(.L_210 - .L_209)
	.align		4
.L_209:
        /*0010*/ 	.word	index@(.nv.constant0._ZN5flash16flash_fwd_kernelI23Flash_fwd_kernel_traitsILi192ELi128ELi64ELi8ELb0ELb0EN7cutlass10bfloat16_tE19Flash_kernel_traitsILi192ELi128ELi64ELi8ES3_EELb0ELb0ELb0ELb0ELb0ELb0ELb0ELb0EEEvNS_16Flash_fwd_paramsE)
        /*0014*/ 	.short	0x0160
        /*0016*/ 	.short	0x01d0


	//----- nvinfo : EIATTR_CBANK_PARAM_SIZE
	.align		4
.L_210:
        /*0018*/ 	.byte	0x03, 0x19
        /*001a*/ 	.short	0x01d0


	//----- nvinfo : EIATTR_KPARAM_INFO
	.align		4
        /*001c*/ 	.byte	0x04, 0x17
        /*001e*/ 	.short	(.L_212 - .L_211)
.L_211:
        /*0020*/ 	.word	0x00000000
        /*0024*/ 	.short	0x0000
        /*0026*/ 	.short	0x0000
        /*0028*/ 	.byte	0x00, 0xf0, 0x41, 0x07


	//----- nvinfo : EIATTR_MAXREG_COUNT
	.align		4
.L_212:
        /*002c*/ 	.byte	0x03, 0x1b
        /*002e*/ 	.short	0x00ff


	//----- nvinfo : EIATTR_NUM_BARRIERS
	.align		4
        /*0030*/ 	.byte	0x02, 0x4c
        /*0032*/ 	.byte	0x01
	.zero		1


	//----- nvinfo : EIATTR_MERCURY_ISA_VERSION
	.align		4
        /*0034*/ 	.byte	0x03, 0x5f
        /*0036*/ 	.short	0x0000


	//----- nvinfo : EIATTR_COOP_GROUP_MASK_REGIDS
	.align		4
        /*0038*/ 	.byte	0x04, 0x29
        /*003a*/ 	.short	(.L_214 - .L_213)


	//   ....[0]....
.L_213:
        /*003c*/ 	.word	0xffffffff


	//   ....[1]....
        /*0040*/ 	.word	0xffffffff


	//   ....[2]....
        /*0044*/ 	.word	0xffffffff


	//   ....[3]....
        /*0048*/ 	.word	0xffffffff


	//   ....[4]....
        /*004c*/ 	.word	0xffffffff


	//   ....[5]....
        /*0050*/ 	.word	0xffffffff


	//   ....[6]....
        /*0054*/ 	.word	0xffffffff


	//   ....[7]....
        /*0058*/ 	.word	0xffffffff


	//   ....[8]....
        /*005c*/ 	.word	0xffffffff


	//   ....[9]....
        /*0060*/ 	.word	0xffffffff


	//   ....[10]....
        /*0064*/ 	.word	0xffffffff


	//   ....[11]....
        /*0068*/ 	.word	0xffffffff


	//----- nvinfo : EIATTR_COOP_GROUP_INSTR_OFFSETS
	.align		4
.L_214:
        /*006c*/ 	.byte	0x04, 0x28
        /*006e*/ 	.short	(.L_216 - .L_215)


	//   ....[0]....
.L_215:
        /*0070*/ 	.word	0x00003430


	//   ....[1]....
        /*0074*/ 	.word	0x00003450


	//   ....[2]....
        /*0078*/ 	.word	0x000034f0


	//   ....[3]....
        /*007c*/ 	.word	0x00003500


	//   ....[4]....
        /*0080*/ 	.word	0x000058e0


	//   ....[5]....
        /*0084*/ 	.word	0x00005900


	//   ....[6]....
        /*0088*/ 	.word	0x00005930


	//   ....[7]....
        /*008c*/ 	.word	0x00005940


	//   ....[8]....
        /*0090*/ 	.word	0x00007000


	//   ....[9]....
        /*0094*/ 	.word	0x00007040


	//   ....[10]....
        /*0098*/ 	.word	0x00007080


	//   ....[11]....
        /*009c*/ 	.word	0x000070a0


	//----- nvinfo : EIATTR_EXIT_INSTR_OFFSETS
	.align		4
.L_216:
        /*00a0*/ 	.byte	0x04, 0x1c
        /*00a2*/ 	.short	(.L_218 - .L_217)


	//   ....[0]....
.L_217:
        /*00a4*/ 	.word	0x000002e0


	//   ....[1]....
        /*00a8*/ 	.word	0x00008950


	//   ....[2]....
        /*00ac*/ 	.word	0x00008a40


	//   ....[3]....
        /*00b0*/ 	.word	0x00008a60


	//   ....[4]....
        /*00b4*/ 	.word	0x00009450


	//   ....[5]....
        /*00b8*/ 	.word	0x000094d0


	//----- nvinfo : EIATTR_CTAIDZ_USED
	.align		4
.L_218:
        /*00bc*/ 	.byte	0x01, 0x04
	.zero		2


	//----- nvinfo : EIATTR_CRS_STACK_SIZE
	.align		4
        /*00c0*/ 	.byte	0x04, 0x1e
        /*00c2*/ 	.short	(.L_220 - .L_219)
.L_219:
        /*00c4*/ 	.word	0x00000000
.L_220:


//--------------------- .nv.info._ZN5flash16flash_fwd_kernelI23Flash_fwd_kernel_traitsILi192ELi128ELi64ELi8ELb0ELb0EN7cutlass10bfloat16_tE19Flash_kernel_traitsILi192ELi128ELi64ELi8ES3_EELb0ELb0ELb0ELb0ELb0ELb0ELb1ELb0EEEvNS_16Flash_fwd_paramsE --------------------------
	.section	.nv.info._ZN5flash16flash_fwd_kernelI23Flash_fwd_kernel_traitsILi192ELi128ELi64ELi8ELb0ELb0EN7cutlass10bfloat16_tE19Flash_kernel_traitsILi192ELi128ELi64ELi8ES3_EELb0ELb0ELb0ELb0ELb0ELb0ELb1ELb0EEEvNS_16Flash_fwd_paramsE,"",@"SHT_CUDA_INFO"
	.sectionflags	@""
	.align	4


	//----- nvinfo : EIATTR_CUDA_API_VERSION
	.align		4
        /*0000*/ 	.byte	0x04, 0x37
        /*0002*/ 	.short	(.L_222 - .L_221)
.L_221:
        /*0004*/ 	.word	0x00000082


	//----- nvinfo : EIATTR_SW2861232_WAR
	.align		4
.L_222:
        /*0008*/ 	.byte	0x01, 0x35
	.zero		2


	//----- nvinfo : EIATTR_PARAM_CBANK
	.align		4
        /*000c*/ 	.byte	0x04, 0x0a
        /*000e*/ 	.short	(.L_224 - .L_223)
	.align		4
.L_223:
        /*0010*/ 	.word	index@(.nv.constant0._ZN5flash16flash_fwd_kernelI23Flash_fwd_kernel_traitsILi192ELi128ELi64ELi8ELb0ELb0EN7cutlass10bfloat16_tE19Flash_kernel_traitsILi192ELi128ELi64ELi8ES3_EELb0ELb0ELb0ELb0ELb0ELb0ELb1ELb0EEEvNS_16Flash_fwd_paramsE)
        /*0014*/ 	.short	0x0160
        /*0016*/ 	.short	0x01d0


	//----- nvinfo : EIATTR_CBANK_PARAM_SIZE
	.align		4
.L_224:
        /*0018*/ 	.byte	0x03, 0x19
        /*001a*/ 	.short	0x01d0


	//----- nvinfo : EIATTR_KPARAM_INFO
	.align		4
        /*001c*/ 	.byte	0x04, 0x17
        /*001e*/ 	.short	(.L_226 - .L_225)
.L_225:
        /*0020*/ 	.word	0x00000000
        /*0024*/ 	.short	0x0000
        /*0026*/ 	.short	0x0000
        /*0028*/ 	.byte	0x00, 0xf0, 0x41, 0x07


	//----- nvinfo : EIATTR_MAXREG_COUNT
	.align		4
.L_226:
        /*002c*/ 	.byte	0x03, 0x1b
        /*002e*/ 	.short	0x00ff


	//----- nvinfo : EIATTR_NUM_BARRIERS
	.align		4
        /*0030*/ 	.byte	0x02, 0x4c
        /*0032*/ 	.byte	0x01
	.zero		1


	//----- nvinfo : EIATTR_MERCURY_ISA_VERSION
	.align		4
        /*0034*/ 	.byte	0x03, 0x5f
        /*0036*/ 	.short	0x0000


	//----- nvinfo : EIATTR_COOP_GROUP_MASK_REGIDS
	.align		4
        /*0038*/ 	.byte	0x04, 0x29
        /*003a*/ 	.short	(.L_228 - .L_227)


	//   ....[0]....
.L_227:
        /*003c*/ 	.word	0xffffffff


	//   ....[1]....
        /*0040*/ 	.word	0xffffffff


	//   ....[2]....
        /*0044*/ 	.word	0xffffffff


	//   ....[3]....
        /*0048*/ 	.word	0xffffffff


	//   ....[4]....
        /*004c*/ 	.word	0xffffffff


	//   ....[5]....
        /*0050*/ 	.word	0xffffffff


	//   ....[6]....
        /*0054*/ 	.word	0xffffffff


	//   ....[7]....
        /*0058*/ 	.word	0xffffffff


	//   ....[8]....
        /*005c*/ 	.word	0xffffffff


	//   ....[9]....
        /*0060*/ 	.word	0xffffffff


	//   ....[10]....
        /*0064*/ 	.word	0xffffffff


	//   ....[11]....
        /*0068*/ 	.word	0xffffffff


	//----- nvinfo : EIATTR_COOP_GROUP_INSTR_OFFSETS
	.align		4
.L_228:
        /*006c*/ 	.byte	0x04, 0x28
        /*006e*/ 	.short	(.L_230 - .L_229)


	//   ....[0]....
.L_229:
        /*0070*/ 	.word	0x00003830


	//   ....[1]....
        /*0074*/ 	.word	0x00003850


	//   ....[2]....
        /*0078*/ 	.word	0x000038f0


	//   ....[3]....
        /*007c*/ 	.word	0x00003900


	//   ....[4]....
        /*0080*/ 	.word	0x00006110


	//   ....[5]....
        /*0084*/ 	.word	0x00006120


	//   ....[6]....
        /*0088*/ 	.word	0x00006170


	//   ....[7]....
        /*008c*/ 	.word	0x00006180


	//   ....[8]....
        /*0090*/ 	.word	0x00007800


	//   ....[9]....
        /*0094*/ 	.word	0x00007840


	//   ....[10]....
        /*0098*/ 	.word	0x00007880


	//   ....[11]....
        /*009c*/ 	.word	0x000078a0


	//----- nvinfo : EIATTR_EXIT_INSTR_OFFSETS
	.align		4
.L_230:
        /*00a0*/ 	.byte	0x04, 0x1c
        /*00a2*/ 	.short	(.L_232 - .L_231)


	//   ....[0]....
.L_231:
        /*00a4*/ 	.word	0x000002e0


	//   ....[1]....
        /*00a8*/ 	.word	0x00009150


	//   ....[2]....
        /*00ac*/ 	.word	0x00009240


	//   ....[3]....
        /*00b0*/ 	.word	0x00009260


	//   ....[4]....
        /*00b4*/ 	.word	0x00009c50


	//   ....[5]....
        /*00b8*/ 	.word	0x00009cd0


	//----- nvinfo : EIATTR_CTAIDZ_USED
	.align		4
.L_232:
        /*00bc*/ 	.byte	0x01, 0x04
	.zero		2


	//----- nvinfo : EIATTR_CRS_STACK_SIZE
	.align		4
        /*00c0*/ 	.byte	0x04, 0x1e
        /*00c2*/ 	.short	(.L_234 - .L_233)
.L_233:
        /*00c4*/ 	.word	0x00000000
.L_234:


//--------------------- .nv.info._ZN5flash16flash_fwd_kernelI23Flash_fwd_kernel_traitsILi192ELi128ELi64ELi8ELb0ELb0EN7cutlass10bfloat16_tE19Flash_kernel_traitsILi192ELi128ELi64ELi8ES3_EELb0ELb0ELb0ELb1ELb0ELb0ELb0ELb0EEEvNS_16Flash_fwd_paramsE --------------------------
	.section	.nv.info._ZN5flash16flash_fwd_kernelI23Flash_fwd_kernel_traitsILi192ELi128ELi64ELi8ELb0ELb0EN7cutlass10bfloat16_tE19Flash_kernel_traitsILi192ELi128ELi64ELi8ES3_EELb0ELb0ELb0ELb1ELb0ELb0ELb0ELb0EEEvNS_16Flash_fwd_paramsE,"",@"SHT_CUDA_INFO"
	.sectionflags	@""
	.align	4


	//----- nvinfo : EIATTR_CUDA_API_VERSION
	.align		4
        /*0000*/ 	.byte	0x04, 0x37
        /*0002*/ 	.short	(.L_236 - .L_235)
.L_235:
        /*0004*/ 	.word	0x00000082


	//----- nvinfo : EIATTR_SW2861232_WAR
	.align		4
.L_236:
        /*0008*/ 	.byte	0x01, 0x35
	.zero		2


	//----- nvinfo : EIATTR_PARAM_CBANK
	.align		4
        /*000c*/ 	.byte	0x04, 0x0a
        /*000e*/ 	.short	(.L_238 - .L_237)
	.align		4
.L_237:
        /*0010*/ 	.word	index@(.nv.constant0._ZN5flash16flash_fwd_kernelI23Flash_fwd_kernel_traitsILi192ELi128ELi64ELi8ELb0ELb0EN7cutlass10bfloat16_tE19Flash_kernel_traitsILi192ELi128ELi64ELi8ES3_EELb0ELb0ELb0ELb1ELb0ELb0ELb0ELb0EEEvNS_16Flash_fwd_paramsE)
        /*0014*/ 	.short	0x0160
        /*0016*/ 	.short	0x01d0


	//----- nvinfo : EIATTR_CBANK_PARAM_SIZE
	.align		4
.L_238:
        /*0018*/ 	.byte	0x03, 0x19
        /*001a*/ 	.short	0x01d0


	//----- nvinfo : EIATTR_KPARAM_INFO
	.align		4
        /*001c*/ 	.byte	0x04, 0x17
        /*001e*/ 	.short	(.L_240 - .L_239)
.L_239:
        /*0020*/ 	.word	0x00000000
        /*0024*/ 	.short	0x0000
        /*0026*/ 	.short	0x0000
        /*0028*/ 	.byte	0x00, 0xf0, 0x41, 0x07


	//----- nvinfo : EIATTR_MAXREG_COUNT
	.align		4
.L_240:
        /*002c*/ 	.byte	0x03, 0x1b
        /*002e*/ 	.short	0x00ff


	//----- nvinfo : EIATTR_NUM_BARRIERS
	.align		4
        /*0030*/ 	.byte	0x02, 0x4c
        /*0032*/ 	.byte	0x01
	.zero		1


	//----- nvinfo : EIATTR_MERCURY_ISA_VERSION
	.align		4
        /*0034*/ 	.byte	0x03, 0x5f
        /*0036*/ 	.short	0x0000


	//----- nvinfo : EIATTR_COOP_GROUP_MASK_REGIDS
	.align		4
        /*0038*/ 	.byte	0x04, 0x29
        /*003a*/ 	.short	(.L_242 - .L_241)


	//   ....[0]....
.L_241:
        /*003c*/ 	.word	0xffffffff


	//   ....[1]....
        /*0040*/ 	.word	0xffffffff


	//   ....[2]....
        /*0044*/ 	.word	0xffffffff


	//   ....[3]....
        /*0048*/ 	.word	0xffffffff


	//   ....[4]....
        /*004c*/ 	.word	0xffffffff


	//   ....[5]....
        /*0050*/ 	.word	0xffffffff


	//   ....[6]....
        /*0054*/ 	.word	0xffffffff


	//   ....[7]....
        /*0058*/ 	.word	0xffffffff


	//   ....[8]....
        /*005c*/ 	.word	0xffffffff


	//   ....[9]....
        /*0060*/ 	.word	0xffffffff


	//   ....[10]....
        /*0064*/ 	.word	0xffffffff


	//   ....[11]....
        /*0068*/ 	.word	0xffffffff


	//----- nvinfo : EIATTR_COOP_GROUP_INSTR_OFFSETS
	.align		4
.L_242:
        /*006c*/ 	.byte	0x04, 0x28
        /*006e*/ 	.short	(.L_244 - .L_243)


	//   ....[0]....
.L_243:
        /*0070*/ 	.word	0x00003e90


	//   ....[1]....
        /*0074*/ 	.word	0x00003eb0


	//   ....[2]....
        /*0078*/ 	.word	0x00003f50


	//   ....[3]....
        /*007c*/ 	.word	0x00003f60


	//   ....[4]....
        /*0080*/ 	.word	0x00006a00


	//   ....[5]....
        /*0084*/ 	.word	0x00006a10


	//   ....[6]....
        /*0088*/ 	.word	0x00006a40


	//   ....[7]....
        /*008c*/ 	.word	0x00006a60


	//   ....[8]....
        /*0090*/ 	.word	0x00008130


	//   ....[9]....
        /*0094*/ 	.word	0x00008170


	//   ....[10]....
        /*0098*/ 	.word	0x000081d0


	//   ....[11]....
        /*009c*/ 	.word	0x000081e0


	//----- nvinfo : EIATTR_EXIT_INSTR_OFFSETS
	.align		4
.L_244:
        /*00a0*/ 	.byte	0x04, 0x1c
        /*00a2*/ 	.short	(.L_246 - .L_245)


	//   ....[0]....
.L_245:
        /*00a4*/ 	.word	0x000002e0


	//   ....[1]....
        /*00a8*/ 	.word	0x00009a50


	//   ....[2]....
        /*00ac*/ 	.word	0x00009b50


	//   ....[3]....
        /*00b0*/ 	.word	0x00009b70


	//   ....[4]....
        /*00b4*/ 	.word	0x0000a570


	//   ....[5]....
        /*00b8*/ 	.word	0x0000a5f0


	//----- nvinfo : EIATTR_CTAIDZ_USED
	.align		4
.L_246:
        /*00bc*/ 	.byte	0x01, 0x04
	.zero		2


	//----- nvinfo : EIATTR_CRS_STACK_SIZE
	.align		4
        /*00c0*/ 	.byte	0x04, 0x1e
        /*00c2*/ 	.short	(.L_248 - .L_247)
.L_247:
        /*00c4*/ 	.word	0x00000000
.L_248:


//--------------------- .nv.info._ZN5flash16flash_fwd_kernelI23Flash_fwd_kernel_traitsILi192ELi128ELi64ELi8ELb0ELb0EN7cutlass10bfloat16_tE19Flash_kernel_traitsILi192ELi128ELi64ELi8ES3_EELb0ELb0ELb0ELb1ELb0ELb0ELb1ELb0EEEvNS_16Flash_fwd_paramsE --------------------------
	.section	.nv.info._ZN5flash16flash_fwd_kernelI23Flash_fwd_kernel_traitsILi192ELi128ELi64ELi8ELb0ELb0EN7cutlass10bfloat16_tE19Flash_kernel_traitsILi192ELi128ELi64ELi8ES3_EELb0ELb0ELb0ELb1ELb0ELb0ELb1ELb0EEEvNS_16Flash_fwd_paramsE,"",@"SHT_CUDA_INFO"
	.sectionflags	@""
	.align	4


	//----- nvinfo : EIATTR_CUDA_API_VERSION
	.align		4
        /*0000*/ 	.byte	0x04, 0x37
        /*0002*/ 	.short	(.L_250 - .L_249)
.L_249:
        /*0004*/ 	.word	0x00000082


	//----- nvinfo : EIATTR_SW2861232_WAR
	.align		4
.L_250:
        /*0008*/ 	.byte	0x01, 0x35
	.zero		2


	//----- nvinfo : EIATTR_PARAM_CBANK
	.align		4
        /*000c*/ 	.byte	0x04, 0x0a
        /*000e*/ 	.short	(.L_252 - .L_251)
	.align		4
.L_251:
        /*0010*/ 	.word	index@(.nv.constant0._ZN5flash16flash_fwd_kernelI23Flash_fwd_kernel_traitsILi192ELi128ELi64ELi8ELb0ELb0EN7cutlass10bfloat16_tE19Flash_kernel_traitsILi192ELi128ELi64ELi8ES3_EELb0ELb0ELb0ELb1ELb0ELb0ELb1ELb0EEEvNS_16Flash_fwd_paramsE)
        /*0014*/ 	.short	0x0160
        /*0016*/ 	.short	0x01d0


	//----- nvinfo : EIATTR_CBANK_PARAM_SIZE
	.align		4
.L_252:
        /*0018*/ 	.byte	0x03, 0x19
        /*001a*/ 	.short	0x01d0


	//----- nvinfo : EIATTR_KPARAM_INFO
	.align		4
        /*001c*/ 	.byte	0x04, 0x17
        /*001e*/ 	.short	(.L_254 - .L_253)
.L_253:
        /*0020*/ 	.word	0x00000000
        /*0024*/ 	.short	0x0000
        /*0026*/ 	.short	0x0000
        /*0028*/ 	.byte	0x00, 0xf0, 0x41, 0x07


	//----- nvinfo : EIATTR_MAXREG_COUNT
	.align		4
.L_254:
        /*002c*/ 	.byte	0x03, 0x1b
        /*002e*/ 	.short	0x00ff


	//----- nvinfo : EIATTR_NUM_BARRIERS
	.align		4
        /*0030*/ 	.byte	0x02, 0x4c
        /*0032*/ 	.byte	0x01
	.zero		1


	//----- nvinfo : EIATTR_MERCURY_ISA_VERSION
	.align		4
        /*0034*/ 	.byte	0x03, 0x5f
        /*0036*/ 	.short	0x0000


	//----- nvinfo : EIATTR_COOP_GROUP_MASK_REGIDS
	.align		4
        /*0038*/ 	.byte	0x04, 0x29
        /*003a*/ 	.short	(.L_256 - .L_255)


	//   ....[0]....
.L_255:
        /*003c*/ 	.word	0xffffffff


	//   ....[1]....
        /*0040*/ 	.word	0xffffffff


	//   ....[2]....
        /*0044*/ 	.word	0xffffffff


	//   ....[3]....
        /*0048*/ 	.word	0xffffffff


	//   ....[4]....
        /*004c*/ 	.word	0xffffffff


	//   ....[5]....
        /*0050*/ 	.word	0xffffffff


	//   ....[6]....
        /*0054*/ 	.word	0xffffffff


	//   ....[7]....
        /*0058*/ 	.word	0xffffffff


	//   ....[8]....
        /*005c*/ 	.word	0xffffffff


	//   ....[9]....
        /*0060*/ 	.word	0xffffffff


	//   ....[10]....
        /*0064*/ 	.word	0xffffffff


	//   ....[11]....
        /*0068*/ 	.word	0xffffffff


	//----- nvinfo : EIATTR_COOP_GROUP_INSTR_OFFSETS
	.align		4
.L_256:
        /*006c*/ 	.byte	0x04, 0x28
        /*006e*/ 	.short	(.L_258 - .L_257)


	//   ....[0]....
.L_257:
        /*0070*/ 	.word	0x00004300


	//   ....[1]....
        /*0074*/ 	.word	0x00004320


	//   ....[2]....
        /*0078*/ 	.word	0x000043c0


	//   ....[3]....
        /*007c*/ 	.word	0x000043d0


	//   ....[4]....
        /*0080*/ 	.word	0x00007260


	//   ....[5]....
        /*0084*/ 	.word	0x00007280


	//   ....[6]....
        /*0088*/ 	.word	0x000072a0


	//   ....[7]....
        /*008c*/ 	.word	0x000072c0


	//   ....[8]....
        /*0090*/ 	.word	0x000089a0


	//   ....[9]....
        /*0094*/ 	.word	0x000089e0


	//   ....[10]....
        /*0098*/ 	.word	0x00008a40


	//   ....[11]....
        /*009c*/ 	.word	0x00008a50


	//----- nvinfo : EIATTR_EXIT_INSTR_OFFSETS
	.align		4
.L_258:
        /*00a0*/ 	.byte	0x04, 0x1c
        /*00a2*/ 	.short	(.L_260 - .L_259)


	//   ....[0]....
.L_259:
        /*00a4*/ 	.word	0x000002e0


	//   ....[1]....
        /*00a8*/ 	.word	0x0000a2c0


	//   ....[2]....
        /*00ac*/ 	.word	0x0000a3c0


	//   ....[3]....
        /*00b0*/ 	.word	0x0000a3e0


	//   ....[4]....
        /*00b4*/ 	.word	0x0000ade0


	//   ....[5]....
        /*00b8*/ 	.word	0x0000ae60


	//----- nvinfo : EIATTR_CTAIDZ_USED
	.align		4
.L_260:
        /*00bc*/ 	.byte	0x01, 0x04
	.zero		2


	//----- nvinfo : EIATTR_CRS_STACK_SIZE
	.align		4
        /*00c0*/ 	.byte	0x04, 0x1e
        /*00c2*/ 	.short	(.L_262 - .L_261)
.L_261:
        /*00c4*/ 	.word	0x00000000
.L_262:


//--------------------- .nv.info._ZN5flash16flash_fwd_kernelI23Flash_fwd_kernel_traitsILi192ELi128ELi64ELi8ELb0ELb0EN7cutlass10bfloat16_tE19Flash_kernel_traitsILi192ELi128ELi64ELi8ES3_EELb0ELb0ELb1ELb0ELb0ELb1ELb0ELb0EEEvNS_16Flash_fwd_paramsE --------------------------
	.section	.nv.info._ZN5flash16flash_fwd_kernelI23Flash_fwd_kernel_traitsILi192ELi128ELi64ELi8ELb0ELb0EN7cutlass10bfloat16_tE19Flash_kernel_traitsILi192ELi128ELi64ELi8ES3_EELb0ELb0ELb1ELb0ELb0ELb1ELb0ELb0EEEvNS_16Flash_fwd_paramsE,"",@"SHT_CUDA_INFO"
	.sectionflags	@""
	.align	4


	//----- nvinfo : EIATTR_CUDA_API_VERSION
	.align		4
        /*0000*/ 	.byte	0x04, 0x37
        /*0002*/ 	.short	(.L_264 - .L_263)
.L_263:
        /*0004*/ 	.word	0x00000082


	//----- nvinfo : EIATTR_SW2861232_WAR
	.align		4
.L_264:
        /*0008*/ 	.byte	0x01, 0x35
	.zero		2


	//----- nvinfo : EIATTR_PARAM_CBANK
	.align		4
        /*000c*/ 	.byte	0x04, 0x0a
        /*000e*/ 	.short	(.L_266 - .L_265)
	.align		4
.L_265:
        /*0010*/ 	.word	index@(.nv.constant0._ZN5flash16flash_fwd_kernelI23Flash_fwd_kernel_traitsILi192ELi128ELi64ELi8ELb0ELb0EN7cutlass10bfloat16_tE19Flash_kernel_traitsILi192ELi128ELi64ELi8ES3_EELb0ELb0ELb1ELb0ELb0ELb1ELb0ELb0EEEvNS_16Flash_fwd_paramsE)
        /*0014*/ 	.short	0x0160
        /*0016*/ 	.short	0x01d0


	//----- nvinfo : EIATTR_CBANK_PARAM_SIZE
	.align		4
.L_266:
        /*0018*/ 	.byte	0x03, 0x19
        /*001a*/ 	.short	0x01d0


	//----- nvinfo : EIATTR_KPARAM_INFO
	.align		4
        /*001c*/ 	.byte	0x04, 0x17
        /*001e*/ 	.short	(.L_268 - .L_267)
.L_267:
        /*0020*/ 	.word	0x00000000
        /*0024*/ 	.short	0x0000
        /*0026*/ 	.short	0x0000
        /*0028*/ 	.byte	0x00, 0xf0, 0x41, 0x07


	//----- nvinfo : EIATTR_MAXREG_COUNT
	.align		4
.L_268:
        /*002c*/ 	.byte	0x03, 0x1b
        /*002e*/ 	.short	0x00ff


	//----- nvinfo : EIATTR_NUM_BARRIERS
	.align		4
        /*0030*/ 	.byte	0x02, 0x4c
        /*0032*/ 	.byte	0x01
	.zero		1


	//----- nvinfo : EIATTR_MERCURY_ISA_VERSION
	.align		4
        /*0034*/ 	.byte	0x03, 0x5f
        /*0036*/ 	.short	0x0000


	//----- nvinfo : EIATTR_COOP_GROUP_MASK_REGIDS
	.align		4
        /*0038*/ 	.byte	0x04, 0x29
        /*003a*/ 	.short	(.L_270 - .L_269)


	//   ....[0]....
.L_269:
        /*003c*/ 	.word	0xffffffff


	//   ....[1]....
        /*0040*/ 	.word	0xffffffff


	//   ....[2]....
        /*0044*/ 	.word	0xffffffff


	//   ....[3]....
        /*0048*/ 	.word	0xffffffff


	//   ....[4]....
        /*004c*/ 	.word	0xffffffff


	//   ....[5]....
        /*0050*/ 	.word	0xffffffff


	//   ....[6]....
        /*0054*/ 	.word	0xffffffff


	//   ....[7]....
        /*0058*/ 	.word	0xffffffff


	//   ....[8]....
        /*005c*/ 	.word	0xffffffff


	//   ....[9]....
        /*0060*/ 	.word	0xffffffff


	//   ....[10]....
        /*0064*/ 	.word	0xffffffff


	//   ....[11]....
        /*0068*/ 	.word	0xffffffff


	//   ....[12]....
        /*006c*/ 	.word	0xffffffff


	//   ....[13]....
        /*0070*/ 	.word	0xffffffff


	//   ....[14]....
        /*0074*/ 	.word	0xffffffff


	//   ....[15]....
        /*0078*/ 	.word	0xffffffff


	//   ....[16]....
        /*007c*/ 	.word	0xffffffff


	//   ....[17]....
        /*0080*/ 	.word	0xffffffff


	//   ....[18]....
        /*0084*/ 	.word	0xffffffff


	//   ....[19]....
        /*0088*/ 	.word	0xffffffff


	//----- nvinfo : EIATTR_COOP_GROUP_INSTR_OFFSETS
	.align		4
.L_270:
        /*008c*/ 	.byte	0x04, 0x28
        /*008e*/ 	.short	(.L_272 - .L_271)


	//   ....[0]....
.L_271:
        /*0090*/ 	.word	0x000039c0


	//   ....[1]....
        /*0094*/ 	.word	0x000039e0


	//   ....[2]....
        /*0098*/ 	.word	0x00003a80


	//   ....[3]....
        /*009c*/ 	.word	0x00003a90


	//   ....[4]....
        /*00a0*/ 	.word	0x000061a0


	//   ....[5]....
        /*00a4*/ 	.word	0x000061b0


	//   ....[6]....
        /*00a8*/ 	.word	0x000061e0


	//   ....[7]....
        /*00ac*/ 	.word	0x000061f0


	//   ....[8]....
        /*00b0*/ 	.word	0x00008f10


	//   ....[9]....
        /*00b4*/ 	.word	0x00008ff0


	//   ....[10]....
        /*00b8*/ 	.word	0x00009000


	//   ....[11]....
        /*00bc*/ 	.word	0x00009030


	//   ....[12]....
        /*00c0*/ 	.word	0x0000be50


	//   ....[13]....
        /*00c4*/ 	.word	0x0000be70


	//   ....[14]....
        /*00c8*/ 	.word	0x0000bea0


	//   ....[15]....
        /*00cc*/ 	.word	0x0000beb0


	//   ....[16]....
        /*00d0*/ 	.word	0x0000d5d0


	//   ....[17]....
        /*00d4*/ 	.word	0x0000d610


	//   ....[18]....
        /*00d8*/ 	.word	0x0000d720


	//   ....[19]....
        /*00dc*/ 	.word	0x0000d750


	//----- nvinfo : EIATTR_EXIT_INSTR_OFFSETS
	.align		4
.L_272:
        /*00e0*/ 	.byte	0x04, 0x1c
        /*00e2*/ 	.short	(.L_274 - .L_273)


	//   ....[0]....
.L_273:
        /*00e4*/ 	.word	0x000004d0


	//   ....[1]....
        /*00e8*/ 	.word	0x00000fd0


	//   ....[2]....
        /*00ec*/ 	.word	0x00001050


	//   ....[3]....
        /*00f0*/ 	.word	0x0000ee80


	//   ....[4]....
        /*00f4*/ 	.word	0x0000ef50


	//----- nvinfo : EIATTR_CTAIDZ_USED
	.align		4
.L_274:
        /*00f8*/ 	.byte	0x01, 0x04
	.zero		2


	//----- nvinfo : EIATTR_CRS_STACK_SIZE
	.align		4
        /*00fc*/ 	.byte	0x04, 0x1e
        /*00fe*/ 	.short	(.L_276 - .L_275)
.L_275:
        /*0100*/ 	.word	0x00000000
.L_276:


//--------------------- .nv.info._ZN5flash16flash_fwd_kernelI23Flash_fwd_kernel_traitsILi192ELi128ELi64ELi8ELb0ELb0EN7cutlass10bfloat16_tE19Flash_kernel_traitsILi192ELi128ELi64ELi8ES3_EELb0ELb0ELb1ELb0ELb0ELb1ELb1ELb0EEEvNS_16Flash_fwd_paramsE --------------------------
	.section	.nv.info._ZN5flash16flash_fwd_kernelI23Flash_fwd_kernel_traitsILi192ELi128ELi64ELi8ELb0ELb0EN7cutlass10bfloat16_tE19Flash_kernel_traitsILi192ELi128ELi64ELi8ES3_EELb0ELb0ELb1ELb0ELb0ELb1ELb1ELb0EEEvNS_16Flash_fwd_paramsE,"",@"SHT_CUDA_INFO"
	.sectionflags	@""
	.align	4


	//----- nvinfo : EIATTR_CUDA_API_VERSION
	.align		4
        /*0000*/ 	.byte	0x04, 0x37
        /*0002*/ 	.short	(.L_278 - .L_277)
.L_277:
        /*0004*/ 	.word	0x00000082


	//----- nvinfo : EIATTR_SW2861232_WAR
	.align		4
.L_278:
        /*0008*/ 	.byte	0x01, 0x35
	.zero		2


	//----- nvinfo : EIATTR_PARAM_CBANK
	.align		4
        /*000c*/ 	.byte	0x04, 0x0a
        /*000e*/ 	.short	(.L_280 - .L_279)
	.align		4
.L_279:
        /*0010*/ 	.word	index@(.nv.constant0._ZN5flash16flash_fwd_kernelI23Flash_fwd_kernel_traitsILi192ELi128ELi64ELi8ELb0ELb0EN7cutlass10bfloat16_tE19Flash_kernel_traitsILi192ELi128ELi64ELi8ES3_EELb0ELb0ELb1ELb0ELb0ELb1ELb1ELb0EEEvNS_16Flash_fwd_paramsE)
        /*0014*/ 	.short	0x0160
        /*0016*/ 	.short	0x01d0


	//----- nvinfo : EIATTR_CBANK_PARAM_SIZE
	.align		4
.L_280:
        /*0018*/ 	.byte	0x03, 0x19
        /*001a*/ 	.short	0x01d0


	//----- nvinfo : EIATTR_KPARAM_INFO
	.align		4
        /*001c*/ 	.byte	0x04, 0x17
        /*001e*/ 	.short	(.L_282 - .L_281)
.L_281:
        /*0020*/ 	.word	0x00000000
        /*0024*/ 	.short	0x0000
        /*0026*/ 	.short	0x0000
        /*0028*/ 	.byte	0x00, 0xf0, 0x41, 0x07


	//----- nvinfo : EIATTR_MAXREG_COUNT
	.align		4
.L_282:
        /*002c*/ 	.byte	0x03, 0x1b
        /*002e*/ 	.short	0x00ff


	//----- nvinfo : EIATTR_NUM_BARRIERS
	.align		4
        /*0030*/ 	.byte	0x02, 0x4c
        /*0032*/ 	.byte	0x01
	.zero		1


	//----- nvinfo : EIATTR_MERCURY_ISA_VERSION
	.align		4
        /*0034*/ 	.byte	0x03, 0x5f
        /*0036*/ 	.short	0x0000


	//----- nvinfo : EIATTR_COOP_GROUP_MASK_REGIDS
	.align		4
        /*0038*/ 	.byte	0x04, 0x29
        /*003a*/ 	.short	(.L_284 - .L_283)


	//   ....[0]....
.L_283:
        /*003c*/ 	.word	0xffffffff


	//   ....[1]....
        /*0040*/ 	.word	0xffffffff


	//   ....[2]....
        /*0044*/ 	.word	0xffffffff


	//   ....[3]....
        /*0048*/ 	.word	0xffffffff


	//   ....[4]....
        /*004c*/ 	.word	0xffffffff


	//   ....[5]....
        /*0050*/ 	.word	0xffffffff


	//   ....[6]....
        /*0054*/ 	.word	0xffffffff


	//   ....[7]....
        /*0058*/ 	.word	0xffffffff


	//   ....[8]....
        /*005c*/ 	.word	0xffffffff


	//   ....[9]....
        /*0060*/ 	.word	0xffffffff


	//   ....[10]....
        /*0064*/ 	.word	0xffffffff


	//   ....[11]....
        /*0068*/ 	.word	0xffffffff


	//   ....[12]....
        /*006c*/ 	.word	0xffffffff


	//   ....[13]....
        /*0070*/ 	.word	0xffffffff


	//   ....[14]....
        /*0074*/ 	.word	0xffffffff


	//   ....[15]....
        /*0078*/ 	.word	0xffffffff


	//   ....[16]....
        /*007c*/ 	.word	0xffffffff


	//   ....[17]....
        /*0080*/ 	.word	0xffffffff


	//   ....[18]....
        /*0084*/ 	.word	0xffffffff


	//   ....[19]....
        /*0088*/ 	.word	0xffffffff


	//----- nvinfo : EIATTR_COOP_GROUP_INSTR_OFFSETS
	.align		4
.L_284:
        /*008c*/ 	.byte	0x04, 0x28
        /*008e*/ 	.short	(.L_286 - .L_285)


	//   ....[0]....
.L_285:
        /*0090*/ 	.word	0x00003da0


	//   ....[1]....
        /*0094*/ 	.word	0x00003dc0


	//   ....[2]....
        /*0098*/ 	.word	0x00003e60


	//   ....[3]....
        /*009c*/ 	.word	0x00003e70


	//   ....[4]....
        /*00a0*/ 	.word	0x00006970


	//   ....[5]....
        /*00a4*/ 	.word	0x00006980


	//   ....[6]....
        /*00a8*/ 	.word	0x000069b0


	//   ....[7]....
        /*00ac*/ 	.word	0x000069c0


	//   ....[8]....
        /*00b0*/ 	.word	0x00009ac0


	//   ....[9]....
        /*00b4*/ 	.word	0x00009b90


	//   ....[10]....
        /*00b8*/ 	.word	0x00009ba0


	//   ....[11]....
        /*00bc*/ 	.word	0x00009be0


	//   ....[12]....
        /*00c0*/ 	.word	0x0000ce20


	//   ....[13]....
        /*00c4*/ 	.word	0x0000ce40


	//   ....[14]....
        /*00c8*/ 	.word	0x0000ce80


	//   ....[15]....
        /*00cc*/ 	.word	0x0000ce90


	//   ....[16]....
        /*00d0*/ 	.word	0x0000e5b0


	//   ....[17]....
        /*00d4*/ 	.word	0x0000e5f0


	//   ....[18]....
        /*00d8*/ 	.word	0x0000e700


	//   ....[19]....
        /*00dc*/ 	.word	0x0000e730


	//----- nvinfo : EIATTR_EXIT_INSTR_OFFSETS
	.align		4
.L_286:
        /*00e0*/ 	.byte	0x04, 0x1c
        /*00e2*/ 	.short	(.L_288 - .L_287)


	//   ....[0]....
.L_287:
        /*00e4*/ 	.word	0x000004d0


	//   ....[1]....
        /*00e8*/ 	.word	0x00000fd0


	//   ....[2]....
        /*00ec*/ 	.word	0x00001050


	//   ....[3]....
        /*00f0*/ 	.word	0x0000fe60


	//   ....[4]....
        /*00f4*/ 	.word	0x0000ff30


	//----- nvinfo : EIATTR_CTAIDZ_USED
	.align		4
.L_288:
        /*00f8*/ 	.byte	0x01, 0x04
	.zero		2


	//----- nvinfo : EIATTR_CRS_STACK_SIZE
	.align		4
        /*00fc*/ 	.byte	0x04, 0x1e
        /*00fe*/ 	.short	(.L_290 - .L_289)
.L_289:
        /*0100*/ 	.word	0x00000000
.L_290:


//--------------------- .nv.info._ZN5flash16flash_fwd_kernelI23Flash_fwd_kernel_traitsILi192ELi128ELi64ELi8ELb0ELb0EN7cutlass10bfloat16_tE19Flash_kernel_traitsILi192ELi128ELi64ELi8ES3_EELb0ELb0ELb1ELb0ELb0ELb0ELb0ELb0EEEvNS_16Flash_fwd_paramsE --------------------------
	.section	.nv.info._ZN5flash16flash_fwd_kernelI23Flash_fwd_kernel_traitsILi192ELi128ELi64ELi8ELb0ELb0EN7cutlass10bfloat16_tE19Flash_kernel_traitsILi192ELi128ELi64ELi8ES3_EELb0ELb0ELb1ELb0ELb0ELb0ELb0ELb0EEEvNS_16Flash_fwd_paramsE,"",@"SHT_CUDA_INFO"
	.sectionflags	@""
	.align	4


	//----- nvinfo : EIATTR_CUDA_API_VERSION
	.align		4
        /*0000*/ 	.byte	0x04, 0x37
        /*0002*/ 	.short	(.L_292 - .L_291)
.L_291:
        /*0004*/ 	.word	0x00000082


	//----- nvinfo : EIATTR_SW2861232_WAR
	.align		4
.L_292:
        /*0008*/ 	.byte	0x01, 0x35
	.zero		2


	//----- nvinfo : EIATTR_PARAM_CBANK
	.align		4
        /*000c*/ 	.byte	0x04, 0x0a
        /*000e*/ 	.short	(.L_294 - .L_293)
	.align		4
.L_293:
        /*0010*/ 	.word	index@(.nv.constant0._ZN5flash16flash_fwd_kernelI23Flash_fwd_kernel_traitsILi192ELi128ELi64ELi8ELb0ELb0EN7cutlass10bfloat16_tE19Flash_kernel_traitsILi192ELi128ELi64ELi8ES3_EELb0ELb0ELb1ELb0ELb0ELb0ELb0ELb0EEEvNS_16Flash_fwd_paramsE)
        /*0014*/ 	.short	0x0160
        /*0016*/ 	.short	0x01d0


	//----- nvinfo : EIATTR_CBANK_PARAM_SIZE
	.align		4
.L_294:
        /*0018*/ 	.byte	0x03, 0x19
        /*001a*/ 	.short	0x01d0


	//----- nvinfo : EIATTR_KPARAM_INFO
	.align		4
        /*001c*/ 	.byte	0x04, 0x17
        /*001e*/ 	.short	(.L_296 - .L_295)
.L_295:
        /*0020*/ 	.word	0x00000000
        /*0024*/ 	.short	0x0000
        /*0026*/ 	.short	0x0000
        /*0028*/ 	.byte	0x00, 0xf0, 0x41, 0x07


	//----- nvinfo : EIATTR_MAXREG_COUNT
	.align		4
.L_296:
        /*002c*/ 	.byte	0x03, 0x1b
        /*002e*/ 	.short	0x00ff


	//----- nvinfo : EIATTR_NUM_BARRIERS
	.align		4
        /*0030*/ 	.byte	0x02, 0x4c
        /*0032*/ 	.byte	0x01
	.zero		1


	//----- nvinfo : EIATTR_MERCURY_ISA_VERSION
	.align		4
        /*0034*/ 	.byte	0x03, 0x5f
        /*0036*/ 	.short	0x0000


	//----- nvinfo : EIATTR_COOP_GROUP_MASK_REGIDS
	.align		4
        /*0038*/ 	.byte	0x04, 0x29
        /*003a*/ 	.short	(.L_298 - .L_297)


	//   ....[0]....
.L_297:
        /*003c*/ 	.word	0xffffffff


	//   ....[1]....
        /*0040*/ 	.word	0xffffffff


	//   ....[2]....
        /*0044*/ 	.word	0xffffffff


	//   ....[3]....
        /*0048*/ 	.word	0xffffffff


	//   ....[4]....
        /*004c*/ 	.word	0xffffffff


	//   ....[5]....
        /*0050*/ 	.word	0xffffffff


	//   ....[6]....
        /*0054*/ 	.word	0xffffffff


	//   ....[7]....
        /*0058*/ 	.word	0xffffffff


	//   ....[8]....
        /*005c*/ 	.word	0xffffffff


	//   ....[9]....
        /*0060*/ 	.word	0xffffffff


	//   ....[10]....
        /*0064*/ 	.word	0xffffffff


	//   ....[11]....
        /*0068*/ 	.word	0xffffffff


	//   ....[12]....
        /*006c*/ 	.word	0xffffffff


	//   ....[13]....
        /*0070*/ 	.word	0xffffffff


	//   ....[14]....
        /*0074*/ 	.word	0xffffffff


	//   ....[15]....
        /*0078*/ 	.word	0xffffffff


	//   ....[16]....
        /*007c*/ 	.word	0xffffffff


	//   ....[17]....
        /*0080*/ 	.word	0xffffffff


	//   ....[18]....
        /*0084*/ 	.word	0xffffffff


	//   ....[19]....
        /*0088*/ 	.word	0xffffffff


	//----- nvinfo : EIATTR_COOP_GROUP_INSTR_OFFSETS
	.align		4
.L_298:
        /*008c*/ 	.byte	0x04, 0x28
        /*008e*/ 	.short	(.L_300 - .L_299)


	//   ....[0]....
.L_299:
        /*0090*/ 	.word	0x000043f0


	//   ....[1]....
        /*0094*/ 	.word	0x00004410


	//   ....[2]....
        /*0098*/ 	.word	0x000044b0


	//   ....[3]....
        /*009c*/ 	.word	0x000044c0


	//   ....[4]....
        /*00a0*/ 	.word	0x00006f30


	//   ....[5]....
        /*00a4*/ 	.word	0x00006f40


	//   ....[6]....
        /*00a8*/ 	.word	0x00006f70


	//   ....[7]....
        /*00ac*/ 	.word	0x00006f80


	//   ....[8]....
        /*00b0*/ 	.word	0x0000a020


	//   ....[9]....
        /*00b4*/ 	.word	0x0000a0d0


	//   ....[10]....
        /*00b8*/ 	.word	0x0000a0f0


	//   ....[11]....
        /*00bc*/ 	.word	0x0000a120


	//   ....[12]....
        /*00c0*/ 	.word	0x0000d250


	//   ....[13]....
        /*00c4*/ 	.word	0x0000d270


	//   ....[14]....
        /*00c8*/ 	.word	0x0000d290


	//   ....[15]....
        /*00cc*/ 	.word	0x0000d2b0


	//   ....[16]....
        /*00d0*/ 	.word	0x0000e9e0


	//   ....[17]....
        /*00d4*/ 	.word	0x0000ea20


	//   ....[18]....
        /*00d8*/ 	.word	0x0000eaa0


	//   ....[19]....
        /*00dc*/ 	.word	0x0000eac0


	//----- nvinfo : EIATTR_EXIT_INSTR_OFFSETS
	.align		4
.L_300:
        /*00e0*/ 	.byte	0x04, 0x1c
        /*00e2*/ 	.short	(.L_302 - .L_301)


	//   ....[0]....
.L_301:
        /*00e4*/ 	.word	0x000002d0


	//   ....[1]....
        /*00e8*/ 	.word	0x00000df0


	//   ....[2]....
        /*00ec*/ 	.word	0x00000e70


	//   ....[3]....
        /*00f0*/ 	.word	0x00010390


	//   ....[4]....
        /*00f4*/ 	.word	0x00010480


	//   ....[5]....
        /*00f8*/ 	.word	0x000104a0


	//----- nvinfo : EIATTR_CTAIDZ_USED
	.align		4
.L_302:
        /*00fc*/ 	.byte	0x01, 0x04
	.zero		2


	//----- nvinfo : EIATTR_CRS_STACK_SIZE
	.align		4
        /*0100*/ 	.byte	0x04, 0x1e
        /*0102*/ 	.short	(.L_304 - .L_303)
.L_303:
        /*0104*/ 	.word	0x00000000
.L_304:


//--------------------- .nv.info._ZN5flash16flash_fwd_kernelI23Flash_fwd_kernel_traitsILi192ELi128ELi64ELi8ELb0ELb0EN7cutlass10bfloat16_tE19Flash_kernel_traitsILi192ELi128ELi64ELi8ES3_EELb0ELb0ELb1ELb0ELb0ELb0ELb1ELb0EEEvNS_16Flash_fwd_paramsE --------------------------
	.section	.nv.info._ZN5flash16flash_fwd_kernelI23Flash_fwd_kernel_traitsILi192ELi128ELi64ELi8ELb0ELb0EN7cutlass10bfloat16_tE19Flash_kernel_traitsILi192ELi128ELi64ELi8ES3_EELb0ELb0ELb1ELb0ELb0ELb0ELb1ELb0EEEvNS_16Flash_fwd_paramsE,"",@"SHT_CUDA_INFO"
	.sectionflags	@""
	.align	4


	//----- nvinfo : EIATTR_CUDA_API_VERSION
	.align		4
        /*0000*/ 	.byte	0x04, 0x37
        /*0002*/ 	.short	(.L_306 - .L_305)
.L_305:
        /*0004*/ 	.word	0x00000082


	//----- nvinfo : EIATTR_SW2861232_WAR
	.align		4
.L_306:
        /*0008*/ 	.byte	0x01, 0x35
	.zero		2


	//----- nvinfo : EIATTR_PARAM_CBANK
	.align		4
        /*000c*/ 	.byte	0x04, 0x0a
        /*000e*/ 	.short	(.L_308 - .L_307)
	.align		4
.L_307:
        /*0010*/ 	.word	index@(.nv.constant0._ZN5flash16flash_fwd_kernelI23Flash_fwd_kernel_traitsILi192ELi128ELi64ELi8ELb0ELb0EN7cutlass10bfloat16_tE19Flash_kernel_traitsILi192ELi128ELi64ELi8ES3_EELb0ELb0ELb1ELb0ELb0ELb0ELb1ELb0EEEvNS_16Flash_fwd_paramsE)
        /*0014*/ 	.short	0x0160
        /*0016*/ 	.short	0x01d0


	//----- nvinfo : EIATTR_CBANK_PARAM_SIZE
	.align		4
.L_308:
        /*0018*/ 	.byte	0x03, 0x19
        /*001a*/ 	.short	0x01d0


	//----- nvinfo : EIATTR_KPARAM_INFO
	.align		4
        /*001c*/ 	.byte	0x04, 0x17
        /*001e*/ 	.short	(.L_310 - .L_309)
.L_309:
        /*0020*/ 	.word	0x00000000
        /*0024*/ 	.short	0x0000
        /*0026*/ 	.short	0x0000
        /*0028*/ 	.byte	0x00, 0xf0, 0x41, 0x07


	//----- nvinfo : EIATTR_MAXREG_COUNT
	.align		4
.L_310:
        /*002c*/ 	.byte	0x03, 0x1b
        /*002e*/ 	.short	0x00ff


	//----- nvinfo : EIATTR_NUM_BARRIERS
	.align		4
        /*0030*/ 	.byte	0x02, 0x4c
        /*0032*/ 	.byte	0x01
	.zero		1


	//----- nvinfo : EIATTR_MERCURY_ISA_VERSION
	.align		4
        /*0034*/ 	.byte	0x03, 0x5f
        /*0036*/ 	.short	0x0000


	//----- nvinfo : EIATTR_COOP_GROUP_MASK_REGIDS
	.align		4
        /*0038*/ 	.byte	0x04, 0x29
        /*003a*/ 	.short	(.L_312 - .L_311)


	//   ....[0]....
.L_311:
        /*003c*/ 	.word	0xffffffff


	//   ....[1]....
        /*0040*/ 	.word	0xffffffff


	//   ....[2]....
        /*0044*/ 	.word	0xffffffff


	//   ....[3]....
        /*0048*/ 	.word	0xffffffff


	//   ....[4]....
        /*004c*/ 	.word	0xffffffff


	//   ....[5]....
        /*0050*/ 	.word	0xffffffff


	//   ....[6]....
        /*0054*/ 	.word	0xffffffff


	//   ....[7]....
        /*0058*/ 	.word	0xffffffff


	//   ....[8]....
        /*005c*/ 	.word	0xffffffff


	//   ....[9]....
        /*0060*/ 	.word	0xffffffff


	//   ....[10]....
        /*0064*/ 	.word	0xffffffff


	//   ....[11]....
        /*0068*/ 	.word	0xffffffff


	//   ....[12]....
        /*006c*/ 	.word	0xffffffff


	//   ....[13]....
        /*0070*/ 	.word	0xffffffff


	//   ....[14]....
        /*0074*/ 	.word	0xffffffff


	//   ....[15]....
        /*0078*/ 	.word	0xffffffff


	//   ....[16]....
        /*007c*/ 	.word	0xffffffff


	//   ....[17]....
        /*0080*/ 	.word	0xffffffff


	//   ....[18]....
        /*0084*/ 	.word	0xffffffff


	//   ....[19]....
        /*0088*/ 	.word	0xffffffff


	//----- nvinfo : EIATTR_COOP_GROUP_INSTR_OFFSETS
	.align		4
.L_312:
        /*008c*/ 	.byte	0x04, 0x28
        /*008e*/ 	.short	(.L_314 - .L_313)


	//   ....[0]....
.L_313:
        /*0090*/ 	.word	0x000047f0


	//   ....[1]....
        /*0094*/ 	.word	0x00004810


	//   ....[2]....
        /*0098*/ 	.word	0x000048b0


	//   ....[3]....
        /*009c*/ 	.word	0x000048c0


	//   ....[4]....
        /*00a0*/ 	.word	0x00007730


	//   ....[5]....
        /*00a4*/ 	.word	0x00007740


	//   ....[6]....
        /*00a8*/ 	.word	0x00007770


	//   ....[7]....
        /*00ac*/ 	.word	0x00007780


	//   ....[8]....
        /*00b0*/ 	.word	0x0000ac20


	//   ....[9]....
        /*00b4*/ 	.word	0x0000acb0


	//   ....[10]....
        /*00b8*/ 	.word	0x0000acd0


	//   ....[11]....
        /*00bc*/ 	.word	0x0000acf0


	//   ....[12]....
        /*00c0*/ 	.word	0x0000e250


	//   ....[13]....
        /*00c4*/ 	.word	0x0000e270


	//   ....[14]....
        /*00c8*/ 	.word	0x0000e2b0


	//   ....[15]....
        /*00cc*/ 	.word	0x0000e2c0


	//   ....[16]....
        /*00d0*/ 	.word	0x0000f9f0


	//   ....[17]....
        /*00d4*/ 	.word	0x0000fa30


	//   ....[18]....
        /*00d8*/ 	.word	0x0000fab0


	//   ....[19]....
        /*00dc*/ 	.word	0x0000fad0


	//----- nvinfo : EIATTR_EXIT_INSTR_OFFSETS
	.align		4
.L_314:
        /*00e0*/ 	.byte	0x04, 0x1c
        /*00e2*/ 	.short	(.L_316 - .L_315)


	//   ....[0]....
.L_315:
        /*00e4*/ 	.word	0x000002d0


	//   ....[1]....
        /*00e8*/ 	.word	0x00000df0


	//   ....[2]....
        /*00ec*/ 	.word	0x00000e70


	//   ....[3]....
        /*00f0*/ 	.word	0x000113a0


	//   ....[4]....
        /*00f4*/ 	.word	0x00011490


	//   ....[5]....
        /*00f8*/ 	.word	0x000114b0


	//----- nvinfo : EIATTR_CTAIDZ_USED
	.align		4
.L_316:
        /*00fc*/ 	.byte	0x01, 0x04
	.zero		2


	//----- nvinfo : EIATTR_CRS_STACK_SIZE
	.align		4
        /*0100*/ 	.byte	0x04, 0x1e
        /*0102*/ 	.short	(.L_318 - .L_317)
.L_317:
        /*0104*/ 	.word	0x00000000
.L_318:


//--------------------- .nv.info._ZN5flash16flash_fwd_kernelI23Flash_fwd_kernel_traitsILi192ELi128ELi64ELi8ELb0ELb0EN7cutlass10bfloat16_tE19Flash_kernel_traitsILi192ELi128ELi64ELi8ES3_EELb0ELb0ELb1ELb1ELb0ELb0ELb0ELb0EEEvNS_16Flash_fwd_paramsE --------------------------
	.section	.nv.info._ZN5flash16flash_fwd_kernelI23Flash_fwd_kernel_traitsILi192ELi128ELi64ELi8ELb0ELb0EN7cutlass10bfloat16_tE19Flash_kernel_traitsILi192ELi128ELi64ELi8ES3_EELb0ELb0ELb1ELb1ELb0ELb0ELb0ELb0EEEvNS_16Flash_fwd_paramsE,"",@"SHT_CUDA_INFO"
	.sectionflags	@""
	.align	4


	//----- nvinfo : EIATTR_CUDA_API_VERSION
	.align		4
        /*0000*/ 	.byte	0x04, 0x37
        /*0002*/ 	.short	(.L_320 - .L_319)
.L_319:
        /*0004*/ 	.word	0x00000082


	//----- nvinfo : EIATTR_SW2861232_WAR
	.align		4
.L_320:
        /*0008*/ 	.byte	0x01, 0x35
	.zero		2


	//----- nvinfo : EIATTR_PARAM_CBANK
	.align		4
        /*000c*/ 	.byte	0x04, 0x0a
        /*000e*/ 	.short	(.L_322 - .L_321)
	.align		4
.L_321:
        /*0010*/ 	.word	index@(.nv.constant0._ZN5flash16flash_fwd_kernelI23Flash_fwd_kernel_traitsILi192ELi128ELi64ELi8ELb0ELb0EN7cutlass10bfloat16_tE19Flash_kernel_traitsILi192ELi128ELi64ELi8ES3_EELb0ELb0ELb1ELb1ELb0ELb0ELb0ELb0EEEvNS_16Flash_fwd_paramsE)
        /*0014*/ 	.short	0x0160
        /*0016*/ 	.short	0x01d0


	//----- nvinfo : EIATTR_CBANK_PARAM_SIZE
	.align		4
.L_322:
        /*0018*/ 	.byte	0x03, 0x19
        /*001a*/ 	.short	0x01d0


	//----- nvinfo : EIATTR_KPARAM_INFO
	.align		4
        /*001c*/ 	.byte	0x04, 0x17
        /*001e*/ 	.short	(.L_324 - .L_323)
.L_323:
        /*0020*/ 	.word	0x00000000
        /*0024*/ 	.short	0x0000
        /*0026*/ 	.short	0x0000
        /*0028*/ 	.byte	0x00, 0xf0, 0x41, 0x07


	//----- nvinfo : EIATTR_MAXREG_COUNT
	.align		4
.L_324:
        /*002c*/ 	.byte	0x03, 0x1b
        /*002e*/ 	.short	0x00ff


	//----- nvinfo : EIATTR_NUM_BARRIERS
	.align		4
        /*0030*/ 	.byte	0x02, 0x4c
        /*0032*/ 	.byte	0x01
	.zero		1


	//----- nvinfo : EIATTR_MERCURY_ISA_VERSION
	.align		4
        /*0034*/ 	.byte	0x03, 0x5f
        /*0036*/ 	.short	0x0000


	//----- nvinfo : EIATTR_COOP_GROUP_MASK_REGIDS
	.align		4
        /*0038*/ 	.byte	0x04, 0x29
        /*003a*/ 	.short	(.L_326 - .L_325)


	//   ....[0]....
.L_325:
        /*003c*/ 	.word	0xffffffff


	//   ....[1]....
        /*0040*/ 	.word	0xffffffff


	//   ....[2]....
        /*0044*/ 	.word	0xffffffff


	//   ....[3]....
        /*0048*/ 	.word	0xffffffff


	//   ....[4]....
        /*004c*/ 	.word	0xffffffff


	//   ....[5]....
        /*0050*/ 	.word	0xffffffff


	//   ....[6]....
        /*0054*/ 	.word	0xffffffff


	//   ....[7]....
        /*0058*/ 	.word	0xffffffff


	//   ....[8]....
        /*005c*/ 	.word	0xffffffff


	//   ....[9]....
        /*0060*/ 	.word	0xffffffff


	//   ....[10]....
        /*0064*/ 	.word	0xffffffff


	//   ....[11]....
        /*0068*/ 	.word	0xffffffff


	//   ....[12]....
        /*006c*/ 	.word	0xffffffff


	//   ....[13]....
        /*0070*/ 	.word	0xffffffff


	//   ....[14]....
        /*0074*/ 	.word	0xffffffff


	//   ....[15]....
        /*0078*/ 	.word	0xffffffff


	//   ....[16]....
        /*007c*/ 	.word	0xffffffff


	//   ....[17]....
        /*0080*/ 	.word	0xffffffff


	//   ....[18]....
        /*0084*/ 	.word	0xffffffff


	//   ....[19]....
        /*0088*/ 	.word	0xffffffff


	//----- nvinfo : EIATTR_COOP_GROUP_INSTR_OFFSETS
	.align		4
.L_326:
        /*008c*/ 	.byte	0x04, 0x28
        /*008e*/ 	.short	(.L_328 - .L_327)


	//   ....[0]....
.L_327:
        /*0090*/ 	.word	0x000051c0


	//   ....[1]....
        /*0094*/ 	.word	0x000051e0


	//   ....[2]....
        /*0098*/ 	.word	0x00005280


	//   ....[3]....
        /*009c*/ 	.word	0x00005290


	//   ....[4]....
        /*00a0*/ 	.word	0x000085e0


	//   ....[5]....
        /*00a4*/ 	.word	0x000085f0


	//   ....[6]....
        /*00a8*/ 	.word	0x00008620


	//   ....[7]....
        /*00ac*/ 	.word	0x00008630


	//   ....[8]....
        /*00b0*/ 	.word	0x0000c060


	//   ....[9]....
        /*00b4*/ 	.word	0x0000c070


	//   ....[10]....
        /*00b8*/ 	.word	0x0000c0a0


	//   ....[11]....
        /*00bc*/ 	.word	0x0000c0b0


	//   ....[12]....
        /*00c0*/ 	.word	0x0000f980


	//   ....[13]....
        /*00c4*/ 	.word	0x0000fab0


	//   ....[14]....
        /*00c8*/ 	.word	0x0000fac0


	//   ....[15]....
        /*00cc*/ 	.word	0x0000fb20


	//   ....[16]....
        /*00d0*/ 	.word	0x00011200


	//   ....[17]....
        /*00d4*/ 	.word	0x00011240


	//   ....[18]....
        /*00d8*/ 	.word	0x00011350


	//   ....[19]....
        /*00dc*/ 	.word	0x00011380


	//----- nvinfo : EIATTR_EXIT_INSTR_OFFSETS
	.align		4
.L_328:
        /*00e0*/ 	.byte	0x04, 0x1c
        /*00e2*/ 	.short	(.L_330 - .L_329)


	//   ....[0]....
.L_329:
        /*00e4*/ 	.word	0x000004c0


	//   ....[1]....
        /*00e8*/ 	.word	0x000010b0


	//   ....[2]....
        /*00ec*/ 	.word	0x00001130


	//   ....[3]....
        /*00f0*/ 	.word	0x00012c20


	//   ....[4]....
        /*00f4*/ 	.word	0x00012d10


	//   ....[5]....
        /*00f8*/ 	.word	0x00012d30


	//----- nvinfo : EIATTR_CTAIDZ_USED
	.align		4
.L_330:
        /*00fc*/ 	.byte	0x01, 0x04
	.zero		2


	//----- nvinfo : EIATTR_CRS_STACK_SIZE
	.align		4
        /*0100*/ 	.byte	0x04, 0x1e
        /*0102*/ 	.short	(.L_332 - .L_331)
.L_331:
        /*0104*/ 	.word	0x00000000
.L_332:


//--------------------- .nv.info._ZN5flash16flash_fwd_kernelI23Flash_fwd_kernel_traitsILi192ELi128ELi64ELi8ELb0ELb0EN7cutlass10bfloat16_tE19Flash_kernel_traitsILi192ELi128ELi64ELi8ES3_EELb0ELb0ELb1ELb1ELb0ELb0ELb1ELb0EEEvNS_16Flash_fwd_paramsE --------------------------
	.section	.nv.info._ZN5flash16flash_fwd_kernelI23Flash_fwd_kernel_traitsILi192ELi128ELi64ELi8ELb0ELb0EN7cutlass10bfloat16_tE19Flash_kernel_traitsILi192ELi128ELi64ELi8ES3_EELb0ELb0ELb1ELb1ELb0ELb0ELb1ELb0EEEvNS_16Flash_fwd_paramsE,"",@"SHT_CUDA_INFO"
	.sectionflags	@""
	.align	4


	//----- nvinfo : EIATTR_CUDA_API_VERSION
	.align		4
        /*0000*/ 	.byte	0x04, 0x37
        /*0002*/ 	.short	(.L_334 - .L_333)
.L_333:
        /*0004*/ 	.word	0x00000082


	//----- nvinfo : EIATTR_SW2861232_WAR
	.align		4
.L_334:
        /*0008*/ 	.byte	0x01, 0x35
	.zero		2


	//----- nvinfo : EIATTR_PARAM_CBANK
	.align		4
        /*000c*/ 	.byte	0x04, 0x0a
        /*000e*/ 	.short	(.L_336 - .L_335)
	.align		4
.L_335:
        /*0010*/ 	.word	index@(.nv.constant0._ZN5flash16flash_fwd_kernelI23Flash_fwd_kernel_traitsILi192ELi128ELi64ELi8ELb0ELb0EN7cutlass10bfloat16_tE19Flash_kernel_traitsILi192ELi128ELi64ELi8ES3_EELb0ELb0ELb1ELb1ELb0ELb0ELb1ELb0EEEvNS_16Flash_fwd_paramsE)
        /*0014*/ 	.short	0x0160
        /*0016*/ 	.short	0x01d0


	//----- nvinfo : EIATTR_CBANK_PARAM_SIZE
	.align		4
.L_336:
        /*0018*/ 	.byte	0x03, 0x19
        /*001a*/ 	.short	0x01d0


	//----- nvinfo : EIATTR_KPARAM_INFO
	.align		4
        /*001c*/ 	.byte	0x04, 0x17
        /*001e*/ 	.short	(.L_338 - .L_337)
.L_337:
        /*0020*/ 	.word	0x00000000
        /*0024*/ 	.short	0x0000
        /*0026*/ 	.short	0x0000
        /*0028*/ 	.byte	0x00, 0xf0, 0x41, 0x07


	//----- nvinfo : EIATTR_MAXREG_COUNT
	.align		4
.L_338:
        /*002c*/ 	.byte	0x03, 0x1b
        /*002e*/ 	.short	0x00ff


	//----- nvinfo : EIATTR_NUM_BARRIERS
	.align		4
        /*0030*/ 	.byte	0x02, 0x4c
        /*0032*/ 	.byte	0x01
	.zero		1


	//----- nvinfo : EIATTR_MERCURY_ISA_VERSION
	.align		4
        /*0034*/ 	.byte	0x03, 0x5f
        /*0036*/ 	.short	0x0000


	//----- nvinfo : EIATTR_COOP_GROUP_MASK_REGIDS
	.align		4
        /*0038*/ 	.byte	0x04, 0x29
        /*003a*/ 	.short	(.L_340 - .L_339)


	//   ....[0]....
.L_339:
        /*003c*/ 	.word	0xffffffff


	//   ....[1]....
        /*0040*/ 	.word	0xffffffff


	//   ....[2]....
        /*0044*/ 	.word	0xffffffff


	//   ....[3]....
        /*0048*/ 	.word	0xffffffff


	//   ....[4]....
        /*004c*/ 	.word	0xffffffff


	//   ....[5]....
        /*0050*/ 	.word	0xffffffff


	//   ....[6]....
        /*0054*/ 	.word	0xffffffff


	//   ....[7]....
        /*0058*/ 	.word	0xffffffff


	//   ....[8]....
        /*005c*/ 	.word	0xffffffff


	//   ....[9]....
        /*0060*/ 	.word	0xffffffff


	//   ....[10]....
        /*0064*/ 	.word	0xffffffff


	//   ....[11]....
        /*0068*/ 	.word	0xffffffff


	//   ....[12]....
        /*006c*/ 	.word	0xffffffff


	//   ....[13]....
        /*0070*/ 	.word	0xffffffff


	//   ....[14]....
        /*0074*/ 	.word	0xffffffff


	//   ....[15]....
        /*0078*/ 	.word	0xffffffff


	//   ....[16]....
        /*007c*/ 	.word	0xffffffff


	//   ....[17]....
        /*0080*/ 	.word	0xffffffff


	//   ....[18]....
        /*0084*/ 	.word	0xffffffff


	//   ....[19]....
        /*0088*/ 	.word	0xffffffff


	//----- nvinfo : EIATTR_COOP_GROUP_INSTR_OFFSETS
	.align		4
.L_340:
        /*008c*/ 	.byte	0x04, 0x28
        /*008e*/ 	.short	(.L_342 - .L_341)


	//   ....[0]....
.L_341:
        /*0090*/ 	.word	0x00005680


	//   ....[1]....
        /*0094*/ 	.word	0x000056a0


	//   ....[2]....
        /*0098*/ 	.word	0x00005740


	//   ....[3]....
        /*009c*/ 	.word	0x00005750


	//   ....[4]....
        /*00a0*/ 	.word	0x00008f00


	//   ....[5]....
        /*00a4*/ 	.word	0x00008f10


	//   ....[6]....
        /*00a8*/ 	.word	0x00008f50


	//   ....[7]....
        /*00ac*/ 	.word	0x00008f60


	//   ....[8]....
        /*00b0*/ 	.word	0x0000ce20


	//   ....[9]....
        /*00b4*/ 	.word	0x0000ce30


	//   ....[10]....
        /*00b8*/ 	.word	0x0000ce70


	//   ....[11]....
        /*00bc*/ 	.word	0x0000ce80


	//   ....[12]....
        /*00c0*/ 	.word	0x00010b60


	//   ....[13]....
        /*00c4*/ 	.word	0x00010c90


	//   ....[14]....
        /*00c8*/ 	.word	0x00010ca0


	//   ....[15]....
        /*00cc*/ 	.word	0x00010cc0


	//   ....[16]....
        /*00d0*/ 	.word	0x000123e0


	//   ....[17]....
        /*00d4*/ 	.word	0x00012420


	//   ....[18]....
        /*00d8*/ 	.word	0x00012530


	//   ....[19]....
        /*00dc*/ 	.word	0x00012560


	//----- nvinfo : EIATTR_EXIT_INSTR_OFFSETS
	.align		4
.L_342:
        /*00e0*/ 	.byte	0x04, 0x1c
        /*00e2*/ 	.short	(.L_344 - .L_343)


	//   ....[0]....
.L_343:
        /*00e4*/ 	.word	0x000004c0


	//   ....[1]....
        /*00e8*/ 	.word	0x000010b0


	//   ....[2]....
        /*00ec*/ 	.word	0x00001130


	//   ....[3]....
        /*00f0*/ 	.word	0x00013e00


	//   ....[4]....
        /*00f4*/ 	.word	0x00013ef0


	//   ....[5]....
        /*00f8*/ 	.word	0x00013f10


	//----- nvinfo : EIATTR_CTAIDZ_USED
	.align		4
.L_344:
        /*00fc*/ 	.byte	0x01, 0x04
	.zero		2


	//----- nvinfo : EIATTR_CRS_STACK_SIZE
	.align		4
        /*0100*/ 	.byte	0x04, 0x1e
        /*0102*/ 	.short	(.L_346 - .L_345)
.L_345:
        /*0104*/ 	.word	0x00000000
.L_346:


//--------------------- .nv.info._ZN5flash16flash_fwd_kernelI23Flash_fwd_kernel_traitsILi192ELi64ELi64ELi4ELb0ELb0EN7cutlass10bfloat16_tE19Flash_kernel_traitsILi192ELi64ELi64ELi4ES3_EELb1ELb0ELb0ELb0ELb0ELb0ELb0ELb0EEEvNS_16Flash_fwd_paramsE --------------------------
	.section	.nv.info._ZN5flash16flash_fwd_kernelI23Flash_fwd_kernel_traitsILi192ELi64ELi64ELi4ELb0ELb0EN7cutlass10bfloat16_tE19Flash_kernel_traitsILi192ELi64ELi64ELi4ES3_EELb1ELb0ELb0ELb0ELb0ELb0ELb0ELb0EEEvNS_16Flash_fwd_paramsE,"",@"SHT_CUDA_INFO"
	.sectionflags	@""
	.align	4


	//----- nvinfo : EIATTR_CUDA_API_VERSION
	.align		4
        /*0000*/ 	.byte	0x04, 0x37
        /*0002*/ 	.short	(.L_348 - .L_347)
.L_347:
        /*0004*/ 	.word	0x00000082


	//----- nvinfo : EIATTR_SW2861232_WAR
	.align		4
.L_348:
        /*0008*/ 	.byte	0x01, 0x35
	.zero		2


	//----- nvinfo : EIATTR_PARAM_CBANK
	.align		4
        /*000c*/ 	.byte	0x04, 0x0a
        /*000e*/ 	.short	(.L_350 - .L_349)
	.align		4
.L_349:
        /*0010*/ 	.word	index@(.nv.constant0._ZN5flash16flash_fwd_kernelI23Flash_fwd_kernel_traitsILi192ELi64ELi64ELi4ELb0ELb0EN7cutlass10bfloat16_tE19Flash_kernel_traitsILi192ELi64ELi64ELi4ES3_EELb1ELb0ELb0ELb0ELb0ELb0ELb0ELb0EEEvNS_16Flash_fwd_paramsE)
        /*0014*/ 	.short	0x0160
        /*0016*/ 	.short	0x01d0


	//----- nvinfo : EIATTR_CBANK_PARAM_SIZE
	.align		4
.L_350:
        /*0018*/ 	.byte	0x03, 0x19
        /*001a*/ 	.short	0x01d0


	//----- nvinfo : EIATTR_KPARAM_INFO
	.align		4
        /*001c*/ 	.byte	0x04, 0x17
        /*001e*/ 	.short	(.L_352 - .L_351)
.L_351:
        /*0020*/ 	.word	0x00000000
        /*0024*/ 	.short	0x0000
        /*0026*/ 	.short	0x0000
        /*0028*/ 	.byte	0x00, 0xf0, 0x41, 0x07


	//----- nvinfo : EIATTR_MAXREG_COUNT
	.align		4
.L_352:
        /*002c*/ 	.byte	0x03, 0x1b
        /*002e*/ 	.short	0x00ff


	//----- nvinfo : EIATTR_NUM_BARRIERS
	.align		4
        /*0030*/ 	.byte	0x02, 0x4c
        /*0032*/ 	.byte	0x01
	.zero		1


	//----- nvinfo : EIATTR_MERCURY_ISA_VERSION
	.align		4
        /*0034*/ 	.byte	0x03, 0x5f
        /*0036*/ 	.short	0x0000


	//----- nvinfo : EIATTR_COOP_GROUP_MASK_REGIDS
	.align		4
        /*0038*/ 	.byte	0x04, 0x29
        /*003a*/ 	.short	(.L_354 - .L_353)


	//   ....[0]....
.L_353:
        /*003c*/ 	.word	0xffffffff


	//   ....[1]....
        /*0040*/ 	.word	0xffffffff


	//   ....[2]....
        /*0044*/ 	.word	0xffffffff


	//   ....[3]....
        /*0048*/ 	.word	0xffffffff


	//   ....[4]....
        /*004c*/ 	.word	0xffffffff


	//   ....[5]....
        /*0050*/ 	.word	0xffffffff


	//   ....[6]....
        /*0054*/ 	.word	0xffffffff


	//   ....[7]....
        /*0058*/ 	.word	0xffffffff


	//   ....[8]....
        /*005c*/ 	.word	0xffffffff


	//   ....[9]....
        /*0060*/ 	.word	0xffffffff


	//   ....[10]....
        /*0064*/ 	.word	0xffffffff


	//   ....[11]....
        /*0068*/ 	.word	0xffffffff


	//----- nvinfo : EIATTR_COOP_GROUP_INSTR_OFFSETS
	.align		4
.L_354:
        /*006c*/ 	.byte	0x04, 0x28
        /*006e*/ 	.short	(.L_356 - .L_355)


	//   ....[0]....
.L_355:
        /*0070*/ 	.word	0x00004710


	//   ....[1]....
        /*0074*/ 	.word	0x00004790


	//   ....[2]....
        /*0078*/ 	.word	0x000048a0


	//   ....[3]....
        /*007c*/ 	.word	0x000048d0


	//   ....[4]....
        /*0080*/ 	.word	0x00007af0


	//   ....[5]....
        /*0084*/ 	.word	0x00007b50


	//   ....[6]....
        /*0088*/ 	.word	0x00007b80


	//   ....[7]....
        /*008c*/ 	.word	0x00007b90


	//   ....[8]....
        /*0090*/ 	.word	0x00009b60


	//   ....[9]....
        /*0094*/ 	.word	0x00009ba0


	//   ....[10]....
        /*0098*/ 	.word	0x00009ca0


	//   ....[11]....
        /*009c*/ 	.word	0x00009cd0


	//----- nvinfo : EIATTR_EXIT_INSTR_OFFSETS
	.align		4
.L_356:
        /*00a0*/ 	.byte	0x04, 0x1c
        /*00a2*/ 	.short	(.L_358 - .L_357)


	//   ....[0]....
.L_357:
        /*00a4*/ 	.word	0x000006d0


	//   ....[1]....
        /*00a8*/ 	.word	0x0000b580


	//   ....[2]....
        /*00ac*/ 	.word	0x0000b680


	//   ....[3]....
        /*00b0*/ 	.word	0x0000b6a0


	//   ....[4]....
        /*00b4*/ 	.word	0x0000c120


	//   ....[5]....
        /*00b8*/ 	.word	0x0000c1a0


	//----- nvinfo : EIATTR_CTAIDZ_USED
	.align		4
.L_358:
        /*00bc*/ 	.byte	0x01, 0x04
	.zero		2


	//----- nvinfo : EIATTR_CRS_STACK_SIZE
	.align		4
        /*00c0*/ 	.byte	0x04, 0x1e
        /*00c2*/ 	.short	(.L_360 - .L_359)
.L_359:
        /*00c4*/ 	.word	0x00000000
.L_360:


//--------------------- .nv.info._ZN5flash16flash_fwd_kernelI23Flash_fwd_kernel_traitsILi192ELi64ELi64ELi4ELb0ELb0EN7cutlass10bfloat16_tE19Flash_kernel_traitsILi192ELi64ELi64ELi4ES3_EELb1ELb0ELb1ELb0ELb0ELb0ELb0ELb0EEEvNS_16Flash_fwd_paramsE --------------------------
	.section	.nv.info._ZN5flash16flash_fwd_kernelI23Flash_fwd_kernel_traitsILi192ELi64ELi64ELi4ELb0ELb0EN7cutlass10bfloat16_tE19Flash_kernel_traitsILi192ELi64ELi64ELi4ES3_EELb1ELb0ELb1ELb0ELb0ELb0ELb0ELb0EEEvNS_16Flash_fwd_paramsE,"",@"SHT_CUDA_INFO"
	.sectionflags	@""
	.align	4


	//----- nvinfo : EIATTR_CUDA_API_VERSION
	.align		4
        /*0000*/ 	.byte	0x04, 0x37
        /*0002*/ 	.short	(.L_362 - .L_361)
.L_361:
        /*0004*/ 	.word	0x00000082


	//----- nvinfo : EIATTR_SW2861232_WAR
	.align		4
.L_362:
        /*0008*/ 	.byte	0x01, 0x35
	.zero		2


	//----- nvinfo : EIATTR_PARAM_CBANK
	.align		4
        /*000c*/ 	.byte	0x04, 0x0a
        /*000e*/ 	.short	(.L_364 - .L_363)
	.align		4
.L_363:
        /*0010*/ 	.word	index@(.nv.constant0._ZN5flash16flash_fwd_kernelI23Flash_fwd_kernel_traitsILi192ELi64ELi64ELi4ELb0ELb0EN7cutlass10bfloat16_tE19Flash_kernel_traitsILi192ELi64ELi64ELi4ES3_EELb1ELb0ELb1ELb0ELb0ELb0ELb0ELb0EEEvNS_16Flash_fwd_paramsE)
        /*0014*/ 	.short	0x0160
        /*0016*/ 	.short	0x01d0


	//----- nvinfo : EIATTR_CBANK_PARAM_SIZE
	.align		4
.L_364:
        /*0018*/ 	.byte	0x03, 0x19
        /*001a*/ 	.short	0x01d0


	//----- nvinfo : EIATTR_KPARAM_INFO
	.align		4
        /*001c*/ 	.byte	0x04, 0x17
        /*001e*/ 	.short	(.L_366 - .L_365)
.L_365:
        /*0020*/ 	.word	0x00000000
        /*0024*/ 	.short	0x0000
        /*0026*/ 	.short	0x0000
        /*0028*/ 	.byte	0x00, 0xf0, 0x41, 0x07


	//----- nvinfo : EIATTR_MAXREG_COUNT
	.align		4
.L_366:
        /*002c*/ 	.byte	0x03, 0x1b
        /*002e*/ 	.short	0x00ff


	//----- nvinfo : EIATTR_NUM_BARRIERS
	.align		4
        /*0030*/ 	.byte	0x02, 0x4c
        /*0032*/ 	.byte	0x01
	.zero		1


	//----- nvinfo : EIATTR_MERCURY_ISA_VERSION
	.align		4
        /*0034*/ 	.byte	0x03, 0x5f
        /*0036*/ 	.short	0x0000


	//----- nvinfo : EIATTR_COOP_GROUP_MASK_REGIDS
	.align		4
        /*0038*/ 	.byte	0x04, 0x29
        /*003a*/ 	.short	(.L_368 - .L_367)


	//   ....[0]....
.L_367:
        /*003c*/ 	.word	0xffffffff


	//   ....[1]....
        /*0040*/ 	.word	0xffffffff


	//   ....[2]....
        /*0044*/ 	.word	0xffffffff


	//   ....[3]....
        /*0048*/ 	.word	0xffffffff


	//   ....[4]....
        /*004c*/ 	.word	0xffffffff


	//   ....[5]....
        /*0050*/ 	.word	0xffffffff


	//   ....[6]....
        /*0054*/ 	.word	0xffffffff


	//   ....[7]....
        /*0058*/ 	.word	0xffffffff


	//   ....[8]....
        /*005c*/ 	.word	0xffffffff


	//   ....[9]....
        /*0060*/ 	.word	0xffffffff


	//   ....[10]....
        /*0064*/ 	.word	0xffffffff


	//   ....[11]....
        /*0068*/ 	.word	0xffffffff


	//   ....[12]....
        /*006c*/ 	.word	0xffffffff


	//   ....[13]....
        /*0070*/ 	.word	0xffffffff


	//   ....[14]....
        /*0074*/ 	.word	0xffffffff


	//   ....[15]....
        /*0078*/ 	.word	0xffffffff


	//----- nvinfo : EIATTR_COOP_GROUP_INSTR_OFFSETS
	.align		4
.L_368:
        /*007c*/ 	.byte	0x04, 0x28
        /*007e*/ 	.short	(.L_370 - .L_369)


	//   ....[0]....
.L_369:
        /*0080*/ 	.word	0x00005760


	//   ....[1]....
        /*0084*/ 	.word	0x000057d0


	//   ....[2]....
        /*0088*/ 	.word	0x000058a0


	//   ....[3]....
        /*008c*/ 	.word	0x000058e0


	//   ....[4]....
        /*0090*/ 	.word	0x000090d0


	//   ....[5]....
        /*0094*/ 	.word	0x00009210


	//   ....[6]....
        /*0098*/ 	.word	0x00009240


	//   ....[7]....
        /*009c*/ 	.word	0x000092d0


	//   ....[8]....
        /*00a0*/ 	.word	0x0000d320


	//   ....[9]....
        /*00a4*/ 	.word	0x0000d3f0


	//   ....[10]....
        /*00a8*/ 	.word	0x0000d420


	//   ....[11]....
        /*00ac*/ 	.word	0x0000d430


	//   ....[12]....
        /*00b0*/ 	.word	0x0000f460


	//   ....[13]....
        /*00b4*/ 	.word	0x0000f4a0


	//   ....[14]....
        /*00b8*/ 	.word	0x0000f5d0


	//   ....[15]....
        /*00bc*/ 	.word	0x0000f610


	//----- nvinfo : EIATTR_EXIT_INSTR_OFFSETS
	.align		4
.L_370:
        /*00c0*/ 	.byte	0x04, 0x1c
        /*00c2*/ 	.short	(.L_372 - .L_371)


	//   ....[0]....
.L_371:
        /*00c4*/ 	.word	0x000006d0


	//   ....[1]....
        /*00c8*/ 	.word	0x000012b0


	//   ....[2]....
        /*00cc*/ 	.word	0x00001330


	//   ....[3]....
        /*00d0*/ 	.word	0x00010eb0


	//   ....[4]....
        /*00d4*/ 	.word	0x00010fb0


	//   ....[5]....
        /*00d8*/ 	.word	0x00010fd0


	//----- nvinfo : EIATTR_CTAIDZ_USED
	.align		4
.L_372:
        /*00dc*/ 	.byte	0x01, 0x04
	.zero		2


	//----- nvinfo : EIATTR_CRS_STACK_SIZE
	.align		4
        /*00e0*/ 	.byte	0x04, 0x1e
        /*00e2*/ 	.short	(.L_374 - .L_373)
.L_373:
        /*00e4*/ 	.word	0x00000000
.L_374:


//--------------------- .nv.info._ZN5flash16flash_fwd_kernelI23Flash_fwd_kernel_traitsILi192ELi64ELi64ELi4ELb0ELb0EN7cutlass10bfloat16_tE19Flash_kernel_traitsILi192ELi64ELi64ELi4ES3_EELb1ELb0ELb0ELb0ELb0ELb1ELb0ELb0EEEvNS_16Flash_fwd_paramsE --------------------------
	.section	.nv.info._ZN5flash16flash_fwd_kernelI23Flash_fwd_kernel_traitsILi192ELi64ELi64ELi4ELb0ELb0EN7cutlass10bfloat16_tE19Flash_kernel_traitsILi192ELi64ELi64ELi4ES3_EELb1ELb0ELb0ELb0ELb0ELb1ELb0ELb0EEEvNS_16Flash_fwd_paramsE,"",@"SHT_CUDA_INFO"
	.sectionflags	@""
	.align	4


	//----- nvinfo : EIATTR_CUDA_API_VERSION
	.align		4
        /*0000*/ 	.byte	0x04, 0x37
        /*0002*/ 	.short	(.L_376 - .L_375)
.L_375:
        /*0004*/ 	.word	0x00000082


	//----- nvinfo : EIATTR_SW2861232_WAR
	.align		4
.L_376:
        /*0008*/ 	.byte	0x01, 0x35
	.zero		2


	//----- nvinfo : EIATTR_PARAM_CBANK
	.align		4
        /*000c*/ 	.byte	0x04, 0x0a
        /*000e*/ 	.short	(.L_378 - .L_377)
	.align		4
.L_377:
        /*0010*/ 	.word	index@(.nv.constant0._ZN5flash16flash_fwd_kernelI23Flash_fwd_kernel_traitsILi192ELi64ELi64ELi4ELb0ELb0EN7cutlass10bfloat16_tE19Flash_kernel_traitsILi192ELi64ELi64ELi4ES3_EELb1ELb0ELb0ELb0ELb0ELb1ELb0ELb0EEEvNS_16Flash_fwd_paramsE)
        /*0014*/ 	.short	0x0160
        /*0016*/ 	.short	0x01d0


	//----- nvinfo : EIATTR_CBANK_PARAM_SIZE
	.align		4
.L_378:
        /*0018*/ 	.byte	0x03, 0x19
        /*001a*/ 	.short	0x01d0


	//----- nvinfo : EIATTR_KPARAM_INFO
	.align		4
        /*001c*/ 	.byte	0x04, 0x17
        /*001e*/ 	.short	(.L_380 - .L_379)
.L_379:
        /*0020*/ 	.word	0x00000000
        /*0024*/ 	.short	0x0000
        /*0026*/ 	.short	0x0000
        /*0028*/ 	.byte	0x00, 0xf0, 0x41, 0x07


	//----- nvinfo : EIATTR_MAXREG_COUNT
	.align		4
.L_380:
        /*002c*/ 	.byte	0x03, 0x1b
        /*002e*/ 	.short	0x00ff


	//----- nvinfo : EIATTR_NUM_BARRIERS
	.align		4
        /*0030*/ 	.byte	0x02, 0x4c
        /*0032*/ 	.byte	0x01
	.zero		1


	//----- nvinfo : EIATTR_MERCURY_ISA_VERSION
	.align		4
        /*0034*/ 	.byte	0x03, 0x5f
        /*0036*/ 	.short	0x0000


	//----- nvinfo : EIATTR_INT_WARP_WIDE_INSTR_OFFSETS
	.align		4
        /*0038*/ 	.byte	0x04, 0x31
        /*003a*/ 	.short	(.L_382 - .L_381)


	//   ....[0]....
.L_381:
        /*003c*/ 	.word	0x00001820


	//----- nvinfo : EIATTR_COOP_GROUP_MASK_REGIDS
	.align		4
.L_382:
        /*0040*/ 	.byte	0x04, 0x29
        /*0042*/ 	.short	(.L_384 - .L_383)


	//   ....[0]....
.L_383:
        /*0044*/ 	.word	0xffffffff


	//   ....[1]....
        /*0048*/ 	.word	0xffffffff


	//   ....[2]....
        /*004c*/ 	.word	0xffffffff


	//   ....[3]....
        /*0050*/ 	.word	0xffffffff


	//   ....[4]....
        /*0054*/ 	.word	0xffffffff


	//   ....[5]....
        /*0058*/ 	.word	0xffffffff


	//   ....[6]....
        /*005c*/ 	.word	0xffffffff


	//   ....[7]....
        /*0060*/ 	.word	0xffffffff


	//   ....[8]....
        /*0064*/ 	.word	0xffffffff


	//   ....[9]....
        /*0068*/ 	.word	0xffffffff


	//   ....[10]....
        /*006c*/ 	.word	0xffffffff


	//   ....[11]....
        /*0070*/ 	.word	0xffffffff


	//----- nvinfo : EIATTR_COOP_GROUP_INSTR_OFFSETS
	.align		4
.L_384:
        /*0074*/ 	.byte	0x04, 0x28
        /*0076*/ 	.short	(.L_386 - .L_385)


	//   ....[0]....
.L_385:
        /*0078*/ 	.word	0x00003200


	//   ....[1]....
        /*007c*/ 	.word	0x00003280


	//   ....[2]....
        /*0080*/ 	.word	0x00003340


	//   ....[3]....
        /*0084*/ 	.word	0x000033c0


	//   ....[4]....
        /*0088*/ 	.word	0x00005d40


	//   ....[5]....
        /*008c*/ 	.word	0x00005d80


	//   ....[6]....
        /*0090*/ 	.word	0x00005dc0


	//   ....[7]....
        /*0094*/ 	.word	0x00005dd0


	//   ....[8]....
        /*0098*/ 	.word	0x00007d90


	//   ....[9]....
        /*009c*/ 	.word	0x00007dd0


	//   ....[10]....
        /*00a0*/ 	.word	0x00007ed0


	//   ....[11]....
        /*00a4*/ 	.word	0x00007f00


	//----- nvinfo : EIATTR_EXIT_INSTR_OFFSETS
	.align		4
.L_386:
        /*00a8*/ 	.byte	0x04, 0x1c
        /*00aa*/ 	.short	(.L_388 - .L_387)


	//   ....[0]....
.L_387:
        /*00ac*/ 	.word	0x000006d0


	//   ....[1]....
        /*00b0*/ 	.word	0x000096a0


	//   ....[2]....
        /*00b4*/ 	.word	0x00009770


	//   ....[3]....
        /*00b8*/ 	.word	0x0000a110


	//   ....[4]....
        /*00bc*/ 	.word	0x0000a190


	//----- nvinfo : EIATTR_CTAIDZ_USED
	.align		4
.L_388:
        /*00c0*/ 	.byte	0x01, 0x04
	.zero		2


	//----- nvinfo : EIATTR_CRS_STACK_SIZE
	.align		4
        /*00c4*/ 	.byte	0x04, 0x1e
        /*00c6*/ 	.short	(.L_390 - .L_389)
.L_389:
        /*00c8*/ 	.word	0x00000000
.L_390:


//--------------------- .nv.info._ZN5flash16flash_fwd_kernelI23Flash_fwd_kernel_traitsILi192ELi64ELi64ELi4ELb0ELb0EN7cutlass10bfloat16_tE19Flash_kernel_traitsILi192ELi64ELi64ELi4ES3_EELb0ELb0ELb0ELb0ELb0ELb1ELb1ELb0EEEvNS_16Flash_fwd_paramsE --------------------------
	.section	.nv.info._ZN5flash16flash_fwd_kernelI23Flash_fwd_kernel_traitsILi192ELi64ELi64ELi4ELb0ELb0EN7cutlass10bfloat16_tE19Flash_kernel_traitsILi192ELi64ELi64ELi4ES3_EELb0ELb0ELb0ELb0ELb0ELb1ELb1ELb0EEEvNS_16Flash_fwd_paramsE,"",@"SHT_CUDA_INFO"
	.sectionflags	@""
	.align	4


	//----- nvinfo : EIATTR_CUDA_API_VERSION
	.align		4
        /*0000*/ 	.byte	0x04, 0x37
        /*0002*/ 	.short	(.L_392 - .L_391)
.L_391:
        /*0004*/ 	.word	0x00000082


	//----- nvinfo : EIATTR_SW2861232_WAR
	.align		4
.L_392:
        /*0008*/ 	.byte	0x01, 0x35
	.zero		2


	//----- nvinfo : EIATTR_PARAM_CBANK
	.align		4
        /*000c*/ 	.byte	0x04, 0x0a
        /*000e*/ 	.short	(.L_394 - .L_393)
	.align		4
.L_393:
        /*0010*/ 	.word	index@(.nv.constant0._ZN5flash16flash_fwd_kernelI23Flash_fwd_kernel_traitsILi192ELi64ELi64ELi4ELb0ELb0EN7cutlass10bfloat16_tE19Flash_kernel_traitsILi192ELi64ELi64ELi4ES3_EELb0ELb0ELb0ELb0ELb0ELb1ELb1ELb0EEEvNS_16Flash_fwd_paramsE)
        /*0014*/ 	.short	0x0160
        /*0016*/ 	.short	0x01d0


	//----- nvinfo : EIATTR_CBANK_PARAM_SIZE
	.align		4
.L_394:
        /*0018*/ 	.byte	0x03, 0x19
        /*001a*/ 	.short	0x01d0


	//----- nvinfo : EIATTR_KPARAM_INFO
	.align		4
        /*001c*/ 	.byte	0x04, 0x17
        /*001e*/ 	.short	(.L_396 - .L_395)
.L_395:
        /*0020*/ 	.word	0x00000000
        /*0024*/ 	.short	0x0000
        /*0026*/ 	.short	0x0000
        /*0028*/ 	.byte	0x00, 0xf0, 0x41, 0x07


	//----- nvinfo : EIATTR_MAXREG_COUNT
	.align		4
.L_396:
        /*002c*/ 	.byte	0x03, 0x1b
        /*002e*/ 	.short	0x00ff


	//----- nvinfo : EIATTR_NUM_BARRIERS
	.align		4
        /*0030*/ 	.byte	0x02, 0x4c
        /*0032*/ 	.byte	0x01
	.zero		1


	//----- nvinfo : EIATTR_MERCURY_ISA_VERSION
	.align		4
        /*0034*/ 	.byte	0x03, 0x5f
        /*0036*/ 	.short	0x0000


	//----- nvinfo : EIATTR_COOP_GROUP_MASK_REGIDS
	.align		4
        /*0038*/ 	.byte	0x04, 0x29
        /*003a*/ 	.short	(.L_398 - .L_397)


	//   ....[0]....
.L_397:
        /*003c*/ 	.word	0xffffffff


	//   ....[1]....
        /*0040*/ 	.word	0xffffffff


	//   ....[2]....
        /*0044*/ 	.word	0xffffffff


	//   ....[3]....
        /*0048*/ 	.word	0xffffffff


	//   ....[4]....
        /*004c*/ 	.word	0xffffffff


	//   ....[5]....
        /*0050*/ 	.word	0xffffffff


	//   ....[6]....
        /*0054*/ 	.word	0xffffffff


	//   ....[7]....
        /*0058*/ 	.word	0xffffffff


	//   ....[8]....
        /*005c*/ 	.word	0xffffffff


	//   ....[9]....
        /*0060*/ 	.word	0xffffffff


	//   ....[10]....
        /*0064*/ 	.word	0xffffffff


	//   ....[11]....
        /*0068*/ 	.word	0xffffffff


	//----- nvinfo : EIATTR_COOP_GROUP_INSTR_OFFSETS
	.align		4
.L_398:
        /*006c*/ 	.byte	0x04, 0x28
        /*006e*/ 	.short	(.L_400 - .L_399)


	//   ....[0]....
.L_399:
        /*0070*/ 	.word	0x00002e80


	//   ....[1]....
        /*0074*/ 	.word	0x00002ea0


	//   ....[2]....
        /*0078*/ 	.word	0x00002f40


	//   ....[3]....
        /*007c*/ 	.word	0x00002f50


	//   ....[4]....
        /*0080*/ 	.word	0x000054d0


	//   ....[5]....
        /*0084*/ 	.word	0x000054e0


	//   ....[6]....
        /*0088*/ 	.word	0x00005530


	//   ....[7]....
        /*008c*/ 	.word	0x00005540


	//   ....[8]....
        /*0090*/ 	.word	0x00006bc0


	//   ....[9]....
        /*0094*/ 	.word	0x00006c00


	//   ....[10]....
        /*0098*/ 	.word	0x00006c40


	//   ....[11]....
        /*009c*/ 	.word	0x00006c60


	//----- nvinfo : EIATTR_EXIT_INSTR_OFFSETS
	.align		4
.L_400:
        /*00a0*/ 	.byte	0x04, 0x1c
        /*00a2*/ 	.short	(.L_402 - .L_401)


	//   ....[0]....
.L_401:
        /*00a4*/ 	.word	0x000002e0


	//   ....[1]....
        /*00a8*/ 	.word	0x00008440


	//   ....[2]....
        /*00ac*/ 	.word	0x00008520


	//   ....[3]....
        /*00b0*/ 	.word	0x00008e50


	//   ....[4]....
        /*00b4*/ 	.word	0x00008ed0


	//----- nvinfo : EIATTR_CTAIDZ_USED
	.align		4
.L_402:
        /*00b8*/ 	.byte	0x01, 0x04
	.zero		2


	//----- nvinfo : EIATTR_CRS_STACK_SIZE
	.align		4
        /*00bc*/ 	.byte	0x04, 0x1e
        /*00be*/ 	.short	(.L_404 - .L_403)
.L_403:
        /*00c0*/ 	.word	0x00000000
.L_404:


//--------------------- .nv.info._ZN5flash16flash_fwd_kernelI23Flash_fwd_kernel_traitsILi192ELi64ELi64ELi4ELb0ELb0EN7cutlass10bfloat16_tE19Flash_kernel_traitsILi192ELi64ELi64ELi4ES3_EELb1ELb0ELb0ELb1ELb0ELb0ELb0ELb0EEEvNS_16Flash_fwd_paramsE --------------------------
	.section	.nv.info._ZN5flash16flash_fwd_kernelI23Flash_fwd_kernel_traitsILi192ELi64ELi64ELi4ELb0ELb0EN7cutlass10bfloat16_tE19Flash_kernel_traitsILi192ELi64ELi64ELi4ES3_EELb1ELb0ELb0ELb1ELb0ELb0ELb0ELb0EEEvNS_16Flash_fwd_paramsE,"",@"SHT_CUDA_INFO"
	.sectionflags	@""
	.align	4


	//----- nvinfo : EIATTR_CUDA_API_VERSION
	.align		4
        /*0000*/ 	.byte	0x04, 0x37
        /*0002*/ 	.short	(.L_406 - .L_405)
.L_405:
        /*0004*/ 	.word	0x00000082


	//----- nvinfo : EIATTR_SW2861232_WAR
	.align		4
.L_406:
        /*0008*/ 	.byte	0x01, 0x35
	.zero		2


	//----- nvinfo : EIATTR_PARAM_CBANK
	.align		4
        /*000c*/ 	.byte	0x04, 0x0a
        /*000e*/ 	.short	(.L_408 - .L_407)
	.align		4
.L_407:
        /*0010*/ 	.word	index@(.nv.constant0._ZN5flash16flash_fwd_kernelI23Flash_fwd_kernel_traitsILi192ELi64ELi64ELi4ELb0ELb0EN7cutlass10bfloat16_tE19Flash_kernel_traitsILi192ELi64ELi64ELi4ES3_EELb1ELb0ELb0ELb1ELb0ELb0ELb0ELb0EEEvNS_16Flash_fwd_paramsE)
        /*0014*/ 	.short	0x0160
        /*0016*/ 	.short	0x01d0


	//----- nvinfo : EIATTR_CBANK_PARAM_SIZE
	.align		4
.L_408:
        /*0018*/ 	.byte	0x03, 0x19
        /*001a*/ 	.short	0x01d0


	//----- nvinfo : EIATTR_KPARAM_INFO
	.align		4
        /*001c*/ 	.byte	0x04, 0x17
        /*001e*/ 	.short	(.L_410 - .L_409)
.L_409:
        /*0020*/ 	.word	0x00000000
        /*0024*/ 	.short	0x0000
        /*0026*/ 	.short	0x0000
        /*0028*/ 	.byte	0x00, 0xf0, 0x41, 0x07


	//----- nvinfo : EIATTR_MAXREG_COUNT
	.align		4
.L_410:
        /*002c*/ 	.byte	0x03, 0x1b
        /*002e*/ 	.short	0x00ff


	//----- nvinfo : EIATTR_NUM_BARRIERS
	.align		4
        /*0030*/ 	.byte	0x02, 0x4c
        /*0032*/ 	.byte	0x01
	.zero		1


	//----- nvinfo : EIATTR_MERCURY_ISA_VERSION
	.align		4
        /*0034*/ 	.byte	0x03, 0x5f
        /*0036*/ 	.short	0x0000


	//----- nvinfo : EIATTR_COOP_GROUP_MASK_REGIDS
	.align		4
        /*0038*/ 	.byte	0x04, 0x29
        /*003a*/ 	.short	(.L_412 - .L_411)


	//   ....[0]....
.L_411:
        /*003c*/ 	.word	0xffffffff


	//   ....[1]....
        /*0040*/ 	.word	0xffffffff


	//   ....[2]....
        /*0044*/ 	.word	0xffffffff


	//   ....[3]....
        /*0048*/ 	.word	0xffffffff


	//   ....[4]....
        /*004c*/ 	.word	0xffffffff


	//   ....[5]....
        /*0050*/ 	.word	0xffffffff


	//   ....[6]....
        /*0054*/ 	.word	0xffffffff


	//   ....[7]....
        /*0058*/ 	.word	0xffffffff


	//   ....[8]....
        /*005c*/ 	.word	0xffffffff


	//   ....[9]....
        /*0060*/ 	.word	0xffffffff


	//   ....[10]....
        /*0064*/ 	.word	0xffffffff


	//   ....[11]....
        /*0068*/ 	.word	0xffffffff


	//----- nvinfo : EIATTR_COOP_GROUP_INSTR_OFFSETS
	.align		4
.L_412:
        /*006c*/ 	.byte	0x04, 0x28
        /*006e*/ 	.short	(.L_414 - .L_413)


	//   ....[0]....
.L_413:
        /*0070*/ 	.word	0x00005180


	//   ....[1]....
        /*0074*/ 	.word	0x000051c0


	//   ....[2]....
        /*0078*/ 	.word	0x000052f0


	//   ....[3]....
        /*007c*/ 	.word	0x00005310


	//   ....[4]....
        /*0080*/ 	.word	0x00008c30


	//   ....[5]....
        /*0084*/ 	.word	0x00008d20


	//   ....[6]....
        /*0088*/ 	.word	0x00008d30


	//   ....[7]....
        /*008c*/ 	.word	0x00008dd0


	//   ....[8]....
        /*0090*/ 	.word	0x0000acd0


	//   ....[9]....
        /*0094*/ 	.word	0x0000ad10


	//   ....[10]....
        /*0098*/ 	.word	0x0000ae10


	//   ....[11]....
        /*009c*/ 	.word	0x0000ae40


	//----- nvinfo : EIATTR_EXIT_INSTR_OFFSETS
	.align		4
.L_414:
        /*00a0*/ 	.byte	0x04, 0x1c
        /*00a2*/ 	.short	(.L_416 - .L_415)


	//   ....[0]....
.L_415:
        /*00a4*/ 	.word	0x000006d0


	//   ....[1]....
        /*00a8*/ 	.word	0x0000c720


	//   ....[2]....
        /*00ac*/ 	.word	0x0000c820


	//   ....[3]....
        /*00b0*/ 	.word	0x0000c840


	//   ....[4]....
        /*00b4*/ 	.word	0x0000d2d0


	//   ....[5]....
        /*00b8*/ 	.word	0x0000d350


	//----- nvinfo : EIATTR_CTAIDZ_USED
	.align		4
.L_416:
        /*00bc*/ 	.byte	0x01, 0x04
	.zero		2


	//----- nvinfo : EIATTR_CRS_STACK_SIZE
	.align		4
        /*00c0*/ 	.byte	0x04, 0x1e
        /*00c2*/ 	.short	(.L_418 - .L_417)
.L_417:
        /*00c4*/ 	.word	0x00000000
.L_418:


//--------------------- .nv.info._ZN5flash16flash_fwd_kernelI23Flash_fwd_kernel_traitsILi192ELi64ELi64ELi4ELb0ELb0EN7cutlass10bfloat16_tE19Flash_kernel_traitsILi192ELi64ELi64ELi4ES3_EELb1ELb0ELb0ELb0ELb0ELb0ELb0ELb1EEEvNS_16Flash_fwd_paramsE --------------------------
	.section	.nv.info._ZN5flash16flash_fwd_kernelI23Flash_fwd_kernel_traitsILi192ELi64ELi64ELi4ELb0ELb0EN7cutlass10bfloat16_tE19Flash_kernel_traitsILi192ELi64ELi64ELi4ES3_EELb1ELb0ELb0ELb0ELb0ELb0ELb0ELb1EEEvNS_16Flash_fwd_paramsE,"",@"SHT_CUDA_INFO"
	.sectionflags	@""
	.align	4


	//----- nvinfo : EIATTR_CUDA_API_VERSION
	.align		4
        /*0000*/ 	.byte	0x04, 0x37
        /*0002*/ 	.short	(.L_420 - .L_419)
.L_419:
        /*0004*/ 	.word	0x00000082


	//----- nvinfo : EIATTR_SW2861232_WAR
	.align		4
.L_420:
        /*0008*/ 	.byte	0x01, 0x35
	.zero		2


	//----- nvinfo : EIATTR_PARAM_CBANK
	.align		4
        /*000c*/ 	.byte	0x04, 0x0a
        /*000e*/ 	.short	(.L_422 - .L_421)
	.align		4
.L_421:
        /*0010*/ 	.word	index@(.nv.constant0._ZN5flash16flash_fwd_kernelI23Flash_fwd_kernel_traitsILi192ELi64ELi64ELi4ELb0ELb0EN7cutlass10bfloat16_tE19Flash_kernel_traitsILi192ELi64ELi64ELi4ES3_EELb1ELb0ELb0ELb0ELb0ELb0ELb0ELb1EEEvNS_16Flash_fwd_paramsE)
        /*0014*/ 	.short	0x0160
        /*0016*/ 	.short	0x01d0


	//----- nvinfo : EIATTR_CBANK_PARAM_SIZE
	.align		4
.L_422:
        /*0018*/ 	.byte	0x03, 0x19
        /*001a*/ 	.short	0x01d0


	//----- nvinfo : EIATTR_KPARAM_INFO
	.align		4
        /*001c*/ 	.byte	0x04, 0x17
        /*001e*/ 	.short	(.L_424 - .L_423)
.L_423:
        /*0020*/ 	.word	0x00000000
        /*0024*/ 	.short	0x0000
        /*0026*/ 	.short	0x0000
        /*0028*/ 	.byte	0x00, 0xf0, 0x41, 0x07


	//----- nvinfo : EIATTR_MAXREG_COUNT
	.align		4
.L_424:
        /*002c*/ 	.byte	0x03, 0x1b
        /*002e*/ 	.short	0x00ff


	//----- nvinfo : EIATTR_NUM_BARRIERS
	.align		4
        /*0030*/ 	.byte	0x02, 0x4c
        /*0032*/ 	.byte	0x01
	.zero		1


	//----- nvinfo : EIATTR_ANNOTATIONS
	.align		4
        /*0034*/ 	.byte	0x04, 0x55
        /*0036*/ 	.short	(.L_426 - .L_425)


	//   ....[0]....
.L_425:
        /*0038*/ 	.word	0x00000001
        /*003c*/ 	.byte	0x30, 0x03, 0x00, 0x00, 0x01, 0x00, 0x00, 0x00, 0x60, 0x03, 0x00, 0x00, 0x01, 0x00, 0x00, 0x00
        /* <DEDUP_REMOVED lines=34> */
        /*026c*/ 	.byte	0x70, 0xde, 0x00, 0x00, 0x01, 0x00, 0x00, 0x00, 0xe0, 0xe0, 0x00, 0x00


	//----- nvinfo : EIATTR_MERCURY_ISA_VERSION
	.align		4
.L_426:
        /*0278*/ 	.byte	0x03, 0x5f
        /*027a*/ 	.short	0x0000


	//----- nvinfo : EIATTR_COOP_GROUP_MASK_REGIDS
	.align		4
        /*027c*/ 	.byte	0x04, 0x29
        /*027e*/ 	.short	(.L_428 - .L_427)


	//   ....[0]....
.L_427:
        /*0280*/ 	.word	0xffffffff


	//   ....[1]....
        /*0284*/ 	.word	0xffffffff


	//   ....[2]....
        /*0288*/ 	.word	0xffffffff


	//   ....[3]....
        /*028c*/ 	.word	0xffffffff


	//   ....[4]....
        /*0290*/ 	.word	0xffffffff


	//   ....[5]....
        /*0294*/ 	.word	0xffffffff


	//   ....[6]....
        /*0298*/ 	.word	0xffffffff


	//   ....[7]....
        /*029c*/ 	.word	0xffffffff


	//   ....[8]....
        /*02a0*/ 	.word	0xffffffff


	//   ....[9]....
        /*02a4*/ 	.word	0xffffffff


	//   ....[10]....
        /*02a8*/ 	.word	0xffffffff


	//   ....[11]....
        /*02ac*/ 	.word	0xffffffff


	//----- nvinfo : EIATTR_COOP_GROUP_INSTR_OFFSETS
	.align		4
.L_428:
        /*02b0*/ 	.byte	0x04, 0x28
        /*02b2*/ 	.short	(.L_430 - .L_429)


	//   ....[0]....
.L_429:
        /*02b4*/ 	.word	0x00004570


	//   ....[1]....
        /*02b8*/ 	.word	0x000045a0


	//   ....[2]....
        /*02bc*/ 	.word	0x00004680


	//   ....[3]....
        /*02c0*/ 	.word	0x000046b0


	//   ....[4]....
        /*02c4*/ 	.word	0x000092a0


	//   ....[5]....
        /*02c8*/ 	.word	0x00009320


	//   ....[6]....
        /*02cc*/ 	.word	0x00009350


	//   ....[7]....
        /*02d0*/ 	.word	0x00009370


	//   ....[8]....
        /*02d4*/ 	.word	0x0000c3c0


	//   ....[9]....
        /*02d8*/ 	.word	0x0000c3d0


	//   ....[10]....
        /*02dc*/ 	.word	0x0000c410


	//   ....[11]....
        /*02e0*/ 	.word	0x0000c430


	//----- nvinfo : EIATTR_EXIT_INSTR_OFFSETS
	.align		4
.L_430:
        /*02e4*/ 	.byte	0x04, 0x1c
        /*02e6*/ 	.short	(.L_432 - .L_431)


	//   ....[0]....
.L_431:
        /*02e8*/ 	.word	0x00000480


	//   ....[1]....
        /*02ec*/ 	.word	0x0000dd30


	//   ....[2]....
        /*02f0*/ 	.word	0x0000de30


	//   ....[3]....
        /*02f4*/ 	.word	0x0000de50


	//   ....[4]....
        /*02f8*/ 	.word	0x0000e890


	//   ....[5]....
        /*02fc*/ 	.word	0x0000e910


	//----- nvinfo : EIATTR_CTAIDZ_USED
	.align		4
.L_432:
        /*0300*/ 	.byte	0x01, 0x04
	.zero		2


	//----- nvinfo : EIATTR_CRS_STACK_SIZE
	.align		4
        /*0304*/ 	.byte	0x04, 0x1e
        /*0306*/ 	.short	(.L_434 - .L_433)
.L_433:
        /*0308*/ 	.word	0x00000000
.L_434:


//--------------------- .nv.info._ZN5flash16flash_fwd_kernelI23Flash_fwd_kernel_traitsILi192ELi64ELi64ELi4ELb0ELb0EN7cutlass10bfloat16_tE19Flash_kernel_traitsILi192ELi64ELi64ELi4ES3_EELb0ELb0ELb0ELb0ELb0ELb0ELb1ELb0EEEvNS_16Flash_fwd_paramsE --------------------------
	.section	.nv.info._ZN5flash16flash_fwd_kernelI23Flash_fwd_kernel_traitsILi192ELi64ELi64ELi4ELb0ELb0EN7cutlass10bfloat16_tE19Flash_kernel_traitsILi192ELi64ELi64ELi4ES3_EELb0ELb0ELb0ELb0ELb0ELb0ELb1ELb0EEEvNS_16Flash_fwd_paramsE,"",@"SHT_CUDA_INFO"
	.sectionflags	@""
	.align	4


	//----- nvinfo : EIATTR_CUDA_API_VERSION
	.align		4
        /*0000*/ 	.byte	0x04, 0x37
        /*0002*/ 	.short	(.L_436 - .L_435)
.L_435:
        /*0004*/ 	.word	0x00000082


	//----- nvinfo : EIATTR_SW2861232_WAR
	.align		4
.L_436:
        /*0008*/ 	.byte	0x01, 0x35
	.zero		2


	//----- nvinfo : EIATTR_PARAM_CBANK
	.align		4
        /*000c*/ 	.byte	0x04, 0x0a
        /*000e*/ 	.short	(.L_438 - .L_437)
	.align		4
.L_437:
        /*0010*/ 	.word	index@(.nv.constant0._ZN5flash16flash_fwd_kernelI23Flash_fwd_kernel_traitsILi192ELi64ELi64ELi4ELb0ELb0EN7cutlass10bfloat16_tE19Flash_kernel_traitsILi192ELi64ELi64ELi4ES3_EELb0ELb0ELb0ELb0ELb0ELb0ELb1ELb0EEEvNS_16Flash_fwd_paramsE)
        /*0014*/ 	.short	0x0160
        /*0016*/ 	.short	0x01d0


	//----- nvinfo : EIATTR_CBANK_PARAM_SIZE
	.align		4
.L_438:
        /*0018*/ 	.byte	0x03, 0x19
        /*001a*/ 	.short	0x01d0


	//----- nvinfo : EIATTR_KPARAM_INFO
	.align		4
        /*001c*/ 	.byte	0x04, 0x17
        /*001e*/ 	.short	(.L_440 - .L_439)
.L_439:
        /*0020*/ 	.word	0x00000000
        /*0024*/ 	.short	0x0000
        /*0026*/ 	.short	0x0000
        /*0028*/ 	.byte	0x00, 0xf0, 0x41, 0x07


	//----- nvinfo : EIATTR_MAXREG_COUNT
	.align		4
.L_440:
        /*002c*/ 	.byte	0x03, 0x1b
        /*002e*/ 	.short	0x00ff


	//----- nvinfo : EIATTR_NUM_BARRIERS
	.align		4
        /*0030*/ 	.byte	0x02, 0x4c
        /*0032*/ 	.byte	0x01
	.zero		1


	//----- nvinfo : EIATTR_MERCURY_ISA_VERSION
	.align		4
        /*0034*/ 	.byte	0x03, 0x5f
        /*0036*/ 	.short	0x0000


	//----- nvinfo : EIATTR_COOP_GROUP_MASK_REGIDS
	.align		4
        /*0038*/ 	.byte	0x04, 0x29
        /*003a*/ 	.short	(.L_442 - .L_441)


	//   ....[0]....
.L_441:
        /*003c*/ 	.word	0xffffffff


	//   ....[1]....
        /*0040*/ 	.word	0xffffffff


	//   ....[2]....
        /*0044*/ 	.word	0xffffffff


	//   ....[3]....
        /*0048*/ 	.word	0xffffffff


	//   ....[4]....
        /*004c*/ 	.word	0xffffffff


	//   ....[5]....
        /*0050*/ 	.word	0xffffffff


	//   ....[6]....
        /*0054*/ 	.word	0xffffffff


	//   ....[7]....
        /*0058*/ 	.word	0xffffffff


	//   ....[8]....
        /*005c*/ 	.word	0xffffffff


	//   ....[9]....
        /*0060*/ 	.word	0xffffffff


	//   ....[10]....
        /*0064*/ 	.word	0xffffffff


	//   ....[11]....
        /*0068*/ 	.word	0xffffffff


	//----- nvinfo : EIATTR_COOP_GROUP_INSTR_OFFSETS
	.align		4
.L_442:
        /*006c*/ 	.byte	0x04, 0x28
        /*006e*/ 	.short	(.L_444 - .L_443)


	//   ....[0]....
.L_443:
        /*0070*/ 	.word	0x000043a0


	//   ....[1]....
        /*0074*/ 	.word	0x000043c0


	//   ....[2]....
        /*0078*/ 	.word	0x00004460


	//   ....[3]....
        /*007c*/ 	.word	0x00004470


	//   ....[4]....
        /*0080*/ 	.word	0x00007260


	//   ....[5]....
        /*0084*/ 	.word	0x00007270


	//   ....[6]....
        /*0088*/ 	.word	0x000072a0


	//   ....[7]....
        /*008c*/ 	.word	0x000072c0


	//   ....[8]....
        /*0090*/ 	.word	0x00008950


	//   ....[9]....
        /*0094*/ 	.word	0x00008990


	//   ....[10]....
        /*0098*/ 	.word	0x000089e0


	//   ....[11]....
        /*009c*/ 	.word	0x00008a00


	//----- nvinfo : EIATTR_EXIT_INSTR_OFFSETS
	.align		4
.L_444:
        /*00a0*/ 	.byte	0x04, 0x1c
        /*00a2*/ 	.short	(.L_446 - .L_445)


	//   ....[0]....
.L_445:
        /*00a4*/ 	.word	0x000002e0


	//   ....[1]....
        /*00a8*/ 	.word	0x0000a2e0


	//   ....[2]....
        /*00ac*/ 	.word	0x0000a3d0


	//   ....[3]....
        /*00b0*/ 	.word	0x0000a3f0


	//   ....[4]....
        /*00b4*/ 	.word	0x0000adf0


	//   ....[5]....
        /*00b8*/ 	.word	0x0000ae70


	//----- nvinfo : EIATTR_CTAIDZ_USED
	.align		4
.L_446:
        /*00bc*/ 	.byte	0x01, 0x04
	.zero		2


	//----- nvinfo : EIATTR_CRS_STACK_SIZE
	.align		4
        /*00c0*/ 	.byte	0x04, 0x1e
        /*00c2*/ 	.short	(.L_448 - .L_447)
.L_447:
        /*00c4*/ 	.word	0x00000000
.L_448:


//--------------------- .nv.info._ZN5flash16flash_fwd_kernelI23Flash_fwd_kernel_traitsILi192ELi64ELi64ELi4ELb0ELb0EN7cutlass10bfloat16_tE19Flash_kernel_traitsILi192ELi64ELi64ELi4ES3_EELb1ELb0ELb0ELb1ELb0ELb0ELb0ELb1EEEvNS_16Flash_fwd_paramsE --------------------------
	.section	.nv.info._ZN5flash16flash_fwd_kernelI23Flash_fwd_kernel_traitsILi192ELi64ELi64ELi4ELb0ELb0EN7cutlass10bfloat16_tE19Flash_kernel_traitsILi192ELi64ELi64ELi4ES3_EELb1ELb0ELb0ELb1ELb0ELb0ELb0ELb1EEEvNS_16Flash_fwd_paramsE,"",@"SHT_CUDA_INFO"
	.sectionflags	@""
	.align	4


	//----- nvinfo : EIATTR_CUDA_API_VERSION
	.align		4
        /*0000*/ 	.byte	0x04, 0x37
        /*0002*/ 	.short	(.L_450 - .L_449)
.L_449:
        /*0004*/ 	.word	0x00000082


	//----- nvinfo : EIATTR_SW2861232_WAR
	.align		4
.L_450:
        /*0008*/ 	.byte	0x01, 0x35
	.zero		2


	//----- nvinfo : EIATTR_PARAM_CBANK
	.align		4
        /*000c*/ 	.byte	0x04, 0x0a
        /*000e*/ 	.short	(.L_452 - .L_451)
	.align		4
.L_451:
        /*0010*/ 	.word	index@(.nv.constant0._ZN5flash16flash_fwd_kernelI23Flash_fwd_kernel_traitsILi192ELi64ELi64ELi4ELb0ELb0EN7cutlass10bfloat16_tE19Flash_kernel_traitsILi192ELi64ELi64ELi4ES3_EELb1ELb0ELb0ELb1ELb0ELb0ELb0ELb1EEEvNS_16Flash_fwd_paramsE)
        /*0014*/ 	.short	0x0160
        /*0016*/ 	.short	0x01d0


	//----- nvinfo : EIATTR_CBANK_PARAM_SIZE
	.align		4
.L_452:
        /*0018*/ 	.byte	0x03, 0x19
        /*001a*/ 	.short	0x01d0


	//----- nvinfo : EIATTR_KPARAM_INFO
	.align		4
        /*001c*/ 	.byte	0x04, 0x17
        /*001e*/ 	.short	(.L_454 - .L_453)
.L_453:
        /*0020*/ 	.word	0x00000000
        /*0024*/ 	.short	0x0000
        /*0026*/ 	.short	0x0000
        /*0028*/ 	.byte	0x00, 0xf0, 0x41, 0x07


	//----- nvinfo : EIATTR_MAXREG_COUNT
	.align		4
.L_454:
        /*002c*/ 	.byte	0x03, 0x1b
        /*002e*/ 	.short	0x00ff


	//----- nvinfo : EIATTR_NUM_BARRIERS
	.align		4
        /*0030*/ 	.byte	0x02, 0x4c
        /*0032*/ 	.byte	0x01
	.zero		1


	//----- nvinfo : EIATTR_ANNOTATIONS
	.align		4
        /*0034*/ 	.byte	0x04, 0x55
        /*0036*/ 	.short	(.L_456 - .L_455)


	//   ....[0]....
.L_455:
        /* <DEDUP_REMOVED lines=56> */
        /*03ac*/ 	.byte	0x20, 0xf3, 0x00, 0x00


	//----- nvinfo : EIATTR_MERCURY_ISA_VERSION
	.align		4
.L_456:
        /*03b0*/ 	.byte	0x03, 0x5f
        /*03b2*/ 	.short	0x0000


	//----- nvinfo : EIATTR_COOP_GROUP_MASK_REGIDS
	.align		4
        /*03b4*/ 	.byte	0x04, 0x29
        /*03b6*/ 	.short	(.L_458 - .L_457)


	//   ....[0]....
.L_457:
        /*03b8*/ 	.word	0xffffffff


	//   ....[1]....
        /*03bc*/ 	.word	0xffffffff


	//   ....[2]....
        /*03c0*/ 	.word	0xffffffff


	//   ....[3]....
        /*03c4*/ 	.word	0xffffffff


	//   ....[4]....
        /*03c8*/ 	.word	0xffffffff


	//   ....[5]....
        /*03cc*/ 	.word	0xffffffff


	//   ....[6]....
        /*03d0*/ 	.word	0xffffffff


	//   ....[7]....
        /*03d4*/ 	.word	0xffffffff


	//   ....[8]....
        /*03d8*/ 	.word	0xffffffff


	//   ....[9]....
        /*03dc*/ 	.word	0xffffffff


	//   ....[10]....
        /*03e0*/ 	.word	0xffffffff


	//   ....[11]....
        /*03e4*/ 	.word	0xffffffff


	//----- nvinfo : EIATTR_COOP_GROUP_INSTR_OFFSETS
	.align		4
.L_458:
        /*03e8*/ 	.byte	0x04, 0x28
        /*03ea*/ 	.short	(.L_460 - .L_459)


	//   ....[0]....
.L_459:
        /*03ec*/ 	.word	0x000054b0


	//   ....[1]....
        /*03f0*/ 	.word	0x000054d0


	//   ....[2]....
        /*03f4*/ 	.word	0x00005560


	//   ....[3]....
        /*03f8*/ 	.word	0x00005580


	//   ....[4]....
        /*03fc*/ 	.word	0x0000ab90


	//   ....[5]....
        /*0400*/ 	.word	0x0000ac30


	//   ....[6]....
        /*0404*/ 	.word	0x0000ade0


	//   ....[7]....
        /*0408*/ 	.word	0x0000b0f0


	//   ....[8]....
        /*040c*/ 	.word	0x0000de70


	//   ....[9]....
        /*0410*/ 	.word	0x0000deb0


	//   ....[10]....
        /*0414*/ 	.word	0x0000dfc0


	//   ....[11]....
        /*0418*/ 	.word	0x0000dff0


	//----- nvinfo : EIATTR_EXIT_INSTR_OFFSETS
	.align		4
.L_460:
        /*041c*/ 	.byte	0x04, 0x1c
        /*041e*/ 	.short	(.L_462 - .L_461)


	//   ....[0]....
.L_461:
        /*0420*/ 	.word	0x000006a0


	//   ....[1]....
        /*0424*/ 	.word	0x0000f840


	//   ....[2]....
        /*0428*/ 	.word	0x0000f940


	//   ....[3]....
        /*042c*/ 	.word	0x0000f960


	//   ....[4]....
        /*0430*/ 	.word	0x000103f0


	//   ....[5]....
        /*0434*/ 	.word	0x00010470


	//----- nvinfo : EIATTR_CTAIDZ_USED
	.align		4
.L_462:
        /*0438*/ 	.byte	0x01, 0x04
	.zero		2


	//----- nvinfo : EIATTR_CRS_STACK_SIZE
	.align		4
        /*043c*/ 	.byte	0x04, 0x1e
        /*043e*/ 	.short	(.L_464 - .L_463)
.L_463:
        /*0440*/ 	.word	0x00000000
.L_464:


//--------------------- .nv.info._ZN5flash16flash_fwd_kernelI23Flash_fwd_kernel_traitsILi192ELi64ELi64ELi4ELb0ELb0EN7cutlass10bfloat16_tE19Flash_kernel_traitsILi192ELi64ELi64ELi4ES3_EELb0ELb0ELb0ELb1ELb0ELb0ELb1ELb0EEEvNS_16Flash_fwd_paramsE --------------------------
	.section	.nv.info._ZN5flash16flash_fwd_kernelI23Flash_fwd_kernel_traitsILi192ELi64ELi64ELi4ELb0ELb0EN7cutlass10bfloat16_tE19Flash_kernel_traitsILi192ELi64ELi64ELi4ES3_EELb0ELb0ELb0ELb1ELb0ELb0ELb1ELb0EEEvNS_16Flash_fwd_paramsE,"",@"SHT_CUDA_INFO"
	.sectionflags	@""
	.align	4


	//----- nvinfo : EIATTR_CUDA_API_VERSION
	.align		4
        /*0000*/ 	.byte	0x04, 0x37
        /*0002*/ 	.short	(.L_466 - .L_465)
.L_465:
        /*0004*/ 	.word	0x00000082


	//----- nvinfo : EIATTR_SW2861232_WAR
	.align		4
.L_466:
        /*0008*/ 	.byte	0x01, 0x35
	.zero		2


	//----- nvinfo : EIATTR_PARAM_CBANK
	.align		4
        /*000c*/ 	.byte	0x04, 0x0a
        /*000e*/ 	.short	(.L_468 - .L_467)
	.align		4
.L_467:
        /*0010*/ 	.word	index@(.nv.constant0._ZN5flash16flash_fwd_kernelI23Flash_fwd_kernel_traitsILi192ELi64ELi64ELi4ELb0ELb0EN7cutlass10bfloat16_tE19Flash_kernel_traitsILi192ELi64ELi64ELi4ES3_EELb0ELb0ELb0ELb1ELb0ELb0ELb1ELb0EEEvNS_16Flash_fwd_paramsE)
        /*0014*/ 	.short	0x0160
        /*0016*/ 	.short	0x01d0


	//----- nvinfo : EIATTR_CBANK_PARAM_SIZE
	.align		4
.L_468:
        /*0018*/ 	.byte	0x03, 0x19
        /*001a*/ 	.short	0x01d0


	//----- nvinfo : EIATTR_KPARAM_INFO
	.align		4
        /*001c*/ 	.byte	0x04, 0x17
        /*001e*/ 	.short	(.L_470 - .L_469)
.L_469:
        /*0020*/ 	.word	0x00000000
        /*0024*/ 	.short	0x0000
        /*0026*/ 	.short	0x0000
        /*0028*/ 	.byte	0x00, 0xf0, 0x41, 0x07


	//----- nvinfo : EIATTR_MAXREG_COUNT
	.align		4
.L_470:
        /*002c*/ 	.byte	0x03, 0x1b
        /*002e*/ 	.short	0x00ff


	//----- nvinfo : EIATTR_NUM_BARRIERS
	.align		4
        /*0030*/ 	.byte	0x02, 0x4c
        /*0032*/ 	.byte	0x01
	.zero		1


	//----- nvinfo : EIATTR_MERCURY_ISA_VERSION
	.align		4
        /*0034*/ 	.byte	0x03, 0x5f
        /*0036*/ 	.short	0x0000


	//----- nvinfo : EIATTR_COOP_GROUP_MASK_REGIDS
	.align		4
        /*0038*/ 	.byte	0x04, 0x29
        /*003a*/ 	.short	(.L_472 - .L_471)


	//   ....[0]....
.L_471:
        /*003c*/ 	.word	0xffffffff


	//   ....[1]....
        /*0040*/ 	.word	0xffffffff


	//   ....[2]....
        /*0044*/ 	.word	0xffffffff


	//   ....[3]....
        /*0048*/ 	.word	0xffffffff


	//   ....[4]....
        /*004c*/ 	.word	0xffffffff


	//   ....[5]....
        /*0050*/ 	.word	0xffffffff


	//   ....[6]....
        /*0054*/ 	.word	0xffffffff


	//   ....[7]....
        /*0058*/ 	.word	0xffffffff


	//   ....[8]....
        /*005c*/ 	.word	0xffffffff


	//   ....[9]....
        /*0060*/ 	.word	0xffffffff


	//   ....[10]....
        /*0064*/ 	.word	0xffffffff


	//   ....[11]....
        /*0068*/ 	.word	0xffffffff


	//----- nvinfo : EIATTR_COOP_GROUP_INSTR_OFFSETS
	.align		4
.L_472:
        /*006c*/ 	.byte	0x04, 0x28
        /*006e*/ 	.short	(.L_474 - .L_473)


	//   ....[0]....
.L_473:
        /*0070*/ 	.word	0x00004e70


	//   ....[1]....
        /*0074*/ 	.word	0x00004e90


	//   ....[2]....
        /*0078*/ 	.word	0x00004f30


	//   ....[3]....
        /*007c*/ 	.word	0x00004f40


	//   ....[4]....
        /*0080*/ 	.word	0x000083b0


	//   ....[5]....
        /*0084*/ 	.word	0x000083d0


	//   ....[6]....
        /*0088*/ 	.word	0x000083f0


	//   ....[7]....
        /*008c*/ 	.word	0x00008410


	//   ....[8]....
        /*0090*/ 	.word	0x00009af0


	//   ....[9]....
        /*0094*/ 	.word	0x00009b30


	//   ....[10]....
        /*0098*/ 	.word	0x00009bc0


	//   ....[11]....
        /*009c*/ 	.word	0x00009be0


	//----- nvinfo : EIATTR_EXIT_INSTR_OFFSETS
	.align		4
.L_474:
        /*00a0*/ 	.byte	0x04, 0x1c
        /*00a2*/ 	.short	(.L_476 - .L_475)


	//   ....[0]....
.L_475:
        /*00a4*/ 	.word	0x000002e0


	//   ....[1]....
        /*00a8*/ 	.word	0x0000b4b0


	//   ....[2]....
        /*00ac*/ 	.word	0x0000b5b0


	//   ....[3]....
        /*00b0*/ 	.word	0x0000b5d0


	//   ....[4]....
        /*00b4*/ 	.word	0x0000bfe0


	//   ....[5]....
        /*00b8*/ 	.word	0x0000c060


	//----- nvinfo : EIATTR_CTAIDZ_USED
	.align		4
.L_476:
        /*00bc*/ 	.byte	0x01, 0x04
	.zero		2


	//----- nvinfo : EIATTR_CRS_STACK_SIZE
	.align		4
        /*00c0*/ 	.byte	0x04, 0x1e
        /*00c2*/ 	.short	(.L_478 - .L_477)
.L_477:
        /*00c4*/ 	.word	0x00000000
.L_478:


//--------------------- .nv.info._ZN5flash16flash_fwd_kernelI23Flash_fwd_kernel_traitsILi192ELi64ELi64ELi4ELb0ELb0EN7cutlass10bfloat16_tE19Flash_kernel_traitsILi192ELi64ELi64ELi4ES3_EELb1ELb0ELb1ELb0ELb0ELb1ELb0ELb0EEEvNS_16Flash_fwd_paramsE --------------------------
	.section	.nv.info._ZN5flash16flash_fwd_kernelI23Flash_fwd_kernel_traitsILi192ELi64ELi64ELi4ELb0ELb0EN7cutlass10bfloat16_tE19Flash_kernel_traitsILi192ELi64ELi64ELi4ES3_EELb1ELb0ELb1ELb0ELb0ELb1ELb0ELb0EEEvNS_16Flash_fwd_paramsE,"",@"SHT_CUDA_INFO"
	.sectionflags	@""
	.align	4


	//----- nvinfo : EIATTR_CUDA_API_VERSION
	.align		4
        /*0000*/ 	.byte	0x04, 0x37
        /*0002*/ 	.short	(.L_480 - .L_479)
.L_479:
        /*0004*/ 	.word	0x00000082


	//----- nvinfo : EIATTR_SW2861232_WAR
	.align		4
.L_480:
        /*0008*/ 	.byte	0x01, 0x35
	.zero		2


	//----- nvinfo : EIATTR_PARAM_CBANK
	.align		4
        /*000c*/ 	.byte	0x04, 0x0a
        /*000e*/ 	.short	(.L_482 - .L_481)
	.align		4
.L_481:
        /*0010*/ 	.word	index@(.nv.constant0._ZN5flash16flash_fwd_kernelI23Flash_fwd_kernel_traitsILi192ELi64ELi64ELi4ELb0ELb0EN7cutlass10bfloat16_tE19Flash_kernel_traitsILi192ELi64ELi64ELi4ES3_EELb1ELb0ELb1ELb0ELb0ELb1ELb0ELb0EEEvNS_16Flash_fwd_paramsE)
        /*0014*/ 	.short	0x0160
        /*0016*/ 	.short	0x01d0


	//----- nvinfo : EIATTR_CBANK_PARAM_SIZE
	.align		4
.L_482:
        /*0018*/ 	.byte	0x03, 0x19
        /*001a*/ 	.short	0x01d0


	//----- nvinfo : EIATTR_KPARAM_INFO
	.align		4
        /*001c*/ 	.byte	0x04, 0x17
        /*001e*/ 	.short	(.L_484 - .L_483)
.L_483:
        /*0020*/ 	.word	0x00000000
        /*0024*/ 	.short	0x0000
        /*0026*/ 	.short	0x0000
        /*0028*/ 	.byte	0x00, 0xf0, 0x41, 0x07


	//----- nvinfo : EIATTR_MAXREG_COUNT
	.align		4
.L_484:
        /*002c*/ 	.byte	0x03, 0x1b
        /*002e*/ 	.short	0x00ff


	//----- nvinfo : EIATTR_NUM_BARRIERS
	.align		4
        /*0030*/ 	.byte	0x02, 0x4c
        /*0032*/ 	.byte	0x01
	.zero		1


	//----- nvinfo : EIATTR_MERCURY_ISA_VERSION
	.align		4
        /*0034*/ 	.byte	0x03, 0x5f
        /*0036*/ 	.short	0x0000


	//----- nvinfo : EIATTR_COOP_GROUP_MASK_REGIDS
	.align		4
        /*0038*/ 	.byte	0x04, 0x29
        /*003a*/ 	.short	(.L_486 - .L_485)


	//   ....[0]....
.L_485:
        /*003c*/ 	.word	0xffffffff


	//   ....[1]....
        /*0040*/ 	.word	0xffffffff


	//   ....[2]....
        /*0044*/ 	.word	0xffffffff


	//   ....[3]....
        /*0048*/ 	.word	0xffffffff


	//   ....[4]....
        /*004c*/ 	.word	0xffffffff


	//   ....[5]....
        /*0050*/ 	.word	0xffffffff


	//   ....[6]....
        /*0054*/ 	.word	0xffffffff


	//   ....[7]....
        /*0058*/ 	.word	0xffffffff


	//   ....[8]....
        /*005c*/ 	.word	0xffffffff


	//   ....[9]....
        /*0060*/ 	.word	0xffffffff


	//   ....[10]....
        /*0064*/ 	.word	0xffffffff


	//   ....[11]....
        /*0068*/ 	.word	0xffffffff


	//   ....[12]....
        /*006c*/ 	.word	0xffffffff


	//   ....[13]....
        /*0070*/ 	.word	0xffffffff


	//   ....[14]....
        /*0074*/ 	.word	0xffffffff


	//   ....[15]....
        /*0078*/ 	.word	0xffffffff


	//----- nvinfo : EIATTR_COOP_GROUP_INSTR_OFFSETS
	.align		4
.L_486:
        /*007c*/ 	.byte	0x04, 0x28
        /*007e*/ 	.short	(.L_488 - .L_487)


	//   ....[0]....
.L_487:
        /*0080*/ 	.word	0x00004180


	//   ....[1]....
        /*0084*/ 	.word	0x000041a0


	//   ....[2]....
        /*0088*/ 	.word	0x00004280


	//   ....[3]....
        /*008c*/ 	.word	0x00004320


	//   ....[4]....
        /*0090*/ 	.word	0x00007380


	//   ....[5]....
        /*0094*/ 	.word	0x000073b0


	//   ....[6]....
        /*0098*/ 	.word	0x000073e0


	//   ....[7]....
        /*009c*/ 	.word	0x00007430


	//   ....[8]....
        /*00a0*/ 	.word	0x0000ac90


	//   ....[9]....
        /*00a4*/ 	.word	0x0000ad50


	//   ....[10]....
        /*00a8*/ 	.word	0x0000ad80


	//   ....[11]....
        /*00ac*/ 	.word	0x0000ad90


	//   ....[12]....
        /*00b0*/ 	.word	0x0000cdb0


	//   ....[13]....
        /*00b4*/ 	.word	0x0000cdf0


	//   ....[14]....
        /*00b8*/ 	.word	0x0000cf20


	//   ....[15]....
        /*00bc*/ 	.word	0x0000cf60


	//----- nvinfo : EIATTR_EXIT_INSTR_OFFSETS
	.align		4
.L_488:
        /*00c0*/ 	.byte	0x04, 0x1c
        /*00c2*/ 	.short	(.L_490 - .L_489)


	//   ....[0]....
.L_489:
        /*00c4*/ 	.word	0x000006d0


	//   ....[1]....
        /*00c8*/ 	.word	0x000011e0


	//   ....[2]....
        /*00cc*/ 	.word	0x00001260


	//   ....[3]....
        /*00d0*/ 	.word	0x0000e690


	//   ....[4]....
        /*00d4*/ 	.word	0x0000e760


	//----- nvinfo : EIATTR_CTAIDZ_USED
	.align		4
.L_490:
        /*00d8*/ 	.byte	0x01, 0x04
	.zero		2


	//----- nvinfo : EIATTR_CRS_STACK_SIZE
	.align		4
        /*00dc*/ 	.byte	0x04, 0x1e
        /*00de*/ 	.short	(.L_492 - .L_491)
.L_491:
        /*00e0*/ 	.word	0x00000000
.L_492:


//--------------------- .nv.info._ZN5flash16flash_fwd_kernelI23Flash_fwd_kernel_traitsILi192ELi64ELi64ELi4ELb0ELb0EN7cutlass10bfloat16_tE19Flash_kernel_traitsILi192ELi64ELi64ELi4ES3_EELb0ELb0ELb1ELb0ELb0ELb1ELb1ELb0EEEvNS_16Flash_fwd_paramsE --------------------------
	.section	.nv.info._ZN5flash16flash_fwd_kernelI23Flash_fwd_kernel_traitsILi192ELi64ELi64ELi4ELb0ELb0EN7cutlass10bfloat16_tE19Flash_kernel_traitsILi192ELi64ELi64ELi4ES3_EELb0ELb0ELb1ELb0ELb0ELb1ELb1ELb0EEEvNS_16Flash_fwd_paramsE,"",@"SHT_CUDA_INFO"
	.sectionflags	@""
	.align	4


	//----- nvinfo : EIATTR_CUDA_API_VERSION
	.align		4
        /*0000*/ 	.byte	0x04, 0x37
        /*0002*/ 	.short	(.L_494 - .L_493)
.L_493:
        /*0004*/ 	.word	0x00000082


	//----- nvinfo : EIATTR_SW2861232_WAR
	.align		4
.L_494:
        /*0008*/ 	.byte	0x01, 0x35
	.zero		2


	//----- nvinfo : EIATTR_PARAM_CBANK
	.align		4
        /*000c*/ 	.byte	0x04, 0x0a
        /*000e*/ 	.short	(.L_496 - .L_495)
	.align		4
.L_495:
        /*0010*/ 	.word	index@(.nv.constant0._ZN5flash16flash_fwd_kernelI23Flash_fwd_kernel_traitsILi192ELi64ELi64ELi4ELb0ELb0EN7cutlass10bfloat16_tE19Flash_kernel_traitsILi192ELi64ELi64ELi4ES3_EELb0ELb0ELb1ELb0ELb0ELb1ELb1ELb0EEEvNS_16Flash_fwd_paramsE)
        /*0014*/ 	.short	0x0160
        /*0016*/ 	.short	0x01d0


	//----- nvinfo : EIATTR_CBANK_PARAM_SIZE
	.align		4
.L_496:
        /*0018*/ 	.byte	0x03, 0x19
        /*001a*/ 	.short	0x01d0


	//----- nvinfo : EIATTR_KPARAM_INFO
	.align		4
        /*001c*/ 	.byte	0x04, 0x17
        /*001e*/ 	.short	(.L_498 - .L_497)
.L_497:
        /*0020*/ 	.word	0x00000000
        /*0024*/ 	.short	0x0000
        /*0026*/ 	.short	0x0000
        /*0028*/ 	.byte	0x00, 0xf0, 0x41, 0x07


	//----- nvinfo : EIATTR_MAXREG_COUNT
	.align		4
.L_498:
        /*002c*/ 	.byte	0x03, 0x1b
        /*002e*/ 	.short	0x00ff


	//----- nvinfo : EIATTR_NUM_BARRIERS
	.align		4
        /*0030*/ 	.byte	0x02, 0x4c
        /*0032*/ 	.byte	0x01
	.zero		1


	//----- nvinfo : EIATTR_MERCURY_ISA_VERSION
	.align		4
        /*0034*/ 	.byte	0x03, 0x5f
        /*0036*/ 	.short	0x0000


	//----- nvinfo : EIATTR_INT_WARP_WIDE_INSTR_OFFSETS
	.align		4
        /*0038*/ 	.byte	0x04, 0x31
        /*003a*/ 	.short	(.L_500 - .L_499)


	//   ....[0]....
.L_499:
        /*003c*/ 	.word	0x00001e10


	//   ....[1]....
        /*0040*/ 	.word	0x00002120


	//----- nvinfo : EIATTR_COOP_GROUP_MASK_REGIDS
	.align		4
.L_500:
        /*0044*/ 	.byte	0x04, 0x29
        /*0046*/ 	.short	(.L_502 - .L_501)


	//   ....[0]....
.L_501:
        /*0048*/ 	.word	0xffffffff


	//   ....[1]....
        /*004c*/ 	.word	0xffffffff


	//   ....[2]....
        /*0050*/ 	.word	0xffffffff


	//   ....[3]....
        /*0054*/ 	.word	0xffffffff


	//   ....[4]....
        /*0058*/ 	.word	0xffffffff


	//   ....[5]....
        /*005c*/ 	.word	0xffffffff


	//   ....[6]....
        /*0060*/ 	.word	0xffffffff


	//   ....[7]....
        /*0064*/ 	.word	0xffffffff


	//   ....[8]....
        /*0068*/ 	.word	0xffffffff


	//   ....[9]....
        /*006c*/ 	.word	0xffffffff


	//   ....[10]....
        /*0070*/ 	.word	0xffffffff


	//   ....[11]....
        /*0074*/ 	.word	0xffffffff


	//   ....[12]....
        /*0078*/ 	.word	0xffffffff


	//   ....[13]....
        /*007c*/ 	.word	0xffffffff


	//   ....[14]....
        /*0080*/ 	.word	0xffffffff


	//   ....[15]....
        /*0084*/ 	.word	0xffffffff


	//----- nvinfo : EIATTR_COOP_GROUP_INSTR_OFFSETS
	.align		4
.L_502:
        /*0088*/ 	.byte	0x04, 0x28
        /*008a*/ 	.short	(.L_504 - .L_503)


	//   ....[0]....
.L_503:
        /*008c*/ 	.word	0x00004200


	//   ....[1]....
        /*0090*/ 	.word	0x00004220


	//   ....[2]....
        /*0094*/ 	.word	0x000042c0


	//   ....[3]....
        /*0098*/ 	.word	0x000042d0


	//   ....[4]....
        /*009c*/ 	.word	0x00006f20


	//   ....[5]....
        /*00a0*/ 	.word	0x00006f30


	//   ....[6]....
        /*00a4*/ 	.word	0x00006f60


	//   ....[7]....
        /*00a8*/ 	.word	0x00006f70


	//   ....[8]....
        /*00ac*/ 	.word	0x0000a300


	//   ....[9]....
        /*00b0*/ 	.word	0x0000a320


	//   ....[10]....
        /*00b4*/ 	.word	0x0000a360


	//   ....[11]....
        /*00b8*/ 	.word	0x0000a370


	//   ....[12]....
        /*00bc*/ 	.word	0x0000ba90


	//   ....[13]....
        /*00c0*/ 	.word	0x0000bad0


	//   ....[14]....
        /*00c4*/ 	.word	0x0000bbe0


	//   ....[15]....
        /*00c8*/ 	.word	0x0000bc10


	//----- nvinfo : EIATTR_EXIT_INSTR_OFFSETS
	.align		4
.L_504:
        /*00cc*/ 	.byte	0x04, 0x1c
        /*00ce*/ 	.short	(.L_506 - .L_505)


	//   ....[0]....
.L_505:
        /*00d0*/ 	.word	0x000004d0


	//   ....[1]....
        /*00d4*/ 	.word	0x00000fd0


	//   ....[2]....
        /*00d8*/ 	.word	0x00001050


	//   ....[3]....
        /*00dc*/ 	.word	0x0000d340


	//   ....[4]....
        /*00e0*/ 	.word	0x0000d410


	//----- nvinfo : EIATTR_CTAIDZ_USED
	.align		4
.L_506:
        /*00e4*/ 	.byte	0x01, 0x04
	.zero		2


	//----- nvinfo : EIATTR_CRS_STACK_SIZE
	.align		4
        /*00e8*/ 	.byte	0x04, 0x1e
        /*00ea*/ 	.short	(.L_508 - .L_507)
.L_507:
        /*00ec*/ 	.word	0x00000000
.L_508:


//--------------------- .nv.info._ZN5flash16flash_fwd_kernelI23Flash_fwd_kernel_traitsILi192ELi64ELi64ELi4ELb0ELb0EN7cutlass10bfloat16_tE19Flash_kernel_traitsILi192ELi64ELi64ELi4ES3_EELb1ELb0ELb1ELb1ELb0ELb0ELb0ELb0EEEvNS_16Flash_fwd_paramsE --------------------------
	.section	.nv.info._ZN5flash16flash_fwd_kernelI23Flash_fwd_kernel_traitsILi192ELi64ELi64ELi4ELb0ELb0EN7cutlass10bfloat16_tE19Flash_kernel_traitsILi192ELi64ELi64ELi4ES3_EELb1ELb0ELb1ELb1ELb0ELb0ELb0ELb0EEEvNS_16Flash_fwd_paramsE,"",@"SHT_CUDA_INFO"
	.sectionflags	@""
	.align	4


	//----- nvinfo : EIATTR_CUDA_API_VERSION
	.align		4
        /*0000*/ 	.byte	0x04, 0x37
        /*0002*/ 	.short	(.L_510 - .L_509)
.L_509:
        /*0004*/ 	.word	0x00000082


	//----- nvinfo : EIATTR_SW2861232_WAR
	.align		4
.L_510:
        /*0008*/ 	.byte	0x01, 0x35
	.zero		2


	//----- nvinfo : EIATTR_PARAM_CBANK
	.align		4
        /*000c*/ 	.byte	0x04, 0x0a
        /*000e*/ 	.short	(.L_512 - .L_511)
	.align		4
.L_511:
        /*0010*/ 	.word	index@(.nv.constant0._ZN5flash16flash_fwd_kernelI23Flash_fwd_kernel_traitsILi192ELi64ELi64ELi4ELb0ELb0EN7cutlass10bfloat16_tE19Flash_kernel_traitsILi192ELi64ELi64ELi4ES3_EELb1ELb0ELb1ELb1ELb0ELb0ELb0ELb0EEEvNS_16Flash_fwd_paramsE)
        /*0014*/ 	.short	0x0160
        /*0016*/ 	.short	0x01d0


	//----- nvinfo : EIATTR_CBANK_PARAM_SIZE
	.align		4
.L_512:
        /*0018*/ 	.byte	0x03, 0x19
        /*001a*/ 	.short	0x01d0


	//----- nvinfo : EIATTR_KPARAM_INFO
	.align		4
        /*001c*/ 	.byte	0x04, 0x17
        /*001e*/ 	.short	(.L_514 - .L_513)
.L_513:
        /*0020*/ 	.word	0x00000000
        /*0024*/ 	.short	0x0000
        /*0026*/ 	.short	0x0000
        /*0028*/ 	.byte	0x00, 0xf0, 0x41, 0x07


	//----- nvinfo : EIATTR_MAXREG_COUNT
	.align		4
.L_514:
        /*002c*/ 	.byte	0x03, 0x1b
        /*002e*/ 	.short	0x00ff


	//----- nvinfo : EIATTR_NUM_BARRIERS
	.align		4
        /*0030*/ 	.byte	0x02, 0x4c
        /*0032*/ 	.byte	0x01
	.zero		1


	//----- nvinfo : EIATTR_MERCURY_ISA_VERSION
	.align		4
        /*0034*/ 	.byte	0x03, 0x5f
        /*0036*/ 	.short	0x0000


	//----- nvinfo : EIATTR_COOP_GROUP_MASK_REGIDS
	.align		4
        /*0038*/ 	.byte	0x04, 0x29
        /*003a*/ 	.short	(.L_516 - .L_515)


	//   ....[0]....
.L_515:
        /*003c*/ 	.word	0xffffffff


	//   ....[1]....
        /*0040*/ 	.word	0xffffffff


	//   ....[2]....
        /*0044*/ 	.word	0xffffffff


	//   ....[3]....
        /*0048*/ 	.word	0xffffffff


	//   ....[4]....
        /*004c*/ 	.word	0xffffffff


	//   ....[5]....
        /*0050*/ 	.word	0xffffffff


	//   ....[6]....
        /*0054*/ 	.word	0xffffffff


	//   ....[7]....
        /*0058*/ 	.word	0xffffffff


	//   ....[8]....
        /*005c*/ 	.word	0xffffffff


	//   ....[9]....
        /*0060*/ 	.word	0xffffffff


	//   ....[10]....
        /*0064*/ 	.word	0xffffffff


	//   ....[11]....
        /*0068*/ 	.word	0xffffffff


	//   ....[12]....
        /*006c*/ 	.word	0xffffffff


	//   ....[13]....
        /*0070*/ 	.word	0xffffffff


	//   ....[14]....
        /*0074*/ 	.word	0xffffffff


	//   ....[15]....
        /*0078*/ 	.word	0xffffffff


	//----- nvinfo : EIATTR_COOP_GROUP_INSTR_OFFSETS
	.align		4
.L_516:
        /*007c*/ 	.byte	0x04, 0x28
        /*007e*/ 	.short	(.L_518 - .L_517)


	//   ....[0]....
.L_517:
        /*0080*/ 	.word	0x00006160


	//   ....[1]....
        /*0084*/ 	.word	0x000061c0


	//   ....[2]....
        /*0088*/ 	.word	0x00006250


	//   ....[3]....
        /*008c*/ 	.word	0x00006300


	//   ....[4]....
        /*0090*/ 	.word	0x0000a490


	//   ....[5]....
        /*0094*/ 	.word	0x0000a4c0


	//   ....[6]....
        /*0098*/ 	.word	0x0000a550


	//   ....[7]....
        /*009c*/ 	.word	0x0000a570


	//   ....[8]....
        /*00a0*/ 	.word	0x0000ee20


	//   ....[9]....
        /*00a4*/ 	.word	0x0000eed0


	//   ....[10]....
        /*00a8*/ 	.word	0x0000eef0


	//   ....[11]....
        /*00ac*/ 	.word	0x0000ef10


	//   ....[12]....
        /*00b0*/ 	.word	0x00010f40


	//   ....[13]....
        /*00b4*/ 	.word	0x00010f80


	//   ....[14]....
        /*00b8*/ 	.word	0x000110b0


	//   ....[15]....
        /*00bc*/ 	.word	0x000110f0


	//----- nvinfo : EIATTR_EXIT_INSTR_OFFSETS
	.align		4
.L_518:
        /*00c0*/ 	.byte	0x04, 0x1c
        /*00c2*/ 	.short	(.L_520 - .L_519)


	//   ....[0]....
.L_519:
        /*00c4*/ 	.word	0x000006d0


	//   ....[1]....
        /*00c8*/ 	.word	0x000012b0


	//   ....[2]....
        /*00cc*/ 	.word	0x00001330


	//   ....[3]....
        /*00d0*/ 	.word	0x00012990


	//   ....[4]....
        /*00d4*/ 	.word	0x00012a90


	//   ....[5]....
        /*00d8*/ 	.word	0x00012ab0


	//----- nvinfo : EIATTR_CTAIDZ_USED
	.align		4
.L_520:
        /*00dc*/ 	.byte	0x01, 0x04
	.zero		2


	//----- nvinfo : EIATTR_CRS_STACK_SIZE
	.align		4
        /*00e0*/ 	.byte	0x04, 0x1e
        /*00e2*/ 	.short	(.L_522 - .L_521)
.L_521:
        /*00e4*/ 	.word	0x00000000
.L_522:


//--------------------- .nv.info._ZN5flash16flash_fwd_kernelI23Flash_fwd_kernel_traitsILi192ELi64ELi64ELi4ELb0ELb0EN7cutlass10bfloat16_tE19Flash_kernel_traitsILi192ELi64ELi64ELi4ES3_EELb1ELb0ELb1ELb0ELb0ELb0ELb0ELb1EEEvNS_16Flash_fwd_paramsE --------------------------
	.section	.nv.info._ZN5flash16flash_fwd_kernelI23Flash_fwd_kernel_traitsILi192ELi64ELi64ELi4ELb0ELb0EN7cutlass10bfloat16_tE19Flash_kernel_traitsILi192ELi64ELi64ELi4ES3_EELb1ELb0ELb1ELb0ELb0ELb0ELb0ELb1EEEvNS_16Flash_fwd_paramsE,"",@"SHT_CUDA_INFO"
	.sectionflags	@""
	.align	4


	//----- nvinfo : EIATTR_CUDA_API_VERSION
	.align		4
        /*0000*/ 	.byte	0x04, 0x37
        /*0002*/ 	.short	(.L_524 - .L_523)
.L_523:
        /*0004*/ 	.word	0x00000082


	//----- nvinfo : EIATTR_SW2861232_WAR
	.align		4
.L_524:
        /*0008*/ 	.byte	0x01, 0x35
	.zero		2


	//----- nvinfo : EIATTR_PARAM_CBANK
	.align		4
        /*000c*/ 	.byte	0x04, 0x0a
        /*000e*/ 	.short	(.L_526 - .L_525)
	.align		4
.L_525:
        /*0010*/ 	.word	index@(.nv.constant0._ZN5flash16flash_fwd_kernelI23Flash_fwd_kernel_traitsILi192ELi64ELi64ELi4ELb0ELb0EN7cutlass10bfloat16_tE19Flash_kernel_traitsILi192ELi64ELi64ELi4ES3_EELb1ELb0ELb1ELb0ELb0ELb0ELb0ELb1EEEvNS_16Flash_fwd_paramsE)
        /*0014*/ 	.short	0x0160
        /*0016*/ 	.short	0x01d0


	//----- nvinfo : EIATTR_CBANK_PARAM_SIZE
	.align		4
.L_526:
        /*0018*/ 	.byte	0x03, 0x19
        /*001a*/ 	.short	0x01d0


	//----- nvinfo : EIATTR_KPARAM_INFO
	.align		4
        /*001c*/ 	.byte	0x04, 0x17
        /*001e*/ 	.short	(.L_528 - .L_527)
.L_527:
        /*0020*/ 	.word	0x00000000
        /*0024*/ 	.short	0x0000
        /*0026*/ 	.short	0x0000
        /*0028*/ 	.byte	0x00, 0xf0, 0x41, 0x07


	//----- nvinfo : EIATTR_MAXREG_COUNT
	.align		4
.L_528:
        /*002c*/ 	.byte	0x03, 0x1b
        /*002e*/ 	.short	0x00ff


	//----- nvinfo : EIATTR_NUM_BARRIERS
	.align		4
        /*0030*/ 	.byte	0x02, 0x4c
        /*0032*/ 	.byte	0x01
	.zero		1


	//----- nvinfo : EIATTR_ANNOTATIONS
	.align		4
        /*0034*/ 	.byte	0x04, 0x55
        /*0036*/ 	.short	(.L_530 - .L_529)


	//   ....[0]....
.L_529:
        /* <DEDUP_REMOVED lines=79> */


	//----- nvinfo : EIATTR_MERCURY_ISA_VERSION
	.align		4
.L_530:
        /*0518*/ 	.byte	0x03, 0x5f
        /*051a*/ 	.short	0x0000


	//----- nvinfo : EIATTR_COOP_GROUP_MASK_REGIDS
	.align		4
        /*051c*/ 	.byte	0x04, 0x29
        /*051e*/ 	.short	(.L_532 - .L_531)


	//   ....[0]....
.L_531:
        /*0520*/ 	.word	0xffffffff


	//   ....[1]....
        /*0524*/ 	.word	0xffffffff


	//   ....[2]....
        /*0528*/ 	.word	0xffffffff


	//   ....[3]....
        /*052c*/ 	.word	0xffffffff


	//   ....[4]....
        /*0530*/ 	.word	0xffffffff


	//   ....[5]....
        /*0534*/ 	.word	0xffffffff


	//   ....[6]....
        /*0538*/ 	.word	0xffffffff


	//   ....[7]....
        /*053c*/ 	.word	0xffffffff


	//   ....[8]....
        /*0540*/ 	.word	0xffffffff


	//   ....[9]....
        /*0544*/ 	.word	0xffffffff


	//   ....[10]....
        /*0548*/ 	.word	0xffffffff


	//   ....[11]....
        /*054c*/ 	.word	0xffffffff


	//   ....[12]....
        /*0550*/ 	.word	0xffffffff


	//   ....[13]....
        /*0554*/ 	.word	0xffffffff


	//   ....[14]....
        /*0558*/ 	.word	0xffffffff


	//   ....[15]....
        /*055c*/ 	.word	0xffffffff


	//----- nvinfo : EIATTR_COOP_GROUP_INSTR_OFFSETS
	.align		4
.L_532:
        /*0560*/ 	.byte	0x04, 0x28
        /*0562*/ 	.short	(.L_534 - .L_533)


	//   ....[0]....
.L_533:
        /*0564*/ 	.word	0x000059f0


	//   ....[1]....
        /*0568*/ 	.word	0x00005a00


	//   ....[2]....
        /*056c*/ 	.word	0x00005a60


	//   ....[3]....
        /*0570*/ 	.word	0x00005a90


	//   ....[4]....
        /*0574*/ 	.word	0x0000af20


	//   ....[5]....
        /*0578*/ 	.word	0x0000afa0


	//   ....[6]....
        /*057c*/ 	.word	0x0000afb0


	//   ....[7]....
        /*0580*/ 	.word	0x0000b070


	//   ....[8]....
        /*0584*/ 	.word	0x000112c0


	//   ....[9]....
        /*0588*/ 	.word	0x000112e0


	//   ....[10]....
        /*058c*/ 	.word	0x00011300


	//   ....[11]....
        /*0590*/ 	.word	0x00011320


	//   ....[12]....
        /*0594*/ 	.word	0x000149f0


	//   ....[13]....
        /*0598*/ 	.word	0x00014a00


	//   ....[14]....
        /*059c*/ 	.word	0x00014a20


	//   ....[15]....
        /*05a0*/ 	.word	0x00014a40


	//----- nvinfo : EIATTR_EXIT_INSTR_OFFSETS
	.align		4
.L_534:
        /*05a4*/ 	.byte	0x04, 0x1c
        /*05a6*/ 	.short	(.L_536 - .L_535)


	//   ....[0]....
.L_535:
        /*05a8*/ 	.word	0x000006a0


	//   ....[1]....
        /*05ac*/ 	.word	0x000012a0


	//   ....[2]....
        /*05b0*/ 	.word	0x00001320


	//   ....[3]....
        /*05b4*/ 	.word	0x000160a0


	//   ....[4]....
        /*05b8*/ 	.word	0x000161a0


	//   ....[5]....
        /*05bc*/ 	.word	0x000161c0


	//----- nvinfo : EIATTR_CTAIDZ_USED
	.align		4
.L_536:
        /*05c0*/ 	.byte	0x01, 0x04
	.zero		2


	//----- nvinfo : EIATTR_CRS_STACK_SIZE
	.align		4
        /*05c4*/ 	.byte	0x04, 0x1e
        /*05c6*/ 	.short	(.L_538 - .L_537)
.L_537:
        /*05c8*/ 	.word	0x00000000
.L_538:


//--------------------- .nv.info._ZN5flash16flash_fwd_kernelI23Flash_fwd_kernel_traitsILi192ELi64ELi64ELi4ELb0ELb0EN7cutlass10bfloat16_tE19Flash_kernel_traitsILi192ELi64ELi64ELi4ES3_EELb0ELb0ELb1ELb0ELb0ELb0ELb1ELb0EEEvNS_16Flash_fwd_paramsE --------------------------
	.section	.nv.info._ZN5flash16flash_fwd_kernelI23Flash_fwd_kernel_traitsILi192ELi64ELi64ELi4ELb0ELb0EN7cutlass10bfloat16_tE19Flash_kernel_traitsILi192ELi64ELi64ELi4ES3_EELb0ELb0ELb1ELb0ELb0ELb0ELb1ELb0EEEvNS_16Flash_fwd_paramsE,"",@"SHT_CUDA_INFO"
	.sectionflags	@""
	.align	4


	//----- nvinfo : EIATTR_CUDA_API_VERSION
	.align		4
        /*0000*/ 	.byte	0x04, 0x37
        /*0002*/ 	.short	(.L_540 - .L_539)
.L_539:
        /*0004*/ 	.word	0x00000082


	//----- nvinfo : EIATTR_SW2861232_WAR
	.align		4
.L_540:
        /*0008*/ 	.byte	0x01, 0x35
	.zero		2


	//----- nvinfo : EIATTR_PARAM_CBANK
	.align		4
        /*000c*/ 	.byte	0x04, 0x0a
        /*000e*/ 	.short	(.L_542 - .L_541)
	.align		4
.L_541:
        /*0010*/ 	.word	index@(.nv.constant0._ZN5flash16flash_fwd_kernelI23Flash_fwd_kernel_traitsILi192ELi64ELi64ELi4ELb0ELb0EN7cutlass10bfloat16_tE19Flash_kernel_traitsILi192ELi64ELi64ELi4ES3_EELb0ELb0ELb1ELb0ELb0ELb0ELb1ELb0EEEvNS_16Flash_fwd_paramsE)
        /*0014*/ 	.short	0x0160
        /*0016*/ 	.short	0x01d0


	//----- nvinfo : EIATTR_CBANK_PARAM_SIZE
	.align		4
.L_542:
        /*0018*/ 	.byte	0x03, 0x19
        /*001a*/ 	.short	0x01d0


	//----- nvinfo : EIATTR_KPARAM_INFO
	.align		4
        /*001c*/ 	.byte	0x04, 0x17
        /*001e*/ 	.short	(.L_544 - .L_543)
.L_543:
        /*0020*/ 	.word	0x00000000
        /*0024*/ 	.short	0x0000
        /*0026*/ 	.short	0x0000
        /*0028*/ 	.byte	0x00, 0xf0, 0x41, 0x07


	//----- nvinfo : EIATTR_MAXREG_COUNT
	.align		4
.L_544:
        /*002c*/ 	.byte	0x03, 0x1b
        /*002e*/ 	.short	0x00ff


	//----- nvinfo : EIATTR_NUM_BARRIERS
	.align		4
        /*0030*/ 	.byte	0x02, 0x4c
        /*0032*/ 	.byte	0x01
	.zero		1


	//----- nvinfo : EIATTR_MERCURY_ISA_VERSION
	.align		4
        /*0034*/ 	.byte	0x03, 0x5f
        /*0036*/ 	.short	0x0000


	//----- nvinfo : EIATTR_COOP_GROUP_MASK_REGIDS
	.align		4
        /*0038*/ 	.byte	0x04, 0x29
        /*003a*/ 	.short	(.L_546 - .L_545)


	//   ....[0]....
.L_545:
        /*003c*/ 	.word	0xffffffff


	//   ....[1]....
        /*0040*/ 	.word	0xffffffff


	//   ....[2]....
        /*0044*/ 	.word	0xffffffff


	//   ....[3]....
        /*0048*/ 	.word	0xffffffff


	//   ....[4]....
        /*004c*/ 	.word	0xffffffff


	//   ....[5]....
        /*0050*/ 	.word	0xffffffff


	//   ....[6]....
        /*0054*/ 	.word	0xffffffff


	//   ....[7]....
        /*0058*/ 	.word	0xffffffff


	//   ....[8]....
        /*005c*/ 	.word	0xffffffff


	//   ....[9]....
        /*0060*/ 	.word	0xffffffff


	//   ....[10]....
        /*0064*/ 	.word	0xffffffff


	//   ....[11]....
        /*0068*/ 	.word	0xffffffff


	//   ....[12]....
        /*006c*/ 	.word	0xffffffff


	//   ....[13]....
        /*0070*/ 	.word	0xffffffff


	//   ....[14]....
        /*0074*/ 	.word	0xffffffff


	//   ....[15]....
        /*0078*/ 	.word	0xffffffff


	//----- nvinfo : EIATTR_COOP_GROUP_INSTR_OFFSETS
	.align		4
.L_546:
        /*007c*/ 	.byte	0x04, 0x28
        /*007e*/ 	.short	(.L_548 - .L_547)


	//   ....[0]....
.L_547:
        /*0080*/ 	.word	0x000057a0


	//   ....[1]....
        /*0084*/ 	.word	0x000057c0


	//   ....[2]....
        /*0088*/ 	.word	0x00005860


	//   ....[3]....
        /*008c*/ 	.word	0x00005870


	//   ....[4]....
        /*0090*/ 	.word	0x00008cb0


	//   ....[5]....
        /*0094*/ 	.word	0x00008d00


	//   ....[6]....
        /*0098*/ 	.word	0x00008d20


	//   ....[7]....
        /*009c*/ 	.word	0x00008d40


	//   ....[8]....
        /*00a0*/ 	.word	0x0000c930


	//   ....[9]....
        /*00a4*/ 	.word	0x0000c950


	//   ....[10]....
        /*00a8*/ 	.word	0x0000c990


	//   ....[11]....
        /*00ac*/ 	.word	0x0000c9a0


	//   ....[12]....
        /*00b0*/ 	.word	0x0000e0c0


	//   ....[13]....
        /*00b4*/ 	.word	0x0000e100


	//   ....[14]....
        /*00b8*/ 	.word	0x0000e200


	//   ....[15]....
        /*00bc*/ 	.word	0x0000e230


	//----- nvinfo : EIATTR_EXIT_INSTR_OFFSETS
	.align		4
.L_548:
        /*00c0*/ 	.byte	0x04, 0x1c
        /*00c2*/ 	.short	(.L_550 - .L_549)


	//   ....[0]....
.L_549:
        /*00c4*/ 	.word	0x000004d0


	//   ....[1]....
        /*00c8*/ 	.word	0x000010b0


	//   ....[2]....
        /*00cc*/ 	.word	0x00001130


	//   ....[3]....
        /*00d0*/ 	.word	0x0000faf0


	//   ....[4]....
        /*00d4*/ 	.word	0x0000fbf0


	//   ....[5]....
        /*00d8*/ 	.word	0x0000fc10


	//----- nvinfo : EIATTR_CTAIDZ_USED
	.align		4
.L_550:
        /*00dc*/ 	.byte	0x01, 0x04
	.zero		2


	//----- nvinfo : EIATTR_CRS_STACK_SIZE
	.align		4
        /*00e0*/ 	.byte	0x04, 0x1e
        /*00e2*/ 	.short	(.L_552 - .L_551)
.L_551:
        /*00e4*/ 	.word	0x00000000
.L_552:


//--------------------- .nv.info._ZN5flash16flash_fwd_kernelI23Flash_fwd_kernel_traitsILi192ELi64ELi64ELi4ELb0ELb0EN7cutlass10bfloat16_tE19Flash_kernel_traitsILi192ELi64ELi64ELi4ES3_EELb1ELb0ELb1ELb1ELb0ELb0ELb0ELb1EEEvNS_16Flash_fwd_paramsE --------------------------
	.section	.nv.info._ZN5flash16flash_fwd_kernelI23Flash_fwd_kernel_traitsILi192ELi64ELi64ELi4ELb0ELb0EN7cutlass10bfloat16_tE19Flash_kernel_traitsILi192ELi64ELi64ELi4ES3_EELb1ELb0ELb1ELb1ELb0ELb0ELb0ELb1EEEvNS_16Flash_fwd_paramsE,"",@"SHT_CUDA_INFO"
	.sectionflags	@""
	.align	4


	//----- nvinfo : EIATTR_CUDA_API_VERSION
	.align		4
        /*0000*/ 	.byte	0x04, 0x37
        /*0002*/ 	.short	(.L_554 - .L_553)
.L_553:
        /*0004*/ 	.word	0x00000082


	//----- nvinfo : EIATTR_SW2861232_WAR
	.align		4
.L_554:
        /*0008*/ 	.byte	0x01, 0x35
	.zero		2


	//----- nvinfo : EIATTR_PARAM_CBANK
	.align		4
        /*000c*/ 	.byte	0x04, 0x0a
        /*000e*/ 	.short	(.L_556 - .L_555)
	.align		4
.L_555:
        /*0010*/ 	.word	index@(.nv.constant0._ZN5flash16flash_fwd_kernelI23Flash_fwd_kernel_traitsILi192ELi64ELi64ELi4ELb0ELb0EN7cutlass10bfloat16_tE19Flash_kernel_traitsILi192ELi64ELi64ELi4ES3_EELb1ELb0ELb1ELb1ELb0ELb0ELb0ELb1EEEvNS_16Flash_fwd_paramsE)
        /*0014*/ 	.short	0x0160
        /*0016*/ 	.short	0x01d0


	//----- nvinfo : EIATTR_CBANK_PARAM_SIZE
	.align		4
.L_556:
        /*0018*/ 	.byte	0x03, 0x19
        /*001a*/ 	.short	0x01d0


	//----- nvinfo : EIATTR_KPARAM_INFO
	.align		4
        /*001c*/ 	.byte	0x04, 0x17
        /*001e*/ 	.short	(.L_558 - .L_557)
.L_557:
        /*0020*/ 	.word	0x00000000
        /*0024*/ 	.short	0x0000
        /*0026*/ 	.short	0x0000
        /*0028*/ 	.byte	0x00, 0xf0, 0x41, 0x07


	//----- nvinfo : EIATTR_MAXREG_COUNT
	.align		4
.L_558:
        /*002c*/ 	.byte	0x03, 0x1b
        /*002e*/ 	.short	0x00ff


	//----- nvinfo : EIATTR_NUM_BARRIERS
	.align		4
        /*0030*/ 	.byte	0x02, 0x4c
        /*0032*/ 	.byte	0x01
	.zero		1


	//----- nvinfo : EIATTR_ANNOTATIONS
	.align		4
        /*0034*/ 	.byte	0x04, 0x55
        /*0036*/ 	.short	(.L_560 - .L_559)


	//   ....[0]....
.L_559:
        /* <DEDUP_REMOVED lines=72> */


	//----- nvinfo : EIATTR_MERCURY_ISA_VERSION
	.align		4
.L_560:
        /*04a0*/ 	.byte	0x03, 0x5f
        /*04a2*/ 	.short	0x0000


	//----- nvinfo : EIATTR_COOP_GROUP_MASK_REGIDS
	.align		4
        /*04a4*/ 	.byte	0x04, 0x29
        /*04a6*/ 	.short	(.L_562 - .L_561)


	//   ....[0]....
.L_561:
        /*04a8*/ 	.word	0xffffffff


	//   ....[1]....
        /*04ac*/ 	.word	0xffffffff


	//   ....[2]....
        /*04b0*/ 	.word	0xffffffff


	//   ....[3]....
        /*04b4*/ 	.word	0xffffffff


	//   ....[4]....
        /*04b8*/ 	.word	0xffffffff


	//   ....[5]....
        /*04bc*/ 	.word	0xffffffff


	//   ....[6]....
        /*04c0*/ 	.word	0xffffffff


	//   ....[7]....
        /*04c4*/ 	.word	0xffffffff


	//   ....[8]....
        /*04c8*/ 	.word	0xffffffff


	//   ....[9]....
        /*04cc*/ 	.word	0xffffffff


	//   ....[10]....
        /*04d0*/ 	.word	0xffffffff


	//   ....[11]....
        /*04d4*/ 	.word	0xffffffff


	//   ....[12]....
        /*04d8*/ 	.word	0xffffffff


	//   ....[13]....
        /*04dc*/ 	.word	0xffffffff


	//   ....[14]....
        /*04e0*/ 	.word	0xffffffff


	//   ....[15]....
        /*04e4*/ 	.word	0xffffffff


	//----- nvinfo : EIATTR_COOP_GROUP_INSTR_OFFSETS
	.align		4
.L_562:
        /*04e8*/ 	.byte	0x04, 0x28
        /*04ea*/ 	.short	(.L_564 - .L_563)


	//   ....[0]....
.L_563:
        /*04ec*/ 	.word	0x00006470


	//   ....[1]....
        /*04f0*/ 	.word	0x00006480


	//   ....[2]....
        /*04f4*/ 	.word	0x00006510


	//   ....[3]....
        /*04f8*/ 	.word	0x00006530


	//   ....[4]....
        /*04fc*/ 	.word	0x0000c2b0


	//   ....[5]....
        /*0500*/ 	.word	0x0000c330


	//   ....[6]....
        /*0504*/ 	.word	0x0000c340


	//   ....[7]....
        /*0508*/ 	.word	0x0000c3f0


	//   ....[8]....
        /*050c*/ 	.word	0x00012740


	//   ....[9]....
        /*0510*/ 	.word	0x00012820


	//   ....[10]....
        /*0514*/ 	.word	0x00012840


	//   ....[11]....
        /*0518*/ 	.word	0x000128d0


	//   ....[12]....
        /*051c*/ 	.word	0x00015e80


	//   ....[13]....
        /*0520*/ 	.word	0x00015e90


	//   ....[14]....
        /*0524*/ 	.word	0x00015eb0


	//   ....[15]....
        /*0528*/ 	.word	0x00015ed0


	//----- nvinfo : EIATTR_EXIT_INSTR_OFFSETS
	.align		4
.L_564:
        /*052c*/ 	.byte	0x04, 0x1c
        /*052e*/ 	.short	(.L_566 - .L_565)


	//   ....[0]....
.L_565:
        /*0530*/ 	.word	0x000006a0


	//   ....[1]....
        /*0534*/ 	.word	0x000012a0


	//   ....[2]....
        /*0538*/ 	.word	0x00001320


	//   ....[3]....
        /*053c*/ 	.word	0x00017530


	//   ....[4]....
        /*0540*/ 	.word	0x00017630


	//   ....[5]....
        /*0544*/ 	.word	0x00017650


	//----- nvinfo : EIATTR_CTAIDZ_USED
	.align		4
.L_566:
        /*0548*/ 	.byte	0x01, 0x04
	.zero		2


	//----- nvinfo : EIATTR_CRS_STACK_SIZE
	.align		4
        /*054c*/ 	.byte	0x04, 0x1e
        /*054e*/ 	.short	(.L_568 - .L_567)
.L_567:
        /*0550*/ 	.word	0x00000000
.L_568:


//--------------------- .nv.info._ZN5flash16flash_fwd_kernelI23Flash_fwd_kernel_traitsILi192ELi64ELi64ELi4ELb0ELb0EN7cutlass10bfloat16_tE19Flash_kernel_traitsILi192ELi64ELi64ELi4ES3_EELb0ELb0ELb1ELb1ELb0ELb0ELb1ELb0EEEvNS_16Flash_fwd_paramsE --------------------------
	.section	.nv.info._ZN5flash16flash_fwd_kernelI23Flash_fwd_kernel_traitsILi192ELi64ELi64ELi4ELb0ELb0EN7cutlass10bfloat16_tE19Flash_kernel_traitsILi192ELi64ELi64ELi4ES3_EELb0ELb0ELb1ELb1ELb0ELb0ELb1ELb0EEEvNS_16Flash_fwd_paramsE,"",@"SHT_CUDA_INFO"
	.sectionflags	@""
	.align	4


	//----- nvinfo : EIATTR_CUDA_API_VERSION
	.align		4
        /*0000*/ 	.byte	0x04, 0x37
        /*0002*/ 	.short	(.L_570 - .L_569)
.L_569:
        /*0004*/ 	.word	0x00000082


	//----- nvinfo : EIATTR_SW2861232_WAR
	.align		4
.L_570:
        /*0008*/ 	.byte	0x01, 0x35
	.zero		2


	//----- nvinfo : EIATTR_PARAM_CBANK
	.align		4
        /*000c*/ 	.byte	0x04, 0x0a
        /*000e*/ 	.short	(.L_572 - .L_571)
	.align		4
.L_571:
        /*0010*/ 	.word	index@(.nv.constant0._ZN5flash16flash_fwd_kernelI23Flash_fwd_kernel_traitsILi192ELi64ELi64ELi4ELb0ELb0EN7cutlass10bfloat16_tE19Flash_kernel_traitsILi192ELi64ELi64ELi4ES3_EELb0ELb0ELb1ELb1ELb0ELb0ELb1ELb0EEEvNS_16Flash_fwd_paramsE)
        /*0014*/ 	.short	0x0160
        /*0016*/ 	.short	0x01d0


	//----- nvinfo : EIATTR_CBANK_PARAM_SIZE
	.align		4
.L_572:
        /*0018*/ 	.byte	0x03, 0x19
        /*001a*/ 	.short	0x01d0


	//----- nvinfo : EIATTR_KPARAM_INFO
	.align		4
        /*001c*/ 	.byte	0x04, 0x17
        /*001e*/ 	.short	(.L_574 - .L_573)
.L_573:
        /*0020*/ 	.word	0x00000000
        /*0024*/ 	.short	0x0000
        /*0026*/ 	.short	0x0000
        /*0028*/ 	.byte	0x00, 0xf0, 0x41, 0x07


	//----- nvinfo : EIATTR_MAXREG_COUNT
	.align		4
.L_574:
        /*002c*/ 	.byte	0x03, 0x1b
        /*002e*/ 	.short	0x00ff


	//----- nvinfo : EIATTR_NUM_BARRIERS
	.align		4
        /*0030*/ 	.byte	0x02, 0x4c
        /*0032*/ 	.byte	0x01
	.zero		1


	//----- nvinfo : EIATTR_MERCURY_ISA_VERSION
	.align		4
        /*0034*/ 	.byte	0x03, 0x5f
        /*0036*/ 	.short	0x0000


	//----- nvinfo : EIATTR_COOP_GROUP_MASK_REGIDS
	.align		4
        /*0038*/ 	.byte	0x04, 0x29
        /*003a*/ 	.short	(.L_576 - .L_575)


	//   ....[0]....
.L_575:
        /*003c*/ 	.word	0xffffffff


	//   ....[1]....
        /*0040*/ 	.word	0xffffffff


	//   ....[2]....
        /*0044*/ 	.word	0xffffffff


	//   ....[3]....
        /*0048*/ 	.word	0xffffffff


	//   ....[4]....
        /*004c*/ 	.word	0xffffffff


	//   ....[5]....
        /*0050*/ 	.word	0xffffffff


	//   ....[6]....
        /*0054*/ 	.word	0xffffffff


	//   ....[7]....
        /*0058*/ 	.word	0xffffffff


	//   ....[8]....
        /*005c*/ 	.word	0xffffffff


	//   ....[9]....
        /*0060*/ 	.word	0xffffffff


	//   ....[10]....
        /*0064*/ 	.word	0xffffffff


	//   ....[11]....
        /*0068*/ 	.word	0xffffffff


	//   ....[12]....
        /*006c*/ 	.word	0xffffffff


	//   ....[13]....
        /*0070*/ 	.word	0xffffffff


	//   ....[14]....
        /*0074*/ 	.word	0xffffffff


	//   ....[15]....
        /*0078*/ 	.word	0xffffffff


	//----- nvinfo : EIATTR_COOP_GROUP_INSTR_OFFSETS
	.align		4
.L_576:
        /*007c*/ 	.byte	0x04, 0x28
        /*007e*/ 	.short	(.L_578 - .L_577)


	//   ....[0]....
.L_577:
        /*0080*/ 	.word	0x00006280


	//   ....[1]....
        /*0084*/ 	.word	0x000062a0


	//   ....[2]....
        /*0088*/ 	.word	0x00006340


	//   ....[3]....
        /*008c*/ 	.word	0x00006350


	//   ....[4]....
        /*0090*/ 	.word	0x0000a100


	//   ....[5]....
        /*0094*/ 	.word	0x0000a110


	//   ....[6]....
        /*0098*/ 	.word	0x0000a140


	//   ....[7]....
        /*009c*/ 	.word	0x0000a150


	//   ....[8]....
        /*00a0*/ 	.word	0x0000e430


	//   ....[9]....
        /*00a4*/ 	.word	0x0000e560


	//   ....[10]....
        /*00a8*/ 	.word	0x0000e570


	//   ....[11]....
        /*00ac*/ 	.word	0x0000e590


	//   ....[12]....
        /*00b0*/ 	.word	0x0000fcb0


	//   ....[13]....
        /*00b4*/ 	.word	0x0000fcf0


	//   ....[14]....
        /*00b8*/ 	.word	0x0000fdf0


	//   ....[15]....
        /*00bc*/ 	.word	0x0000fe20


	//----- nvinfo : EIATTR_EXIT_INSTR_OFFSETS
	.align		4
.L_578:
        /*00c0*/ 	.byte	0x04, 0x1c
        /*00c2*/ 	.short	(.L_580 - .L_579)


	//   ....[0]....
.L_579:
        /*00c4*/ 	.word	0x000004d0


	//   ....[1]....
        /*00c8*/ 	.word	0x000010b0


	//   ....[2]....
        /*00cc*/ 	.word	0x00001130


	//   ....[3]....
        /*00d0*/ 	.word	0x000116e0


	//   ....[4]....
        /*00d4*/ 	.word	0x000117e0


	//   ....[5]....
        /*00d8*/ 	.word	0x00011800


	//----- nvinfo : EIATTR_CTAIDZ_USED
	.align		4
.L_580:
        /*00dc*/ 	.byte	0x01, 0x04
	.zero		2


	//----- nvinfo : EIATTR_CRS_STACK_SIZE
	.align		4
        /*00e0*/ 	.byte	0x04, 0x1e
        /*00e2*/ 	.short	(.L_582 - .L_581)
.L_581:
        /*00e4*/ 	.word	0x00000000
.L_582:


//--------------------- .nv.callgraph             --------------------------
	.section	.nv.callgraph,"",@"SHT_CUDA_CALLGRAPH"
	.align	4
	.sectionentsize	8
	.align		4
        /*0000*/ 	.word	0x00000000
	.align		4
        /*0004*/ 	.word	0xffffffff
	.align		4
        /*0008*/ 	.word	0x00000000
	.align		4
        /*000c*/ 	.word	0xfffffffe
	.align		4
        /*0010*/ 	.word	0x00000000
	.align		4
        /*0014*/ 	.word	0xfffffffd
	.align		4
        /*0018*/ 	.word	0x00000000
	.align		4
        /*001c*/ 	.word	0xfffffffc


//--------------------- .nv.rel.action            --------------------------
	.section	.nv.rel.action,"",@"SHT_CUDA_RELOCINFO"
	.align	8
	.sectionentsize	8
        /*0000*/ 	.byte	0x73, 0x00, 0x00, 0x00, 0x00, 0x00, 0x00, 0x00, 0x00, 0x00, 0x00, 0x11, 0x25, 0x00, 0x05, 0x36


//--------------------- .nv.constant4             --------------------------
	.section	.nv.constant4,"a",@progbits
	.align	8
	.align		8
.nv.constant4:
        /*0000*/ 	.dword	_ZN66_INTERNAL_9144f5bb_30_flash_fwd_hdim192_bf16_sm80_cu_9949e2e8_38394cuda3std3__45__cpo5beginE
	.align		8
        /*0008*/ 	.dword	_ZN66_INTERNAL_9144f5bb_30_flash_fwd_hdim192_bf16_sm80_cu_9949e2e8_38394cuda3std3__45__cpo3endE
	.align		8
        /*0010*/ 	.dword	_ZN66_INTERNAL_9144f5bb_30_flash_fwd_hdim192_bf16_sm80_cu_9949e2e8_38394cuda3std3__45__cpo6cbeginE
	.align		8
        /*0018*/ 	.dword	_ZN66_INTERNAL_9144f5bb_30_flash_fwd_hdim192_bf16_sm80_cu_9949e2e8_38394cuda3std3__45__cpo4cendE
	.align		8
        /*0020*/ 	.dword	_ZN66_INTERNAL_9144f5bb_30_flash_fwd_hdim192_bf16_sm80_cu_9949e2e8_38394cuda3std3__468_GLOBAL__N__9144f5bb_30_flash_fwd_hdim192_bf16_sm80_cu_9949e2e8_38396ignoreE
	.align		8
        /*0028*/ 	.dword	_ZN66_INTERNAL_9144f5bb_30_flash_fwd_hdim192_bf16_sm80_cu_9949e2e8_38394cuda3std3__419piecewise_constructE
	.align		8
        /*0030*/ 	.dword	_ZN66_INTERNAL_9144f5bb_30_flash_fwd_hdim192_bf16_sm80_cu_9949e2e8_38394cuda3std3__48in_placeE
	.align		8
        /*0038*/ 	.dword	_ZN66_INTERNAL_9144f5bb_30_flash_fwd_hdim192_bf16_sm80_cu_9949e2e8_38394cuda3std6ranges3__45__cpo4swapE
	.align		8
        /*0040*/ 	.dword	_ZN66_INTERNAL_9144f5bb_30_flash_fwd_hdim192_bf16_sm80_cu_9949e2e8_38394cuda3std6ranges3__45__cpo9iter_moveE
	.align		8
        /*0048*/ 	.dword	_ZN66_INTERNAL_9144f5bb_30_flash_fwd_hdim192_bf16_sm80_cu_9949e2e8_38394cute7productE
	.align		8
        /*0050*/ 	.dword	_ZN66_INTERNAL_9144f5bb_30_flash_fwd_hdim192_bf16_sm80_cu_9949e2e8_38394cute1_E


//--------------------- .nv.constant0._ZN5flash16flash_fwd_kernelI23Flash_fwd_kernel_traitsILi192ELi128ELi64ELi8ELb0ELb0EN7cutlass10bfloat16_tE19Flash_kernel_traitsILi192ELi128ELi64ELi8ES3_EELb0ELb0ELb0ELb0ELb0ELb1ELb0ELb0EEEvNS_16Flash_fwd_paramsE --------------------------
	.section	.nv.constant0._ZN5flash16flash_fwd_kernelI23Flash_fwd_kernel_traitsILi192ELi128ELi64ELi8ELb0ELb0EN7cutlass10bfloat16_tE19Flash_kernel_traitsILi192ELi128ELi64ELi8ES3_EELb0ELb0ELb0ELb0ELb0ELb1ELb0ELb0EEEvNS_16Flash_fwd_paramsE,"a",@progbits
	.sectionflags	@""
	.align	4
.nv.constant0._ZN5flash16flash_fwd_kernelI23Flash_fwd_kernel_traitsILi192ELi128ELi64ELi8ELb0ELb0EN7cutlass10bfloat16_tE19Flash_kernel_traitsILi192ELi128ELi64ELi8ES3_EELb0ELb0ELb0ELb0ELb0ELb1ELb0ELb0EEEvNS_16Flash_fwd_paramsE:
	.zero		816


//--------------------- .nv.constant0._ZN5flash16flash_fwd_kernelI23Flash_fwd_kernel_traitsILi192ELi128ELi64ELi8ELb0ELb0EN7cutlass10bfloat16_tE19Flash_kernel_traitsILi192ELi128ELi64ELi8ES3_EELb0ELb0ELb0ELb0ELb0ELb1ELb1ELb0EEEvNS_16Flash_fwd_paramsE --------------------------
	.section	.nv.constant0._ZN5flash16flash_fwd_kernelI23Flash_fwd_kernel_traitsILi192ELi128ELi64ELi8ELb0ELb0EN7cutlass10bfloat16_tE19Flash_kernel_traitsILi192ELi128ELi64ELi8ES3_EELb0ELb0ELb0ELb0ELb0ELb1ELb1ELb0EEEvNS_16Flash_fwd_paramsE,"a",@progbits
	.sectionflags	@""
	.align	4
.nv.constant0._ZN5flash16flash_fwd_kernelI23Flash_fwd_kernel_traitsILi192ELi128ELi64ELi8ELb0ELb0EN7cutlass10bfloat16_tE19Flash_kernel_traitsILi192ELi128ELi64ELi8ES3_EELb0ELb0ELb0ELb0ELb0ELb1ELb1ELb0EEEvNS_16Flash_fwd_paramsE:
	.zero		816


//--------------------- .nv.constant0._ZN5flash16flash_fwd_kernelI23Flash_fwd_kernel_traitsILi192ELi128ELi64ELi8ELb0ELb0EN7cutlass10bfloat16_tE19Flash_kernel_traitsILi192ELi128ELi64ELi8ES3_EELb0ELb0ELb0ELb0ELb0ELb0ELb0ELb0EEEvNS_16Flash_fwd_paramsE --------------------------
	.section	.nv.constant0._ZN5flash16flash_fwd_kernelI23Flash_fwd_kernel_traitsILi192ELi128ELi64ELi8ELb0ELb0EN7cutlass10bfloat16_tE19Flash_kernel_traitsILi192ELi128ELi64ELi8ES3_EELb0ELb0ELb0ELb0ELb0ELb0ELb0ELb0EEEvNS_16Flash_fwd_paramsE,"a",@progbits
	.sectionflags	@""
	.align	4
.nv.constant0._ZN5flash16flash_fwd_kernelI23Flash_fwd_kernel_traitsILi192ELi128ELi64ELi8ELb0ELb0EN7cutlass10bfloat16_tE19Flash_kernel_traitsILi192ELi128ELi64ELi8ES3_EELb0ELb0ELb0ELb0ELb0ELb0ELb0ELb0EEEvNS_16Flash_fwd_paramsE:
	.zero		816


//--------------------- .nv.constant0._ZN5flash16flash_fwd_kernelI23Flash_fwd_kernel_traitsILi192ELi128ELi64ELi8ELb0ELb0EN7cutlass10bfloat16_tE19Flash_kernel_traitsILi192ELi128ELi64ELi8ES3_EELb0ELb0ELb0ELb0ELb0ELb0ELb1ELb0EEEvNS_16Flash_fwd_paramsE --------------------------
	.section	.nv.constant0._ZN5flash16flash_fwd_kernelI23Flash_fwd_kernel_traitsILi192ELi128ELi64ELi8ELb0ELb0EN7cutlass10bfloat16_tE19Flash_kernel_traitsILi192ELi128ELi64ELi8ES3_EELb0ELb0ELb0ELb0ELb0ELb0ELb1ELb0EEEvNS_16Flash_fwd_paramsE,"a",@progbits
	.sectionflags	@""
	.align	4
.nv.constant0._ZN5flash16flash_fwd_kernelI23Flash_fwd_kernel_traitsILi192ELi128ELi64ELi8ELb0ELb0EN7cutlass10bfloat16_tE19Flash_kernel_traitsILi192ELi128ELi64ELi8ES3_EELb0ELb0ELb0ELb0ELb0ELb0ELb1ELb0EEEvNS_16Flash_fwd_paramsE:
	.zero		816


//--------------------- .nv.constant0._ZN5flash16flash_fwd_kernelI23Flash_fwd_kernel_traitsILi192ELi128ELi64ELi8ELb0ELb0EN7cutlass10bfloat16_tE19Flash_kernel_traitsILi192ELi128ELi64ELi8ES3_EELb0ELb0ELb0ELb1ELb0ELb0ELb0ELb0EEEvNS_16Flash_fwd_paramsE --------------------------
	.section	.nv.constant0._ZN5flash16flash_fwd_kernelI23Flash_fwd_kernel_traitsILi192ELi128ELi64ELi8ELb0ELb0EN7cutlass10bfloat16_tE19Flash_kernel_traitsILi192ELi128ELi64ELi8ES3_EELb0ELb0ELb0ELb1ELb0ELb0ELb0ELb0EEEvNS_16Flash_fwd_paramsE,"a",@progbits
	.sectionflags	@""
	.align	4
.nv.constant0._ZN5flash16flash_fwd_kernelI23Flash_fwd_kernel_traitsILi192ELi128ELi64ELi8ELb0ELb0EN7cutlass10bfloat16_tE19Flash_kernel_traitsILi192ELi128ELi64ELi8ES3_EELb0ELb0ELb0ELb1ELb0ELb0ELb0ELb0EEEvNS_16Flash_fwd_paramsE:
	.zero		816


//--------------------- .nv.constant0._ZN5flash16flash_fwd_kernelI23Flash_fwd_kernel_traitsILi192ELi128ELi64ELi8ELb0ELb0EN7cutlass10bfloat16_tE19Flash_kernel_traitsILi192ELi128ELi64ELi8ES3_EELb0ELb0ELb0ELb1ELb0ELb0ELb1ELb0EEEvNS_16Flash_fwd_paramsE --------------------------
	.section	.nv.constant0._ZN5flash16flash_fwd_kernelI23Flash_fwd_kernel_traitsILi192ELi128ELi64ELi8ELb0ELb0EN7cutlass10bfloat16_tE19Flash_kernel_traitsILi192ELi128ELi64ELi8ES3_EELb0ELb0ELb0ELb1ELb0ELb0ELb1ELb0EEEvNS_16Flash_fwd_paramsE,"a",@progbits
	.sectionflags	@""
	.align	4
.nv.constant0._ZN5flash16flash_fwd_kernelI23Flash_fwd_kernel_traitsILi192ELi128ELi64ELi8ELb0ELb0EN7cutlass10bfloat16_tE19Flash_kernel_traitsILi192ELi128ELi64ELi8ES3_EELb0ELb0ELb0ELb1ELb0ELb0ELb1ELb0EEEvNS_16Flash_fwd_paramsE:
	.zero		816


//--------------------- .nv.constant0._ZN5flash16flash_fwd_kernelI23Flash_fwd_kernel_traitsILi192ELi128ELi64ELi8ELb0ELb0EN7cutlass10bfloat16_tE19Flash_kernel_traitsILi192ELi128ELi64ELi8ES3_EELb0ELb0ELb1ELb0ELb0ELb1ELb0ELb0EEEvNS_16Flash_fwd_paramsE --------------------------
	.section	.nv.constant0._ZN5flash16flash_fwd_kernelI23Flash_fwd_kernel_traitsILi192ELi128ELi64ELi8ELb0ELb0EN7cutlass10bfloat16_tE19Flash_kernel_traitsILi192ELi128ELi64ELi8ES3_EELb0ELb0ELb1ELb0ELb0ELb1ELb0ELb0EEEvNS_16Flash_fwd_paramsE,"a",@progbits
	.sectionflags	@""
	.align	4
.nv.constant0._ZN5flash16flash_fwd_kernelI23Flash_fwd_kernel_traitsILi192ELi128ELi64ELi8ELb0ELb0EN7cutlass10bfloat16_tE19Flash_kernel_traitsILi192ELi128ELi64ELi8ES3_EELb0ELb0ELb1ELb0ELb0ELb1ELb0ELb0EEEvNS_16Flash_fwd_paramsE:
	.zero		816


//--------------------- .nv.constant0._ZN5flash16flash_fwd_kernelI23Flash_fwd_kernel_traitsILi192ELi128ELi64ELi8ELb0ELb0EN7cutlass10bfloat16_tE19Flash_kernel_traitsILi192ELi128ELi64ELi8ES3_EELb0ELb0ELb1ELb0ELb0ELb1ELb1ELb0EEEvNS_16Flash_fwd_paramsE --------------------------
	.section	.nv.constant0._ZN5flash16flash_fwd_kernelI23Flash_fwd_kernel_traitsILi192ELi128ELi64ELi8ELb0ELb0EN7cutlass10bfloat16_tE19Flash_kernel_traitsILi192ELi128ELi64ELi8ES3_EELb0ELb0ELb1ELb0ELb0ELb1ELb1ELb0EEEvNS_16Flash_fwd_paramsE,"a",@progbits
	.sectionflags	@""
	.align	4
.nv.constant0._ZN5flash16flash_fwd_kernelI23Flash_fwd_kernel_traitsILi192ELi128ELi64ELi8ELb0ELb0EN7cutlass10bfloat16_tE19Flash_kernel_traitsILi192ELi128ELi64ELi8ES3_EELb0ELb0ELb1ELb0ELb0ELb1ELb1ELb0EEEvNS_16Flash_fwd_paramsE:
	.zero		816


//--------------------- .nv.constant0._ZN5flash16flash_fwd_kernelI23Flash_fwd_kernel_traitsILi192ELi128ELi64ELi8ELb0ELb0EN7cutlass10bfloat16_tE19Flash_kernel_traitsILi192ELi128ELi64ELi8ES3_EELb0ELb0ELb1ELb0ELb0ELb0ELb0ELb0EEEvNS_16Flash_fwd_paramsE --------------------------
	.section	.nv.constant0._ZN5flash16flash_fwd_kernelI23Flash_fwd_kernel_traitsILi192ELi128ELi64ELi8ELb0ELb0EN7cutlass10bfloat16_tE19Flash_kernel_traitsILi192ELi128ELi64ELi8ES3_EELb0ELb0ELb1ELb0ELb0ELb0ELb0ELb0EEEvNS_16Flash_fwd_paramsE,"a",@progbits
	.sectionflags	@""
	.align	4
.nv.constant0._ZN5flash16flash_fwd_kernelI23Flash_fwd_kernel_traitsILi192ELi128ELi64ELi8ELb0ELb0EN7cutlass10bfloat16_tE19Flash_kernel_traitsILi192ELi128ELi64ELi8ES3_EELb0ELb0ELb1ELb0ELb0ELb0ELb0ELb0EEEvNS_16Flash_fwd_paramsE:
	.zero		816


//--------------------- .nv.constant0._ZN5flash16flash_fwd_kernelI23Flash_fwd_kernel_traitsILi192ELi128ELi64ELi8ELb0ELb0EN7cutlass10bfloat16_tE19Flash_kernel_traitsILi192ELi128ELi64ELi8ES3_EELb0ELb0ELb1ELb0ELb0ELb0ELb1ELb0EEEvNS_16Flash_fwd_paramsE --------------------------
	.section	.nv.constant0._ZN5flash16flash_fwd_kernelI23Flash_fwd_kernel_traitsILi192ELi128ELi64ELi8ELb0ELb0EN7cutlass10bfloat16_tE19Flash_kernel_traitsILi192ELi128ELi64ELi8ES3_EELb0ELb0ELb1ELb0ELb0ELb0ELb1ELb0EEEvNS_16Flash_fwd_paramsE,"a",@progbits
	.sectionflags	@""
	.align	4
.nv.constant0._ZN5flash16flash_fwd_kernelI23Flash_fwd_kernel_traitsILi192ELi128ELi64ELi8ELb0ELb0EN7cutlass10bfloat16_tE19Flash_kernel_traitsILi192ELi128ELi64ELi8ES3_EELb0ELb0ELb1ELb0ELb0ELb0ELb1ELb0EEEvNS_16Flash_fwd_paramsE:
	.zero		816


//--------------------- .nv.constant0._ZN5flash16flash_fwd_kernelI23Flash_fwd_kernel_traitsILi192ELi128ELi64ELi8ELb0ELb0EN7cutlass10bfloat16_tE19Flash_kernel_traitsILi192ELi128ELi64ELi8ES3_EELb0ELb0ELb1ELb1ELb0ELb0ELb0ELb0EEEvNS_16Flash_fwd_paramsE --------------------------
	.section	.nv.constant0._ZN5flash16flash_fwd_kernelI23Flash_fwd_kernel_traitsILi192ELi128ELi64ELi8ELb0ELb0EN7cutlass10bfloat16_tE19Flash_kernel_traitsILi192ELi128ELi64ELi8ES3_EELb0ELb0ELb1ELb1ELb0ELb0ELb0ELb0EEEvNS_16Flash_fwd_paramsE,"a",@progbits
	.sectionflags	@""
	.align	4
.nv.constant0._ZN5flash16flash_fwd_kernelI23Flash_fwd_kernel_traitsILi192ELi128ELi64ELi8ELb0ELb0EN7cutlass10bfloat16_tE19Flash_kernel_traitsILi192ELi128ELi64ELi8ES3_EELb0ELb0ELb1ELb1ELb0ELb0ELb0ELb0EEEvNS_16Flash_fwd_paramsE:
	.zero		816


//--------------------- .nv.constant0._ZN5flash16flash_fwd_kernelI23Flash_fwd_kernel_traitsILi192ELi128ELi64ELi8ELb0ELb0EN7cutlass10bfloat16_tE19Flash_kernel_traitsILi192ELi128ELi64ELi8ES3_EELb0ELb0ELb1ELb1ELb0ELb0ELb1ELb0EEEvNS_16Flash_fwd_paramsE --------------------------
	.section	.nv.constant0._ZN5flash16flash_fwd_kernelI23Flash_fwd_kernel_traitsILi192ELi128ELi64ELi8ELb0ELb0EN7cutlass10bfloat16_tE19Flash_kernel_traitsILi192ELi128ELi64ELi8ES3_EELb0ELb0ELb1ELb1ELb0ELb0ELb1ELb0EEEvNS_16Flash_fwd_paramsE,"a",@progbits
	.sectionflags	@""
	.align	4
.nv.constant0._ZN5flash16flash_fwd_kernelI23Flash_fwd_kernel_traitsILi192ELi128ELi64ELi8ELb0ELb0EN7cutlass10bfloat16_tE19Flash_kernel_traitsILi192ELi128ELi64ELi8ES3_EELb0ELb0ELb1ELb1ELb0ELb0ELb1ELb0EEEvNS_16Flash_fwd_paramsE:
	.zero		816


//--------------------- .nv.constant0._ZN5flash16flash_fwd_kernelI23Flash_fwd_kernel_traitsILi192ELi64ELi64ELi4ELb0ELb0EN7cutlass10bfloat16_tE19Flash_kernel_traitsILi192ELi64ELi64ELi4ES3_EELb1ELb0ELb0ELb0ELb0ELb0ELb0ELb0EEEvNS_16Flash_fwd_paramsE --------------------------
	.section	.nv.constant0._ZN5flash16flash_fwd_kernelI23Flash_fwd_kernel_traitsILi192ELi64ELi64ELi4ELb0ELb0EN7cutlass10bfloat16_tE19Flash_kernel_traitsILi192ELi64ELi64ELi4ES3_EELb1ELb0ELb0ELb0ELb0ELb0ELb0ELb0EEEvNS_16Flash_fwd_paramsE,"a",@progbits
	.sectionflags	@""
	.align	4
.nv.constant0._ZN5flash16flash_fwd_kernelI23Flash_fwd_kernel_traitsILi192ELi64ELi64ELi4ELb0ELb0EN7cutlass10bfloat16_tE19Flash_kernel_traitsILi192ELi64ELi64ELi4ES3_EELb1ELb0ELb0ELb0ELb0ELb0ELb0ELb0EEEvNS_16Flash_fwd_paramsE:
	.zero		816


//--------------------- .nv.constant0._ZN5flash16flash_fwd_kernelI23Flash_fwd_kernel_traitsILi192ELi64ELi64ELi4ELb0ELb0EN7cutlass10bfloat16_tE19Flash_kernel_traitsILi192ELi64ELi64ELi4ES3_EELb1ELb0ELb1ELb0ELb0ELb0ELb0ELb0EEEvNS_16Flash_fwd_paramsE --------------------------
	.section	.nv.constant0._ZN5flash16flash_fwd_kernelI23Flash_fwd_kernel_traitsILi192ELi64ELi64ELi4ELb0ELb0EN7cutlass10bfloat16_tE19Flash_kernel_traitsILi192ELi64ELi64ELi4ES3_EELb1ELb0ELb1ELb0ELb0ELb0ELb0ELb0EEEvNS_16Flash_fwd_paramsE,"a",@progbits
	.sectionflags	@""
	.align	4
.nv.constant0._ZN5flash16flash_fwd_kernelI23Flash_fwd_kernel_traitsILi192ELi64ELi64ELi4ELb0ELb0EN7cutlass10bfloat16_tE19Flash_kernel_traitsILi192ELi64ELi64ELi4ES3_EELb1ELb0ELb1ELb0ELb0ELb0ELb0ELb0EEEvNS_16Flash_fwd_paramsE:
	.zero		816


//--------------------- .nv.constant0._ZN5flash16flash_fwd_kernelI23Flash_fwd_kernel_traitsILi192ELi64ELi64ELi4ELb0ELb0EN7cutlass10bfloat16_tE19Flash_kernel_traitsILi192ELi64ELi64ELi4ES3_EELb1ELb0ELb0ELb0ELb0ELb1ELb0ELb0EEEvNS_16Flash_fwd_paramsE --------------------------
	.section	.nv.constant0._ZN5flash16flash_fwd_kernelI23Flash_fwd_kernel_traitsILi192ELi64ELi64ELi4ELb0ELb0EN7cutlass10bfloat16_tE19Flash_kernel_traitsILi192ELi64ELi64ELi4ES3_EELb1ELb0ELb0ELb0ELb0ELb1ELb0ELb0EEEvNS_16Flash_fwd_paramsE,"a",@progbits
	.sectionflags	@""
	.align	4
.nv.constant0._ZN5flash16flash_fwd_kernelI23Flash_fwd_kernel_traitsILi192ELi64ELi64ELi4ELb0ELb0EN7cutlass10bfloat16_tE19Flash_kernel_traitsILi192ELi64ELi64ELi4ES3_EELb1ELb0ELb0ELb0ELb0ELb1ELb0ELb0EEEvNS_16Flash_fwd_paramsE:
	.zero		816


//--------------------- .nv.constant0._ZN5flash16flash_fwd_kernelI23Flash_fwd_kernel_traitsILi192ELi64ELi64ELi4ELb0ELb0EN7cutlass10bfloat16_tE19Flash_kernel_traitsILi192ELi64ELi64ELi4ES3_EELb0ELb0ELb0ELb0ELb0ELb1ELb1ELb0EEEvNS_16Flash_fwd_paramsE --------------------------
	.section	.nv.constant0._ZN5flash16flash_fwd_kernelI23Flash_fwd_kernel_traitsILi192ELi64ELi64ELi4ELb0ELb0EN7cutlass10bfloat16_tE19Flash_kernel_traitsILi192ELi64ELi64ELi4ES3_EELb0ELb0ELb0ELb0ELb0ELb1ELb1ELb0EEEvNS_16Flash_fwd_paramsE,"a",@progbits
	.sectionflags	@""
	.align	4
.nv.constant0._ZN5flash16flash_fwd_kernelI23Flash_fwd_kernel_traitsILi192ELi64ELi64ELi4ELb0ELb0EN7cutlass10bfloat16_tE19Flash_kernel_traitsILi192ELi64ELi64ELi4ES3_EELb0ELb0ELb0ELb0ELb0ELb1ELb1ELb0EEEvNS_16Flash_fwd_paramsE:
	.zero		816


//--------------------- .nv.constant0._ZN5flash16flash_fwd_kernelI23Flash_fwd_kernel_traitsILi192ELi64ELi64ELi4ELb0ELb0EN7cutlass10bfloat16_tE19Flash_kernel_traitsILi192ELi64ELi64ELi4ES3_EELb1ELb0ELb0ELb1ELb0ELb0ELb0ELb0EEEvNS_16Flash_fwd_paramsE --------------------------
	.section	.nv.constant0._ZN5flash16flash_fwd_kernelI23Flash_fwd_kernel_traitsILi192ELi64ELi64ELi4ELb0ELb0EN7cutlass10bfloat16_tE19Flash_kernel_traitsILi192ELi64ELi64ELi4ES3_EELb1ELb0ELb0ELb1ELb0ELb0ELb0ELb0EEEvNS_16Flash_fwd_paramsE,"a",@progbits
	.sectionflags	@""
	.align	4
.nv.constant0._ZN5flash16flash_fwd_kernelI23Flash_fwd_kernel_traitsILi192ELi64ELi64ELi4ELb0ELb0EN7cutlass10bfloat16_tE19Flash_kernel_traitsILi192ELi64ELi64ELi4ES3_EELb1ELb0ELb0ELb1ELb0ELb0ELb0ELb0EEEvNS_16Flash_fwd_paramsE:
	.zero		816


//--------------------- .nv.constant0._ZN5flash16flash_fwd_kernelI23Flash_fwd_kernel_traitsILi192ELi64ELi64ELi4ELb0ELb0EN7cutlass10bfloat16_tE19Flash_kernel_traitsILi192ELi64ELi64ELi4ES3_EELb1ELb0ELb0ELb0ELb0ELb0ELb0ELb1EEEvNS_16Flash_fwd_paramsE --------------------------
	.section	.nv.constant0._ZN5flash16flash_fwd_kernelI23Flash_fwd_kernel_traitsILi192ELi64ELi64ELi4ELb0ELb0EN7cutlass10bfloat16_tE19Flash_kernel_traitsILi192ELi64ELi64ELi4ES3_EELb1ELb0ELb0ELb0ELb0ELb0ELb0ELb1EEEvNS_16Flash_fwd_paramsE,"a",@progbits
	.sectionflags	@""
	.align	4
.nv.constant0._ZN5flash16flash_fwd_kernelI23Flash_fwd_kernel_traitsILi192ELi64ELi64ELi4ELb0ELb0EN7cutlass10bfloat16_tE19Flash_kernel_traitsILi192ELi64ELi64ELi4ES3_EELb1ELb0ELb0ELb0ELb0ELb0ELb0ELb1EEEvNS_16Flash_fwd_paramsE:
	.zero		816


//--------------------- .nv.constant0._ZN5flash16flash_fwd_kernelI23Flash_fwd_kernel_traitsILi192ELi64ELi64ELi4ELb0ELb0EN7cutlass10bfloat16_tE19Flash_kernel_traitsILi192ELi64ELi64ELi4ES3_EELb0ELb0ELb0ELb0ELb0ELb0ELb1ELb0EEEvNS_16Flash_fwd_paramsE --------------------------
	.section	.nv.constant0._ZN5flash16flash_fwd_kernelI23Flash_fwd_kernel_traitsILi192ELi64ELi64ELi4ELb0ELb0EN7cutlass10bfloat16_tE19Flash_kernel_traitsILi192ELi64ELi64ELi4ES3_EELb0ELb0ELb0ELb0ELb0ELb0ELb1ELb0EEEvNS_16Flash_fwd_paramsE,"a",@progbits
	.sectionflags	@""
	.align	4
.nv.constant0._ZN5flash16flash_fwd_kernelI23Flash_fwd_kernel_traitsILi192ELi64ELi64ELi4ELb0ELb0EN7cutlass10bfloat16_tE19Flash_kernel_traitsILi192ELi64ELi64ELi4ES3_EELb0ELb0ELb0ELb0ELb0ELb0ELb1ELb0EEEvNS_16Flash_fwd_paramsE:
	.zero		816


//--------------------- .nv.constant0._ZN5flash16flash_fwd_kernelI23Flash_fwd_kernel_traitsILi192ELi64ELi64ELi4ELb0ELb0EN7cutlass10bfloat16_tE19Flash_kernel_traitsILi192ELi64ELi64ELi4ES3_EELb1ELb0ELb0ELb1ELb0ELb0ELb0ELb1EEEvNS_16Flash_fwd_paramsE --------------------------
	.section	.nv.constant0._ZN5flash16flash_fwd_kernelI23Flash_fwd_kernel_traitsILi192ELi64ELi64ELi4ELb0ELb0EN7cutlass10bfloat16_tE19Flash_kernel_traitsILi192ELi64ELi64ELi4ES3_EELb1ELb0ELb0ELb1ELb0ELb0ELb0ELb1EEEvNS_16Flash_fwd_paramsE,"a",@progbits
	.sectionflags	@""
	.align	4
.nv.constant0._ZN5flash16flash_fwd_kernelI23Flash_fwd_kernel_traitsILi192ELi64ELi64ELi4ELb0ELb0EN7cutlass10bfloat16_tE19Flash_kernel_traitsILi192ELi64ELi64ELi4ES3_EELb1ELb0ELb0ELb1ELb0ELb0ELb0ELb1EEEvNS_16Flash_fwd_paramsE:
	.zero		816


//--------------------- .nv.constant0._ZN5flash16flash_fwd_kernelI23Flash_fwd_kernel_traitsILi192ELi64ELi64ELi4ELb0ELb0EN7cutlass10bfloat16_tE19Flash_kernel_traitsILi192ELi64ELi64ELi4ES3_EELb0ELb0ELb0ELb1ELb0ELb0ELb1ELb0EEEvNS_16Flash_fwd_paramsE --------------------------
	.section	.nv.constant0._ZN5flash16flash_fwd_kernelI23Flash_fwd_kernel_traitsILi192ELi64ELi64ELi4ELb0ELb0EN7cutlass10bfloat16_tE19Flash_kernel_traitsILi192ELi64ELi64ELi4ES3_EELb0ELb0ELb0ELb1ELb0ELb0ELb1ELb0EEEvNS_16Flash_fwd_paramsE,"a",@progbits
	.sectionflags	@""
	.align	4
.nv.constant0._ZN5flash16flash_fwd_kernelI23Flash_fwd_kernel_traitsILi192ELi64ELi64ELi4ELb0ELb0EN7cutlass10bfloat16_tE19Flash_kernel_traitsILi192ELi64ELi64ELi4ES3_EELb0ELb0ELb0ELb1ELb0ELb0ELb1ELb0EEEvNS_16Flash_fwd_paramsE:
	.zero		816


//--------------------- .nv.constant0._ZN5flash16flash_fwd_kernelI23Flash_fwd_kernel_traitsILi192ELi64ELi64ELi4ELb0ELb0EN7cutlass10bfloat16_tE19Flash_kernel_traitsILi192ELi64ELi64ELi4ES3_EELb1ELb0ELb1ELb0ELb0ELb1ELb0ELb0EEEvNS_16Flash_fwd_paramsE --------------------------
	.section	.nv.constant0._ZN5flash16flash_fwd_kernelI23Flash_fwd_kernel_traitsILi192ELi64ELi64ELi4ELb0ELb0EN7cutlass10bfloat16_tE19Flash_kernel_traitsILi192ELi64ELi64ELi4ES3_EELb1ELb0ELb1ELb0ELb0ELb1ELb0ELb0EEEvNS_16Flash_fwd_paramsE,"a",@progbits
	.sectionflags	@""
	.align	4
.nv.constant0._ZN5flash16flash_fwd_kernelI23Flash_fwd_kernel_traitsILi192ELi64ELi64ELi4ELb0ELb0EN7cutlass10bfloat16_tE19Flash_kernel_traitsILi192ELi64ELi64ELi4ES3_EELb1ELb0ELb1ELb0ELb0ELb1ELb0ELb0EEEvNS_16Flash_fwd_paramsE:
	.zero		816


//--------------------- .nv.constant0._ZN5flash16flash_fwd_kernelI23Flash_fwd_kernel_traitsILi192ELi64ELi64ELi4ELb0ELb0EN7cutlass10bfloat16_tE19Flash_kernel_traitsILi192ELi64ELi64ELi4ES3_EELb0ELb0ELb1ELb0ELb0ELb1ELb1ELb0EEEvNS_16Flash_fwd_paramsE --------------------------
	.section	.nv.constant0._ZN5flash16flash_fwd_kernelI23Flash_fwd_kernel_traitsILi192ELi64ELi64ELi4ELb0ELb0EN7cutlass10bfloat16_tE19Flash_kernel_traitsILi192ELi64ELi64ELi4ES3_EELb0ELb0ELb1ELb0ELb0ELb1ELb1ELb0EEEvNS_16Flash_fwd_paramsE,"a",@progbits
	.sectionflags	@""
	.align	4
.nv.constant0._ZN5flash16flash_fwd_kernelI23Flash_fwd_kernel_traitsILi192ELi64ELi64ELi4ELb0ELb0EN7cutlass10bfloat16_tE19Flash_kernel_traitsILi192ELi64ELi64ELi4ES3_EELb0ELb0ELb1ELb0ELb0ELb1ELb1ELb0EEEvNS_16Flash_fwd_paramsE:
	.zero		816


//--------------------- .nv.constant0._ZN5flash16flash_fwd_kernelI23Flash_fwd_kernel_traitsILi192ELi64ELi64ELi4ELb0ELb0EN7cutlass10bfloat16_tE19Flash_kernel_traitsILi192ELi64ELi64ELi4ES3_EELb1ELb0ELb1ELb1ELb0ELb0ELb0ELb0EEEvNS_16Flash_fwd_paramsE --------------------------
	.section	.nv.constant0._ZN5flash16flash_fwd_kernelI23Flash_fwd_kernel_traitsILi192ELi64ELi64ELi4ELb0ELb0EN7cutlass10bfloat16_tE19Flash_kernel_traitsILi192ELi64ELi64ELi4ES3_EELb1ELb0ELb1ELb1ELb0ELb0ELb0ELb0EEEvNS_16Flash_fwd_paramsE,"a",@progbits
	.sectionflags	@""
	.align	4
.nv.constant0._ZN5flash16flash_fwd_kernelI23Flash_fwd_kernel_traitsILi192ELi64ELi64ELi4ELb0ELb0EN7cutlass10bfloat16_tE19Flash_kernel_traitsILi192ELi64ELi64ELi4ES3_EELb1ELb0ELb1ELb1ELb0ELb0ELb0ELb0EEEvNS_16Flash_fwd_paramsE:
	.zero		816


//--------------------- .nv.constant0._ZN5flash16flash_fwd_kernelI23Flash_fwd_kernel_traitsILi192ELi64ELi64ELi4ELb0ELb0EN7cutlass10bfloat16_tE19Flash_kernel_traitsILi192ELi64ELi64ELi4ES3_EELb1ELb0ELb1ELb0ELb0ELb0ELb0ELb1EEEvNS_16Flash_fwd_paramsE --------------------------
	.section	.nv.constant0._ZN5flash16flash_fwd_kernelI23Flash_fwd_kernel_traitsILi192ELi64ELi64ELi4ELb0ELb0EN7cutlass10bfloat16_tE19Flash_kernel_traitsILi192ELi64ELi64ELi4ES3_EELb1ELb0ELb1ELb0ELb0ELb0ELb0ELb1EEEvNS_16Flash_fwd_paramsE,"a",@progbits
	.sectionflags	@""
	.align	4
.nv.constant0._ZN5flash16flash_fwd_kernelI23Flash_fwd_kernel_traitsILi192ELi64ELi64ELi4ELb0ELb0EN7cutlass10bfloat16_tE19Flash_kernel_traitsILi192ELi64ELi64ELi4ES3_EELb1ELb0ELb1ELb0ELb0ELb0ELb0ELb1EEEvNS_16Flash_fwd_paramsE:
	.zero		816


//--------------------- .nv.constant0._ZN5flash16flash_fwd_kernelI23Flash_fwd_kernel_traitsILi192ELi64ELi64ELi4ELb0ELb0EN7cutlass10bfloat16_tE19Flash_kernel_traitsILi192ELi64ELi64ELi4ES3_EELb0ELb0ELb1ELb0ELb0ELb0ELb1ELb0EEEvNS_16Flash_fwd_paramsE --------------------------
	.section	.nv.constant0._ZN5flash16flash_fwd_kernelI23Flash_fwd_kernel_traitsILi192ELi64ELi64ELi4ELb0ELb0EN7cutlass10bfloat16_tE19Flash_kernel_traitsILi192ELi64ELi64ELi4ES3_EELb0ELb0ELb1ELb0ELb0ELb0ELb1ELb0EEEvNS_16Flash_fwd_paramsE,"a",@progbits
	.sectionflags	@""
	.align	4
.nv.constant0._ZN5flash16flash_fwd_kernelI23Flash_fwd_kernel_traitsILi192ELi64ELi64ELi4ELb0ELb0EN7cutlass10bfloat16_tE19Flash_kernel_traitsILi192ELi64ELi64ELi4ES3_EELb0ELb0ELb1ELb0ELb0ELb0ELb1ELb0EEEvNS_16Flash_fwd_paramsE:
	.zero		816


//--------------------- .nv.constant0._ZN5flash16flash_fwd_kernelI23Flash_fwd_kernel_traitsILi192ELi64ELi64ELi4ELb0ELb0EN7cutlass10bfloat16_tE19Flash_kernel_traitsILi192ELi64ELi64ELi4ES3_EELb1ELb0ELb1ELb1ELb0ELb0ELb0ELb1EEEvNS_16Flash_fwd_paramsE --------------------------
	.section	.nv.constant0._ZN5flash16flash_fwd_kernelI23Flash_fwd_kernel_traitsILi192ELi64ELi64ELi4ELb0ELb0EN7cutlass10bfloat16_tE19Flash_kernel_traitsILi192ELi64ELi64ELi4ES3_EELb1ELb0ELb1ELb1ELb0ELb0ELb0ELb1EEEvNS_16Flash_fwd_paramsE,"a",@progbits
	.sectionflags	@""
	.align	4
.nv.constant0._ZN5flash16flash_fwd_kernelI23Flash_fwd_kernel_traitsILi192ELi64ELi64ELi4ELb0ELb0EN7cutlass10bfloat16_tE19Flash_kernel_traitsILi192ELi64ELi64ELi4ES3_EELb1ELb0ELb1ELb1ELb0ELb0ELb0ELb1EEEvNS_16Flash_fwd_paramsE:
	.zero		816


//--------------------- .nv.constant0._ZN5flash16flash_fwd_kernelI23Flash_fwd_kernel_traitsILi192ELi64ELi64ELi4ELb0ELb0EN7cutlass10bfloat16_tE19Flash_kernel_traitsILi192ELi64ELi64ELi4ES3_EELb0ELb0ELb1ELb1ELb0ELb0ELb1ELb0EEEvNS_16Flash_fwd_paramsE --------------------------
	.section	.nv.constant0._ZN5flash16flash_fwd_kernelI23Flash_fwd_kernel_traitsILi192ELi64ELi64ELi4ELb0ELb0EN7cutlass10bfloat16_tE19Flash_kernel_traitsILi192ELi64ELi64ELi4ES3_EELb0ELb0ELb1ELb1ELb0ELb0ELb1ELb0EEEvNS_16Flash_fwd_paramsE,"a",@progbits
	.sectionflags	@""
	.align	4
.nv.constant0._ZN5flash16flash_fwd_kernelI23Flash_fwd_kernel_traitsILi192ELi64ELi64ELi4ELb0ELb0EN7cutlass10bfloat16_tE19Flash_kernel_traitsILi192ELi64ELi64ELi4ES3_EELb0ELb0ELb1ELb1ELb0ELb0ELb1ELb0EEEvNS_16Flash_fwd_paramsE:
	.zero		816


//--------------------- .text._ZN5flash16flash_fwd_kernelI23Flash_fwd_kernel_traitsILi192ELi128ELi64ELi8ELb0ELb0EN7cutlass10bfloat16_tE19Flash_kernel_traitsILi192ELi128ELi64ELi8ES3_EELb0ELb0ELb0ELb0ELb0ELb1ELb0ELb0EEEvNS_16Flash_fwd_paramsE --------------------------
	.section	.text._ZN5flash16flash_fwd_kernelI23Flash_fwd_kernel_traitsILi192ELi128ELi64ELi8ELb0ELb0EN7cutlass10bfloat16_tE19Flash_kernel_traitsILi192ELi128ELi64ELi8ES3_EELb0ELb0ELb0ELb0ELb0ELb1ELb0ELb0EEEvNS_16Flash_fwd_paramsE,"ax",@progbits
	.sectioninfo	@"SHI_REGISTERS=227"
	.align	128
        .global         _ZN5flash16flash_fwd_kernelI23Flash_fwd_kernel_traitsILi192ELi128ELi64ELi8ELb0ELb0EN7cutlass10bfloat16_tE19Flash_kernel_traitsILi192ELi128ELi64ELi8ES3_EELb0ELb0ELb0ELb0ELb0ELb1ELb0ELb0EEEvNS_16Flash_fwd_paramsE
        .type           _ZN5flash16flash_fwd_kernelI23Flash_fwd_kernel_traitsILi192ELi128ELi64ELi8ELb0ELb0EN7cutlass10bfloat16_tE19Flash_kernel_traitsILi192ELi128ELi64ELi8ES3_EELb0ELb0ELb0ELb0ELb0ELb1ELb0ELb0EEEvNS_16Flash_fwd_paramsE,@function
        .size           _ZN5flash16flash_fwd_kernelI23Flash_fwd_kernel_traitsILi192ELi128ELi64ELi8ELb0ELb0EN7cutlass10bfloat16_tE19Flash_kernel_traitsILi192ELi128ELi64ELi8ES3_EELb0ELb0ELb0ELb0ELb0ELb1ELb0ELb0EEEvNS_16Flash_fwd_paramsE,(.L_x_1274 - _ZN5flash16flash_fwd_kernelI23Flash_fwd_kernel_traitsILi192ELi128ELi64ELi8ELb0ELb0EN7cutlass10bfloat16_tE19Flash_kernel_traitsILi192ELi128ELi64ELi8ES3_EELb0ELb0ELb0ELb0ELb0ELb1ELb0ELb0EEEvNS_16Flash_fwd_paramsE)
        .other          _ZN5flash16flash_fwd_kernelI23Flash_fwd_kernel_traitsILi192ELi128ELi64ELi8ELb0ELb0EN7cutlass10bfloat16_tE19Flash_kernel_traitsILi192ELi128ELi64ELi8ES3_EELb0ELb0ELb0ELb0ELb0ELb1ELb0ELb0EEEvNS_16Flash_fwd_paramsE,@"STO_CUDA_ENTRY STV_DEFAULT"
_ZN5flash16flash_fwd_kernelI23Flash_fwd_kernel_traitsILi192ELi128ELi64ELi8ELb0ELb0EN7cutlass10bfloat16_tE19Flash_kernel_traitsILi192ELi128ELi64ELi8ES3_EELb0ELb0ELb0ELb0ELb0ELb1ELb0ELb0EEEvNS_16Flash_fwd_paramsE:
.text._ZN5flash16flash_fwd_kernelI23Flash_fwd_kernel_traitsILi192ELi128ELi64ELi8ELb0ELb0EN7cutlass10bfloat16_tE19Flash_kernel_traitsILi192ELi128ELi64ELi8ES3_EELb0ELb0ELb0ELb0ELb0ELb1ELb0ELb0EEEvNS_16Flash_fwd_paramsE:
[----:B------:R-:W-:Y:S02]  /*0000*/  MOV R1, c[0x0][0x28] ;  /* 0x00000a0000017a02 */ /* 0x000fe40000000f00 */
[----:B------:R-:W1:Y:S01]  /*0010*/  LDC.U8 R2, c[0x0][0x312] ;  /* 0x0000c480ff027b82 */ /* 0x000e620000000000 */
[----:B------:R-:W2:Y:S01]  /*0020*/  S2R R0, SR_CTAID.Y ;  /* 0x0000000000007919 */ /* 0x000ea20000002600 */
[----:B------:R-:W-:Y:S01]  /*0030*/  ISETP.NE.U32.AND P2, PT, RZ, c[0x0][0x240], PT ;  /* 0x00009000ff007a0c */ /* 0x000fe20003f45070 */
[----:B------:R-:W-:Y:S01]  /*0040*/  IMAD.MOV.U32 R3, RZ, RZ, 0x4 ;  /* 0x00000004ff037424 */ /* 0x000fe200078e00ff */
[----:B------:R-:W-:Y:S01]  /*0050*/  ISETP.EQ.U32.AND P1, PT, RZ, c[0x0][0x248], PT ;  /* 0x00009200ff007a0c */ /* 0x000fe20003f22070 */
[----:B------:R-:W-:Y:S01]  /*0060*/  IMAD.MOV.U32 R203, RZ, RZ, -0x1 ;  /* 0xffffffffffcb7424 */ /* 0x000fe200078e00ff */
[----:B------:R-:W-:Y:S01]  /*0070*/  ISETP.NE.AND.EX P2, PT, RZ, c[0x0][0x244], PT, P2 ;  /* 0x00009100ff007a0c */ /* 0x000fe20003f45320 */
[----:B------:R-:W-:Y:S01]  /*0080*/  ULDC.64 UR6, c[0x0][0x118] ;  /* 0x0000460000067ab9 */ /* 0x000fe20000000a00 */
[----:B------:R-:W-:Y:S01]  /*0090*/  IMAD.MOV.U32 R13, RZ, RZ, -0x1 ;  /* 0xffffffffff0d7424 */ /* 0x000fe200078e00ff */
[----:B------:R-:W-:-:S04]  /*00a0*/  ISETP.NE.U32.AND P0, PT, RZ, c[0x0][0x250], PT ;  /* 0x00009400ff007a0c */ /* 0x000fc80003f05070 */
[----:B------:R-:W-:Y:S02]  /*00b0*/  ISETP.NE.AND.EX P0, PT, RZ, c[0x0][0x254], PT, P0 ;  /* 0x00009500ff007a0c */ /* 0x000fe40003f05300 */
[----:B-1----:R-:W-:Y:S01]  /*00c0*/  ISETP.NE.AND P3, PT, R2, RZ, PT ;  /* 0x000000ff0200720c */ /* 0x002fe20003f65270 */
[----:B--2---:R-:W-:-:S03]  /*00d0*/  IMAD.WIDE R14, R0, R3, c[0x0][0x240] ;  /* 0x00009000000e7625 */ /* 0x004fc600078e0203 */
[----:B------:R-:W-:Y:S01]  /*00e0*/  ISETP.EQ.OR.EX P1, PT, RZ, c[0x0][0x24c], !P3, P1 ;  /* 0x00009300ff007a0c */ /* 0x000fe20005f22710 */
[CC--:B------:R-:W-:Y:S01]  /*00f0*/  IMAD.WIDE R8, R0.reuse, R3.reuse, c[0x0][0x248] ;  /* 0x0000920000087625 */ /* 0x0c0fe200078e0203 */
[----:B------:R-:W2:Y:S04]  /*0100*/  @P2 LDG.E R203, [R14.64] ;  /* 0x000000060ecb2981 */ /* 0x000ea8000c1e1900 */
[----:B------:R-:W2:Y:S01]  /*0110*/  @P2 LDG.E R206, [R14.64+0x4] ;  /* 0x000004060ece2981 */ /* 0x000ea2000c1e1900 */
[----:B------:R-:W-:Y:S02]  /*0120*/  IMAD.MOV.U32 R4, RZ, RZ, RZ ;  /* 0x000000ffff047224 */ /* 0x000fe400078e00ff */
[----:B------:R-:W-:-:S04]  /*0130*/  @P0 IMAD.WIDE R10, R0, R3, c[0x0][0x250] ;  /* 0x00009400000a0625 */ /* 0x000fc800078e0203 */
[----:B------:R1:W5:Y:S04]  /*0140*/  @!P1 LDG.E R13, [R8.64] ;  /* 0x00000006080d9981 */ /* 0x000368000c1e1900 */
[----:B------:R1:W5:Y:S01]  /*0150*/  @P0 LDG.E R4, [R10.64] ;  /* 0x000000060a040981 */ /* 0x000362000c1e1900 */
[----:B------:R-:W-:-:S03]  /*0160*/  ISETP.NE.U32.AND P0, PT, RZ, c[0x0][0x248], PT ;  /* 0x00009200ff007a0c */ /* 0x000fc60003f05070 */
[----:B------:R-:W3:Y:S04]  /*0170*/  S2R R217, SR_CTAID.X ;  /* 0x0000000000d97919 */ /* 0x000ee80000002500 */
[----:B------:R-:W4:Y:S04]  /*0180*/  S2R R18, SR_CTAID.Z ;  /* 0x0000000000127919 */ /* 0x000f280000002700 */
[----:B------:R-:W1:Y:S01]  /*0190*/  S2R R6, SR_TID.X ;  /* 0x0000000000067919 */ /* 0x000e620000002100 */
[----:B------:R-:W-:Y:S01]  /*01a0*/  ISETP.NE.AND.EX P0, PT, RZ, c[0x0][0x24c], PT, P0 ;  /* 0x00009300ff007a0c */ /* 0x000fe20003f05300 */
[----:B--2---:R-:W-:-:S02]  /*01b0*/  @P2 IMAD.IADD R206, R206, 0x1, -R203 ;  /* 0x00000001cece2824 */ /* 0x004fc400078e0acb */
[----:B------:R-:W-:-:S10]  /*01c0*/  @!P2 IMAD.MOV.U32 R206, RZ, RZ, c[0x0][0x214] ;  /* 0x00008500ffcea624 */ /* 0x000fd400078e00ff */
[----:B------:R-:W-:Y:S05]  /*01d0*/  @!P0 BRA `(.L_x_0) ;  /* 0x0000004000008947 */ /* 0x000fea0003800000 */
[----:B-1-34-:R-:W2:Y:S02]  /*01e0*/  @P3 LDG.E R2, [R8.64+0x4] ;  /* 0x0000040608023981 */ /* 0x01aea4000c1e1900 */
[----:B--2--5:R-:W-:-:S06]  /*01f0*/  @P3 IADD3 R2, R2, -R13, RZ ;  /* 0x8000000d02023210 */ /* 0x024fcc0007ffe0ff */
[----:B------:R1:W5:Y:S01]  /*0200*/  @!P3 LDG.E R2, [R8.64] ;  /* 0x000000060802b981 */ /* 0x000362000c1e1900 */
[----:B------:R-:W-:Y:S05]  /*0210*/  BRA `(.L_x_1) ;  /* 0x0000001000007947 */ /* 0x000fea0003800000 */
.L_x_0:
[----:B-1-34-:R-:W-:Y:S02]  /*0220*/  MOV R2, c[0x0][0x218] ;  /* 0x0000860000027a02 */ /* 0x01afe40000000f00 */
.L_x_1:
[----:B------:R-:W-:-:S04]  /*0230*/  ISETP.NE.U32.AND P2, PT, RZ, c[0x0][0x258], PT ;  /* 0x00009600ff007a0c */ /* 0x000fc80003f45070 */
[----:B------:R-:W-:-:S13]  /*0240*/  ISETP.NE.AND.EX P2, PT, RZ, c[0x0][0x25c], PT, P2 ;  /* 0x00009700ff007a0c */ /* 0x000fda0003f45320 */
[----:B-1----:R-:W-:-:S05]  /*0250*/  @P2 IMAD.WIDE R8, R0, R3, c[0x0][0x258] ;  /* 0x0000960000082625 */ /* 0x002fca00078e0203 */
[----:B------:R-:W2:Y:S01]  /*0260*/  @P2 LDG.E R7, [R8.64] ;  /* 0x0000000608072981 */ /* 0x000ea2000c1e1900 */
[----:B------:R-:W-:Y:S01]  /*0270*/  IMAD.SHL.U32 R5, R217, 0x80, RZ ;  /* 0x00000080d9057824 */ /* 0x000fe200078e00ff */
[----:B------:R-:W-:-:S04]  /*0280*/  @!P2 ISETP.NE.U32.AND P1, PT, RZ, c[0x0][0x268], PT ;  /* 0x00009a00ff00aa0c */ /* 0x000fc80003f25070 */
[----:B------:R-:W-:Y:S02]  /*0290*/  ISETP.GT.AND P0, PT, R206, R5, PT ;  /* 0x00000005ce00720c */ /* 0x000fe40003f04270 */
[----:B------:R-:W-:-:S04]  /*02a0*/  @!P2 ISETP.NE.AND.EX P1, PT, RZ, c[0x0][0x26c], PT, P1 ;  /* 0x00009b00ff00aa0c */ /* 0x000fc80003f25310 */
[----:B------:R-:W-:Y:S01]  /*02b0*/  @!P2 SEL R3, RZ, c[0x0][0x21c], !P1 ;  /* 0x00008700ff03aa07 */ /* 0x000fe20004800000 */
[----:B--2--5:R-:W-:-:S03]  /*02c0*/  @P2 IMAD.IADD R86, R7, 0x1, -R4 ;  /* 0x0000000107562824 */ /* 0x024fc600078e0a04 */
[----:B------:R-:W-:-:S03]  /*02d0*/  @!P2 IADD3 R86, R3, R2, -R4 ;  /* 0x000000020356a210 */ /* 0x000fc60007ffe804 */
[----:B------:R-:W-:Y:S05]  /*02e0*/  @!P0 EXIT ;  /* 0x000000000000894d */ /* 0x000fea0003800000 */
[C---:B------:R-:W-:Y:S02]  /*02f0*/  ISETP.GE.AND P0, PT, R86.reuse, 0x1, PT ;  /* 0x000000015600780c */ /* 0x040fe40003f06270 */
[----:B------:R-:W-:-:S04]  /*0300*/  IADD3 R3, R86, 0x3f, RZ ;  /* 0x0000003f56037810 */ /* 0x000fc80007ffe0ff */
[----:B------:R-:W-:-:S04]  /*0310*/  SHF.R.S32.HI R2, RZ, 0x1f, R3 ;  /* 0x0000001fff027819 */ /* 0x000fc80000011403 */
[----:B------:R-:W-:-:S03]  /*0320*/  LEA.HI R2, R2, R3, RZ, 0x6 ;  /* 0x0000000302027211 */ /* 0x000fc600078f30ff */
[----:B------:R-:W-:Y:S05]  /*0330*/  @!P0 BRA `(.L_x_2) ;  /* 0x000074d000008947 */ /* 0x000fea0003800000 */
[----:B------:R-:W-:Y:S02]  /*0340*/  ISETP.NE.AND P1, PT, R203, -0x1, PT ;  /* 0xffffffffcb00780c */ /* 0x000fe40003f25270 */
[----:B------:R-:W-:-:S11]  /*0350*/  ISETP.NE.AND P0, PT, R13, -0x1, PT ;  /* 0xffffffff0d00780c */ /* 0x000fd60003f05270 */
[----:B------:R-:W-:Y:S01]  /*0360*/  @!P1 SHF.R.S32.HI R7, RZ, 0x1f, R0 ;  /* 0x0000001fff079819 */ /* 0x000fe20000011400 */
[----:B------:R-:W-:Y:S01]  /*0370*/  @P1 IMAD.WIDE.U32 R8, R203, c[0x0][0x190], RZ ;  /* 0x00006400cb081a25 */ /* 0x000fe200078e00ff */
[----:B------:R-:W-:-:S03]  /*0380*/  @P0 IADD3 R3, R4, R13, RZ ;  /* 0x0000000d04030210 */ /* 0x000fc60007ffe0ff */
[----:B------:R-:W-:Y:S01]  /*0390*/  @!P1 IMAD R7, R7, c[0x0][0x178], RZ ;  /* 0x00005e0007079a24 */ /* 0x000fe200078e02ff */
[----:B------:R-:W-:Y:S01]  /*03a0*/  @P1 MOV R12, R8 ;  /* 0x00000008000c1202 */ /* 0x000fe20000000f00 */
[----:B------:R-:W-:Y:S02]  /*03b0*/  @P1 IMAD R11, R203, c[0x0][0x194], R9 ;  /* 0x00006500cb0b1a24 */ /* 0x000fe400078e0209 */
[----:B------:R-:W-:-:S04]  /*03c0*/  @!P1 IMAD.WIDE.U32 R14, R0, c[0x0][0x178], RZ ;  /* 0x00005e00000e9a25 */ /* 0x000fc800078e00ff */
[----:B------:R-:W-:Y:S01]  /*03d0*/  @!P1 IMAD R7, R0, c[0x0][0x17c], R7 ;  /* 0x00005f0000079a24 */ /* 0x000fe200078e0207 */
[----:B------:R-:W-:Y:S01]  /*03e0*/  @!P1 MOV R12, R14 ;  /* 0x0000000e000c9202 */ /* 0x000fe20000000f00 */
[----:B------:R-:W-:-:S03]  /*03f0*/  @P0 IMAD.WIDE.U32 R8, R3, c[0x0][0x198], RZ ;  /* 0x0000660003080a25 */ /* 0x000fc600078e00ff */
[----:B------:R-:W-:Y:S01]  /*0400*/  @!P1 IADD3 R11, R15, R7, RZ ;  /* 0x000000070f0b9210 */ /* 0x000fe20007ffe0ff */
[----:B------:R-:W-:Y:S01]  /*0410*/  @P0 IMAD R3, R3, c[0x0][0x19c], R9 ;  /* 0x0000670003030a24 */ /* 0x000fe200078e0209 */
[----:B------:R-:W-:Y:S05]  /*0420*/  @P0 BRA `(.L_x_3) ;  /* 0x000000a000000947 */ /* 0x000fea0003800000 */
[----:B------:R-:W-:Y:S01]  /*0430*/  SHF.R.S32.HI R7, RZ, 0x1f, R4 ;  /* 0x0000001fff077819 */ /* 0x000fe20000011404 */
[----:B------:R-:W-:Y:S01]  /*0440*/  IMAD.WIDE.U32 R8, R4, c[0x0][0x198], RZ ;  /* 0x0000660004087a25 */ /* 0x000fe200078e00ff */
[----:B------:R-:W-:-:S03]  /*0450*/  SHF.R.S32.HI R3, RZ, 0x1f, R0 ;  /* 0x0000001fff037819 */ /* 0x000fc60000011400 */
[----:B------:R-:W-:Y:S02]  /*0460*/  IMAD R7, R7, c[0x0][0x198], RZ ;  /* 0x0000660007077a24 */ /* 0x000fe400078e02ff */
[----:B------:R-:W-:Y:S02]  /*0470*/  IMAD R3, R3, c[0x0][0x180], RZ ;  /* 0x0000600003037a24 */ /* 0x000fe400078e02ff */
[----:B------:R-:W-:Y:S02]  /*0480*/  IMAD R7, R4, c[0x0][0x19c], R7 ;  /* 0x0000670004077a24 */ /* 0x000fe400078e0207 */
[----:B------:R-:W-:-:S03]  /*0490*/  IMAD R3, R0, c[0x0][0x184], R3 ;  /* 0x0000610000037a24 */ /* 0x000fc600078e0203 */
[----:B------:R-:W-:-:S05]  /*04a0*/  IADD3 R9, R9, R7, RZ ;  /* 0x0000000709097210 */ /* 0x000fca0007ffe0ff */
[----:B------:R-:W-:-:S05]  /*04b0*/  IMAD.WIDE.U32 R8, R0, c[0x0][0x180], R8 ;  /* 0x0000600000087a25 */ /* 0x000fca00078e0008 */
[----:B------:R-:W-:Y:S02]  /*04c0*/  IADD3 R3, R9, R3, RZ ;  /* 0x0000000309037210 */ /* 0x000fe40007ffe0ff */
.L_x_3:
[----:B------:R-:W-:Y:S01]  /*04d0*/  IABS R10, c[0x0][0x1c8] ;  /* 0x00007200000a7a13 */ /* 0x000fe20000000000 */
[----:B------:R-:W-:Y:S02]  /*04e0*/  IMAD.MOV.U32 R14, RZ, RZ, RZ ;  /* 0x000000ffff0e7224 */ /* 0x000fe400078e00ff */
[----:B------:R-:W-:Y:S01]  /*04f0*/  @P0 IMAD.IADD R13, R4, 0x1, R13 ;  /* 0x00000001040d0824 */ /* 0x000fe200078e020d */
[----:B------:R-:W1:Y:S03]  /*0500*/  I2F.RP R16, R10 ;  /* 0x0000000a00107306 */ /* 0x000e660000209400 */
[----:B------:R-:W-:-:S05]  /*0510*/  @P0 IMAD.WIDE.U32 R22, R13, c[0x0][0x1a0], RZ ;  /* 0x000068000d160a25 */ /* 0x000fca00078e00ff */
[----:B-1----:R-:W1:Y:S02]  /*0520*/  MUFU.RCP R15, R16 ;  /* 0x00000010000f7308 */ /* 0x002e640000001000 */
[----:B-1----:R-:W-:-:S06]  /*0530*/  IADD3 R15, R15, 0xffffffe, RZ ;  /* 0x0ffffffe0f0f7810 */ /* 0x002fcc0007ffe0ff */
[----:B------:R-:W1:Y:S02]  /*0540*/  F2I.FTZ.U32.TRUNC.NTZ R15, R15 ;  /* 0x0000000f000f7305 */ /* 0x000e64000021f000 */
[----:B-1----:R-:W-:-:S04]  /*0550*/  IMAD.MOV R7, RZ, RZ, -R15 ;  /* 0x000000ffff077224 */ /* 0x002fc800078e0a0f */
[----:B------:R-:W-:Y:S01]  /*0560*/  IMAD R9, R7, R10, RZ ;  /* 0x0000000a07097224 */ /* 0x000fe200078e02ff */
[----:B------:R-:W-:-:S03]  /*0570*/  IABS R7, R18 ;  /* 0x0000001200077213 */ /* 0x000fc60000000000 */
[----:B------:R-:W-:-:S04]  /*0580*/  IMAD.HI.U32 R14, R15, R9, R14 ;  /* 0x000000090f0e7227 */ /* 0x000fc800078e000e */
[----:B------:R-:W-:-:S04]  /*0590*/  IMAD.MOV.U32 R9, RZ, RZ, R7 ;  /* 0x000000ffff097224 */ /* 0x000fc800078e0007 */
[----:B------:R-:W-:-:S04]  /*05a0*/  IMAD.HI.U32 R208, R14, R9, RZ ;  /* 0x000000090ed07227 */ /* 0x000fc800078e00ff */
[----:B------:R-:W-:Y:S01]  /*05b0*/  @P0 IMAD R14, R13, c[0x0][0x1a4], R23 ;  /* 0x000069000d0e0a24 */ /* 0x000fe200078e0217 */
[----:B------:R-:W-:-:S05]  /*05c0*/  IADD3 R7, -R208, RZ, RZ ;  /* 0x000000ffd0077210 */ /* 0x000fca0007ffe1ff */
[----:B------:R-:W-:-:S05]  /*05d0*/  IMAD R7, R10, R7, R9 ;  /* 0x000000070a077224 */ /* 0x000fca00078e0209 */
[----:B------:R-:W-:-:S13]  /*05e0*/  ISETP.GT.U32.AND P2, PT, R10, R7, PT ;  /* 0x000000070a00720c */ /* 0x000fda0003f44070 */
[----:B------:R-:W-:Y:S01]  /*05f0*/  @!P2 IMAD.IADD R7, R7, 0x1, -R10 ;  /* 0x000000010707a824 */ /* 0x000fe200078e0a0a */
[----:B------:R-:W-:Y:S02]  /*0600*/  @!P2 IADD3 R208, R208, 0x1, RZ ;  /* 0x00000001d0d0a810 */ /* 0x000fe40007ffe0ff */
[----:B------:R-:W-:Y:S02]  /*0610*/  ISETP.NE.AND P2, PT, RZ, c[0x0][0x1c8], PT ;  /* 0x00007200ff007a0c */ /* 0x000fe40003f45270 */
[----:B------:R-:W-:Y:S02]  /*0620*/  ISETP.GE.U32.AND P3, PT, R7, R10, PT ;  /* 0x0000000a0700720c */ /* 0x000fe40003f66070 */
[----:B------:R-:W-:-:S04]  /*0630*/  LOP3.LUT R7, R18, c[0x0][0x1c8], RZ, 0x3c, !PT ;  /* 0x0000720012077a12 */ /* 0x000fc800078e3cff */
[----:B------:R-:W-:Y:S02]  /*0640*/  ISETP.GE.AND P1, PT, R7, RZ, PT ;  /* 0x000000ff0700720c */ /* 0x000fe40003f26270 */
[----:B------:R-:W-:-:S05]  /*0650*/  SHF.R.S32.HI R7, RZ, 0x1f, R18 ;  /* 0x0000001fff077819 */ /* 0x000fca0000011412 */
[----:B------:R-:W-:-:S06]  /*0660*/  @P3 IADD3 R208, R208, 0x1, RZ ;  /* 0x00000001d0d03810 */ /* 0x000fcc0007ffe0ff */
[----:B------:R-:W-:Y:S02]  /*0670*/  @!P1 IADD3 R208, -R208, RZ, RZ ;  /* 0x000000ffd0d09210 */ /* 0x000fe40007ffe1ff */
[----:B------:R-:W-:Y:S01]  /*0680*/  @!P2 LOP3.LUT R208, RZ, c[0x0][0x1c8], RZ, 0x33, !PT ;  /* 0x00007200ffd0aa12 */ /* 0x000fe200078e33ff */
        /* <DEDUP_REMOVED lines=11> */
.L_x_4:
[----:B------:R-:W-:Y:S01]  /*0740*/  SHF.R.S32.HI R9, RZ, 0x1f, R6 ;  /* 0x0000001fff097819 */ /* 0x000fe20000011406 */
[----:B------:R-:W-:Y:S01]  /*0750*/  IMAD.IADD R200, R206, 0x1, -R5 ;  /* 0x00000001cec87824 */ /* 0x000fe200078e0a05 */
[----:B------:R-:W-:Y:S01]  /*0760*/  LEA.HI.SX32 R85, R2, 0xffffffff, 0x1a ;  /* 0xffffffff02557811 */ /* 0x000fe200078fd2ff */
[----:B------:R-:W-:Y:S01]  /*0770*/  IMAD R7, R7, c[0x0][0x1a8], RZ ;  /* 0x00006a0007077a24 */ /* 0x000fe200078e02ff */
[CC--:B------:R-:W-:Y:S01]  /*0780*/  LEA.HI R20, R9.reuse, R6.reuse, RZ, 0x3 ;  /* 0x0000000609147211 */ /* 0x0c0fe200078f18ff */
[----:B------:R-:W-:Y:S01]  /*0790*/  IMAD.MOV.U32 R201, RZ, RZ, 0x6 ;  /* 0x00000006ffc97424 */ /* 0x000fe200078e00ff */
[----:B------:R-:W-:Y:S01]  /*07a0*/  LEA.HI R15, R9, R6, RZ, 0x6 ;  /* 0x00000006090f7211 */ /* 0x000fe200078f30ff */
[----:B------:R-:W-:Y:S01]  /*07b0*/  IMAD R16, R18, c[0x0][0x1ac], R7 ;  /* 0x00006b0012107a24 */ /* 0x000fe200078e0207 */
[----:B------:R-:W-:Y:S02]  /*07c0*/  LOP3.LUT R13, R20, 0xfffffff8, RZ, 0xc0, !PT ;  /* 0xfffffff8140d7812 */ /* 0x000fe400078ec0ff */
[----:B------:R-:W-:Y:S01]  /*07d0*/  SHF.R.S32.HI R20, RZ, 0x3, R20 ;  /* 0x00000003ff147819 */ /* 0x000fe20000011414 */
[----:B------:R-:W-:Y:S01]  /*07e0*/  IMAD.SHL.U32 R15, R15, 0x8, RZ ;  /* 0x000000080f0f7824 */ /* 0x000fe200078e00ff */
[----:B------:R-:W-:Y:S01]  /*07f0*/  SHF.R.S32.HI R199, RZ, 0x1f, R208 ;  /* 0x0000001fffc77819 */ /* 0x000fe200000114d0 */
[----:B------:R-:W-:Y:S01]  /*0800*/  IMAD.IADD R0, R6, 0x1, -R13 ;  /* 0x0000000106007824 */ /* 0x000fe200078e0a0d */
[----:B------:R-:W-:-:S02]  /*0810*/  IADD3 R5, R20, 0x20, RZ ;  /* 0x0000002014057810 */ /* 0x000fc40007ffe0ff */
[--C-:B------:R-:W-:Y:S01]  /*0820*/  SHF.R.S32.HI R21, RZ, 0x1f, R20.reuse ;  /* 0x0000001fff157819 */ /* 0x100fe20000011414 */
[----:B------:R-:W-:Y:S01]  /*0830*/  IMAD.SHL.U32 R214, R0, 0x8, RZ ;  /* 0x0000000800d67824 */ /* 0x000fe200078e00ff */
[----:B------:R-:W-:Y:S01]  /*0840*/  ISETP.GE.AND P2, PT, R5, R200, PT ;  /* 0x000000c80500720c */ /* 0x000fe20003f46270 */
[----:B------:R-:W-:Y:S01]  /*0850*/  IMAD R213, R199, c[0x0][0x1b0], RZ ;  /* 0x00006c00c7d57a24 */ /* 0x000fe200078e02ff */
[----:B------:R-:W-:Y:S01]  /*0860*/  IADD3 R207, R20, 0x40, RZ ;  /* 0x0000004014cf7810 */ /* 0x000fe20007ffe0ff */
[----:B------:R-:W-:Y:S01]  /*0870*/  IMAD.WIDE R216, R217, 0x80, R20 ;  /* 0x00000080d9d87825 */ /* 0x000fe200078e0214 */
[----:B------:R-:W-:Y:S02]  /*0880*/  IADD3 R12, P0, R214, R12, RZ ;  /* 0x0000000cd60c7210 */ /* 0x000fe40007f1e0ff */
[----:B------:R-:W-:Y:S01]  /*0890*/  SHF.R.S32.HI R215, RZ, 0x1f, R214 ;  /* 0x0000001fffd77819 */ /* 0x000fe200000114d6 */
[----:B------:R-:W-:Y:S01]  /*08a0*/  IMAD R213, R208, c[0x0][0x1b4], R213 ;  /* 0x00006d00d0d57a24 */ /* 0x000fe200078e02d5 */
[-C--:B------:R-:W-:Y:S01]  /*08b0*/  ISETP.GE.AND P1, PT, R207, R200.reuse, PT ;  /* 0x000000c8cf00720c */ /* 0x080fe20003f26270 */
[----:B------:R-:W-:Y:S01]  /*08c0*/  IMAD R199, R199, c[0x0][0x1b8], RZ ;  /* 0x00006e00c7c77a24 */ /* 0x000fe200078e02ff */
[C---:B------:R-:W-:Y:S01]  /*08d0*/  IADD3 R205, R20.reuse, 0x60, RZ ;  /* 0x0000006014cd7810 */ /* 0x040fe20007ffe0ff */
[----:B------:R-:W-:Y:S01]  /*08e0*/  IMAD.X R13, R215, 0x1, R11, P0 ;  /* 0x00000001d70d7824 */ /* 0x000fe200000e060b */
[CC--:B------:R-:W-:Y:S01]  /*08f0*/  ISETP.GE.AND P3, PT, R20.reuse, R200.reuse, PT ;  /* 0x000000c81400720c */ /* 0x0c0fe20003f66270 */
[----:B------:R-:W-:Y:S01]  /*0900*/  IMAD.SHL.U32 R11, R20, 0x40, RZ ;  /* 0x00000040140b7824 */ /* 0x000fe200078e00ff */
[----:B------:R-:W-:Y:S01]  /*0910*/  @!P2 IADD3 R26, P4, R216, 0x20, RZ ;  /* 0x00000020d81aa810 */ /* 0x000fe20007f9e0ff */
[----:B------:R-:W-:Y:S01]  /*0920*/  IMAD.WIDE.U32 R18, R18, c[0x0][0x1a8], R12 ;  /* 0x00006a0012127a25 */ /* 0x000fe200078e000c */
[----:B------:R-:W-:-:S02]  /*0930*/  ISETP.GE.AND P0, PT, R205, R200, PT ;  /* 0x000000c8cd00720c */ /* 0x000fc40003f06270 */
[----:B------:R-:W-:Y:S01]  /*0940*/  LOP3.LUT R11, R11, 0x1c0, RZ, 0xc0, !PT ;  /* 0x000001c00b0b7812 */ /* 0x000fe200078ec0ff */
[----:B------:R-:W-:Y:S01]  /*0950*/  IMAD.IADD R17, R19, 0x1, R16 ;  /* 0x0000000113117824 */ /* 0x000fe200078e0210 */
[----:B------:R-:W-:Y:S01]  /*0960*/  LEA.HI R197, R9, R6, RZ, 0x4 ;  /* 0x0000000609c57211 */ /* 0x000fe200078f20ff */
[----:B------:R-:W-:Y:S01]  /*0970*/  @!P2 IMAD.MOV.U32 R12, RZ, RZ, R18 ;  /* 0x000000ffff0ca224 */ /* 0x000fe200078e0012 */
[----:B------:R-:W-:Y:S01]  /*0980*/  LOP3.LUT R7, R11, 0x38, R214, 0xf8, !PT ;  /* 0x000000380b077812 */ /* 0x000fe200078ef8d6 */
[----:B------:R-:W-:Y:S01]  /*0990*/  @!P2 IMAD.MOV.U32 R13, RZ, RZ, R17 ;  /* 0x000000ffff0da224 */ /* 0x000fe200078e0011 */
[----:B------:R-:W-:Y:S01]  /*09a0*/  SHF.R.U32.HI R204, RZ, 0x3, R11 ;  /* 0x00000003ffcc7819 */ /* 0x000fe2000001160b */
[----:B------:R-:W-:Y:S01]  /*09b0*/  @!P2 IMAD.X R11, RZ, RZ, R217, P4 ;  /* 0x000000ffff0ba224 */ /* 0x000fe200020e06d9 */
[----:B------:R-:W-:Y:S01]  /*09c0*/  @!P1 IADD3 R24, P4, R216, 0x40, RZ ;  /* 0x00000040d8189810 */ /* 0x000fe20007f9e0ff */
[----:B------:R-:W-:Y:S01]  /*09d0*/  @!P3 IMAD.MOV.U32 R16, RZ, RZ, R18 ;  /* 0x000000ffff10b224 */ /* 0x000fe200078e0012 */
[----:B------:R-:W-:Y:S01]  /*09e0*/  LOP3.LUT R204, R7, R204, RZ, 0x3c, !PT ;  /* 0x000000cc07cc7212 */ /* 0x000fe200078e3cff */
[----:B------:R-:W-:-:S02]  /*09f0*/  @!P2 IMAD R11, R11, c[0x0][0x190], RZ ;  /* 0x000064000b0baa24 */ /* 0x000fc400078e02ff */
[----:B------:R-:W-:Y:S01]  /*0a00*/  @!P1 IMAD.X R7, RZ, RZ, R217, P4 ;  /* 0x000000ffff079224 */ /* 0x000fe200020e06d9 */
[----:B------:R-:W-:Y:S01]  /*0a10*/  LOP3.LUT R204, R204, 0xfffffe00, R15, 0xf8, !PT ;  /* 0xfffffe00cccc7812 */ /* 0x000fe200078ef80f */
[C---:B------:R-:W-:Y:S02]  /*0a20*/  @!P2 IMAD R4, R26.reuse, c[0x0][0x194], R11 ;  /* 0x000065001a04aa24 */ /* 0x040fe400078e020b */
[----:B------:R-:W-:Y:S01]  /*0a30*/  @!P2 IMAD.WIDE.U32 R26, R26, c[0x0][0x190], R12 ;  /* 0x000064001a1aaa25 */ /* 0x000fe200078e000c */
[----:B------:R-:W-:-:S03]  /*0a40*/  @!P0 IADD3 R12, P4, R216, 0x60, RZ ;  /* 0x00000060d80c8810 */ /* 0x000fc60007f9e0ff */
[----:B------:R-:W-:Y:S01]  /*0a50*/  @!P3 IMAD R11, R217, c[0x0][0x190], RZ ;  /* 0x00006400d90bba24 */ /* 0x000fe200078e02ff */
[----:B------:R-:W-:Y:S01]  /*0a60*/  @!P2 LEA R30, P6, R26, c[0x0][0x160], 0x1 ;  /* 0x000058001a1eaa11 */ /* 0x000fe200078c08ff */
[----:B------:R-:W-:Y:S02]  /*0a70*/  @!P0 IMAD.X R13, RZ, RZ, R217, P4 ;  /* 0x000000ffff0d8224 */ /* 0x000fe400020e06d9 */
[--C-:B------:R-:W-:Y:S02]  /*0a80*/  @!P1 IMAD.MOV.U32 R29, RZ, RZ, R17.reuse ;  /* 0x000000ffff1d9224 */ /* 0x100fe400078e0011 */
[----:B------:R-:W-:Y:S02]  /*0a90*/  @!P0 IMAD.MOV.U32 R19, RZ, RZ, R17 ;  /* 0x000000ffff138224 */ /* 0x000fe400078e0011 */
[----:B------:R-:W-:Y:S02]  /*0aa0*/  @!P1 IMAD R7, R7, c[0x0][0x190], RZ ;  /* 0x0000640007079a24 */ /* 0x000fe400078e02ff */
[----:B------:R-:W-:-:S02]  /*0ab0*/  @!P1 IMAD.MOV.U32 R28, RZ, RZ, R18 ;  /* 0x000000ffff1c9224 */ /* 0x000fc400078e0012 */
[C---:B------:R-:W-:Y:S02]  /*0ac0*/  @!P3 IMAD R11, R216.reuse, c[0x0][0x194], R11 ;  /* 0x00006500d80bba24 */ /* 0x040fe400078e020b */
[----:B------:R-:W-:-:S04]  /*0ad0*/  @!P3 IMAD.WIDE.U32 R16, R216, c[0x0][0x190], R16 ;  /* 0x00006400d810ba25 */ /* 0x000fc800078e0010 */
[----:B------:R-:W-:Y:S02]  /*0ae0*/  @!P0 IMAD R13, R13, c[0x0][0x190], RZ ;  /* 0x000064000d0d8a24 */ /* 0x000fe400078e02ff */
[C---:B------:R-:W-:Y:S02]  /*0af0*/  @!P1 IMAD R7, R24.reuse, c[0x0][0x194], R7 ;  /* 0x0000650018079a24 */ /* 0x040fe400078e0207 */
[----:B------:R-:W-:Y:S01]  /*0b00*/  @!P1 IMAD.WIDE.U32 R24, R24, c[0x0][0x190], R28 ;  /* 0x0000640018189a25 */ /* 0x000fe200078e001c */
[----:B------:R-:W-:-:S03]  /*0b10*/  @!P3 LEA R28, P4, R16, c[0x0][0x160], 0x1 ;  /* 0x00005800101cba11 */ /* 0x000fc600078808ff */
[----:B------:R-:W-:Y:S02]  /*0b20*/  @!P3 IMAD.IADD R11, R17, 0x1, R11 ;  /* 0x00000001110bb824 */ /* 0x000fe400078e020b */
[C---:B------:R-:W-:Y:S02]  /*0b30*/  @!P0 IMAD R10, R12.reuse, c[0x0][0x194], R13 ;  /* 0x000065000c0a8a24 */ /* 0x040fe400078e020d */
[----:B------:R-:W-:Y:S01]  /*0b40*/  @!P0 IMAD.WIDE.U32 R12, R12, c[0x0][0x190], R18 ;  /* 0x000064000c0c8a25 */ /* 0x000fe200078e0012 */
[----:B------:R-:W-:Y:S02]  /*0b50*/  @!P3 LEA.HI.X R29, R16, c[0x0][0x164], R11, 0x1, P4 ;  /* 0x00005900101dba11 */ /* 0x000fe400020f0c0b */
[----:B------:R-:W-:Y:S01]  /*0b60*/  @!P1 LEA R18, P5, R24, c[0x0][0x160], 0x1 ;  /* 0x0000580018129a11 */ /* 0x000fe200078a08ff */
[----:B------:R-:W-:Y:S01]  /*0b70*/  @!P2 IMAD.IADD R4, R27, 0x1, R4 ;  /* 0x000000011b04a824 */ /* 0x000fe200078e0204 */
[----:B------:R-:W-:Y:S01]  /*0b80*/  @!P0 LEA R16, P4, R12, c[0x0][0x160], 0x1 ;  /* 0x000058000c108a11 */ /* 0x000fe200078808ff */
[----:B------:R-:W-:-:S02]  /*0b90*/  @!P0 IMAD.IADD R10, R13, 0x1, R10 ;  /* 0x000000010d0a8824 */ /* 0x000fc400078e020a */
[----:B------:R-:W-:Y:S01]  /*0ba0*/  IMAD.SHL.U32 R204, R204, 0x2, RZ ;  /* 0x00000002cccc7824 */ /* 0x000fe200078e00ff */
[----:B------:R-:W-:Y:S01]  /*0bb0*/  @!P2 LEA.HI.X R31, R26, c[0x0][0x164], R4, 0x1, P6 ;  /* 0x000059001a1faa11 */ /* 0x000fe200030f0c04 */
[----:B------:R-:W-:Y:S01]  /*0bc0*/  IMAD R11, R21, c[0x0][0x198], RZ ;  /* 0x00006600150b7a24 */ /* 0x000fe200078e02ff */
[----:B------:R-:W-:Y:S01]  /*0bd0*/  @!P0 LEA.HI.X R17, R12, c[0x0][0x164], R10, 0x1, P4 ;  /* 0x000059000c118a11 */ /* 0x000fe200020f0c0a */
[C---:B------:R-:W-:Y:S01]  /*0be0*/  IMAD.WIDE.U32 R12, R20.reuse, c[0x0][0x198], R214 ;  /* 0x00006600140c7a25 */ /* 0x040fe200078e00d6 */
[----:B------:R-:W-:Y:S01]  /*0bf0*/  @!PT LDS RZ, [RZ] ;  /* 0x00000000fffff984 */ /* 0x000fe20000000800 */
[----:B------:R-:W-:Y:S01]  /*0c00*/  @!PT LDS RZ, [RZ] ;  /* 0x00000000fffff984 */ /* 0x000fe20000000800 */
[----:B------:R-:W-:Y:S01]  /*0c10*/  @!PT LDS RZ, [RZ] ;  /* 0x00000000fffff984 */ /* 0x000fe20000000800 */
[----:B------:R1:W-:Y:S03]  /*0c20*/  @!P3 LDGSTS.E.BYPASS.LTC128B.128 [R204], [R28.64] ;  /* 0x000000001cccbfae */ /* 0x0003e6000b901d46 */
[----:B------:R-:W-:Y:S01]  /*0c30*/  @!P1 IMAD.IADD R7, R25, 0x1, R7 ;  /* 0x0000000119079824 */ /* 0x000fe200078e0207 */
[----:B------:R1:W-:Y:S01]  /*0c40*/  @!P3 LDGSTS.E.BYPASS.LTC128B.128 [R204+0x4000], [R28.64+0x80] ;  /* 0x040000801cccbfae */ /* 0x0003e2000b901d46 */
[----:B------:R-:W-:Y:S01]  /*0c50*/  IMAD R10, R20, c[0x0][0x19c], R11 ;  /* 0x00006700140a7a24 */ /* 0x000fe200078e020b */
[----:B------:R-:W-:Y:S01]  /*0c60*/  SHF.R.S32.HI R11, RZ, 0x1f, R85 ;  /* 0x0000001fff0b7819 */ /* 0x000fe20000011455 */
[----:B------:R-:W-:Y:S01]  /*0c70*/  IMAD.MOV.U32 R4, RZ, RZ, c[0x0][0x198] ;  /* 0x00006600ff047624 */ /* 0x000fe200078e00ff */
[----:B------:R1:W-:Y:S01]  /*0c80*/  @!P3 LDGSTS.E.BYPASS.LTC128B.128 [R204+0x8000], [R28.64+0x100] ;  /* 0x080001001cccbfae */ /* 0x0003e2000b901d46 */
[----:B------:R-:W-:Y:S01]  /*0c90*/  @!P1 LEA.HI.X R19, R24, c[0x0][0x164], R7, 0x1, P5 ;  /* 0x0000590018139a11 */ /* 0x000fe200028f0c07 */
[----:B------:R-:W-:-:S02]  /*0ca0*/  IMAD R7, R85, -0x40, R86 ;  /* 0xffffffc055077824 */ /* 0x000fc400078e0256 */
[----:B------:R1:W-:Y:S01]  /*0cb0*/  @!P2 LDGSTS.E.BYPASS.LTC128B.128 [R204+0x1000], [R30.64] ;  /* 0x010000001eccafae */ /* 0x0003e2000b901d46 */
[----:B------:R-:W-:Y:S01]  /*0cc0*/  SHF.L.U64.HI R201, R4, R201, c[0x0][0x19c] ;  /* 0x0000670004c97619 */ /* 0x000fe200000102c9 */
[C---:B------:R-:W-:Y:S01]  /*0cd0*/  IMAD.WIDE.U32 R26, R20.reuse, c[0x0][0x1a0], R214 ;  /* 0x00006800141a7a25 */ /* 0x040fe200078e00d6 */
[-C--:B------:R-:W-:Y:S01]  /*0ce0*/  ISETP.GE.AND P6, PT, R20, R7.reuse, PT ;  /* 0x000000071400720c */ /* 0x080fe20003fc6270 */
[----:B------:R1:W-:Y:S01]  /*0cf0*/  @!P2 LDGSTS.E.BYPASS.LTC128B.128 [R204+0x5000], [R30.64+0x80] ;  /* 0x050000801eccafae */ /* 0x0003e2000b901d46 */
[CC--:B------:R-:W-:Y:S01]  /*0d00*/  ISETP.GE.AND P5, PT, R5.reuse, R7.reuse, PT ;  /* 0x000000070500720c */ /* 0x0c0fe20003fa6270 */
[----:B------:R-:W-:Y:S01]  /*0d10*/  IMAD.SHL.U32 R202, R4, 0x40, RZ ;  /* 0x0000004004ca7824 */ /* 0x000fe200078e00ff */
[-C--:B------:R-:W-:Y:S01]  /*0d20*/  ISETP.GE.AND P3, PT, R5, R7.reuse, PT ;  /* 0x000000070500720c */ /* 0x080fe20003f66270 */
[----:B------:R1:W-:Y:S01]  /*0d30*/  @!P2 LDGSTS.E.BYPASS.LTC128B.128 [R204+0x9000], [R30.64+0x100] ;  /* 0x090001001eccafae */ /* 0x0003e2000b901d46 */
[----:B------:R-:W-:Y:S01]  /*0d40*/  IADD3 R210, P2, R8, R12, RZ ;  /* 0x0000000c08d27210 */ /* 0x000fe20007f5e0ff */
[----:B------:R-:W-:Y:S01]  /*0d50*/  IMAD R5, R21, c[0x0][0x1a0], RZ ;  /* 0x0000680015057a24 */ /* 0x000fe200078e02ff */
[----:B------:R-:W-:Y:S01]  /*0d60*/  ISETP.GE.AND P4, PT, R20, R7, PT ;  /* 0x000000071400720c */ /* 0x000fe20003f86270 */
[----:B------:R-:W-:Y:S01]  /*0d70*/  IMAD R8, R201, R85, RZ ;  /* 0x00000055c9087224 */ /* 0x000fe200078e02ff */
[----:B------:R-:W-:Y:S01]  /*0d80*/  IADD3.X R211, R3, R13, R10, P2, !PT ;  /* 0x0000000d03d37210 */ /* 0x000fe200017fe40a */
[----:B------:R-:W-:Y:S01]  /*0d90*/  IMAD.MOV.U32 R3, RZ, RZ, 0x5 ;  /* 0x00000005ff037424 */ /* 0x000fe200078e00ff */
[----:B------:R-:W-:Y:S01]  /*0da0*/  IADD3 R22, P2, R22, R26, RZ ;  /* 0x0000001a16167210 */ /* 0x000fe20007f5e0ff */
[----:B------:R-:W-:Y:S01]  /*0db0*/  IMAD R5, R20, c[0x0][0x1a4], R5 ;  /* 0x0000690014057a24 */ /* 0x000fe200078e0205 */
[----:B------:R2:W-:Y:S01]  /*0dc0*/  @!P1 LDGSTS.E.BYPASS.LTC128B.128 [R204+0x2000], [R18.64] ;  /* 0x0200000012cc9fae */ /* 0x0005e2000b901d46 */
[----:B------:R-:W-:Y:S01]  /*0dd0*/  IMAD.WIDE.U32 R210, R208, c[0x0][0x1b0], R210 ;  /* 0x00006c00d0d27a25 */ /* 0x000fe200078e00d2 */
[----:B------:R-:W-:-:S02]  /*0de0*/  SHF.L.U64.HI R3, R4, R3, c[0x0][0x19c] ;  /* 0x0000670004037619 */ /* 0x000fc40000010203 */
[----:B------:R-:W-:Y:S01]  /*0df0*/  IADD3.X R23, R14, R27, R5, P2, !PT ;  /* 0x0000001b0e177210 */ /* 0x000fe200017fe405 */
[----:B------:R-:W-:Y:S01]  /*0e00*/  IMAD.IADD R213, R211, 0x1, R213 ;  /* 0x00000001d3d57824 */ /* 0x000fe200078e02d5 */
[----:B------:R2:W-:Y:S01]  /*0e10*/  @!P1 LDGSTS.E.BYPASS.LTC128B.128 [R204+0x6000], [R18.64+0x80] ;  /* 0x0600008012cc9fae */ /* 0x0005e2000b901d46 */
[----:B------:R-:W-:Y:S01]  /*0e20*/  IMAD.MOV.U32 R212, RZ, RZ, R210 ;  /* 0x000000ffffd47224 */ /* 0x000fe200078e00d2 */
[----:B------:R-:W-:Y:S01]  /*0e30*/  LOP3.LUT R7, R197, 0xfffffff0, RZ, 0xc0, !PT ;  /* 0xfffffff0c5077812 */ /* 0x000fe200078ec0ff */
[-C--:B------:R-:W-:Y:S01]  /*0e40*/  IMAD R8, R11, R202.reuse, R8 ;  /* 0x000000ca0b087224 */ /* 0x080fe200078e0208 */
[----:B------:R2:W-:Y:S01]  /*0e50*/  @!P1 LDGSTS.E.BYPASS.LTC128B.128 [R204+0xa000], [R18.64+0x100] ;  /* 0x0a00010012cc9fae */ /* 0x0005e2000b901d46 */
[----:B------:R-:W-:Y:S01]  /*0e60*/  IMAD.WIDE.U32 R24, R85, R202, R212 ;  /* 0x000000ca55187225 */ /* 0x000fe200078e00d4 */
[----:B------:R-:W-:Y:S02]  /*0e70*/  SHF.R.S32.HI R12, RZ, 0x4, R197 ;  /* 0x00000004ff0c7819 */ /* 0x000fe400000114c5 */
[----:B------:R3:W-:Y:S01]  /*0e80*/  @!P0 LDGSTS.E.BYPASS.LTC128B.128 [R204+0x3000], [R16.64] ;  /* 0x0300000010cc8fae */ /* 0x0007e2000b901d46 */
[----:B------:R-:W-:Y:S01]  /*0e90*/  IMAD.IADD R8, R25, 0x1, R8 ;  /* 0x0000000119087824 */ /* 0x000fe200078e0208 */
[----:B------:R-:W-:Y:S01]  /*0ea0*/  @!P6 LEA R14, P2, R24, c[0x0][0x168], 0x1 ;  /* 0x00005a00180eea11 */ /* 0x000fe200078408ff */
[----:B------:R-:W-:Y:S01]  /*0eb0*/  IMAD.SHL.U32 R4, R4, 0x20, RZ ;  /* 0x0000002004047824 */ /* 0x000fe200078e00ff */
[----:B------:R3:W-:Y:S01]  /*0ec0*/  @!P0 LDGSTS.E.BYPASS.LTC128B.128 [R204+0x7000], [R16.64+0x80] ;  /* 0x0700008010cc8fae */ /* 0x0007e2000b901d46 */
[----:B------:R-:W-:Y:S01]  /*0ed0*/  IMAD.IADD R10, R6, 0x1, -R7 ;  /* 0x00000001060a7824 */ /* 0x000fe200078e0a07 */
[----:B------:R-:W-:Y:S01]  /*0ee0*/  @!P6 LEA.HI.X R15, R24, c[0x0][0x16c], R8, 0x1, P2 ;  /* 0x00005b00180fea11 */ /* 0x000fe200010f0c08 */
[----:B------:R-:W-:Y:S01]  /*0ef0*/  IMAD R199, R208, c[0x0][0x1bc], R199 ;  /* 0x00006f00d0c77a24 */ /* 0x000fe200078e02c7 */
[----:B------:R-:W-:Y:S01]  /*0f00*/  @!P5 IADD3 R13, P2, R4, R24, RZ ;  /* 0x00000018040dd210 */ /* 0x000fe20007f5e0ff */
[----:B------:R3:W-:Y:S01]  /*0f10*/  @!P0 LDGSTS.E.BYPASS.LTC128B.128 [R204+0xb000], [R16.64+0x100] ;  /* 0x0b00010010cc8fae */ /* 0x0007e2000b901d46 */
[----:B------:R-:W-:Y:S01]  /*0f20*/  SHF.R.S32.HI R7, RZ, 0x1f, R10 ;  /* 0x0000001fff077819 */ /* 0x000fe2000001140a */
[----:B------:R-:W-:Y:S01]  /*0f30*/  IMAD.WIDE.U32 R208, R208, c[0x0][0x1b8], R22 ;  /* 0x00006e00d0d07a25 */ /* 0x000fe200078e0016 */
[----:B------:R-:W-:Y:S01]  /*0f40*/  LEA.HI R197, R197, R12, RZ, 0x1 ;  /* 0x0000000cc5c57211 */ /* 0x000fe200078f08ff */
[----:B------:R4:W-:Y:S01]  /*0f50*/  @!P6 LDGSTS.E.BYPASS.LTC128B.128 [R204+0xc000], [R14.64] ;  /* 0x0c0000000eccefae */ /* 0x0009e2000b901d46 */
[----:B------:R-:W-:Y:S01]  /*0f60*/  LEA.HI R7, R7, R10, RZ, 0x3 ;  /* 0x0000000a07077211 */ /* 0x000fe200078f18ff */
[----:B------:R-:W-:Y:S01]  /*0f70*/  @!P5 IMAD.X R8, R3, 0x1, R8, P2 ;  /* 0x000000010308d824 */ /* 0x000fe200010e0608 */
[----:B------:R-:W-:Y:S01]  /*0f80*/  @!P5 LEA R24, P2, R13, c[0x0][0x168], 0x1 ;  /* 0x00005a000d18da11 */ /* 0x000fe200078408ff */
[----:B------:R4:W-:Y:S01]  /*0f90*/  @!P6 LDGSTS.E.BYPASS.LTC128B.128 [R204+0xe000], [R14.64+0x80] ;  /* 0x0e0000800eccefae */ /* 0x0009e2000b901d46 */
[----:B------:R-:W-:Y:S01]  /*0fa0*/  LOP3.LUT R5, R7, 0xfffffff8, RZ, 0xc0, !PT ;  /* 0xfffffff807057812 */ /* 0x000fe200078ec0ff */
[----:B------:R-:W-:Y:S01]  /*0fb0*/  IMAD.IADD R199, R209, 0x1, R199 ;  /* 0x00000001d1c77824 */ /* 0x000fe200078e02c7 */
[----:B------:R-:W-:Y:S01]  /*0fc0*/  @!P5 LEA.HI.X R25, R13, c[0x0][0x16c], R8, 0x1, P2 ;  /* 0x00005b000d19da11 */ /* 0x000fe200010f0c08 */
[----:B------:R4:W-:Y:S01]  /*0fd0*/  @!P6 LDGSTS.E.BYPASS.LTC128B.128 [R204+0x10000], [R14.64+0x100] ;  /* 0x100001000eccefae */ /* 0x0009e2000b901d46 */
[----:B------:R-:W-:Y:S01]  /*0fe0*/  IMAD R8, R11, c[0x0][0x1a0], RZ ;  /* 0x000068000b087a24 */ /* 0x000fe200078e02ff */
[----:B------:R-:W-:Y:S01]  /*0ff0*/  LOP3.LUT R197, R197, 0xfffffffe, RZ, 0xc0, !PT ;  /* 0xfffffffec5c57812 */ /* 0x000fe200078ec0ff */
[C---:B--2---:R-:W-:Y:S01]  /*1000*/  IMAD.WIDE.U32 R18, R85.reuse, c[0x0][0x1a0], RZ ;  /* 0x0000680055127a25 */ /* 0x044fe200078e00ff */
[----:B------:R2:W-:Y:S03]  /*1010*/  @!P5 LDGSTS.E.BYPASS.LTC128B.128 [R204+0xd000], [R24.64] ;  /* 0x0d00000018ccdfae */ /* 0x0005e6000b901d46 */
[----:B------:R-:W-:Y:S01]  /*1020*/  IMAD R13, R85, c[0x0][0x1a4], R8 ;  /* 0x00006900550d7a24 */ /* 0x000fe200078e0208 */
[----:B------:R2:W-:Y:S01]  /*1030*/  @!P5 LDGSTS.E.BYPASS.LTC128B.128 [R204+0xf000], [R24.64+0x80] ;  /* 0x0f00008018ccdfae */ /* 0x0005e2000b901d46 */
[----:B------:R-:W-:Y:S01]  /*1040*/  IMAD.IADD R5, R10, 0x1, -R5 ;  /* 0x000000010a057824 */ /* 0x000fe200078e0a05 */
[----:B------:R-:W-:Y:S01]  /*1050*/  LEA R8, P0, R18, R208, 0x6 ;  /* 0x000000d012087211 */ /* 0x000fe200078030ff */
[----:B------:R-:W-:Y:S01]  /*1060*/  IMAD.IADD R197, R12, 0x1, -R197 ;  /* 0x000000010cc57824 */ /* 0x000fe200078e0ac5 */
[----:B------:R2:W-:Y:S01]  /*1070*/  @!P5 LDGSTS.E.BYPASS.LTC128B.128 [R204+0x11000], [R24.64+0x100] ;  /* 0x1100010018ccdfae */ /* 0x0005e2000b901d46 */
[----:B------:R-:W-:-:S02]  /*1080*/  IMAD.IADD R10, R19, 0x1, R13 ;  /* 0x00000001130a7824 */ /* 0x000fc400078e020d */
[----:B------:R-:W-:Y:S01]  /*1090*/  IMAD.SHL.U32 R12, R0, 0x40, RZ ;  /* 0x00000040000c7824 */ /* 0x000fe200078e00ff */
[----:B------:R-:W0:Y:S01]  /*10a0*/  LDGDEPBAR ;  /* 0x00000000000079af */ /* 0x000e220000000000 */
[----:B------:R-:W-:Y:S01]  /*10b0*/  IMAD.SHL.U32 R84, R5, 0x40, RZ ;  /* 0x0000004005547824 */ /* 0x000fe200078e00ff */
[----:B------:R-:W-:Y:S01]  /*10c0*/  LEA.HI.X R19, R18, R199, R10, 0x6, P0 ;  /* 0x000000c712137211 */ /* 0x000fe200000f340a */
[----:B------:R-:W-:Y:S01]  /*10d0*/  IMAD.SHL.U32 R21, R20, 0x8, RZ ;  /* 0x0000000814157824 */ /* 0x000fe200078e00ff */
[----:B------:R-:W-:Y:S01]  /*10e0*/  LOP3.LUT R12, R12, 0x1c0, RZ, 0xc0, !PT ;  /* 0x000001c00c0c7812 */ /* 0x000fe200078ec0ff */
[----:B------:R-:W-:Y:S01]  /*10f0*/  IMAD.SHL.U32 R11, R197, 0x8, RZ ;  /* 0x00000008c50b7824 */ /* 0x000fe200078e00ff */
[----:B------:R-:W-:Y:S01]  /*1100*/  LOP3.LUT R84, R84, 0x1c0, RZ, 0xc0, !PT ;  /* 0x000001c054547812 */ /* 0x000fe200078ec0ff */
[----:B------:R-:W-:Y:S01]  /*1110*/  @!P3 IMAD.MOV.U32 R10, RZ, RZ, c[0x0][0x1a0] ;  /* 0x00006800ff0ab624 */ /* 0x000fe200078e00ff */
[----:B------:R-:W-:Y:S01]  /*1120*/  LOP3.LUT R13, R12, 0x8, R21, 0xf8, !PT ;  /* 0x000000080c0d7812 */ /* 0x000fe200078ef815 */
[----:B------:R-:W-:Y:S01]  /*1130*/  IMAD.SHL.U32 R87, R7, 0x40, RZ ;  /* 0x0000004007577824 */ /* 0x000fe200078e00ff */
[----:B------:R-:W-:-:S02]  /*1140*/  LOP3.LUT R11, R84, 0x8, R11, 0xf8, !PT ;  /* 0x00000008540b7812 */ /* 0x000fc400078ef80b */
[----:B----4-:R-:W-:Y:S01]  /*1150*/  LEA.HI R14, R9, R6, RZ, 0x5 ;  /* 0x00000006090e7211 */ /* 0x010fe200078f28ff */
[----:B------:R-:W-:Y:S01]  /*1160*/  @!P3 IMAD.MOV.U32 R9, RZ, RZ, c[0x0][0x1a4] ;  /* 0x00006900ff09b624 */ /* 0x000fe200078e00ff */
[----:B------:R-:W-:Y:S01]  /*1170*/  SHF.R.U32.HI R12, RZ, 0x3, R12 ;  /* 0x00000003ff0c7819 */ /* 0x000fe2000001160c */
[----:B------:R-:W-:Y:S01]  /*1180*/  IMAD.SHL.U32 R6, R6, 0x2, RZ ;  /* 0x0000000206067824 */ /* 0x000fe200078e00ff */
[----:B------:R-:W-:Y:S02]  /*1190*/  SHF.R.U32.HI R84, RZ, 0x3, R84 ;  /* 0x00000003ff547819 */ /* 0x000fe40000011654 */
[----:B------:R-:W-:Y:S02]  /*11a0*/  @!P3 LEA R7, P0, R10, R8, 0x5 ;  /* 0x000000080a07b211 */ /* 0x000fe400078028ff */
[----:B------:R-:W-:Y:S02]  /*11b0*/  SHF.R.S32.HI R14, RZ, 0x5, R14 ;  /* 0x00000005ff0e7819 */ /* 0x000fe4000001140e */
[----:B------:R-:W-:Y:S01]  /*11c0*/  LOP3.LUT R87, R87, 0xfffffe00, RZ, 0xc0, !PT ;  /* 0xfffffe0057577812 */ /* 0x000fe200078ec0ff */
[----:B------:R-:W-:-:S04]  /*11d0*/  DEPBAR.LE SB0, 0x0 ;  /* 0x000080000000791a */ /* 0x000fc80000000000 */
[----:B------:R-:W-:Y:S01]  /*11e0*/  BAR.SYNC.DEFER_BLOCKING 0x0 ;  /* 0x0000000000007b1d */ /* 0x000fe20000010000 */
[----:B---3--:R-:W-:Y:S02]  /*11f0*/  @!P4 LEA R16, P1, R8, c[0x0][0x170], 0x1 ;  /* 0x00005c000810ca11 */ /* 0x008fe400078208ff */
[----:B------:R-:W-:Y:S02]  /*1200*/  LOP3.LUT R12, R13, R12, RZ, 0x3c, !PT ;  /* 0x0000000c0d0c7212 */ /* 0x000fe400078e3cff */
[----:B------:R-:W-:Y:S02]  /*1210*/  LOP3.LUT R84, R11, R84, RZ, 0x3c, !PT ;  /* 0x000000540b547212 */ /* 0x000fe400078e3cff */
[----:B------:R-:W-:Y:S01]  /*1220*/  @!P3 LEA.HI.X R10, R10, R19, R9, 0x5, P0 ;  /* 0x000000130a0ab211 */ /* 0x000fe200000f2c09 */
[----:B------:R-:W-:Y:S01]  /*1230*/  IMAD R9, R14, 0x400, R87 ;  /* 0x000004000e097824 */ /* 0x000fe200078e0257 */
[----:B------:R-:W-:Y:S01]  /*1240*/  @!P3 LEA R20, P0, R7, c[0x0][0x170], 0x1 ;  /* 0x00005c000714ba11 */ /* 0x000fe200078008ff */
[----:B------:R-:W-:Y:S01]  /*1250*/  IMAD R197, R197, 0x200, R12 ;  /* 0x00000200c5c57824 */ /* 0x000fe200078e020c */
[----:B------:R-:W-:Y:S01]  /*1260*/  @!P4 LEA.HI.X R17, R8, c[0x0][0x174], R19, 0x1, P1 ;  /* 0x00005d000811ca11 */ /* 0x000fe200008f0c13 */
[----:B------:R-:W-:Y:S01]  /*1270*/  IMAD.IADD R198, R84, 0x1, R9 ;  /* 0x0000000154c67824 */ /* 0x000fe200078e0209 */
[----:B------:R-:W-:Y:S01]  /*1280*/  @!P3 LEA.HI.X R21, R7, c[0x0][0x174], R10, 0x1, P0 ;  /* 0x00005d000715ba11 */ /* 0x000fe200000f0c0a */
[----:B------:R-:W-:Y:S01]  /*1290*/  IMAD.SHL.U32 R197, R197, 0x2, RZ ;  /* 0x00000002c5c57824 */ /* 0x000fe200078e00ff */
[----:B------:R-:W-:Y:S01]  /*12a0*/  LOP3.LUT R6, R6, 0x6, RZ, 0xc0, !PT ;  /* 0x0000000606067812 */ /* 0x000fe200078ec0ff */
[----:B------:R-:W-:-:S02]  /*12b0*/  IMAD.SHL.U32 R198, R198, 0x2, RZ ;  /* 0x00000002c6c67824 */ /* 0x000fc400078e00ff */
[----:B------:R-:W-:Y:S01]  /*12c0*/  IMAD.MOV.U32 R7, RZ, RZ, 0x10 ;  /* 0x00000010ff077424 */ /* 0x000fe200078e00ff */
[----:B------:R-:W-:Y:S01]  /*12d0*/  IADD3 R195, R197, 0xc020, RZ ;  /* 0x0000c020c5c37810 */ /* 0x000fe20007ffe0ff */
[----:B------:R-:W-:Y:S02]  /*12e0*/  IMAD R85, R85, 0x40, R6 ;  /* 0x0000004055557824 */ /* 0x000fe400078e0206 */
[----:B------:R-:W-:Y:S01]  /*12f0*/  R2P PR, R5, 0x6 ;  /* 0x0000000605007804 */ /* 0x000fe20000000000 */
[----:B------:R-:W-:Y:S01]  /*1300*/  IMAD.MOV.U32 R5, RZ, RZ, 0x20 ;  /* 0x00000020ff057424 */ /* 0x000fe200078e00ff */
[----:B------:R-:W-:Y:S03]  /*1310*/  @P4 STS.128 [R204+0x12000], RZ ;  /* 0x012000ffcc004388 */ /* 0x000fe60000000c00 */
[----:B------:R-:W-:Y:S01]  /*1320*/  SEL R7, R7, 0xfffffff0, !P1 ;  /* 0xfffffff007077807 */ /* 0x000fe20004800000 */
[----:B------:R-:W-:Y:S01]  /*1330*/  @P4 STS.128 [R204+0x14000], RZ ;  /* 0x014000ffcc004388 */ /* 0x000fe20000000c00 */
[----:B------:R-:W-:-:S02]  /*1340*/  SEL R5, R5, 0xffffffe0, !P2 ;  /* 0xffffffe005057807 */ /* 0x000fc40005000000 */
[----:B------:R-:W-:Y:S01]  /*1350*/  R2P PR, R0, 0x6 ;  /* 0x0000000600007804 */ /* 0x000fe20000000000 */
[----:B------:R-:W-:Y:S01]  /*1360*/  @P4 STS.128 [R204+0x16000], RZ ;  /* 0x016000ffcc004388 */ /* 0x000fe20000000c00 */
[----:B------:R-:W-:Y:S01]  /*1370*/  IADD3 R0, R197, 0xc000, RZ ;  /* 0x0000c000c5007810 */ /* 0x000fe20007ffe0ff */
[--C-:B------:R-:W-:Y:S02]  /*1380*/  IMAD R196, R7, 0x2, R198.reuse ;  /* 0x0000000207c47824 */ /* 0x100fe400078e02c6 */
[----:B------:R-:W-:Y:S01]  /*1390*/  @!PT LDS RZ, [RZ] ;  /* 0x00000000fffff984 */ /* 0x000fe20000000800 */
[----:B------:R-:W-:Y:S01]  /*13a0*/  @!PT LDS RZ, [RZ] ;  /* 0x00000000fffff984 */ /* 0x000fe20000000800 */
[----:B------:R-:W-:Y:S01]  /*13b0*/  @!PT LDS RZ, [RZ] ;  /* 0x00000000fffff984 */ /* 0x000fe20000000800 */
[----:B------:R3:W-:Y:S01]  /*13c0*/  @!P4 LDGSTS.E.BYPASS.LTC128B.128 [R204+0x12000], [R16.64] ;  /* 0x1200000010cccfae */ /* 0x0007e2000b901d46 */
[C---:B------:R-:W-:Y:S02]  /*13d0*/  IMAD R194, R5.reuse, 0x2, R198 ;  /* 0x0000000205c27824 */ /* 0x040fe400078e02c6 */
[----:B------:R-:W-:Y:S01]  /*13e0*/  IMAD R193, R5, 0x2, R196 ;  /* 0x0000000205c17824 */ /* 0x000fe200078e02c4 */
[----:B------:R3:W-:Y:S04]  /*13f0*/  @!P4 LDGSTS.E.BYPASS.LTC128B.128 [R204+0x14000], [R16.64+0x80] ;  /* 0x1400008010cccfae */ /* 0x0007e8000b901d46 */
[----:B------:R3:W-:Y:S01]  /*1400*/  @!P4 LDGSTS.E.BYPASS.LTC128B.128 [R204+0x16000], [R16.64+0x100] ;  /* 0x1600010010cccfae */ /* 0x0007e2000b901d46 */
[----:B------:R-:W-:Y:S01]  /*1410*/  @P1 IADD3 R195, R0, -0x20, RZ ;  /* 0xffffffe000c31810 */ /* 0x000fe20007ffe0ff */
[----:B------:R-:W-:-:S02]  /*1420*/  IMAD.MOV.U32 R0, RZ, RZ, 0x40 ;  /* 0x00000040ff007424 */ /* 0x000fc400078e00ff */
[----:B------:R-:W-:Y:S01]  /*1430*/  @P3 STS.128 [R204+0x13000], RZ ;  /* 0x013000ffcc003388 */ /* 0x000fe20000000c00 */
[----:B------:R-:W-:Y:S02]  /*1440*/  IADD3 R187, R195, 0x800, RZ ;  /* 0x00000800c3bb7810 */ /* 0x000fe40007ffe0ff */
[----:B------:R-:W-:Y:S01]  /*1450*/  SEL R0, R0, 0xffffffc0, !P2 ;  /* 0xffffffc000007807 */ /* 0x000fe20005000000 */
[----:B------:R-:W-:Y:S01]  /*1460*/  @P3 STS.128 [R204+0x15000], RZ ;  /* 0x015000ffcc003388 */ /* 0x000fe20000000c00 */
[----:B------:R-:W-:Y:S02]  /*1470*/  ISETP.GE.AND P2, PT, R85, R86, PT ;  /* 0x000000565500720c */ /* 0x000fe40003f46270 */
[----:B------:R-:W-:Y:S01]  /*1480*/  IADD3 R186, R195, 0x1000, RZ ;  /* 0x00001000c3ba7810 */ /* 0x000fe20007ffe0ff */
[----:B------:R-:W-:Y:S01]  /*1490*/  @P3 STS.128 [R204+0x17000], RZ ;  /* 0x017000ffcc003388 */ /* 0x000fe20000000c00 */
[----:B------:R-:W-:Y:S01]  /*14a0*/  IMAD.IADD R191, R197, 0x1, R0 ;  /* 0x00000001c5bf7824 */ /* 0x000fe200078e0200 */
[----:B------:R-:W-:Y:S01]  /*14b0*/  IADD3 R185, R195, 0x1800, RZ ;  /* 0x00001800c3b97810 */ /* 0x000fe20007ffe0ff */
[----:B------:R-:W-:Y:S01]  /*14c0*/  IMAD.IADD R184, R0, 0x1, R195 ;  /* 0x0000000100b87824 */ /* 0x000fe200078e02c3 */
[----:B------:R-:W-:Y:S01]  /*14d0*/  @!PT LDS RZ, [RZ] ;  /* 0x00000000fffff984 */ /* 0x000fe20000000800 */
[----:B------:R-:W-:Y:S01]  /*14e0*/  @!PT LDS RZ, [RZ] ;  /* 0x00000000fffff984 */ /* 0x000fe20000000800 */
[----:B------:R-:W-:Y:S01]  /*14f0*/  @!PT LDS RZ, [RZ] ;  /* 0x00000000fffff984 */ /* 0x000fe20000000800 */
[----:B------:R4:W-:Y:S01]  /*1500*/  @!P3 LDGSTS.E.BYPASS.LTC128B.128 [R204+0x13000], [R20.64] ;  /* 0x1300000014ccbfae */ /* 0x0009e2000b901d46 */
[----:B------:R-:W-:Y:S01]  /*1510*/  IMAD.IADD R0, R87, 0x1, R84 ;  /* 0x0000000157007824 */ /* 0x000fe200078e0254 */
[----:B------:R-:W-:-:S02]  /*1520*/  IADD3 R183, R195, 0x2000, RZ ;  /* 0x00002000c3b77810 */ /* 0x000fc40007ffe0ff */
[----:B------:R4:W-:Y:S01]  /*1530*/  @!P3 LDGSTS.E.BYPASS.LTC128B.128 [R204+0x15000], [R20.64+0x80] ;  /* 0x1500008014ccbfae */ /* 0x0009e2000b901d46 */
[C---:B------:R-:W-:Y:S02]  /*1540*/  IADD3 R182, R195.reuse, 0x2800, RZ ;  /* 0x00002800c3b67810 */ /* 0x040fe40007ffe0ff */
[C---:B------:R-:W-:Y:S01]  /*1550*/  IADD3 R181, R195.reuse, 0x3000, RZ ;  /* 0x00003000c3b57810 */ /* 0x040fe20007ffe0ff */
[----:B------:R4:W-:Y:S01]  /*1560*/  @!P3 LDGSTS.E.BYPASS.LTC128B.128 [R204+0x17000], [R20.64+0x100] ;  /* 0x1700010014ccbfae */ /* 0x0009e2000b901d46 */
[C---:B------:R-:W-:Y:S02]  /*1570*/  IADD3 R180, R195.reuse, 0x3800, RZ ;  /* 0x00003800c3b47810 */ /* 0x040fe40007ffe0ff */
[C---:B------:R-:W-:Y:S01]  /*1580*/  IADD3 R179, R195.reuse, 0x4000, RZ ;  /* 0x00004000c3b37810 */ /* 0x040fe20007ffe0ff */
[----:B------:R-:W-:Y:S01]  /*1590*/  LDSM.16.M88.4 R68, [R198] ;  /* 0x00000000c644783b */ /* 0x000fe20000000200 */
[C---:B------:R-:W-:Y:S02]  /*15a0*/  IADD3 R178, R195.reuse, 0x4800, RZ ;  /* 0x00004800c3b27810 */ /* 0x040fe40007ffe0ff */
[C---:B------:R-:W-:Y:S01]  /*15b0*/  IADD3 R177, R195.reuse, 0x5000, RZ ;  /* 0x00005000c3b17810 */ /* 0x040fe20007ffe0ff */
[----:B---3--:R-:W4:Y:S01]  /*15c0*/  LDSM.16.M88.4 R16, [R197+0xc800] ;  /* 0x00c80000c510783b */ /* 0x008f220000000200 */
[----:B------:R-:W-:-:S03]  /*15d0*/  IADD3 R176, R195, 0x5800, RZ ;  /* 0x00005800c3b07810 */ /* 0x000fc60007ffe0ff */
[----:B------:R-:W3:Y:S04]  /*15e0*/  LDSM.16.M88.4 R40, [R197+0xc000] ;  /* 0x00c00000c528783b */ /* 0x000ee80000000200 */
[----:B------:R-:W-:Y:S04]  /*15f0*/  LDSM.16.M88.4 R36, [R196] ;  /* 0x00000000c424783b */ /* 0x000fe80000000200 */
[----:B--2---:R-:W2:Y:S04]  /*1600*/  LDSM.16.M88.4 R24, [R195+0x800] ;  /* 0x00080000c318783b */ /* 0x004ea80000000200 */
[----:B------:R-:W5:Y:S04]  /*1610*/  LDSM.16.M88.4 R8, [R197+0xd000] ;  /* 0x00d00000c508783b */ /* 0x000f680000000200 */
[----:B------:R-:W2:Y:S04]  /*1620*/  LDSM.16.M88.4 R60, [R197+0xd800] ;  /* 0x00d80000c53c783b */ /* 0x000ea80000000200 */
[----:B------:R-:W2:Y:S04]  /*1630*/  LDSM.16.M88.4 R56, [R195] ;  /* 0x00000000c338783b */ /* 0x000ea80000000200 */
[----:B------:R-:W2:Y:S04]  /*1640*/  LDSM.16.M88.4 R52, [R195+0x1000] ;  /* 0x00100000c334783b */ /* 0x000ea80000000200 */
[----:B------:R-:W2:Y:S04]  /*1650*/  LDSM.16.M88.4 R48, [R195+0x1800] ;  /* 0x00180000c330783b */ /* 0x000ea80000000200 */
[----:B-1----:R-:W-:Y:S01]  /*1660*/  LDSM.16.M88.4 R28, [R194] ;  /* 0x00000000c21c783b */ /* 0x002fe20000000200 */
[C---:B----4-:R-:W-:Y:S03]  /*1670*/  HMMA.16816.F32.BF16 R20, R68.reuse, R16, RZ ;  /* 0x000000104414723c */ /* 0x050fe600000418ff */
[----:B------:R-:W1:Y:S04]  /*1680*/  LDSM.16.M88.4 R32, [R191+0xc000] ;  /* 0x00c00000bf20783b */ /* 0x000e680000000200 */
[----:B------:R-:W-:Y:S01]  /*1690*/  LDSM.16.M88.4 R80, [R191+0xd000] ;  /* 0x00d00000bf50783b */ /* 0x000fe20000000200 */
[C---:B------:R-:W-:Y:S03]  /*16a0*/  HMMA.16816.F32.BF16 R16, R68.reuse, R18, RZ ;  /* 0x000000124410723c */ /* 0x040fe600000418ff */
[----:B------:R-:W-:Y:S04]  /*16b0*/  LDSM.16.M88.4 R76, [R191+0xd800] ;  /* 0x00d80000bf4c783b */ /* 0x000fe80000000200 */
[----:B------:R-:W-:Y:S01]  /*16c0*/  LDSM.16.M88.4 R64, [R193] ;  /* 0x00000000c140783b */ /* 0x000fe20000000200 */
[C---:B---3--:R-:W-:Y:S03]  /*16d0*/  HMMA.16816.F32.BF16 R44, R68.reuse, R40, RZ ;  /* 0x00000028442c723c */ /* 0x048fe600000418ff */
[----:B------:R-:W0:Y:S05]  /*16e0*/  LDGDEPBAR ;  /* 0x00000000000079af */ /* 0x000e2a0000000000 */
[----:B------:R-:W-:Y:S08]  /*16f0*/  HMMA.16816.F32.BF16 R40, R68, R42, RZ ;  /* 0x0000002a4428723c */ /* 0x000ff000000418ff */
[C---:B--2---:R-:W-:Y:S08]  /*1700*/  HMMA.16816.F32.BF16 R20, R36.reuse, R24, R20 ;  /* 0x000000182414723c */ /* 0x044ff00000041814 */
[----:B------:R-:W-:Y:S01]  /*1710*/  HMMA.16816.F32.BF16 R16, R36, R26, R16 ;  /* 0x0000001a2410723c */ /* 0x000fe20000041810 */
[----:B------:R-:W2:Y:S07]  /*1720*/  LDSM.16.M88.4 R24, [R191+0xc800] ;  /* 0x00c80000bf18783b */ /* 0x000eae0000000200 */
[C---:B-----5:R-:W-:Y:S08]  /*1730*/  HMMA.16816.F32.BF16 R12, R68.reuse, R8, RZ ;  /* 0x00000008440c723c */ /* 0x060ff000000418ff */
[C---:B------:R-:W-:Y:S08]  /*1740*/  HMMA.16816.F32.BF16 R8, R68.reuse, R10, RZ ;  /* 0x0000000a4408723c */ /* 0x040ff000000418ff */
[C---:B------:R-:W-:Y:S08]  /*1750*/  HMMA.16816.F32.BF16 R72, R68.reuse, R60, RZ ;  /* 0x0000003c4448723c */ /* 0x040ff000000418ff */
[----:B------:R-:W-:Y:S01]  /*1760*/  HMMA.16816.F32.BF16 R68, R68, R62, RZ ;  /* 0x0000003e4444723c */ /* 0x000fe200000418ff */
[----:B------:R-:W3:Y:S07]  /*1770*/  LDSM.16.M88.4 R60, [R184] ;  /* 0x00000000b83c783b */ /* 0x000eee0000000200 */
[C---:B------:R-:W-:Y:S08]  /*1780*/  HMMA.16816.F32.BF16 R44, R36.reuse, R56, R44 ;  /* 0x00000038242c723c */ /* 0x040ff0000004182c */
[C---:B------:R-:W-:Y:S01]  /*1790*/  HMMA.16816.F32.BF16 R40, R36.reuse, R58, R40 ;  /* 0x0000003a2428723c */ /* 0x040fe20000041828 */
[----:B------:R-:W4:Y:S07]  /*17a0*/  LDSM.16.M88.4 R56, [R184+0x800] ;  /* 0x00080000b838783b */ /* 0x000f2e0000000200 */
[C---:B------:R-:W-:Y:S08]  /*17b0*/  HMMA.16816.F32.BF16 R12, R36.reuse, R52, R12 ;  /* 0x00000034240c723c */ /* 0x040ff0000004180c */
[C---:B------:R-:W-:Y:S01]  /*17c0*/  HMMA.16816.F32.BF16 R8, R36.reuse, R54, R8 ;  /* 0x000000362408723c */ /* 0x040fe20000041808 */
[----:B------:R-:W5:Y:S07]  /*17d0*/  LDSM.16.M88.4 R52, [R184+0x1000] ;  /* 0x00100000b834783b */ /* 0x000f6e0000000200 */
[C---:B------:R-:W-:Y:S08]  /*17e0*/  HMMA.16816.F32.BF16 R72, R36.reuse, R48, R72 ;  /* 0x000000302448723c */ /* 0x040ff00000041848 */
[----:B------:R-:W-:Y:S01]  /*17f0*/  HMMA.16816.F32.BF16 R68, R36, R50, R68 ;  /* 0x000000322444723c */ /* 0x000fe20000041844 */
[----:B------:R-:W3:Y:S04]  /*1800*/  LDSM.16.M88.4 R48, [R184+0x1800] ;  /* 0x00180000b830783b */ /* 0x000ee80000000200 */
[----:B------:R-:W-:Y:S03]  /*1810*/  LDSM.16.M88.4 R36, [R198+0x4000] ;  /* 0x00400000c624783b */ /* 0x000fe60000000200 */
[C---:B-1----:R-:W-:Y:S08]  /*1820*/  HMMA.16816.F32.BF16 R44, R28.reuse, R32, R44 ;  /* 0x000000201c2c723c */ /* 0x042ff0000004182c */
[C---:B------:R-:W-:Y:S01]  /*1830*/  HMMA.16816.F32.BF16 R40, R28.reuse, R34, R40 ;  /* 0x000000221c28723c */ /* 0x040fe20000041828 */
[----:B------:R-:W1:Y:S07]  /*1840*/  LDSM.16.M88.4 R32, [R197+0xe000] ;  /* 0x00e00000c520783b */ /* 0x000e6e0000000200 */
[C---:B--2---:R-:W-:Y:S08]  /*1850*/  HMMA.16816.F32.BF16 R20, R28.reuse, R24, R20 ;  /* 0x000000181c14723c */ /* 0x044ff00000041814 */
[C---:B------:R-:W-:Y:S01]  /*1860*/  HMMA.16816.F32.BF16 R16, R28.reuse, R26, R16 ;  /* 0x0000001a1c10723c */ /* 0x040fe20000041810 */
[----:B------:R-:W-:Y:S07]  /*1870*/  LDSM.16.M88.4 R24, [R197+0xf800] ;  /* 0x00f80000c518783b */ /* 0x000fee0000000200 */
[C---:B------:R-:W-:Y:S08]  /*1880*/  HMMA.16816.F32.BF16 R12, R28.reuse, R80, R12 ;  /* 0x000000501c0c723c */ /* 0x040ff0000004180c */
[C---:B------:R-:W-:Y:S08]  /*1890*/  HMMA.16816.F32.BF16 R8, R28.reuse, R82, R8 ;  /* 0x000000521c08723c */ /* 0x040ff00000041808 */
[C---:B------:R-:W-:Y:S08]  /*18a0*/  HMMA.16816.F32.BF16 R72, R28.reuse, R76, R72 ;  /* 0x0000004c1c48723c */ /* 0x040ff00000041848 */
[----:B------:R-:W-:Y:S01]  /*18b0*/  HMMA.16816.F32.BF16 R68, R28, R78, R68 ;  /* 0x0000004e1c44723c */ /* 0x000fe20000041844 */
[----:B------:R-:W-:Y:S04]  /*18c0*/  LDSM.16.M88.4 R28, [R197+0xf000] ;  /* 0x00f00000c51c783b */ /* 0x000fe80000000200 */
[----:B------:R-:W-:Y:S03]  /*18d0*/  LDSM.16.M88.4 R76, [R196+0x4000] ;  /* 0x00400000c44c783b */ /* 0x000fe60000000200 */
[C---:B---3--:R-:W-:Y:S08]  /*18e0*/  HMMA.16816.F32.BF16 R44, R64.reuse, R60, R44 ;  /* 0x0000003c402c723c */ /* 0x048ff0000004182c */
[C---:B------:R-:W-:Y:S01]  /*18f0*/  HMMA.16816.F32.BF16 R40, R64.reuse, R62, R40 ;  /* 0x0000003e4028723c */ /* 0x040fe20000041828 */
[----:B------:R-:W2:Y:S07]  /*1900*/  LDSM.16.M88.4 R60, [R197+0xe800] ;  /* 0x00e80000c53c783b */ /* 0x000eae0000000200 */
[C---:B----4-:R-:W-:Y:S01]  /*1910*/  HMMA.16816.F32.BF16 R80, R64.reuse, R56, R20 ;  /* 0x000000384050723c */ /* 0x050fe20000041814 */
[----:B------:R-:W3:Y:S07]  /*1920*/  LDSM.16.M88.4 R20, [R195+0x2000] ;  /* 0x00200000c314783b */ /* 0x000eee0000000200 */
[C---:B------:R-:W-:Y:S08]  /*1930*/  HMMA.16816.F32.BF16 R16, R64.reuse, R58, R16 ;  /* 0x0000003a4010723c */ /* 0x040ff00000041810 */
[C---:B-----5:R-:W-:Y:S08]  /*1940*/  HMMA.16816.F32.BF16 R12, R64.reuse, R52, R12 ;  /* 0x00000034400c723c */ /* 0x060ff0000004180c */
[C---:B------:R-:W-:Y:S01]  /*1950*/  HMMA.16816.F32.BF16 R8, R64.reuse, R54, R8 ;  /* 0x000000364008723c */ /* 0x040fe20000041808 */
[----:B------:R-:W4:Y:S07]  /*1960*/  LDSM.16.M88.4 R52, [R195+0x2800] ;  /* 0x00280000c334783b */ /* 0x000f2e0000000200 */
[C---:B------:R-:W-:Y:S08]  /*1970*/  HMMA.16816.F32.BF16 R72, R64.reuse, R48, R72 ;  /* 0x000000304048723c */ /* 0x040ff00000041848 */
[----:B------:R-:W-:Y:S01]  /*1980*/  HMMA.16816.F32.BF16 R68, R64, R50, R68 ;  /* 0x000000324044723c */ /* 0x000fe20000041844 */
[----:B------:R-:W5:Y:S04]  /*1990*/  LDSM.16.M88.4 R48, [R195+0x3000] ;  /* 0x00300000c330783b */ /* 0x000f680000000200 */
[----:B------:R-:W-:Y:S03]  /*19a0*/  LDSM.16.M88.4 R64, [R195+0x3800] ;  /* 0x00380000c340783b */ /* 0x000fe60000000200 */
[C---:B-1----:R-:W-:Y:S08]  /*19b0*/  HMMA.16816.F32.BF16 R44, R36.reuse, R32, R44 ;  /* 0x00000020242c723c */ /* 0x042ff0000004182c */
[C---:B------:R-:W-:Y:S01]  /*19c0*/  HMMA.16816.F32.BF16 R56, R36.reuse, R34, R40 ;  /* 0x000000222438723c */ /* 0x040fe20000041828 */
[----:B------:R-:W-:Y:S04]  /*19d0*/  LDSM.16.M88.4 R40, [R194+0x4000] ;  /* 0x00400000c228783b */ /* 0x000fe80000000200 */
[----:B------:R-:W1:Y:S03]  /*19e0*/  LDSM.16.M88.4 R32, [R191+0xe000] ;  /* 0x00e00000bf20783b */ /* 0x000e660000000200 */
[C---:B--2---:R-:W-:Y:S08]  /*19f0*/  HMMA.16816.F32.BF16 R80, R36.reuse, R60, R80 ;  /* 0x0000003c2450723c */ /* 0x044ff00000041850 */
[C---:B------:R-:W-:Y:S01]  /*1a00*/  HMMA.16816.F32.BF16 R16, R36.reuse, R62, R16 ;  /* 0x0000003e2410723c */ /* 0x040fe20000041810 */
[----:B------:R-:W-:Y:S07]  /*1a10*/  LDSM.16.M88.4 R60, [R198+0x8000] ;  /* 0x00800000c63c783b */ /* 0x000fee0000000200 */
[C---:B------:R-:W-:Y:S08]  /*1a20*/  HMMA.16816.F32.BF16 R12, R36.reuse, R28, R12 ;  /* 0x0000001c240c723c */ /* 0x040ff0000004180c */
[C---:B------:R-:W-:Y:S01]  /*1a30*/  HMMA.16816.F32.BF16 R8, R36.reuse, R30, R8 ;  /* 0x0000001e2408723c */ /* 0x040fe20000041808 */
[----:B------:R-:W-:Y:S07]  /*1a40*/  LDSM.16.M88.4 R28, [R191+0xf800] ;  /* 0x00f80000bf1c783b */ /* 0x000fee0000000200 */
[C---:B------:R-:W-:Y:S08]  /*1a50*/  HMMA.16816.F32.BF16 R72, R36.reuse, R24, R72 ;  /* 0x000000182448723c */ /* 0x040ff00000041848 */
[----:B------:R-:W-:Y:S01]  /*1a60*/  HMMA.16816.F32.BF16 R68, R36, R26, R68 ;  /* 0x0000001a2444723c */ /* 0x000fe20000041844 */
[----:B------:R-:W2:Y:S04]  /*1a70*/  LDSM.16.M88.4 R24, [R191+0xe800] ;  /* 0x00e80000bf18783b */ /* 0x000ea80000000200 */
[----:B------:R-:W-:Y:S03]  /*1a80*/  LDSM.16.M88.4 R36, [R184+0x2000] ;  /* 0x00200000b824783b */ /* 0x000fe60000000200 */
[C---:B---3--:R-:W-:Y:S08]  /*1a90*/  HMMA.16816.F32.BF16 R44, R76.reuse, R20, R44 ;  /* 0x000000144c2c723c */ /* 0x048ff0000004182c */
[C---:B------:R-:W-:Y:S01]  /*1aa0*/  HMMA.16816.F32.BF16 R56, R76.reuse, R22, R56 ;  /* 0x000000164c38723c */ /* 0x040fe20000041838 */
[----:B------:R-:W3:Y:S07]  /*1ab0*/  LDSM.16.M88.4 R20, [R191+0xf000] ;  /* 0x00f00000bf14783b */ /* 0x000eee0000000200 */
[C---:B----4-:R-:W-:Y:S08]  /*1ac0*/  HMMA.16816.F32.BF16 R80, R76.reuse, R52, R80 ;  /* 0x000000344c50723c */ /* 0x050ff00000041850 */
[C---:B------:R-:W-:Y:S01]  /*1ad0*/  HMMA.16816.F32.BF16 R16, R76.reuse, R54, R16 ;  /* 0x000000364c10723c */ /* 0x040fe20000041810 */
[----:B------:R-:W-:Y:S07]  /*1ae0*/  LDSM.16.M88.4 R52, [R184+0x3000] ;  /* 0x00300000b834783b */ /* 0x000fee0000000200 */
[C---:B-----5:R-:W-:Y:S08]  /*1af0*/  HMMA.16816.F32.BF16 R12, R76.reuse, R48, R12 ;  /* 0x000000304c0c723c */ /* 0x060ff0000004180c */
[----:B------:R-:W-:Y:S01]  /*1b00*/  HMMA.16816.F32.BF16 R8, R76, R50, R8 ;  /* 0x000000324c08723c */ /* 0x000fe20000041808 */
[----:B------:R-:W4:Y:S07]  /*1b10*/  LDSM.16.M88.4 R48, [R193+0x4000] ;  /* 0x00400000c130783b */ /* 0x000f2e0000000200 */
[C---:B-1----:R-:W-:Y:S08]  /*1b20*/  HMMA.16816.F32.BF16 R44, R40.reuse, R32, R44 ;  /* 0x00000020282c723c */ /* 0x042ff0000004182c */
[----:B------:R-:W-:Y:S01]  /*1b30*/  HMMA.16816.F32.BF16 R56, R40, R34, R56 ;  /* 0x000000222838723c */ /* 0x000fe20000041838 */
[----:B------:R-:W1:Y:S07]  /*1b40*/  LDSM.16.M88.4 R32, [R184+0x2800] ;  /* 0x00280000b820783b */ /* 0x000e6e0000000200 */
[C---:B------:R-:W-:Y:S08]  /*1b50*/  HMMA.16816.F32.BF16 R72, R76.reuse, R64, R72 ;  /* 0x000000404c48723c */ /* 0x040ff00000041848 */
[----:B------:R-:W-:Y:S08]  /*1b60*/  HMMA.16816.F32.BF16 R68, R76, R66, R68 ;  /* 0x000000424c44723c */ /* 0x000ff00000041844 */
[C---:B--2---:R-:W-:Y:S08]  /*1b70*/  HMMA.16816.F32.BF16 R80, R40.reuse, R24, R80 ;  /* 0x000000182850723c */ /* 0x044ff00000041850 */
[C---:B------:R-:W-:Y:S01]  /*1b80*/  HMMA.16816.F32.BF16 R16, R40.reuse, R26, R16 ;  /* 0x0000001a2810723c */ /* 0x040fe20000041810 */
[----:B------:R-:W2:Y:S07]  /*1b90*/  LDSM.16.M88.4 R24, [R184+0x3800] ;  /* 0x00380000b818783b */ /* 0x000eae0000000200 */
[C---:B---3--:R-:W-:Y:S08]  /*1ba0*/  HMMA.16816.F32.BF16 R12, R40.reuse, R20, R12 ;  /* 0x00000014280c723c */ /* 0x048ff0000004180c */
[C---:B------:R-:W-:Y:S01]  /*1bb0*/  HMMA.16816.F32.BF16 R64, R40.reuse, R22, R8 ;  /* 0x000000162840723c */ /* 0x040fe20000041808 */
[----:B------:R-:W3:Y:S04]  /*1bc0*/  LDSM.16.M88.4 R20, [R197+0x10000] ;  /* 0x01000000c514783b */ /* 0x000ee80000000200 */
[----:B------:R-:W5:Y:S03]  /*1bd0*/  LDSM.16.M88.4 R8, [R197+0x10800] ;  /* 0x01080000c508783b */ /* 0x000f660000000200 */
[C---:B------:R-:W-:Y:S01]  /*1be0*/  HMMA.16816.F32.BF16 R76, R40.reuse, R28, R72 ;  /* 0x0000001c284c723c */ /* 0x040fe20000041848 */
[----:B------:R-:W2:Y:S07]  /*1bf0*/  LDSM.16.M88.4 R72, [R197+0x11000] ;  /* 0x01100000c548783b */ /* 0x000eae0000000200 */
[----:B------:R-:W-:Y:S01]  /*1c00*/  HMMA.16816.F32.BF16 R68, R40, R30, R68 ;  /* 0x0000001e2844723c */ /* 0x000fe20000041844 */
[----:B------:R-:W2:Y:S04]  /*1c10*/  LDSM.16.M88.4 R40, [R197+0x11800] ;  /* 0x01180000c528783b */ /* 0x000ea80000000200 */
[----:B------:R-:W-:Y:S03]  /*1c20*/  LDSM.16.M88.4 R28, [R195+0x4800] ;  /* 0x00480000c31c783b */ /* 0x000fe60000000200 */
[C---:B----4-:R-:W-:Y:S08]  /*1c30*/  HMMA.16816.F32.BF16 R44, R48.reuse, R36, R44 ;  /* 0x00000024302c723c */ /* 0x050ff0000004182c */
[C---:B------:R-:W-:Y:S01]  /*1c40*/  HMMA.16816.F32.BF16 R56, R48.reuse, R38, R56 ;  /* 0x000000263038723c */ /* 0x040fe20000041838 */
[----:B------:R-:W-:Y:S07]  /*1c50*/  LDSM.16.M88.4 R36, [R196+0x8000] ;  /* 0x00800000c424783b */ /* 0x000fee0000000200 */
[C---:B-1----:R-:W-:Y:S08]  /*1c60*/  HMMA.16816.F32.BF16 R80, R48.reuse, R32, R80 ;  /* 0x000000203050723c */ /* 0x042ff00000041850 */
[C---:B------:R-:W-:Y:S01]  /*1c70*/  HMMA.16816.F32.BF16 R16, R48.reuse, R34, R16 ;  /* 0x000000223010723c */ /* 0x040fe20000041810 */
[----:B------:R-:W1:Y:S07]  /*1c80*/  LDSM.16.M88.4 R32, [R195+0x4000] ;  /* 0x00400000c320783b */ /* 0x000e6e0000000200 */
[C---:B------:R-:W-:Y:S08]  /*1c90*/  HMMA.16816.F32.BF16 R12, R48.reuse, R52, R12 ;  /* 0x00000034300c723c */ /* 0x040ff0000004180c */
[C---:B------:R-:W-:Y:S01]  /*1ca0*/  HMMA.16816.F32.BF16 R64, R48.reuse, R54, R64 ;  /* 0x000000363040723c */ /* 0x040fe20000041840 */
[----:B------:R-:W4:Y:S07]  /*1cb0*/  LDSM.16.M88.4 R52, [R195+0x5000] ;  /* 0x00500000c334783b */ /* 0x000f2e0000000200 */
[C---:B--2---:R-:W-:Y:S08]  /*1cc0*/  HMMA.16816.F32.BF16 R76, R48.reuse, R24, R76 ;  /* 0x00000018304c723c */ /* 0x044ff0000004184c */
[----:B------:R-:W-:Y:S01]  /*1cd0*/  HMMA.16816.F32.BF16 R68, R48, R26, R68 ;  /* 0x0000001a3044723c */ /* 0x000fe20000041844 */
[----:B------:R-:W2:Y:S04]  /*1ce0*/  LDSM.16.M88.4 R24, [R195+0x5800] ;  /* 0x00580000c318783b */ /* 0x000ea80000000200 */
[----:B------:R-:W-:Y:S03]  /*1cf0*/  LDSM.16.M88.4 R48, [R184+0x4000] ;  /* 0x00400000b830783b */ /* 0x000fe60000000200 */
[C---:B---3--:R-:W-:Y:S08]  /*1d00*/  HMMA.16816.F32.BF16 R44, R60.reuse, R20, R44 ;  /* 0x000000143c2c723c */ /* 0x048ff0000004182c */
[C---:B------:R-:W-:Y:S08]  /*1d10*/  HMMA.16816.F32.BF16 R56, R60.reuse, R22, R56 ;  /* 0x000000163c38723c */ /* 0x040ff00000041838 */
[C---:B-----5:R-:W-:Y:S08]  /*1d20*/  HMMA.16816.F32.BF16 R80, R60.reuse, R8, R80 ;  /* 0x000000083c50723c */ /* 0x060ff00000041850 */
[C---:B------:R-:W-:Y:S01]  /*1d30*/  HMMA.16816.F32.BF16 R16, R60.reuse, R10, R16 ;  /* 0x0000000a3c10723c */ /* 0x040fe20000041810 */
[----:B------:R-:W-:Y:S07]  /*1d40*/  LDSM.16.M88.4 R8, [R191+0x10000] ;  /* 0x01000000bf08783b */ /* 0x000fee0000000200 */
[C---:B------:R-:W-:Y:S01]  /*1d50*/  HMMA.16816.F32.BF16 R20, R60.reuse, R72, R12 ;  /* 0x000000483c14723c */ /* 0x040fe2000004180c */
[----:B------:R-:W3:Y:S07]  /*1d60*/  LDSM.16.M88.4 R12, [R194+0x8000] ;  /* 0x00800000c20c783b */ /* 0x000eee0000000200 */
[C---:B------:R-:W-:Y:S08]  /*1d70*/  HMMA.16816.F32.BF16 R64, R60.reuse, R74, R64 ;  /* 0x0000004a3c40723c */ /* 0x040ff00000041840 */
[C---:B------:R-:W-:Y:S08]  /*1d80*/  HMMA.16816.F32.BF16 R76, R60.reuse, R40, R76 ;  /* 0x000000283c4c723c */ /* 0x040ff0000004184c */
[----:B------:R-:W-:Y:S01]  /*1d90*/  HMMA.16816.F32.BF16 R68, R60, R42, R68 ;  /* 0x0000002a3c44723c */ /* 0x000fe20000041844 */
[----:B------:R-:W-:Y:S07]  /*1da0*/  LDSM.16.M88.4 R40, [R191+0x11800] ;  /* 0x01180000bf28783b */ /* 0x000fee0000000200 */
[C---:B-1----:R-:W-:Y:S08]  /*1db0*/  HMMA.16816.F32.BF16 R44, R36.reuse, R32, R44 ;  /* 0x00000020242c723c */ /* 0x042ff0000004182c */
[C---:B------:R-:W-:Y:S01]  /*1dc0*/  HMMA.16816.F32.BF16 R56, R36.reuse, R34, R56 ;  /* 0x000000222438723c */ /* 0x040fe20000041838 */
[----:B------:R-:W1:Y:S07]  /*1dd0*/  LDSM.16.M88.4 R32, [R191+0x10800] ;  /* 0x01080000bf20783b */ /* 0x000e6e0000000200 */
[C---:B------:R-:W-:Y:S08]  /*1de0*/  HMMA.16816.F32.BF16 R80, R36.reuse, R28, R80 ;  /* 0x0000001c2450723c */ /* 0x040ff00000041850 */
[C---:B------:R-:W-:Y:S01]  /*1df0*/  HMMA.16816.F32.BF16 R16, R36.reuse, R30, R16 ;  /* 0x0000001e2410723c */ /* 0x040fe20000041810 */
[----:B------:R-:W5:Y:S07]  /*1e00*/  LDSM.16.M88.4 R28, [R191+0x11000] ;  /* 0x01100000bf1c783b */ /* 0x000f6e0000000200 */
[C---:B----4-:R-:W-:Y:S08]  /*1e10*/  HMMA.16816.F32.BF16 R20, R36.reuse, R52, R20 ;  /* 0x000000342414723c */ /* 0x050ff00000041814 */
[C---:B------:R-:W-:Y:S01]  /*1e20*/  HMMA.16816.F32.BF16 R64, R36.reuse, R54, R64 ;  /* 0x000000362440723c */ /* 0x040fe20000041840 */
[----:B------:R-:W4:Y:S07]  /*1e30*/  LDSM.16.M88.4 R52, [R193+0x8000] ;  /* 0x00800000c134783b */ /* 0x000f2e0000000200 */
[C---:B--2---:R-:W-:Y:S08]  /*1e40*/  HMMA.16816.F32.BF16 R76, R36.reuse, R24, R76 ;  /* 0x00000018244c723c */ /* 0x044ff0000004184c */
[----:B------:R-:W-:Y:S01]  /*1e50*/  HMMA.16816.F32.BF16 R68, R36, R26, R68 ;  /* 0x0000001a2444723c */ /* 0x000fe20000041844 */
[----:B------:R-:W2:Y:S07]  /*1e60*/  LDSM.16.M88.4 R24, [R184+0x4800] ;  /* 0x00480000b818783b */ /* 0x000eae0000000200 */
[C---:B---3--:R-:W-:Y:S08]  /*1e70*/  HMMA.16816.F32.BF16 R44, R12.reuse, R8, R44 ;  /* 0x000000080c2c723c */ /* 0x048ff0000004182c */
[C---:B------:R-:W-:Y:S01]  /*1e80*/  HMMA.16816.F32.BF16 R56, R12.reuse, R10, R56 ;  /* 0x0000000a0c38723c */ /* 0x040fe20000041838 */
[----:B------:R-:W3:Y:S07]  /*1e90*/  LDSM.16.M88.4 R8, [R184+0x5000] ;  /* 0x00500000b808783b */ /* 0x000eee0000000200 */
[C---:B-1----:R-:W-:Y:S07]  /*1ea0*/  HMMA.16816.F32.BF16 R80, R12.reuse, R32, R80 ;  /* 0x000000200c50723c */ /* 0x042fee0000041850 */
[----:B------:R-:W-:Y:S01]  /*1eb0*/  IADD3 R33, R85, 0x1, RZ ;  /* 0x0000000155217810 */ /* 0x000fe20007ffe0ff */
[----:B------:R-:W-:Y:S03]  /*1ec0*/  HMMA.16816.F32.BF16 R16, R12, R34, R16 ;  /* 0x000000220c10723c */ /* 0x000fe60000041810 */
[----:B------:R-:W-:-:S05]  /*1ed0*/  ISETP.GE.AND P1, PT, R33, R86, PT ;  /* 0x000000562100720c */ /* 0x000fca0003f26270 */
[C---:B-----5:R-:W-:Y:S07]  /*1ee0*/  HMMA.16816.F32.BF16 R20, R12.reuse, R28, R20 ;  /* 0x0000001c0c14723c */ /* 0x060fee0000041814 */
[----:B------:R-:W-:Y:S01]  /*1ef0*/  IADD3 R29, R85, 0x9, RZ ;  /* 0x00000009551d7810 */ /* 0x000fe20007ffe0ff */
[----:B------:R-:W-:Y:S03]  /*1f00*/  HMMA.16816.F32.BF16 R64, R12, R30, R64 ;  /* 0x0000001e0c40723c */ /* 0x000fe60000041840 */
[----:B------:R-:W-:-:S02]  /*1f10*/  ISETP.GE.AND P6, PT, R29, R86, PT ;  /* 0x000000561d00720c */ /* 0x000fc40003fc6270 */
[C---:B------:R-:W-:Y:S02]  /*1f20*/  IADD3 R29, R85.reuse, 0x18, RZ ;  /* 0x00000018551d7810 */ /* 0x040fe40007ffe0ff */
[----:B------:R-:W-:Y:S01]  /*1f30*/  IADD3 R31, R85, 0x8, RZ ;  /* 0x00000008551f7810 */ /* 0x000fe20007ffe0ff */
[----:B------:R-:W-:Y:S01]  /*1f40*/  HMMA.16816.F32.BF16 R76, R12, R40, R76 ;  /* 0x000000280c4c723c */ /* 0x000fe2000004184c */
[-C--:B------:R-:W-:Y:S02]  /*1f50*/  ISETP.GE.AND P3, PT, R29, R86.reuse, PT ;  /* 0x000000561d00720c */ /* 0x080fe40003f66270 */
[----:B------:R-:W-:Y:S02]  /*1f60*/  ISETP.GE.AND P0, PT, R31, R86, PT ;  /* 0x000000561f00720c */ /* 0x000fe40003f06270 */
[----:B------:R-:W-:-:S03]  /*1f70*/  IADD3 R29, R85, 0x31, RZ ;  /* 0x00000031551d7810 */ /* 0x000fc60007ffe0ff */
[----:B------:R-:W-:Y:S01]  /*1f80*/  HMMA.16816.F32.BF16 R68, R12, R42, R68 ;  /* 0x0000002a0c44723c */ /* 0x000fe20000041844 */
[----:B------:R-:W1:Y:S01]  /*1f90*/  LDSM.16.M88.4 R12, [R184+0x5800] ;  /* 0x00580000b80c783b */ /* 0x000e620000000200 */
[----:B------:R-:W-:-:S06]  /*1fa0*/  DEPBAR.LE SB0, 0x0 ;  /* 0x000080000000791a */ /* 0x000fcc0000000000 */
[C---:B----4-:R-:W-:Y:S08]  /*1fb0*/  HMMA.16816.F32.BF16 R44, R52.reuse, R48, R44 ;  /* 0x00000030342c723c */ /* 0x050ff0000004182c */
[C---:B------:R-:W-:Y:S08]  /*1fc0*/  HMMA.16816.F32.BF16 R56, R52.reuse, R50, R56 ;  /* 0x000000323438723c */ /* 0x040ff00000041838 */
[C---:B--2---:R-:W-:Y:S07]  /*1fd0*/  HMMA.16816.F32.BF16 R80, R52.reuse, R24, R80 ;  /* 0x000000183450723c */ /* 0x044fee0000041850 */
[----:B------:R-:W-:Y:S01]  /*1fe0*/  IADD3 R25, R85, 0x10, RZ ;  /* 0x0000001055197810 */ /* 0x000fe20007ffe0ff */
[----:B---3--:R-:W-:Y:S01]  /*1ff0*/  HMMA.16816.F32.BF16 R20, R52, R8, R20 ;  /* 0x000000083414723c */ /* 0x008fe20000041814 */
[----:B------:R-:W-:-:S02]  /*2000*/  FSEL R46, R46, -INF , !P2 ;  /* 0xff8000002e2e7808 */ /* 0x000fc40005000000 */
[-C--:B------:R-:W-:Y:S02]  /*2010*/  ISETP.GE.AND P5, PT, R25, R86.reuse, PT ;  /* 0x000000561900720c */ /* 0x080fe40003fa6270 */
[C---:B------:R-:W-:Y:S02]  /*2020*/  IADD3 R25, R85.reuse, 0x11, RZ ;  /* 0x0000001155197810 */ /* 0x040fe40007ffe0ff */
[----:B------:R-:W-:Y:S01]  /*2030*/  IADD3 R9, R85, 0x21, RZ ;  /* 0x0000002155097810 */ /* 0x000fe20007ffe0ff */
[----:B------:R-:W-:Y:S01]  /*2040*/  HMMA.16816.F32.BF16 R16, R52, R26, R16 ;  /* 0x0000001a3410723c */ /* 0x000fe20000041810 */
[----:B------:R-:W-:Y:S02]  /*2050*/  ISETP.GE.AND P4, PT, R25, R86, PT ;  /* 0x000000561900720c */ /* 0x000fe40003f86270 */
[----:B------:R-:W-:Y:S02]  /*2060*/  FSEL R25, R44, -INF , !P2 ;  /* 0xff8000002c197808 */ /* 0x000fe40005000000 */
[----:B------:R-:W-:-:S02]  /*2070*/  FSEL R47, R47, -INF , !P1 ;  /* 0xff8000002f2f7808 */ /* 0x000fc40004800000 */
[----:B------:R-:W-:Y:S01]  /*2080*/  IADD3 R27, R85, 0x19, RZ ;  /* 0x00000019551b7810 */ /* 0x000fe20007ffe0ff */
[C---:B------:R-:W-:Y:S01]  /*2090*/  HMMA.16816.F32.BF16 R64, R52.reuse, R10, R64 ;  /* 0x0000000a3440723c */ /* 0x040fe20000041840 */
[----:B------:R-:W-:Y:S02]  /*20a0*/  FSEL R45, R45, -INF , !P1 ;  /* 0xff8000002d2d7808 */ /* 0x000fe40004800000 */
[-C--:B------:R-:W-:Y:S02]  /*20b0*/  ISETP.GE.AND P2, PT, R27, R86.reuse, PT ;  /* 0x000000561b00720c */ /* 0x080fe40003f46270 */
[----:B------:R-:W-:Y:S02]  /*20c0*/  IADD3 R27, R85, 0x20, RZ ;  /* 0x00000020551b7810 */ /* 0x000fe40007ffe0ff */
[----:B------:R-:W-:Y:S01]  /*20d0*/  FSEL R58, R58, -INF , !P0 ;  /* 0xff8000003a3a7808 */ /* 0x000fe20004000000 */
[----:B-1----:R-:W-:Y:S01]  /*20e0*/  HMMA.16816.F32.BF16 R76, R52, R12, R76 ;  /* 0x0000000c344c723c */ /* 0x002fe2000004184c */
[----:B------:R-:W-:-:S02]  /*20f0*/  ISETP.GE.AND P1, PT, R27, R86, PT ;  /* 0x000000561b00720c */ /* 0x000fc40003f26270 */
[----:B------:R-:W-:Y:S02]  /*2100*/  FSEL R27, R56, -INF , !P0 ;  /* 0xff800000381b7808 */ /* 0x000fe40004000000 */
[----:B------:R-:W-:Y:S02]  /*2110*/  IADD3 R11, R85, 0x28, RZ ;  /* 0x00000028550b7810 */ /* 0x000fe40007ffe0ff */
[----:B------:R-:W-:Y:S01]  /*2120*/  ISETP.GE.AND P0, PT, R9, R86, PT ;  /* 0x000000560900720c */ /* 0x000fe20003f06270 */
[----:B------:R-:W-:Y:S01]  /*2130*/  HMMA.16816.F32.BF16 R68, R52, R14, R68 ;  /* 0x0000000e3444723c */ /* 0x000fe20000041844 */
[----:B------:R-:W-:Y:S02]  /*2140*/  IADD3 R9, R85, 0x29, RZ ;  /* 0x0000002955097810 */ /* 0x000fe40007ffe0ff */
[----:B------:R-:W-:Y:S02]  /*2150*/  FSEL R6, R59, -INF , !P6 ;  /* 0xff8000003b067808 */ /* 0x000fe40007000000 */
[----:B------:R-:W-:-:S02]  /*2160*/  FSEL R57, R57, -INF , !P6 ;  /* 0xff80000039397808 */ /* 0x000fc40007000000 */
[-C--:B------:R-:W-:Y:S02]  /*2170*/  ISETP.GE.AND P6, PT, R11, R86.reuse, PT ;  /* 0x000000560b00720c */ /* 0x080fe40003fc6270 */
[----:B------:R-:W-:Y:S02]  /*2180*/  FSEL R10, R82, -INF , !P5 ;  /* 0xff800000520a7808 */ /* 0x000fe40006800000 */
[----:B------:R-:W-:Y:S02]  /*2190*/  FSEL R11, R80, -INF , !P5 ;  /* 0xff800000500b7808 */ /* 0x000fe40006800000 */
[----:B------:R-:W-:Y:S02]  /*21a0*/  ISETP.GE.AND P5, PT, R9, R86, PT ;  /* 0x000000560900720c */ /* 0x000fe40003fa6270 */
[----:B------:R-:W-:Y:S02]  /*21b0*/  IADD3 R9, R85, 0x30, RZ ;  /* 0x0000003055097810 */ /* 0x000fe40007ffe0ff */
[----:B------:R-:W-:-:S02]  /*21c0*/  FSEL R172, R23, -INF , !P0 ;  /* 0xff80000017ac7808 */ /* 0x000fc40004000000 */
[----:B------:R-:W-:Y:S02]  /*21d0*/  FSEL R159, R21, -INF , !P0 ;  /* 0xff800000159f7808 */ /* 0x000fe40004000000 */
[----:B------:R-:W-:Y:S02]  /*21e0*/  ISETP.GE.AND P0, PT, R86, 0x41, PT ;  /* 0x000000415600780c */ /* 0x000fe40003f06270 */
[----:B------:R-:W-:Y:S02]  /*21f0*/  FSEL R12, R83, -INF , !P4 ;  /* 0xff800000530c7808 */ /* 0x000fe40006000000 */
[----:B------:R-:W-:Y:S02]  /*2200*/  FSEL R13, R81, -INF , !P4 ;  /* 0xff800000510d7808 */ /* 0x000fe40006000000 */
[----:B------:R-:W-:Y:S02]  /*2210*/  ISETP.GE.AND P4, PT, R9, R86, PT ;  /* 0x000000560900720c */ /* 0x000fe40003f86270 */
[----:B------:R-:W-:-:S02]  /*2220*/  FSEL R18, R18, -INF , !P3 ;  /* 0xff80000012127808 */ /* 0x000fc40005800000 */
[----:B------:R-:W-:Y:S02]  /*2230*/  FSEL R9, R16, -INF , !P3 ;  /* 0xff80000010097808 */ /* 0x000fe40005800000 */
[----:B------:R-:W-:Y:S02]  /*2240*/  ISETP.GE.AND P3, PT, R29, R86, PT ;  /* 0x000000561d00720c */ /* 0x000fe40003f66270 */
[C---:B------:R-:W-:Y:S02]  /*2250*/  IADD3 R29, R85.reuse, 0x38, RZ ;  /* 0x00000038551d7810 */ /* 0x040fe40007ffe0ff */
[----:B------:R-:W-:Y:S02]  /*2260*/  IADD3 R85, R85, 0x39, RZ ;  /* 0x0000003955557810 */ /* 0x000fe40007ffe0ff */
[----:B------:R-:W-:Y:S02]  /*2270*/  FSEL R8, R19, -INF , !P2 ;  /* 0xff80000013087808 */ /* 0x000fe40005000000 */
[----:B------:R-:W-:-:S02]  /*2280*/  FSEL R17, R17, -INF , !P2 ;  /* 0xff80000011117808 */ /* 0x000fc40005000000 */
[----:B------:R-:W-:Y:S02]  /*2290*/  FSEL R162, R22, -INF , !P1 ;  /* 0xff80000016a27808 */ /* 0x000fe40004800000 */
[----:B------:R-:W-:Y:S02]  /*22a0*/  FSEL R165, R20, -INF , !P1 ;  /* 0xff80000014a57808 */ /* 0x000fe40004800000 */
[-C--:B------:R-:W-:Y:S02]  /*22b0*/  ISETP.GE.AND P2, PT, R29, R86.reuse, PT ;  /* 0x000000561d00720c */ /* 0x080fe40003f46270 */
[----:B------:R-:W-:Y:S02]  /*22c0*/  ISETP.GE.AND P1, PT, R85, R86, PT ;  /* 0x000000565500720c */ /* 0x000fe40003f26270 */
[----:B------:R-:W-:Y:S02]  /*22d0*/  FSEL R164, R66, -INF , !P6 ;  /* 0xff80000042a47808 */ /* 0x000fe40007000000 */
[----:B------:R-:W-:-:S02]  /*22e0*/  FSEL R157, R64, -INF , !P6 ;  /* 0xff800000409d7808 */ /* 0x000fc40007000000 */
[----:B------:R-:W-:Y:S02]  /*22f0*/  FSEL R170, R67, -INF , !P5 ;  /* 0xff80000043aa7808 */ /* 0x000fe40006800000 */
[----:B------:R-:W-:Y:S02]  /*2300*/  FSEL R163, R65, -INF , !P5 ;  /* 0xff80000041a37808 */ /* 0x000fe40006800000 */
[----:B------:R-:W-:Y:S02]  /*2310*/  FSEL R166, R78, -INF , !P4 ;  /* 0xff8000004ea67808 */ /* 0x000fe40006000000 */
[----:B------:R-:W-:Y:S02]  /*2320*/  FSEL R169, R76, -INF , !P4 ;  /* 0xff8000004ca97808 */ /* 0x000fe40006000000 */
[----:B------:R-:W-:Y:S02]  /*2330*/  FSEL R142, R79, -INF , !P3 ;  /* 0xff8000004f8e7808 */ /* 0x000fe40005800000 */
[----:B------:R-:W-:-:S02]  /*2340*/  FSEL R167, R77, -INF , !P3 ;  /* 0xff8000004da77808 */ /* 0x000fc40005800000 */
[----:B------:R-:W-:Y:S02]  /*2350*/  FSEL R140, R70, -INF , !P2 ;  /* 0xff800000468c7808 */ /* 0x000fe40005000000 */
[----:B------:R-:W-:Y:S02]  /*2360*/  FSEL R143, R68, -INF , !P2 ;  /* 0xff800000448f7808 */ /* 0x000fe40005000000 */
[----:B------:R-:W-:Y:S02]  /*2370*/  FSEL R160, R71, -INF , !P1 ;  /* 0xff80000047a07808 */ /* 0x000fe40004800000 */
[----:B------:R-:W-:Y:S01]  /*2380*/  FSEL R141, R69, -INF , !P1 ;  /* 0xff800000458d7808 */ /* 0x000fe20004800000 */
[----:B------:R-:W-:Y:S06]  /*2390*/  BAR.SYNC.DEFER_BLOCKING 0x0 ;  /* 0x0000000000007b1d */ /* 0x000fec0000010000 */
[----:B------:R-:W-:Y:S05]  /*23a0*/  @!P0 BRA `(.L_x_5) ;  /* 0x0000014000008947 */ /* 0x000fea0003800000 */
[----:B------:R-:W-:-:S04]  /*23b0*/  LEA.HI.SX32 R19, R2, 0xfffffffe, 0x1a ;  /* 0xfffffffe02137811 */ /* 0x000fc800078fd2ff */
[----:B------:R-:W-:Y:S01]  /*23c0*/  SHF.R.S32.HI R14, RZ, 0x1f, R19 ;  /* 0x0000001fff0e7819 */ /* 0x000fe20000011413 */
[----:B------:R-:W-:Y:S02]  /*23d0*/  IMAD R15, R201, R19, RZ ;  /* 0x00000013c90f7224 */ /* 0x000fe400078e02ff */
[----:B------:R-:W-:-:S04]  /*23e0*/  IMAD.WIDE.U32 R20, R19, R202, R212 ;  /* 0x000000ca13147225 */ /* 0x000fc800078e00d4 */
[----:B------:R-:W-:Y:S01]  /*23f0*/  IMAD R14, R14, R202, R15 ;  /* 0x000000ca0e0e7224 */ /* 0x000fe200078e020f */
[----:B------:R-:W-:-:S03]  /*2400*/  LEA R22, P2, R20, c[0x0][0x168], 0x1 ;  /* 0x00005a0014167a11 */ /* 0x000fc600078408ff */
[----:B------:R-:W-:Y:S01]  /*2410*/  IMAD.IADD R14, R21, 0x1, R14 ;  /* 0x00000001150e7824 */ /* 0x000fe200078e020e */
[----:B------:R-:W-:-:S04]  /*2420*/  LEA R28, P1, R4, R22, 0x1 ;  /* 0x00000016041c7211 */ /* 0x000fc800078208ff */
[----:B------:R-:W-:-:S04]  /*2430*/  LEA.HI.X R23, R20, c[0x0][0x16c], R14, 0x1, P2 ;  /* 0x00005b0014177a11 */ /* 0x000fc800010f0c0e */
[----:B------:R-:W-:Y:S01]  /*2440*/  LEA.HI.X R29, R4, R23, R3, 0x1, P1 ;  /* 0x00000017041d7211 */ /* 0x000fe200008f0c03 */
[----:B------:R-:W-:Y:S01]  /*2450*/  @!PT LDS RZ, [RZ] ;  /* 0x00000000fffff984 */ /* 0x000fe20000000800 */
[----:B------:R-:W-:Y:S01]  /*2460*/  @!PT LDS RZ, [RZ] ;  /* 0x00000000fffff984 */ /* 0x000fe20000000800 */
[----:B------:R-:W-:Y:S01]  /*2470*/  @!PT LDS RZ, [RZ] ;  /* 0x00000000fffff984 */ /* 0x000fe20000000800 */
[----:B------:R1:W-:Y:S04]  /*2480*/  LDGSTS.E.BYPASS.LTC128B.128 [R204+0xc000], [R22.64] ;  /* 0x0c00000016cc7fae */ /* 0x0003e8000b901d46 */
[----:B------:R1:W-:Y:S04]  /*2490*/  LDGSTS.E.BYPASS.LTC128B.128 [R204+0xe000], [R22.64+0x80] ;  /* 0x0e00008016cc7fae */ /* 0x0003e8000b901d46 */
[----:B------:R1:W-:Y:S04]  /*24a0*/  LDGSTS.E.BYPASS.LTC128B.128 [R204+0x10000], [R22.64+0x100] ;  /* 0x1000010016cc7fae */ /* 0x0003e8000b901d46 */
[----:B------:R1:W-:Y:S04]  /*24b0*/  LDGSTS.E.BYPASS.LTC128B.128 [R204+0xd000], [R28.64] ;  /* 0x0d0000001ccc7fae */ /* 0x0003e8000b901d46 */
[----:B------:R1:W-:Y:S04]  /*24c0*/  LDGSTS.E.BYPASS.LTC128B.128 [R204+0xf000], [R28.64+0x80] ;  /* 0x0f0000801ccc7fae */ /* 0x0003e8000b901d46 */
[----:B------:R1:W-:Y:S04]  /*24d0*/  LDGSTS.E.BYPASS.LTC128B.128 [R204+0x11000], [R28.64+0x100] ;  /* 0x110001001ccc7fae */ /* 0x0003e8000b901d46 */
[----:B------:R-:W0:Y:S02]  /*24e0*/  LDGDEPBAR ;  /* 0x00000000000079af */ /* 0x000e240000000000 */
.L_x_5:
[----:B------:R-:W-:Y:S02]  /*24f0*/  FMNMX.FTZ R14, R25, R45, !PT ;  /* 0x0000002d190e7209 */ /* 0x000fe40007810000 */
[----:B------:R-:W-:-:S02]  /*2500*/  FMNMX.FTZ R19, R46, R47, !PT ;  /* 0x0000002f2e137209 */ /* 0x000fc40007810000 */
[----:B------:R-:W-:Y:S02]  /*2510*/  FMNMX.FTZ R14, R27, R14, !PT ;  /* 0x0000000e1b0e7209 */ /* 0x000fe40007810000 */
[----:B------:R-:W-:Y:S02]  /*2520*/  FMNMX.FTZ R19, R58, R19, !PT ;  /* 0x000000133a137209 */ /* 0x000fe40007810000 */
[----:B------:R-:W-:Y:S02]  /*2530*/  FMNMX.FTZ R14, R57, R14, !PT ;  /* 0x0000000e390e7209 */ /* 0x000fe40007810000 */
[----:B------:R-:W-:Y:S02]  /*2540*/  FMNMX.FTZ R19, R6, R19, !PT ;  /* 0x0000001306137209 */ /* 0x000fe40007810000 */
        /* <DEDUP_REMOVED lines=24> */
[----:B------:R-:W-:Y:S01]  /*26d0*/  SHF.L.U32 R192, R0, 0x1, RZ ;  /* 0x0000000100c07819 */ /* 0x000fe200000006ff */
[----:B------:R-:W2:Y:S03]  /*26e0*/  SHFL.BFLY PT, R15, R14, 0x2, 0x1f ;  /* 0x0c401f000e0f7f89 */ /* 0x000ea600000e0000 */
[-C--:B------:R-:W-:Y:S01]  /*26f0*/  LEA R189, R5, R192.reuse, 0x1 ;  /* 0x000000c005bd7211 */ /* 0x080fe200078e08ff */
[----:B------:R-:W3:Y:S01]  /*2700*/  SHFL.BFLY PT, R4, R19, 0x2, 0x1f ;  /* 0x0c401f0013047f89 */ /* 0x000ee200000e0000 */
[----:B------:R-:W-:-:S03]  /*2710*/  LEA R190, R7, R192, 0x1 ;  /* 0x000000c007be7211 */ /* 0x000fc600078e08ff */
[----:B------:R-:W-:Y:S01]  /*2720*/  LDSM.16.MT88.4 R68, [R192+0x14000] ;  /* 0x01400000c044783b */ /* 0x000fe20000004200 */
[----:B------:R-:W-:-:S03]  /*2730*/  LEA R188, R5, R190, 0x1 ;  /* 0x000000be05bc7211 */ /* 0x000fc600078e08ff */
[----:B------:R-:W-:Y:S04]  /*2740*/  LDSM.16.MT88.4 R84, [R189+0x14000] ;  /* 0x01400000bd54783b */ /* 0x000fe80000004200 */
[----:B------:R-:W-:Y:S04]  /*2750*/  LDSM.16.MT88.4 R36, [R192+0x12000] ;  /* 0x01200000c024783b */ /* 0x000fe80000004200 */
[----:B------:R-:W-:Y:S01]  /*2760*/  LDSM.16.MT88.4 R52, [R189+0x12000] ;  /* 0x01200000bd34783b */ /* 0x000fe20000004200 */
[----:B--2---:R-:W-:-:S03]  /*2770*/  FMNMX.FTZ R15, R14, R15, !PT ;  /* 0x0000000f0e0f7209 */ /* 0x004fc60007810000 */
[----:B------:R-:W-:Y:S01]  /*2780*/  LDSM.16.MT88.4 R60, [R188+0x12000] ;  /* 0x01200000bc3c783b */ /* 0x000fe20000004200 */
[----:B---3--:R-:W-:-:S03]  /*2790*/  FMNMX.FTZ R4, R19, R4, !PT ;  /* 0x0000000413047209 */ /* 0x008fc60007810000 */
[----:B------:R-:W2:Y:S04]  /*27a0*/  SHFL.BFLY PT, R132, R15, 0x1, 0x1f ;  /* 0x0c201f000f847f89 */ /* 0x000ea800000e0000 */
[----:B------:R-:W3:Y:S04]  /*27b0*/  SHFL.BFLY PT, R3, R4, 0x1, 0x1f ;  /* 0x0c201f0004037f89 */ /* 0x000ee800000e0000 */
[----:B------:R-:W-:Y:S04]  /*27c0*/  LDSM.16.MT88.4 R76, [R190+0x14000] ;  /* 0x01400000be4c783b */ /* 0x000fe80000004200 */
[----:B------:R-:W-:Y:S04]  /*27d0*/  LDSM.16.MT88.4 R92, [R188+0x14000] ;  /* 0x01400000bc5c783b */ /* 0x000fe80000004200 */
[----:B------:R-:W-:Y:S04]  /*27e0*/  LDSM.16.MT88.4 R100, [R192+0x16000] ;  /* 0x01600000c064783b */ /* 0x000fe80000004200 */
[----:B------:R-:W-:Y:S01]  /*27f0*/  LDSM.16.MT88.4 R124, [R190+0x16000] ;  /* 0x01600000be7c783b */ /* 0x000fe20000004200 */
[----:B--2---:R-:W-:-:S03]  /*2800*/  FMNMX.FTZ R132, R15, R132, !PT ;  /* 0x000000840f847209 */ /* 0x004fc60007810000 */
[----:B------:R-:W-:Y:S01]  /*2810*/  LDSM.16.MT88.4 R112, [R189+0x16000] ;  /* 0x01600000bd70783b */ /* 0x000fe20000004200 */
[----:B---3--:R-:W-:Y:S01]  /*2820*/  FMNMX.FTZ R3, R4, R3, !PT ;  /* 0x0000000304037209 */ /* 0x008fe20007810000 */
[C---:B------:R-:W-:Y:S01]  /*2830*/  FMUL.FTZ R168, R132.reuse, c[0x0][0x23c] ;  /* 0x00008f0084a87a20 */ /* 0x040fe20000410000 */
[----:B------:R-:W-:Y:S01]  /*2840*/  FSETP.NEU.FTZ.AND P1, PT, R132, -INF , PT ;  /* 0xff8000008400780b */ /* 0x000fe20003f3d000 */
[----:B-1----:R-:W-:Y:S02]  /*2850*/  LDSM.16.MT88.4 R20, [R192+0x12800] ;  /* 0x01280000c014783b */ /* 0x002fe40000004200 */
[C---:B------:R-:W-:Y:S01]  /*2860*/  FMUL.FTZ R161, R3.reuse, c[0x0][0x23c] ;  /* 0x00008f0003a17a20 */ /* 0x040fe20000410000 */
[----:B------:R-:W-:Y:S01]  /*2870*/  FSEL R168, R168, RZ, P1 ;  /* 0x000000ffa8a87208 */ /* 0x000fe20000800000 */
[----:B------:R-:W-:Y:S01]  /*2880*/  LDSM.16.MT88.4 R136, [R190+0x12800] ;  /* 0x01280000be88783b */ /* 0x000fe20000004200 */
[----:B------:R-:W-:-:S03]  /*2890*/  FSETP.NEU.FTZ.AND P1, PT, R3, -INF , PT ;  /* 0xff8000000300780b */ /* 0x000fc60003f3d000 */
[--C-:B------:R-:W-:Y:S01]  /*28a0*/  FFMA.FTZ R152, R25, c[0x0][0x23c], -R168.reuse ;  /* 0x00008f0019987a23 */ /* 0x100fe200000108a8 */
[----:B------:R-:W-:Y:S01]  /*28b0*/  FSEL R161, R161, RZ, P1 ;  /* 0x000000ffa1a17208 */ /* 0x000fe20000800000 */
[--C-:B------:R-:W-:Y:S01]  /*28c0*/  FFMA.FTZ R151, R45, c[0x0][0x23c], -R168.reuse ;  /* 0x00008f002d977a23 */ /* 0x100fe200000108a8 */
[----:B------:R-:W-:Y:S01]  /*28d0*/  LDSM.16.MT88.4 R32, [R189+0x12800] ;  /* 0x01280000bd20783b */ /* 0x000fe20000004200 */
[--C-:B------:R-:W-:Y:S02]  /*28e0*/  FFMA.FTZ R150, R27, c[0x0][0x23c], -R168.reuse ;  /* 0x00008f001b967a23 */ /* 0x100fe400000108a8 */
[----:B------:R-:W-:Y:S01]  /*28f0*/  FFMA.FTZ R145, R57, c[0x0][0x23c], -R168 ;  /* 0x00008f0039917a23 */ /* 0x000fe200000108a8 */
[----:B------:R-:W-:Y:S01]  /*2900*/  MUFU.EX2 R152, R152 ;  /* 0x0000009800987308 */ /* 0x000fe20000000800 */
[--C-:B------:R-:W-:Y:S01]  /*2910*/  FFMA.FTZ R153, R46, c[0x0][0x23c], -R161.reuse ;  /* 0x00008f002e997a23 */ /* 0x100fe200000108a1 */
[----:B------:R-:W-:Y:S01]  /*2920*/  LDSM.16.MT88.4 R28, [R188+0x12800] ;  /* 0x01280000bc1c783b */ /* 0x000fe20000004200 */
[----:B------:R-:W-:-:S02]  /*2930*/  FFMA.FTZ R154, R47, c[0x0][0x23c], -R161 ;  /* 0x00008f002f9a7a23 */ /* 0x000fc400000108a1 */
[--C-:B------:R-:W-:Y:S01]  /*2940*/  FFMA.FTZ R155, R58, c[0x0][0x23c], -R161.reuse ;  /* 0x00008f003a9b7a23 */ /* 0x100fe200000108a1 */
[----:B------:R-:W1:Y:S01]  /*2950*/  LDSM.16.MT88.4 R44, [R190+0x12000] ;  /* 0x01200000be2c783b */ /* 0x000e620000004200 */
[--C-:B------:R-:W-:Y:S01]  /*2960*/  FFMA.FTZ R146, R6, c[0x0][0x23c], -R161.reuse ;  /* 0x00008f0006927a23 */ /* 0x100fe200000108a1 */
[----:B------:R-:W2:Y:S01]  /*2970*/  MUFU.EX2 R151, R151 ;  /* 0x0000009700977308 */ /* 0x000ea20000000800 */
[--C-:B------:R-:W-:Y:S01]  /*2980*/  FFMA.FTZ R148, R11, c[0x0][0x23c], -R168.reuse ;  /* 0x00008f000b947a23 */ /* 0x100fe200000108a8 */
[----:B------:R-:W3:Y:S01]  /*2990*/  LDSM.16.MT88.4 R4, [R188+0x16000] ;  /* 0x01600000bc04783b */ /* 0x000ee20000004200 */
[--C-:B------:R-:W-:Y:S02]  /*29a0*/  FFMA.FTZ R144, R9, c[0x0][0x23c], -R168.reuse ;  /* 0x00008f0009907a23 */ /* 0x100fe400000108a8 */
[----:B------:R-:W-:Y:S01]  /*29b0*/  FFMA.FTZ R133, R17, c[0x0][0x23c], -R168 ;  /* 0x00008f0011857a23 */ /* 0x000fe200000108a8 */
[----:B------:R-:W-:Y:S01]  /*29c0*/  LDSM.16.MT88.4 R24, [R190+0x14800] ;  /* 0x01480000be18783b */ /* 0x000fe20000004200 */
[--C-:B------:R-:W-:Y:S01]  /*29d0*/  FFMA.FTZ R149, R10, c[0x0][0x23c], -R161.reuse ;  /* 0x00008f000a957a23 */ /* 0x100fe200000108a1 */
[----:B------:R-:W-:Y:S01]  /*29e0*/  MUFU.EX2 R150, R150 ;  /* 0x0000009600967308 */ /* 0x000fe20000000800 */
[----:B------:R-:W-:-:S02]  /*29f0*/  FFMA.FTZ R147, R18, c[0x0][0x23c], -R161 ;  /* 0x00008f0012937a23 */ /* 0x000fc400000108a1 */
[--C-:B------:R-:W-:Y:S01]  /*2a00*/  FFMA.FTZ R0, R8, c[0x0][0x23c], -R161.reuse ;  /* 0x00008f0008007a23 */ /* 0x100fe200000108a1 */
[----:B------:R-:W-:Y:S01]  /*2a10*/  LDSM.16.MT88.4 R16, [R189+0x14800] ;  /* 0x01480000bd10783b */ /* 0x000fe20000004200 */
[--C-:B------:R-:W-:Y:S02]  /*2a20*/  FFMA.FTZ R135, R13, c[0x0][0x23c], -R168.reuse ;  /* 0x00008f000d877a23 */ /* 0x100fe400000108a8 */
[----:B------:R-:W-:Y:S01]  /*2a30*/  FFMA.FTZ R134, R12, c[0x0][0x23c], -R161 ;  /* 0x00008f000c867a23 */ /* 0x000fe200000108a1 */
[----:B------:R-:W4:Y:S01]  /*2a40*/  MUFU.EX2 R145, R145 ;  /* 0x0000009100917308 */ /* 0x000f220000000800 */
[----:B------:R-:W5:Y:S01]  /*2a50*/  LDSM.16.MT88.4 R8, [R192+0x14800] ;  /* 0x01480000c008783b */ /* 0x000f620000004200 */
[----:B--2---:R-:W-:Y:S01]  /*2a60*/  F2FP.BF16.PACK_AB R116, R151, R152 ;  /* 0x000000989774723e */ /* 0x004fe200000010ff */
[--C-:B------:R-:W-:Y:S02]  /*2a70*/  FFMA.FTZ R156, R165, c[0x0][0x23c], -R168.reuse ;  /* 0x00008f00a59c7a23 */ /* 0x100fe400000108a8 */
[----:B------:R-:W2:Y:S01]  /*2a80*/  LDSM.16.MT88.4 R12, [R188+0x14800] ;  /* 0x01480000bc0c783b */ /* 0x000ea20000004200 */
[----:B------:R-:W-:-:S02]  /*2a90*/  FFMA.FTZ R158, R163, c[0x0][0x23c], -R168 ;  /* 0x00008f00a39e7a23 */ /* 0x000fc400000108a8 */
[----:B------:R-:W-:Y:S01]  /*2aa0*/  MUFU.EX2 R153, R153 ;  /* 0x0000009900997308 */ /* 0x000fe20000000800 */
[--C-:B------:R-:W-:Y:S02]  /*2ab0*/  FFMA.FTZ R159, R159, c[0x0][0x23c], -R168.reuse ;  /* 0x00008f009f9f7a23 */ /* 0x100fe400000108a8 */
[----:B------:R-:W-:Y:S02]  /*2ac0*/  FFMA.FTZ R157, R157, c[0x0][0x23c], -R168 ;  /* 0x00008f009d9d7a23 */ /* 0x000fe400000108a8 */
[--C-:B------:R-:W-:Y:S02]  /*2ad0*/  FFMA.FTZ R162, R162, c[0x0][0x23c], -R161.reuse ;  /* 0x00008f00a2a27a23 */ /* 0x100fe400000108a1 */
[--C-:B------:R-:W-:Y:S01]  /*2ae0*/  FFMA.FTZ R163, R172, c[0x0][0x23c], -R161.reuse ;  /* 0x00008f00aca37a23 */ /* 0x100fe200000108a1 */
[----:B------:R-:W1:Y:S01]  /*2af0*/  MUFU.EX2 R154, R154 ;  /* 0x0000009a009a7308 */ /* 0x000e620000000800 */
[----:B----4-:R-:W-:Y:S01]  /*2b00*/  F2FP.BF16.PACK_AB R118, R145, R150 ;  /* 0x000000969176723e */ /* 0x010fe200000010ff */
[----:B------:R-:W-:-:S02]  /*2b10*/  FFMA.FTZ R164, R164, c[0x0][0x23c], -R161 ;  /* 0x00008f00a4a47a23 */ /* 0x000fc400000108a1 */
[--C-:B------:R-:W-:Y:S02]  /*2b20*/  FFMA.FTZ R165, R170, c[0x0][0x23c], -R161.reuse ;  /* 0x00008f00aaa57a23 */ /* 0x100fe400000108a1 */
[--C-:B------:R-:W-:Y:S02]  /*2b30*/  FFMA.FTZ R170, R167, c[0x0][0x23c], -R168.reuse ;  /* 0x00008f00a7aa7a23 */ /* 0x100fe400000108a8 */
[----:B------:R-:W-:Y:S01]  /*2b40*/  MUFU.EX2 R155, R155 ;  /* 0x0000009b009b7308 */ /* 0x000fe20000000800 */
[--C-:B------:R-:W-:Y:S02]  /*2b50*/  FFMA.FTZ R169, R169, c[0x0][0x23c], -R168.reuse ;  /* 0x00008f00a9a97a23 */ /* 0x100fe400000108a8 */
[--C-:B------:R-:W-:Y:S02]  /*2b60*/  FFMA.FTZ R167, R143, c[0x0][0x23c], -R168.reuse ;  /* 0x00008f008fa77a23 */ /* 0x100fe400000108a8 */
[----:B------:R-:W-:Y:S02]  /*2b70*/  FFMA.FTZ R168, R141, c[0x0][0x23c], -R168 ;  /* 0x00008f008da87a23 */ /* 0x000fe400000108a8 */
[--C-:B------:R-:W-:Y:S01]  /*2b80*/  FFMA.FTZ R166, R166, c[0x0][0x23c], -R161.reuse ;  /* 0x00008f00a6a67a23 */ /* 0x100fe200000108a1 */
[----:B------:R-:W4:Y:S01]  /*2b90*/  MUFU.EX2 R146, R146 ;  /* 0x0000009200927308 */ /* 0x000f220000000800 */
[----:B-1----:R-:W-:Y:S01]  /*2ba0*/  F2FP.BF16.PACK_AB R117, R154, R153 ;  /* 0x000000999a75723e */ /* 0x002fe200000010ff */
[----:B------:R-:W-:-:S02]  /*2bb0*/  FFMA.FTZ R171, R142, c[0x0][0x23c], -R161 ;  /* 0x00008f008eab7a23 */ /* 0x000fc400000108a1 */
[--C-:B------:R-:W-:Y:S02]  /*2bc0*/  FFMA.FTZ R172, R140, c[0x0][0x23c], -R161.reuse ;  /* 0x00008f008cac7a23 */ /* 0x100fe400000108a1 */
[----:B------:R-:W-:Y:S01]  /*2bd0*/  FFMA.FTZ R219, R160, c[0x0][0x23c], -R161 ;  /* 0x00008f00a0db7a23 */ /* 0x000fe200000108a1 */
[----:B------:R-:W-:Y:S01]  /*2be0*/  LDSM.16.MT88.4 R140, [R190+0x13800] ;  /* 0x01380000be8c783b */ /* 0x000fe20000004200 */
[----:B------:R-:W-:Y:S01]  /*2bf0*/  MUFU.EX2 R148, R148 ;  /* 0x0000009400947308 */ /* 0x000fe20000000800 */
[----:B------:R-:W-:Y:S02]  /*2c00*/  FADD.FTZ R151, R152, R151 ;  /* 0x0000009798977221 */ /* 0x000fe40000010000 */
[----:B------:R-:W-:Y:S02]  /*2c10*/  FADD.FTZ R154, R153, R154 ;  /* 0x0000009a999a7221 */ /* 0x000fe40000010000 */
[----:B------:R-:W-:Y:S01]  /*2c20*/  FADD.FTZ R150, R150, R151 ;  /* 0x0000009796967221 */ /* 0x000fe20000010000 */
[----:B----4-:R-:W-:-:S02]  /*2c30*/  F2FP.BF16.PACK_AB R119, R146, R155 ;  /* 0x0000009b9277723e */ /* 0x010fc400000010ff */
[----:B------:R-:W1:Y:S01]  /*2c40*/  MUFU.EX2 R135, R135 ;  /* 0x0000008700877308 */ /* 0x000e620000000800 */
[----:B------:R-:W-:Y:S02]  /*2c50*/  FADD.FTZ R155, R155, R154 ;  /* 0x0000009a9b9b7221 */ /* 0x000fe40000010000 */
[----:B------:R-:W-:Y:S02]  /*2c60*/  FADD.FTZ R145, R145, R150 ;  /* 0x0000009691917221 */ /* 0x000fe40000010000 */
[----:B------:R-:W-:Y:S01]  /*2c70*/  FADD.FTZ R146, R146, R155 ;  /* 0x0000009b92927221 */ /* 0x000fe20000010000 */
[C---:B------:R-:W-:Y:S02]  /*2c80*/  HMMA.16816.F32.BF16 R64, R116.reuse, R68, RZ ;  /* 0x000000447440723c */ /* 0x040fe400000418ff */
[----:B------:R-:W-:Y:S06]  /*2c90*/  MUFU.EX2 R144, R144 ;  /* 0x0000009000907308 */ /* 0x000fec0000000800 */
[C---:B------:R-:W-:Y:S02]  /*2ca0*/  HMMA.16816.F32.BF16 R80, R116.reuse, R84, RZ ;  /* 0x000000547450723c */ /* 0x040fe400000418ff */
[----:B------:R-:W-:Y:S06]  /*2cb0*/  MUFU.EX2 R133, R133 ;  /* 0x0000008500857308 */ /* 0x000fec0000000800 */
[C---:B------:R-:W-:Y:S02]  /*2cc0*/  HMMA.16816.F32.BF16 R68, R116.reuse, R70, RZ ;  /* 0x000000467444723c */ /* 0x040fe400000418ff */
[----:B------:R-:W-:Y:S06]  /*2cd0*/  MUFU.EX2 R149, R149 ;  /* 0x0000009500957308 */ /* 0x000fec0000000800 */
[C---:B------:R-:W-:Y:S02]  /*2ce0*/  HMMA.16816.F32.BF16 R84, R116.reuse, R86, RZ ;  /* 0x000000567454723c */ /* 0x040fe400000418ff */
[----:B------:R-:W4:Y:S06]  /*2cf0*/  MUFU.EX2 R134, R134 ;  /* 0x0000008600867308 */ /* 0x000f2c0000000800 */
[C---:B------:R-:W-:Y:S02]  /*2d00*/  HMMA.16816.F32.BF16 R128, R116.reuse, R36, RZ ;  /* 0x000000247480723c */ /* 0x040fe400000418ff */
[----:B------:R-:W-:Y:S06]  /*2d10*/  MUFU.EX2 R147, R147 ;  /* 0x0000009300937308 */ /* 0x000fec0000000800 */
[C---:B------:R-:W-:Y:S02]  /*2d20*/  HMMA.16816.F32.BF16 R40, R116.reuse, R44, RZ ;  /* 0x0000002c7428723c */ /* 0x040fe400000418ff */
[----:B------:R-:W1:Y:S06]  /*2d30*/  MUFU.EX2 R0, R0 ;  /* 0x0000000000007308 */ /* 0x000e6c0000000800 */
[C---:B------:R-:W-:Y:S02]  /*2d40*/  HMMA.16816.F32.BF16 R48, R116.reuse, R52, RZ ;  /* 0x000000347430723c */ /* 0x040fe400000418ff */
[----:B------:R-:W-:Y:S06]  /*2d50*/  MUFU.EX2 R156, R156 ;  /* 0x0000009c009c7308 */ /* 0x000fec0000000800 */
[C---:B------:R-:W-:Y:S02]  /*2d60*/  HMMA.16816.F32.BF16 R56, R116.reuse, R60, RZ ;  /* 0x0000003c7438723c */ /* 0x040fe400000418ff */
[----:B------:R-:W1:Y:S06]  /*2d70*/  MUFU.EX2 R159, R159 ;  /* 0x0000009f009f7308 */ /* 0x000e6c0000000800 */
[C---:B------:R-:W-:Y:S02]  /*2d80*/  HMMA.16816.F32.BF16 R72, R116.reuse, R76, RZ ;  /* 0x0000004c7448723c */ /* 0x040fe400000418ff */
[----:B------:R-:W-:Y:S06]  /*2d90*/  MUFU.EX2 R157, R157 ;  /* 0x0000009d009d7308 */ /* 0x000fec0000000800 */
[C---:B------:R-:W-:Y:S02]  /*2da0*/  HMMA.16816.F32.BF16 R88, R116.reuse, R92, RZ ;  /* 0x0000005c7458723c */ /* 0x040fe400000418ff */
[----:B------:R-:W-:Y:S06]  /*2db0*/  MUFU.EX2 R158, R158 ;  /* 0x0000009e009e7308 */ /* 0x000fec0000000800 */
        /* <DEDUP_REMOVED lines=23> */
[----:B------:R-:W2:Y:S06]  /*2f30*/  MUFU.EX2 R219, R219 ;  /* 0x000000db00db7308 */ /* 0x000eac0000000800 */
[C---:B---3--:R-:W-:Y:S07]  /*2f40*/  HMMA.16816.F32.BF16 R120, R116.reuse, R4, RZ ;  /* 0x000000047478723c */ /* 0x048fee00000418ff */
[----:B-1----:R-:W-:Y:S01]  /*2f50*/  F2FP.BF16.PACK_AB R4, R135, R148 ;  /* 0x000000948704723e */ /* 0x002fe200000010ff */
[----:B------:R-:W-:Y:S01]  /*2f60*/  HMMA.16816.F32.BF16 R116, R116, R6, RZ ;  /* 0x000000067474723c */ /* 0x000fe200000418ff */
[----:B----4-:R-:W-:Y:S01]  /*2f70*/  F2FP.BF16.PACK_AB R5, R134, R149 ;  /* 0x000000958605723e */ /* 0x010fe200000010ff */
[----:B------:R-:W-:-:S02]  /*2f80*/  FADD.FTZ R148, R148, R145 ;  /* 0x0000009194947221 */ /* 0x000fc40000010000 */
[----:B------:R-:W-:Y:S02]  /*2f90*/  FADD.FTZ R149, R149, R146 ;  /* 0x0000009295957221 */ /* 0x000fe40000010000 */
[----:B------:R-:W-:Y:S01]  /*2fa0*/  FADD.FTZ R135, R135, R148 ;  /* 0x0000009487877221 */ /* 0x000fe20000010000 */
[----:B------:R-:W-:Y:S01]  /*2fb0*/  F2FP.BF16.PACK_AB R6, R133, R144 ;  /* 0x000000908506723e */ /* 0x000fe200000010ff */
[----:B------:R-:W-:Y:S01]  /*2fc0*/  FADD.FTZ R134, R134, R149 ;  /* 0x0000009586867221 */ /* 0x000fe20000010000 */
[----:B------:R-:W-:Y:S01]  /*2fd0*/  F2FP.BF16.PACK_AB R7, R0, R147 ;  /* 0x000000930007723e */ /* 0x000fe200000010ff */
[----:B------:R-:W-:Y:S02]  /*2fe0*/  FADD.FTZ R144, R144, R135 ;  /* 0x0000008790907221 */ /* 0x000fe40000010000 */
[----:B------:R-:W-:Y:S02]  /*2ff0*/  FADD.FTZ R147, R147, R134 ;  /* 0x0000008693937221 */ /* 0x000fe40000010000 */
[----:B------:R-:W-:-:S02]  /*3000*/  FADD.FTZ R133, R133, R144 ;  /* 0x0000009085857221 */ /* 0x000fc40000010000 */
[----:B-----5:R-:W-:Y:S01]  /*3010*/  HMMA.16816.F32.BF16 R64, R4, R8, R64 ;  /* 0x000000080440723c */ /* 0x020fe20000041840 */
[----:B------:R-:W-:-:S07]  /*3020*/  FADD.FTZ R147, R0, R147 ;  /* 0x0000009300937221 */ /* 0x000fce0000010000 */
[C---:B------:R-:W-:Y:S01]  /*3030*/  HMMA.16816.F32.BF16 R68, R4.reuse, R10, R68 ;  /* 0x0000000a0444723c */ /* 0x040fe20000041844 */
[----:B------:R-:W1:Y:S07]  /*3040*/  LDSM.16.MT88.4 R8, [R190+0x16800] ;  /* 0x01680000be08783b */ /* 0x000e6e0000004200 */
[C---:B------:R-:W-:Y:S08]  /*3050*/  HMMA.16816.F32.BF16 R80, R4.reuse, R16, R80 ;  /* 0x000000100450723c */ /* 0x040ff00000041850 */
[C---:B------:R-:W-:Y:S01]  /*3060*/  HMMA.16816.F32.BF16 R84, R4.reuse, R18, R84 ;  /* 0x000000120454723c */ /* 0x040fe20000041854 */
[----:B------:R-:W3:Y:S07]  /*3070*/  LDSM.16.MT88.4 R16, [R189+0x16800] ;  /* 0x01680000bd10783b */ /* 0x000eee0000004200 */
[C---:B------:R-:W-:Y:S08]  /*3080*/  HMMA.16816.F32.BF16 R128, R4.reuse, R20, R128 ;  /* 0x000000140480723c */ /* 0x040ff00000041880 */
[C---:B------:R-:W-:Y:S01]  /*3090*/  HMMA.16816.F32.BF16 R36, R4.reuse, R22, R36 ;  /* 0x000000160424723c */ /* 0x040fe20000041824 */
[----:B------:R-:W4:Y:S07]  /*30a0*/  LDSM.16.MT88.4 R20, [R192+0x16800] ;  /* 0x01680000c014783b */ /* 0x000f2e0000004200 */
[C---:B--2---:R-:W-:Y:S08]  /*30b0*/  HMMA.16816.F32.BF16 R88, R4.reuse, R12, R88 ;  /* 0x0000000c0458723c */ /* 0x044ff00000041858 */
[C---:B------:R-:W-:Y:S01]  /*30c0*/  HMMA.16816.F32.BF16 R92, R4.reuse, R14, R92 ;  /* 0x0000000e045c723c */ /* 0x040fe2000004185c */
[----:B------:R-:W2:Y:S07]  /*30d0*/  LDSM.16.MT88.4 R12, [R188+0x16800] ;  /* 0x01680000bc0c783b */ /* 0x000eae0000004200 */
[C---:B-1----:R-:W-:Y:S08]  /*30e0*/  HMMA.16816.F32.BF16 R104, R4.reuse, R8, R104 ;  /* 0x000000080468723c */ /* 0x042ff00000041868 */
[C---:B------:R-:W-:Y:S01]  /*30f0*/  HMMA.16816.F32.BF16 R124, R4.reuse, R10, R124 ;  /* 0x0000000a047c723c */ /* 0x040fe2000004187c */
[----:B------:R-:W1:Y:S07]  /*3100*/  LDSM.16.MT88.4 R8, [R192+0x13000] ;  /* 0x01300000c008783b */ /* 0x000e6e0000004200 */
[C---:B---3--:R-:W-:Y:S08]  /*3110*/  HMMA.16816.F32.BF16 R108, R4.reuse, R16, R108 ;  /* 0x00000010046c723c */ /* 0x048ff0000004186c */
[C---:B------:R-:W-:Y:S01]  /*3120*/  HMMA.16816.F32.BF16 R112, R4.reuse, R18, R112 ;  /* 0x000000120470723c */ /* 0x040fe20000041870 */
[----:B------:R-:W3:Y:S07]  /*3130*/  LDSM.16.MT88.4 R16, [R190+0x13000] ;  /* 0x01300000be10783b */ /* 0x000eee0000004200 */
[C---:B------:R-:W-:Y:S08]  /*3140*/  HMMA.16816.F32.BF16 R40, R4.reuse, R136, R40 ;  /* 0x000000880428723c */ /* 0x040ff00000041828 */
[C---:B------:R-:W-:Y:S01]  /*3150*/  HMMA.16816.F32.BF16 R44, R4.reuse, R138, R44 ;  /* 0x0000008a042c723c */ /* 0x040fe2000004182c */
[----:B------:R-:W-:Y:S07]  /*3160*/  LDSM.16.MT88.4 R136, [R189+0x13800] ;  /* 0x01380000bd88783b */ /* 0x000fee0000004200 */
        /* <DEDUP_REMOVED lines=9> */
[C---:B----4-:R-:W-:Y:S08]  /*3200*/  HMMA.16816.F32.BF16 R96, R4.reuse, R20, R96 ;  /* 0x000000140460723c */ /* 0x050ff00000041860 */
[C---:B------:R-:W-:Y:S01]  /*3210*/  HMMA.16816.F32.BF16 R100, R4.reuse, R22, R100 ;  /* 0x000000160464723c */ /* 0x040fe20000041864 */
[----:B------:R-:W-:Y:S07]  /*3220*/  LDSM.16.MT88.4 R20, [R192+0x17000] ;  /* 0x01700000c014783b */ /* 0x000fee0000004200 */
[C---:B--2---:R-:W-:Y:S08]  /*3230*/  HMMA.16816.F32.BF16 R120, R4.reuse, R12, R120 ;  /* 0x0000000c0478723c */ /* 0x044ff00000041878 */
[----:B------:R-:W-:Y:S01]  /*3240*/  HMMA.16816.F32.BF16 R116, R4, R14, R116 ;  /* 0x0000000e0474723c */ /* 0x000fe20000041874 */
[----:B------:R-:W2:Y:S06]  /*3250*/  LDSM.16.MT88.4 R12, [R192+0x15000] ;  /* 0x01500000c00c783b */ /* 0x000eac0000004200 */
[----:B------:R-:W-:Y:S01]  /*3260*/  F2FP.BF16.PACK_AB R4, R159, R156 ;  /* 0x0000009c9f04723e */ /* 0x000fe200000010ff */
[----:B------:R-:W-:Y:S01]  /*3270*/  FADD.FTZ R156, R156, R133 ;  /* 0x000000859c9c7221 */ /* 0x000fe20000010000 */
[----:B------:R-:W-:Y:S01]  /*3280*/  F2FP.BF16.PACK_AB R5, R163, R162 ;  /* 0x000000a2a305723e */ /* 0x000fe200000010ff */
[----:B------:R-:W-:Y:S01]  /*3290*/  FADD.FTZ R162, R162, R147 ;  /* 0x00000093a2a27221 */ /* 0x000fe20000010000 */
[----:B------:R-:W-:Y:S01]  /*32a0*/  F2FP.BF16.PACK_AB R6, R158, R157 ;  /* 0x0000009d9e06723e */ /* 0x000fe200000010ff */
[----:B------:R-:W-:Y:S01]  /*32b0*/  FADD.FTZ R156, R159, R156 ;  /* 0x0000009c9f9c7221 */ /* 0x000fe20000010000 */
[----:B------:R-:W-:Y:S01]  /*32c0*/  F2FP.BF16.PACK_AB R7, R165, R164 ;  /* 0x000000a4a507723e */ /* 0x000fe200000010ff */
[----:B------:R-:W-:-:S02]  /*32d0*/  FADD.FTZ R163, R163, R162 ;  /* 0x000000a2a3a37221 */ /* 0x000fc40000010000 */
[----:B------:R-:W-:Y:S02]  /*32e0*/  FADD.FTZ R157, R157, R156 ;  /* 0x0000009c9d9d7221 */ /* 0x000fe40000010000 */
[----:B------:R-:W-:Y:S02]  /*32f0*/  FADD.FTZ R164, R164, R163 ;  /* 0x000000a3a4a47221 */ /* 0x000fe40000010000 */
[----:B-1----:R-:W-:Y:S01]  /*3300*/  HMMA.16816.F32.BF16 R128, R4, R8, R128 ;  /* 0x000000080480723c */ /* 0x002fe20000041880 */
[----:B------:R-:W-:Y:S02]  /*3310*/  FADD.FTZ R158, R158, R157 ;  /* 0x0000009d9e9e7221 */ /* 0x000fe40000010000 */
[----:B------:R-:W-:-:S05]  /*3320*/  FADD.FTZ R165, R165, R164 ;  /* 0x000000a4a5a57221 */ /* 0x000fca0000010000 */
[C---:B------:R-:W-:Y:S01]  /*3330*/  HMMA.16816.F32.BF16 R36, R4.reuse, R10, R36 ;  /* 0x0000000a0424723c */ /* 0x040fe20000041824 */
[----:B------:R-:W1:Y:S07]  /*3340*/  LDSM.16.MT88.4 R8, [R189+0x15000] ;  /* 0x01500000bd08783b */ /* 0x000e6e0000004200 */
[C---:B---3--:R-:W-:Y:S08]  /*3350*/  HMMA.16816.F32.BF16 R40, R4.reuse, R16, R40 ;  /* 0x000000100428723c */ /* 0x048ff00000041828 */
[C---:B------:R-:W-:Y:S01]  /*3360*/  HMMA.16816.F32.BF16 R44, R4.reuse, R18, R44 ;  /* 0x00000012042c723c */ /* 0x040fe2000004182c */
[----:B------:R-:W3:Y:S07]  /*3370*/  LDSM.16.MT88.4 R16, [R188+0x15000] ;  /* 0x01500000bc10783b */ /* 0x000eee0000004200 */
[C---:B--2---:R-:W-:Y:S08]  /*3380*/  HMMA.16816.F32.BF16 R64, R4.reuse, R12, R64 ;  /* 0x0000000c0440723c */ /* 0x044ff00000041840 */
[C---:B------:R-:W-:Y:S01]  /*3390*/  HMMA.16816.F32.BF16 R68, R4.reuse, R14, R68 ;  /* 0x0000000e0444723c */ /* 0x040fe20000041844 */
[----:B------:R-:W2:Y:S07]  /*33a0*/  LDSM.16.MT88.4 R12, [R190+0x17000] ;  /* 0x01700000be0c783b */ /* 0x000eae0000004200 */
[C---:B------:R-:W-:Y:S08]  /*33b0*/  HMMA.16816.F32.BF16 R96, R4.reuse, R20, R96 ;  /* 0x000000140460723c */ /* 0x040ff00000041860 */
[C---:B-1----:R-:W-:Y:S08]  /*33c0*/  HMMA.16816.F32.BF16 R80, R4.reuse, R8, R80 ;  /* 0x000000080450723c */ /* 0x042ff00000041850 */
        /* <DEDUP_REMOVED lines=8> */
[C---:B------:R-:W-:Y:S01]  /*3450*/  HMMA.16816.F32.BF16 R100, R4.reuse, R22, R100 ;  /* 0x000000160464723c */ /* 0x040fe20000041864 */
[----:B------:R-:W-:Y:S07]  /*3460*/  LDSM.16.MT88.4 R20, [R188+0x15800] ;  /* 0x01580000bc14783b */ /* 0x000fee0000004200 */
        /* <DEDUP_REMOVED lines=8> */
[----:B------:R-:W4:Y:S07]  /*34f0*/  LDSM.16.MT88.4 R32, [R188+0x13800] ;  /* 0x01380000bc20783b */ /* 0x000f2e0000004200 */
[C---:B------:R-:W-:Y:S08]  /*3500*/  HMMA.16816.F32.BF16 R56, R4.reuse, R28, R56 ;  /* 0x0000001c0438723c */ /* 0x040ff00000041838 */
[C---:B------:R-:W-:Y:S01]  /*3510*/  HMMA.16816.F32.BF16 R60, R4.reuse, R30, R60 ;  /* 0x0000001e043c723c */ /* 0x040fe2000004183c */
[----:B------:R-:W5:Y:S07]  /*3520*/  LDSM.16.MT88.4 R28, [R190+0x15800] ;  /* 0x01580000be1c783b */ /* 0x000f6e0000004200 */
[C---:B------:R-:W-:Y:S08]  /*3530*/  HMMA.16816.F32.BF16 R72, R4.reuse, R24, R72 ;  /* 0x000000180448723c */ /* 0x040ff00000041848 */
[----:B------:R-:W-:Y:S01]  /*3540*/  HMMA.16816.F32.BF16 R76, R4, R26, R76 ;  /* 0x0000001a044c723c */ /* 0x000fe2000004184c */
[----:B------:R-:W3:Y:S06]  /*3550*/  LDSM.16.MT88.4 R24, [R189+0x15800] ;  /* 0x01580000bd18783b */ /* 0x000eec0000004200 */
        /* <DEDUP_REMOVED lines=10> */
[----:B--2---:R-:W-:Y:S01]  /*3600*/  HMMA.16816.F32.BF16 R128, R4, R12, R128 ;  /* 0x0000000c0480723c */ /* 0x004fe20000041880 */
[----:B------:R-:W-:Y:S02]  /*3610*/  FADD.FTZ R221, R168, R167 ;  /* 0x000000a7a8dd7221 */ /* 0x000fe40000010000 */
[----:B------:R-:W-:-:S05]  /*3620*/  FADD.FTZ R219, R219, R172 ;  /* 0x000000acdbdb7221 */ /* 0x000fca0000010000 */
        /* <DEDUP_REMOVED lines=9> */
[C---:B------:R-:W-:Y:S08]  /*36c0*/  HMMA.16816.F32.BF16 R44, R4.reuse, R142, R44 ;  /* 0x0000008e042c723c */ /* 0x040ff0000004182c */
[C---:B------:R-:W-:Y:S08]  /*36d0*/  HMMA.16816.F32.BF16 R48, R4.reuse, R136, R48 ;  /* 0x000000880430723c */ /* 0x040ff00000041830 */
[C---:B------:R-:W-:Y:S08]  /*36e0*/  HMMA.16816.F32.BF16 R52, R4.reuse, R138, R52 ;  /* 0x0000008a0434723c */ /* 0x040ff00000041834 */
[C---:B----4-:R-:W-:Y:S08]  /*36f0*/  HMMA.16816.F32.BF16 R56, R4.reuse, R32, R56 ;  /* 0x000000200438723c */ /* 0x050ff00000041838 */
[C---:B------:R-:W-:Y:S08]  /*3700*/  HMMA.16816.F32.BF16 R60, R4.reuse, R34, R60 ;  /* 0x00000022043c723c */ /* 0x040ff0000004183c */
[C---:B-----5:R-:W-:Y:S08]  /*3710*/  HMMA.16816.F32.BF16 R72, R4.reuse, R28, R72 ;  /* 0x0000001c0448723c */ /* 0x060ff00000041848 */
[C---:B------:R-:W-:Y:S08]  /*3720*/  HMMA.16816.F32.BF16 R76, R4.reuse, R30, R76 ;  /* 0x0000001e044c723c */ /* 0x040ff0000004184c */
[C---:B------:R-:W-:Y:S08]  /*3730*/  HMMA.16816.F32.BF16 R80, R4.reuse, R24, R80 ;  /* 0x000000180450723c */ /* 0x040ff00000041850 */
[C---:B------:R-:W-:Y:S08]  /*3740*/  HMMA.16816.F32.BF16 R84, R4.reuse, R26, R84 ;  /* 0x0000001a0454723c */ /* 0x040ff00000041854 */
[C---:B------:R-:W-:Y:S08]  /*3750*/  HMMA.16816.F32.BF16 R88, R4.reuse, R20, R88 ;  /* 0x000000140458723c */ /* 0x040ff00000041858 */
[C---:B------:R-:W-:Y:S08]  /*3760*/  HMMA.16816.F32.BF16 R92, R4.reuse, R22, R92 ;  /* 0x00000016045c723c */ /* 0x040ff0000004185c */
[C---:B--2---:R-:W-:Y:S08]  /*3770*/  HMMA.16816.F32.BF16 R104, R4.reuse, R12, R104 ;  /* 0x0000000c0468723c */ /* 0x044ff00000041868 */
[C---:B------:R-:W-:Y:S08]  /*3780*/  HMMA.16816.F32.BF16 R124, R4.reuse, R14, R124 ;  /* 0x0000000e047c723c */ /* 0x040ff0000004187c */
[C---:B-1----:R-:W-:Y:S08]  /*3790*/  HMMA.16816.F32.BF16 R108, R4.reuse, R8, R108 ;  /* 0x00000008046c723c */ /* 0x042ff0000004186c */
[C---:B------:R-:W-:Y:S08]  /*37a0*/  HMMA.16816.F32.BF16 R112, R4.reuse, R10, R112 ;  /* 0x0000000a0470723c */ /* 0x040ff00000041870 */
[C---:B---3--:R-:W-:Y:S08]  /*37b0*/  HMMA.16816.F32.BF16 R120, R4.reuse, R16, R120 ;  /* 0x000000100478723c */ /* 0x048ff00000041878 */
[----:B------:R-:W-:Y:S01]  /*37c0*/  HMMA.16816.F32.BF16 R116, R4, R18, R116 ;  /* 0x000000120474723c */ /* 0x000fe20000041874 */
[----:B------:R-:W-:Y:S07]  /*37d0*/  @!P0 BRA `(.L_x_6) ;  /* 0x000026d000008947 */ /* 0x000fee0003800000 */
[----:B------:R-:W-:Y:S01]  /*37e0*/  ULDC.64 UR4, c[0x0][0x1a0] ;  /* 0x0000680000047ab9 */ /* 0x000fe20000000a00 */
[----:B------:R-:W-:Y:S01]  /*37f0*/  LEA.HI.SX32 R218, R2, 0xfffffffe, 0x1a ;  /* 0xfffffffe02da7811 */ /* 0x000fe200078fd2ff */
[----:B------:R-:W-:Y:S01]  /*3800*/  IMAD.MOV.U32 R0, RZ, RZ, R3 ;  /* 0x000000ffff007224 */ /* 0x000fe200078e0003 */
[----:B------:R-:W-:Y:S01]  /*3810*/  MOV R133, R132 ;  /* 0x0000008400857202 */ /* 0x000fe20000000f00 */
[----:B------:R-:W-:-:S02]  /*3820*/  USHF.L.U64.HI UR5, UR4, 0x6, UR5 ;  /* 0x0000000604057899 */ /* 0x000fc40008010205 */
[----:B------:R-:W-:Y:S01]  /*3830*/  USHF.L.U32 UR4, UR4, 0x6, URZ ;  /* 0x0000000604047899 */ /* 0x000fe2000800063f */
[----:B------:R-:W-:Y:S09]  /*3840*/  BRA `(.L_x_7) ;  /* 0x0000017000007947 */ /* 0x000ff20003800000 */
.L_x_9:
[----:B------:R-:W-:Y:S04]  /*3850*/  IADD3 R3, R218, -0x1, RZ ;  /* 0xffffffffda037810 */ /* 0x000fe80007ffe0ff */
[----:B------:R-:W-:Y:S01]  /*3860*/  SHF.R.S32.HI R2, RZ, 0x1f, R3 ;  /* 0x0000001fff027819 */ /* 0x000fe20000011403 */
[C---:B------:R-:W-:Y:S04]  /*3870*/  IMAD.WIDE.U32 R134, R3.reuse, c[0x0][0x198], RZ ;  /* 0x0000660003867a25 */ /* 0x040fe800078e00ff */
[----:B------:R-:W-:Y:S04]  /*3880*/  IMAD R2, R2, c[0x0][0x198], RZ ;  /* 0x0000660002027a24 */ /* 0x000fe800078e02ff */
[----:B------:R-:W-:Y:S01]  /*3890*/  IMAD R2, R3, c[0x0][0x19c], R2 ;  /* 0x0000670003027a24 */ /* 0x000fe200078e0202 */
[C---:B------:R-:W-:Y:S03]  /*38a0*/  LEA R3, P1, R134.reuse, R210, 0x6 ;  /* 0x000000d286037211 */ /* 0x040fe600078230ff */
[----:B------:R-:W-:Y:S01]  /*38b0*/  IMAD.IADD R135, R135, 0x1, R2 ;  /* 0x0000000187877824 */ /* 0x000fe200078e0202 */
[C---:B------:R-:W-:Y:S04]  /*38c0*/  LEA R136, P2, R3.reuse, c[0x0][0x168], 0x1 ;  /* 0x00005a0003887a11 */ /* 0x040fe800078408ff */
[----:B------:R-:W-:Y:S02]  /*38d0*/  LEA.HI.X R2, R134, R213, R135, 0x6, P1 ;  /* 0x000000d586027211 */ /* 0x000fe400008f3487 */
[----:B------:R-:W-:Y:S02]  /*38e0*/  IADD3 R138, P1, R202, R136, RZ ;  /* 0x00000088ca8a7210 */ /* 0x000fe40007f3e0ff */
[----:B------:R-:W-:Y:S05]  /*38f0*/  LEA.HI.X R137, R3, c[0x0][0x16c], R2, 0x1, P2 ;  /* 0x00005b0003897a11 */ /* 0x000fea00010f0c02 */
[----:B------:R-:W-:Y:S01]  /*3900*/  @!PT LDS RZ, [RZ] ;  /* 0x00000000fffff984 */ /* 0x000fe20000000800 */
[----:B------:R-:W-:Y:S01]  /*3910*/  @!PT LDS RZ, [RZ] ;  /* 0x00000000fffff984 */ /* 0x000fe20000000800 */
[----:B------:R-:W-:Y:S01]  /*3920*/  @!PT LDS RZ, [RZ] ;  /* 0x00000000fffff984 */ /* 0x000fe20000000800 */
[----:B------:R1:W-:Y:S01]  /*3930*/  LDGSTS.E.BYPASS.LTC128B.128 [R204+0xc000], [R136.64] ;  /* 0x0c00000088cc7fae */ /* 0x0003e2000b901d46 */
[----:B------:R-:W-:Y:S03]  /*3940*/  IMAD.X R139, R201, 0x1, R137, P1 ;  /* 0x00000001c98b7824 */ /* 0x000fe600008e0689 */
[----:B------:R1:W-:Y:S04]  /*3950*/  LDGSTS.E.BYPASS.LTC128B.128 [R204+0xe000], [R136.64+0x80] ;  /* 0x0e00008088cc7fae */ /* 0x0003e8000b901d46 */
[----:B------:R1:W-:Y:S04]  /*3960*/  LDGSTS.E.BYPASS.LTC128B.128 [R204+0x10000], [R136.64+0x100] ;  /* 0x1000010088cc7fae */ /* 0x0003e8000b901d46 */
[----:B------:R1:W-:Y:S04]  /*3970*/  LDGSTS.E.BYPASS.LTC128B.128 [R204+0xd000], [R138.64] ;  /* 0x0d0000008acc7fae */ /* 0x0003e8000b901d46 */
[----:B------:R1:W-:Y:S04]  /*3980*/  LDGSTS.E.BYPASS.LTC128B.128 [R204+0xf000], [R138.64+0x80] ;  /* 0x0f0000808acc7fae */ /* 0x0003e8000b901d46 */
[----:B------:R1:W-:Y:S04]  /*3990*/  LDGSTS.E.BYPASS.LTC128B.128 [R204+0x11000], [R138.64+0x100] ;  /* 0x110001008acc7fae */ /* 0x0003e8000b901d46 */
[----:B------:R-:W0:Y:S01]  /*39a0*/  LDGDEPBAR ;  /* 0x00000000000079af */ /* 0x000e220000000000 */
[----:B------:R-:W-:-:S05]  /*39b0*/  BRA `(.L_x_8) ;  /* 0x00000b7000007947 */ /* 0x000fca0003800000 */
.L_x_7:
[----:B------:R-:W-:Y:S01]  /*39c0*/  SHF.R.S32.HI R2, RZ, 0x1f, R218 ;  /* 0x0000001fff027819 */ /* 0x000fe200000114da */
[----:B------:R-:W-:Y:S04]  /*39d0*/  DEPBAR.LE SB0, 0x0 ;  /* 0x000080000000791a */ /* 0x000fe80000000000 */
[----:B------:R-:W-:Y:S01]  /*39e0*/  BAR.SYNC.DEFER_BLOCKING 0x0 ;  /* 0x0000000000007b1d */ /* 0x000fe20000010000 */
[----:B------:R-:W-:Y:S02]  /*39f0*/  IMAD R2, R2, c[0x0][0x1a0], RZ ;  /* 0x0000680002027a24 */ /* 0x000fe400078e02ff */
[C---:B------:R-:W-:Y:S04]  /*3a00*/  IMAD.WIDE.U32 R134, R218.reuse, c[0x0][0x1a0], RZ ;  /* 0x00006800da867a25 */ /* 0x040fe800078e00ff */
[----:B------:R-:W-:Y:S01]  /*3a10*/  IMAD R2, R218, c[0x0][0x1a4], R2 ;  /* 0x00006900da027a24 */ /* 0x000fe200078e0202 */
[C---:B------:R-:W-:Y:S03]  /*3a20*/  LEA R3, P0, R134.reuse, R208, 0x6 ;  /* 0x000000d086037211 */ /* 0x040fe600078030ff */
[----:B------:R-:W-:Y:S01]  /*3a30*/  IMAD.IADD R2, R135, 0x1, R2 ;  /* 0x0000000187027824 */ /* 0x000fe200078e0202 */
[C---:B------:R-:W-:Y:S04]  /*3a40*/  LEA R222, P1, R3.reuse, c[0x0][0x170], 0x1 ;  /* 0x00005c0003de7a11 */ /* 0x040fe800078208ff */
[----:B------:R-:W-:Y:S02]  /*3a50*/  LEA.HI.X R2, R134, R199, R2, 0x6, P0 ;  /* 0x000000c786027211 */ /* 0x000fe400000f3402 */
[----:B------:R-:W-:Y:S02]  /*3a60*/  IADD3 R134, P0, R222, UR4, RZ ;  /* 0x00000004de867c10 */ /* 0x000fe4000ff1e0ff */
[----:B------:R-:W-:Y:S04]  /*3a70*/  LEA.HI.X R223, R3, c[0x0][0x174], R2, 0x1, P1 ;  /* 0x00005d0003df7a11 */ /* 0x000fe800008f0c02 */
[----:B------:R-:W-:Y:S01]  /*3a80*/  IADD3.X R135, R223, UR5, RZ, P0, !PT ;  /* 0x00000005df877c10 */ /* 0x000fe200087fe4ff */
[----:B------:R-:W-:Y:S01]  /*3a90*/  @!PT LDS RZ, [RZ] ;  /* 0x00000000fffff984 */ /* 0x000fe20000000800 */
[----:B------:R-:W-:Y:S01]  /*3aa0*/  @!PT LDS RZ, [RZ] ;  /* 0x00000000fffff984 */ /* 0x000fe20000000800 */
[----:B------:R-:W-:Y:S01]  /*3ab0*/  @!PT LDS RZ, [RZ] ;  /* 0x00000000fffff984 */ /* 0x000fe20000000800 */
[----:B------:R1:W-:Y:S01]  /*3ac0*/  LDGSTS.E.BYPASS.LTC128B.128 [R204+0x12000], [R222.64] ;  /* 0x12000000decc7fae */ /* 0x0003e2000b901d46 */
[----:B------:R-:W-:Y:S03]  /*3ad0*/  ISETP.GT.AND P0, PT, R218, RZ, PT ;  /* 0x000000ffda00720c */ /* 0x000fe60003f04270 */
[----:B------:R1:W-:Y:S04]  /*3ae0*/  LDGSTS.E.BYPASS.LTC128B.128 [R204+0x14000], [R222.64+0x80] ;  /* 0x14000080decc7fae */ /* 0x0003e8000b901d46 */
[----:B------:R1:W-:Y:S04]  /*3af0*/  LDGSTS.E.BYPASS.LTC128B.128 [R204+0x16000], [R222.64+0x100] ;  /* 0x16000100decc7fae */ /* 0x0003e8000b901d46 */
[----:B------:R1:W-:Y:S04]  /*3b00*/  LDGSTS.E.BYPASS.LTC128B.128 [R204+0x13000], [R134.64] ;  /* 0x1300000086cc7fae */ /* 0x0003e8000b901d46 */
[----:B------:R1:W-:Y:S04]  /*3b10*/  LDGSTS.E.BYPASS.LTC128B.128 [R204+0x15000], [R134.64+0x80] ;  /* 0x1500008086cc7fae */ /* 0x0003e8000b901d46 */
[----:B------:R1:W-:Y:S04]  /*3b20*/  LDGSTS.E.BYPASS.LTC128B.128 [R204+0x17000], [R134.64+0x100] ;  /* 0x1700010086cc7fae */ /* 0x0003e8000b901d46 */
[----:B------:R-:W-:Y:S04]  /*3b30*/  LDSM.16.M88.4 R136, [R198] ;  /* 0x00000000c688783b */ /* 0x000fe80000000200 */
[----:B------:R-:W2:Y:S04]  /*3b40*/  LDSM.16.M88.4 R140, [R197+0xc000] ;  /* 0x00c00000c58c783b */ /* 0x000ea80000000200 */
[----:B------:R-:W3:Y:S04]  /*3b50*/  LDSM.16.M88.4 R144, [R197+0xc800] ;  /* 0x00c80000c590783b */ /* 0x000ee80000000200 */
[----:B------:R-:W4:Y:S04]  /*3b60*/  LDSM.16.M88.4 R148, [R197+0xd000] ;  /* 0x00d00000c594783b */ /* 0x000f280000000200 */
[----:B------:R-:W0:Y:S04]  /*3b70*/  LDGDEPBAR ;  /* 0x00000000000079af */ /* 0x000e280000000000 */
[----:B------:R-:W5:Y:S04]  /*3b80*/  LDSM.16.M88.4 R152, [R197+0xd800] ;  /* 0x00d80000c598783b */ /* 0x000f680000000200 */
[----:B------:R-:W-:Y:S04]  /*3b90*/  LDSM.16.M88.4 R156, [R196] ;  /* 0x00000000c49c783b */ /* 0x000fe80000000200 */
[----:B------:R-:W1:Y:S04]  /*3ba0*/  LDSM.16.M88.4 R160, [R195] ;  /* 0x00000000c3a0783b */ /* 0x000e680000000200 */
[----:B------:R-:W1:Y:S04]  /*3bb0*/  LDSM.16.M88.4 R164, [R187] ;  /* 0x00000000bba4783b */ /* 0x000e680000000200 */
[----:B------:R-:W1:Y:S04]  /*3bc0*/  LDSM.16.M88.4 R168, [R186] ;  /* 0x00000000baa8783b */ /* 0x000e680000000200 */
[----:B------:R-:W1:Y:S01]  /*3bd0*/  LDSM.16.M88.4 R172, [R185] ;  /* 0x00000000b9ac783b */ /* 0x000e620000000200 */
[C---:B--2---:R-:W-:Y:S08]  /*3be0*/  HMMA.16816.F32.BF16 R4, R136.reuse, R140, RZ ;  /* 0x0000008c8804723c */ /* 0x044ff000000418ff */
[C---:B------:R-:W-:Y:S01]  /*3bf0*/  HMMA.16816.F32.BF16 R8, R136.reuse, R142, RZ ;  /* 0x0000008e8808723c */ /* 0x040fe200000418ff */
[----:B------:R-:W-:Y:S07]  /*3c00*/  LDSM.16.M88.4 R140, [R194] ;  /* 0x00000000c28c783b */ /* 0x000fee0000000200 */
[C---:B---3--:R-:W-:Y:S08]  /*3c10*/  HMMA.16816.F32.BF16 R12, R136.reuse, R144, RZ ;  /* 0x00000090880c723c */ /* 0x048ff000000418ff */
[C---:B------:R-:W-:Y:S01]  /*3c20*/  HMMA.16816.F32.BF16 R16, R136.reuse, R146, RZ ;  /* 0x000000928810723c */ /* 0x040fe200000418ff */
[----:B------:R-:W2:Y:S07]  /*3c30*/  LDSM.16.M88.4 R144, [R191+0xc000] ;  /* 0x00c00000bf90783b */ /* 0x000eae0000000200 */
[C---:B----4-:R-:W-:Y:S08]  /*3c40*/  HMMA.16816.F32.BF16 R20, R136.reuse, R148, RZ ;  /* 0x000000948814723c */ /* 0x050ff000000418ff */
[C---:B------:R-:W-:Y:S01]  /*3c50*/  HMMA.16816.F32.BF16 R24, R136.reuse, R150, RZ ;  /* 0x000000968818723c */ /* 0x040fe200000418ff */
[----:B------:R-:W3:Y:S07]  /*3c60*/  LDSM.16.M88.4 R148, [R191+0xc800] ;  /* 0x00c80000bf94783b */ /* 0x000eee0000000200 */
[C---:B-----5:R-:W-:Y:S08]  /*3c70*/  HMMA.16816.F32.BF16 R28, R136.reuse, R152, RZ ;  /* 0x00000098881c723c */ /* 0x060ff000000418ff */
[----:B------:R-:W-:Y:S01]  /*3c80*/  HMMA.16816.F32.BF16 R32, R136, R154, RZ ;  /* 0x0000009a8820723c */ /* 0x000fe200000418ff */
[----:B------:R-:W4:Y:S04]  /*3c90*/  LDSM.16.M88.4 R136, [R191+0xd000] ;  /* 0x00d00000bf88783b */ /* 0x000f280000000200 */
[----:B------:R-:W5:Y:S03]  /*3ca0*/  LDSM.16.M88.4 R152, [R191+0xd800] ;  /* 0x00d80000bf98783b */ /* 0x000f660000000200 */
[C---:B-1----:R-:W-:Y:S08]  /*3cb0*/  HMMA.16816.F32.BF16 R4, R156.reuse, R160, R4 ;  /* 0x000000a09c04723c */ /* 0x042ff00000041804 */
[C---:B------:R-:W-:Y:S01]  /*3cc0*/  HMMA.16816.F32.BF16 R8, R156.reuse, R162, R8 ;  /* 0x000000a29c08723c */ /* 0x040fe20000041808 */
[----:B------:R-:W-:Y:S07]  /*3cd0*/  LDSM.16.M88.4 R160, [R193] ;  /* 0x00000000c1a0783b */ /* 0x000fee0000000200 */
[C---:B------:R-:W-:Y:S08]  /*3ce0*/  HMMA.16816.F32.BF16 R12, R156.reuse, R164, R12 ;  /* 0x000000a49c0c723c */ /* 0x040ff0000004180c */
[C---:B------:R-:W-:Y:S01]  /*3cf0*/  HMMA.16816.F32.BF16 R16, R156.reuse, R166, R16 ;  /* 0x000000a69c10723c */ /* 0x040fe20000041810 */
[----:B------:R-:W1:Y:S07]  /*3d00*/  LDSM.16.M88.4 R164, [R184] ;  /* 0x00000000b8a4783b */ /* 0x000e6e0000000200 */
[C---:B------:R-:W-:Y:S08]  /*3d10*/  HMMA.16816.F32.BF16 R20, R156.reuse, R168, R20 ;  /* 0x000000a89c14723c */ /* 0x040ff00000041814 */
[C---:B------:R-:W-:Y:S01]  /*3d20*/  HMMA.16816.F32.BF16 R24, R156.reuse, R170, R24 ;  /* 0x000000aa9c18723c */ /* 0x040fe20000041818 */
[----:B------:R-:W1:Y:S07]  /*3d30*/  LDSM.16.M88.4 R168, [R184+0x800] ;  /* 0x00080000b8a8783b */ /* 0x000e6e0000000200 */
[C---:B------:R-:W-:Y:S08]  /*3d40*/  HMMA.16816.F32.BF16 R28, R156.reuse, R172, R28 ;  /* 0x000000ac9c1c723c */ /* 0x040ff0000004181c */
[----:B------:R-:W-:Y:S01]  /*3d50*/  HMMA.16816.F32.BF16 R32, R156, R174, R32 ;  /* 0x000000ae9c20723c */ /* 0x000fe20000041820 */
[----:B------:R-:W1:Y:S04]  /*3d60*/  LDSM.16.M88.4 R156, [R184+0x1000] ;  /* 0x00100000b89c783b */ /* 0x000e680000000200 */
[----:B------:R-:W1:Y:S03]  /*3d70*/  LDSM.16.M88.4 R172, [R184+0x1800] ;  /* 0x00180000b8ac783b */ /* 0x000e660000000200 */
[C---:B--2---:R-:W-:Y:S08]  /*3d80*/  HMMA.16816.F32.BF16 R4, R140.reuse, R144, R4 ;  /* 0x000000908c04723c */ /* 0x044ff00000041804 */
[C---:B------:R-:W-:Y:S01]  /*3d90*/  HMMA.16816.F32.BF16 R8, R140.reuse, R146, R8 ;  /* 0x000000928c08723c */ /* 0x040fe20000041808 */
[----:B------:R-:W-:Y:S07]  /*3da0*/  LDSM.16.M88.4 R144, [R197+0xe000] ;  /* 0x00e00000c590783b */ /* 0x000fee0000000200 */
[C---:B---3--:R-:W-:Y:S08]  /*3db0*/  HMMA.16816.F32.BF16 R12, R140.reuse, R148, R12 ;  /* 0x000000948c0c723c */ /* 0x048ff0000004180c */
[C---:B------:R-:W-:Y:S01]  /*3dc0*/  HMMA.16816.F32.BF16 R16, R140.reuse, R150, R16 ;  /* 0x000000968c10723c */ /* 0x040fe20000041810 */
[----:B------:R-:W-:Y:S07]  /*3dd0*/  LDSM.16.M88.4 R148, [R197+0xe800] ;  /* 0x00e80000c594783b */ /* 0x000fee0000000200 */
[C---:B----4-:R-:W-:Y:S08]  /*3de0*/  HMMA.16816.F32.BF16 R20, R140.reuse, R136, R20 ;  /* 0x000000888c14723c */ /* 0x050ff00000041814 */
[C---:B------:R-:W-:Y:S01]  /*3df0*/  HMMA.16816.F32.BF16 R24, R140.reuse, R138, R24 ;  /* 0x0000008a8c18723c */ /* 0x040fe20000041818 */
[----:B------:R-:W2:Y:S07]  /*3e00*/  LDSM.16.M88.4 R136, [R198+0x4000] ;  /* 0x00400000c688783b */ /* 0x000eae0000000200 */
[C---:B-----5:R-:W-:Y:S08]  /*3e10*/  HMMA.16816.F32.BF16 R28, R140.reuse, R152, R28 ;  /* 0x000000988c1c723c */ /* 0x060ff0000004181c */
[----:B------:R-:W-:Y:S01]  /*3e20*/  HMMA.16816.F32.BF16 R32, R140, R154, R32 ;  /* 0x0000009a8c20723c */ /* 0x000fe20000041820 */
[----:B------:R-:W3:Y:S04]  /*3e30*/  LDSM.16.M88.4 R140, [R197+0xf000] ;  /* 0x00f00000c58c783b */ /* 0x000ee80000000200 */
[----:B------:R-:W4:Y:S03]  /*3e40*/  LDSM.16.M88.4 R152, [R197+0xf800] ;  /* 0x00f80000c598783b */ /* 0x000f260000000200 */
[C---:B-1----:R-:W-:Y:S08]  /*3e50*/  HMMA.16816.F32.BF16 R4, R160.reuse, R164, R4 ;  /* 0x000000a4a004723c */ /* 0x042ff00000041804 */
[C---:B------:R-:W-:Y:S01]  /*3e60*/  HMMA.16816.F32.BF16 R8, R160.reuse, R166, R8 ;  /* 0x000000a6a008723c */ /* 0x040fe20000041808 */
[----:B------:R-:W-:Y:S07]  /*3e70*/  LDSM.16.M88.4 R164, [R183] ;  /* 0x00000000b7a4783b */ /* 0x000fee0000000200 */
[C---:B------:R-:W-:Y:S08]  /*3e80*/  HMMA.16816.F32.BF16 R12, R160.reuse, R168, R12 ;  /* 0x000000a8a00c723c */ /* 0x040ff0000004180c */
[C---:B------:R-:W-:Y:S01]  /*3e90*/  HMMA.16816.F32.BF16 R16, R160.reuse, R170, R16 ;  /* 0x000000aaa010723c */ /* 0x040fe20000041810 */
[----:B------:R-:W-:Y:S07]  /*3ea0*/  LDSM.16.M88.4 R168, [R182] ;  /* 0x00000000b6a8783b */ /* 0x000fee0000000200 */
[C---:B------:R-:W-:Y:S08]  /*3eb0*/  HMMA.16816.F32.BF16 R20, R160.reuse, R156, R20 ;  /* 0x0000009ca014723c */ /* 0x040ff00000041814 */
[C---:B------:R-:W-:Y:S01]  /*3ec0*/  HMMA.16816.F32.BF16 R24, R160.reuse, R158, R24 ;  /* 0x0000009ea018723c */ /* 0x040fe20000041818 */
[----:B------:R-:W1:Y:S07]  /*3ed0*/  LDSM.16.M88.4 R156, [R196+0x4000] ;  /* 0x00400000c49c783b */ /* 0x000e6e0000000200 */
[C---:B------:R-:W-:Y:S08]  /*3ee0*/  HMMA.16816.F32.BF16 R28, R160.reuse, R172, R28 ;  /* 0x000000aca01c723c */ /* 0x040ff0000004181c */
[----:B------:R-:W-:Y:S01]  /*3ef0*/  HMMA.16816.F32.BF16 R32, R160, R174, R32 ;  /* 0x000000aea020723c */ /* 0x000fe20000041820 */
[----:B------:R-:W5:Y:S04]  /*3f00*/  LDSM.16.M88.4 R160, [R181] ;  /* 0x00000000b5a0783b */ /* 0x000f680000000200 */
[----:B------:R-:W1:Y:S03]  /*3f10*/  LDSM.16.M88.4 R172, [R180] ;  /* 0x00000000b4ac783b */ /* 0x000e660000000200 */
[C---:B--2---:R-:W-:Y:S08]  /*3f20*/  HMMA.16816.F32.BF16 R4, R136.reuse, R144, R4 ;  /* 0x000000908804723c */ /* 0x044ff00000041804 */
[C---:B------:R-:W-:Y:S01]  /*3f30*/  HMMA.16816.F32.BF16 R8, R136.reuse, R146, R8 ;  /* 0x000000928808723c */ /* 0x040fe20000041808 */
[----:B------:R-:W-:Y:S07]  /*3f40*/  LDSM.16.M88.4 R144, [R191+0xe000] ;  /* 0x00e00000bf90783b */ /* 0x000fee0000000200 */
[C---:B------:R-:W-:Y:S08]  /*3f50*/  HMMA.16816.F32.BF16 R12, R136.reuse, R148, R12 ;  /* 0x00000094880c723c */ /* 0x040ff0000004180c */
[C---:B------:R-:W-:Y:S01]  /*3f60*/  HMMA.16816.F32.BF16 R16, R136.reuse, R150, R16 ;  /* 0x000000968810723c */ /* 0x040fe20000041810 */
[----:B------:R-:W-:Y:S07]  /*3f70*/  LDSM.16.M88.4 R148, [R191+0xe800] ;  /* 0x00e80000bf94783b */ /* 0x000fee0000000200 */
[C---:B---3--:R-:W-:Y:S08]  /*3f80*/  HMMA.16816.F32.BF16 R20, R136.reuse, R140, R20 ;  /* 0x0000008c8814723c */ /* 0x048ff00000041814 */
[C---:B------:R-:W-:Y:S01]  /*3f90*/  HMMA.16816.F32.BF16 R24, R136.reuse, R142, R24 ;  /* 0x0000008e8818723c */ /* 0x040fe20000041818 */
[----:B------:R-:W2:Y:S07]  /*3fa0*/  LDSM.16.M88.4 R140, [R194+0x4000] ;  /* 0x00400000c28c783b */ /* 0x000eae0000000200 */
[C---:B----4-:R-:W-:Y:S08]  /*3fb0*/  HMMA.16816.F32.BF16 R28, R136.reuse, R152, R28 ;  /* 0x00000098881c723c */ /* 0x050ff0000004181c */
[----:B------:R-:W-:Y:S01]  /*3fc0*/  HMMA.16816.F32.BF16 R32, R136, R154, R32 ;  /* 0x0000009a8820723c */ /* 0x000fe20000041820 */
[----:B------:R-:W3:Y:S04]  /*3fd0*/  LDSM.16.M88.4 R136, [R191+0xf000] ;  /* 0x00f00000bf88783b */ /* 0x000ee80000000200 */
[----:B------:R-:W4:Y:S03]  /*3fe0*/  LDSM.16.M88.4 R152, [R191+0xf800] ;  /* 0x00f80000bf98783b */ /* 0x000f260000000200 */
[C---:B-1----:R-:W-:Y:S08]  /*3ff0*/  HMMA.16816.F32.BF16 R4, R156.reuse, R164, R4 ;  /* 0x000000a49c04723c */ /* 0x042ff00000041804 */
[C---:B------:R-:W-:Y:S01]  /*4000*/  HMMA.16816.F32.BF16 R8, R156.reuse, R166, R8 ;  /* 0x000000a69c08723c */ /* 0x040fe20000041808 */
[----:B------:R-:W-:Y:S07]  /*4010*/  LDSM.16.M88.4 R164, [R184+0x2000] ;  /* 0x00200000b8a4783b */ /* 0x000fee0000000200 */
[C---:B------:R-:W-:Y:S08]  /*4020*/  HMMA.16816.F32.BF16 R12, R156.reuse, R168, R12 ;  /* 0x000000a89c0c723c */ /* 0x040ff0000004180c */
[C---:B------:R-:W-:Y:S01]  /*4030*/  HMMA.16816.F32.BF16 R16, R156.reuse, R170, R16 ;  /* 0x000000aa9c10723c */ /* 0x040fe20000041810 */
[----:B------:R-:W-:Y:S07]  /*4040*/  LDSM.16.M88.4 R168, [R184+0x2800] ;  /* 0x00280000b8a8783b */ /* 0x000fee0000000200 */
[C---:B-----5:R-:W-:Y:S08]  /*4050*/  HMMA.16816.F32.BF16 R20, R156.reuse, R160, R20 ;  /* 0x000000a09c14723c */ /* 0x060ff00000041814 */
[C---:B------:R-:W-:Y:S01]  /*4060*/  HMMA.16816.F32.BF16 R24, R156.reuse, R162, R24 ;  /* 0x000000a29c18723c */ /* 0x040fe20000041818 */
[----:B------:R-:W1:Y:S07]  /*4070*/  LDSM.16.M88.4 R160, [R193+0x4000] ;  /* 0x00400000c1a0783b */ /* 0x000e6e0000000200 */
[C---:B------:R-:W-:Y:S08]  /*4080*/  HMMA.16816.F32.BF16 R28, R156.reuse, R172, R28 ;  /* 0x000000ac9c1c723c */ /* 0x040ff0000004181c */
[----:B------:R-:W-:Y:S01]  /*4090*/  HMMA.16816.F32.BF16 R32, R156, R174, R32 ;  /* 0x000000ae9c20723c */ /* 0x000fe20000041820 */
[----:B------:R-:W5:Y:S04]  /*40a0*/  LDSM.16.M88.4 R156, [R184+0x3000] ;  /* 0x00300000b89c783b */ /* 0x000f680000000200 */
[----:B------:R-:W1:Y:S03]  /*40b0*/  LDSM.16.M88.4 R172, [R184+0x3800] ;  /* 0x00380000b8ac783b */ /* 0x000e660000000200 */
        /* <DEDUP_REMOVED lines=19> */
[C---:B-----5:R-:W-:Y:S08]  /*41f0*/  HMMA.16816.F32.BF16 R20, R160.reuse, R156, R20 ;  /* 0x0000009ca014723c */ /* 0x060ff00000041814 */
        /* <DEDUP_REMOVED lines=32> */
[C---:B--2---:R-:W-:Y:S01]  /*4400*/  HMMA.16816.F32.BF16 R4, R140.reuse, R144, R4 ;  /* 0x000000908c04723c */ /* 0x044fe20000041804 */
[----:B------:R-:W-:Y:S04]  /*4410*/  DEPBAR.LE SB0, 0x0 ;  /* 0x000080000000791a */ /* 0x000fe80000000000 */
[----:B------:R-:W-:Y:S03]  /*4420*/  BAR.SYNC.DEFER_BLOCKING 0x0 ;  /* 0x0000000000007b1d */ /* 0x000fe60000010000 */
[C---:B------:R-:W-:Y:S08]  /*4430*/  HMMA.16816.F32.BF16 R8, R140.reuse, R146, R8 ;  /* 0x000000928c08723c */ /* 0x040ff00000041808 */
[C---:B------:R-:W-:Y:S08]  /*4440*/  HMMA.16816.F32.BF16 R12, R140.reuse, R148, R12 ;  /* 0x000000948c0c723c */ /* 0x040ff0000004180c */
[C---:B------:R-:W-:Y:S08]  /*4450*/  HMMA.16816.F32.BF16 R16, R140.reuse, R150, R16 ;  /* 0x000000968c10723c */ /* 0x040ff00000041810 */
[C---:B---3--:R-:W-:Y:S08]  /*4460*/  HMMA.16816.F32.BF16 R20, R140.reuse, R136, R20 ;  /* 0x000000888c14723c */ /* 0x048ff00000041814 */
[C---:B------:R-:W-:Y:S08]  /*4470*/  HMMA.16816.F32.BF16 R24, R140.reuse, R138, R24 ;  /* 0x0000008a8c18723c */ /* 0x040ff00000041818 */
[C---:B----4-:R-:W-:Y:S08]  /*4480*/  HMMA.16816.F32.BF16 R28, R140.reuse, R152, R28 ;  /* 0x000000988c1c723c */ /* 0x050ff0000004181c */
[----:B------:R-:W-:Y:S08]  /*4490*/  HMMA.16816.F32.BF16 R32, R140, R154, R32 ;  /* 0x0000009a8c20723c */ /* 0x000ff00000041820 */
[C---:B-1----:R-:W-:Y:S08]  /*44a0*/  HMMA.16816.F32.BF16 R4, R160.reuse, R164, R4 ;  /* 0x000000a4a004723c */ /* 0x042ff00000041804 */
[C---:B------:R-:W-:Y:S08]  /*44b0*/  HMMA.16816.F32.BF16 R8, R160.reuse, R166, R8 ;  /* 0x000000a6a008723c */ /* 0x040ff00000041808 */
[C---:B------:R-:W-:Y:S08]  /*44c0*/  HMMA.16816.F32.BF16 R12, R160.reuse, R168, R12 ;  /* 0x000000a8a00c723c */ /* 0x040ff0000004180c */
[C---:B------:R-:W-:Y:S08]  /*44d0*/  HMMA.16816.F32.BF16 R16, R160.reuse, R170, R16 ;  /* 0x000000aaa010723c */ /* 0x040ff00000041810 */
[C---:B-----5:R-:W-:Y:S08]  /*44e0*/  HMMA.16816.F32.BF16 R20, R160.reuse, R156, R20 ;  /* 0x0000009ca014723c */ /* 0x060ff00000041814 */
[C---:B------:R-:W-:Y:S08]  /*44f0*/  HMMA.16816.F32.BF16 R24, R160.reuse, R158, R24 ;  /* 0x0000009ea018723c */ /* 0x040ff00000041818 */
[C---:B------:R-:W-:Y:S08]  /*4500*/  HMMA.16816.F32.BF16 R28, R160.reuse, R172, R28 ;  /* 0x000000aca01c723c */ /* 0x040ff0000004181c */
[----:B------:R-:W-:Y:S01]  /*4510*/  HMMA.16816.F32.BF16 R32, R160, R174, R32 ;  /* 0x000000aea020723c */ /* 0x000fe20000041820 */
[----:B------:R-:W-:-:S07]  /*4520*/  @P0 BRA `(.L_x_9) ;  /* 0xfffff32000000947 */ /* 0x000fce000383ffff */
.L_x_8:
[----:B------:R-:W-:Y:S01]  /*4530*/  FMNMX.FTZ R2, R4, R133, !PT ;  /* 0x0000008504027209 */ /* 0x000fe20007810000 */
[----:B------:R-:W-:Y:S01]  /*4540*/  LDSM.16.MT88.4 R140, [R190+0x12000] ;  /* 0x01200000be8c783b */ /* 0x000fe20000004200 */
[----:B------:R-:W-:Y:S02]  /*4550*/  FMNMX.FTZ R132, R6, R0, !PT ;  /* 0x0000000006847209 */ /* 0x000fe40007810000 */
[----:B------:R-:W-:Y:S02]  /*4560*/  FMNMX.FTZ R3, R5, R2, !PT ;  /* 0x0000000205037209 */ /* 0x000fe40007810000 */
[----:B------:R-:W-:Y:S02]  /*4570*/  FMNMX.FTZ R135, R7, R132, !PT ;  /* 0x0000008407877209 */ /* 0x000fe40007810000 */
        /* <DEDUP_REMOVED lines=25> */
[----:B------:R-:W-:Y:S02]  /*4710*/  FMNMX.FTZ R2, R28, R3, !PT ;  /* 0x000000031c027209 */ /* 0x000fe40007810000 */
[----:B------:R-:W-:Y:S02]  /*4720*/  FMNMX.FTZ R132, R30, R135, !PT ;  /* 0x000000871e847209 */ /* 0x000fe40007810000 */
[----:B------:R-:W-:Y:S02]  /*4730*/  FMNMX.FTZ R3, R29, R2, !PT ;  /* 0x000000021d037209 */ /* 0x000fe40007810000 */
[----:B------:R-:W-:Y:S02]  /*4740*/  IADD3 R218, R218, -0x1, RZ ;  /* 0xffffffffdada7810 */ /* 0x000fe40007ffe0ff */
[----:B------:R-:W-:Y:S02]  /*4750*/  FMNMX.FTZ R2, R32, R3, !PT ;  /* 0x0000000320027209 */ /* 0x000fe40007810000 */
[----:B------:R-:W-:Y:S02]  /*4760*/  FMNMX.FTZ R3, R31, R132, !PT ;  /* 0x000000841f037209 */ /* 0x000fe40007810000 */
[----:B-1----:R-:W-:Y:S02]  /*4770*/  FMNMX.FTZ R136, R33, R2, !PT ;  /* 0x0000000221887209 */ /* 0x002fe40007810000 */
[----:B------:R-:W-:Y:S03]  /*4780*/  FMNMX.FTZ R2, R34, R3, !PT ;  /* 0x0000000322027209 */ /* 0x000fe60007810000 */
[----:B------:R-:W-:Y:S01]  /*4790*/  SHFL.BFLY PT, R3, R136, 0x2, 0x1f ;  /* 0x0c401f0088037f89 */ /* 0x000fe200000e0000 */
[----:B------:R-:W-:Y:S07]  /*47a0*/  FMNMX.FTZ R137, R35, R2, !PT ;  /* 0x0000000223897209 */ /* 0x000fee0007810000 */
[----:B------:R-:W1:Y:S02]  /*47b0*/  SHFL.BFLY PT, R2, R137, 0x2, 0x1f ;  /* 0x0c401f0089027f89 */ /* 0x000e6400000e0000 */
[----:B-1----:R-:W-:Y:S02]  /*47c0*/  FMNMX.FTZ R134, R137, R2, !PT ;  /* 0x0000000289867209 */ /* 0x002fe40007810000 */
[----:B------:R-:W-:Y:S04]  /*47d0*/  FMNMX.FTZ R139, R136, R3, !PT ;  /* 0x00000003888b7209 */ /* 0x000fe80007810000 */
[----:B------:R-:W1:Y:S08]  /*47e0*/  SHFL.BFLY PT, R3, R134, 0x1, 0x1f ;  /* 0x0c201f0086037f89 */ /* 0x000e7000000e0000 */
[----:B------:R-:W2:Y:S01]  /*47f0*/  SHFL.BFLY PT, R132, R139, 0x1, 0x1f ;  /* 0x0c201f008b847f89 */ /* 0x000ea200000e0000 */
[----:B-1----:R-:W-:Y:S05]  /*4800*/  FMNMX.FTZ R3, R134, R3, !PT ;  /* 0x0000000386037209 */ /* 0x002fea0007810000 */
[----:B------:R-:W-:Y:S01]  /*4810*/  FMUL.FTZ R167, R3, c[0x0][0x23c] ;  /* 0x00008f0003a77a20 */ /* 0x000fe20000410000 */
[----:B--2---:R-:W-:Y:S02]  /*4820*/  FMNMX.FTZ R132, R139, R132, !PT ;  /* 0x000000848b847209 */ /* 0x004fe40007810000 */
[----:B------:R-:W1:Y:S02]  /*4830*/  LDSM.16.MT88.4 R136, [R192+0x12000] ;  /* 0x01200000c088783b */ /* 0x000e640000004200 */
[C---:B------:R-:W-:Y:S01]  /*4840*/  FSETP.NEU.FTZ.AND P1, PT, R132.reuse, -INF , PT ;  /* 0xff8000008400780b */ /* 0x040fe20003f3d000 */
[C---:B------:R-:W-:Y:S02]  /*4850*/  FADD.FTZ R2, -R132.reuse, R133 ;  /* 0x0000008584027221 */ /* 0x040fe40000010100 */
[----:B------:R-:W-:Y:S02]  /*4860*/  FMUL.FTZ R168, R132, c[0x0][0x23c] ;  /* 0x00008f0084a87a20 */ /* 0x000fe40000410000 */
[----:B------:R-:W-:Y:S02]  /*4870*/  FMUL.FTZ R135, R2, c[0x0][0x23c] ;  /* 0x00008f0002877a20 */ /* 0x000fe40000410000 */
[C---:B------:R-:W-:Y:S01]  /*4880*/  FADD.FTZ R133, -R3.reuse, R0 ;  /* 0x0000000003857221 */ /* 0x040fe20000010100 */
[----:B------:R-:W-:Y:S01]  /*4890*/  FSEL R168, R168, RZ, P1 ;  /* 0x000000ffa8a87208 */ /* 0x000fe20000800000 */
[----:B------:R2:W3:Y:S01]  /*48a0*/  MUFU.EX2 R2, R135 ;  /* 0x0000008700027308 */ /* 0x0004e20000000800 */
[----:B------:R-:W-:Y:S01]  /*48b0*/  FSETP.NEU.FTZ.AND P1, PT, R3, -INF , PT ;  /* 0xff8000000300780b */ /* 0x000fe20003f3d000 */
[----:B------:R-:W-:Y:S01]  /*48c0*/  FMUL.FTZ R0, R133, c[0x0][0x23c] ;  /* 0x00008f0085007a20 */ /* 0x000fe20000410000 */
[----:B------:R-:W-:Y:S01]  /*48d0*/  MOV R133, R132 ;  /* 0x0000008400857202 */ /* 0x000fe20000000f00 */
[--C-:B------:R-:W-:Y:S01]  /*48e0*/  FFMA.FTZ R164, R4, c[0x0][0x23c], -R168.reuse ;  /* 0x00008f0004a47a23 */ /* 0x100fe200000108a8 */
[----:B------:R-:W-:Y:S01]  /*48f0*/  FSEL R167, R167, RZ, P1 ;  /* 0x000000ffa7a77208 */ /* 0x000fe20000800000 */
[--C-:B------:R-:W-:Y:S02]  /*4900*/  FFMA.FTZ R5, R5, c[0x0][0x23c], -R168.reuse ;  /* 0x00008f0005057a23 */ /* 0x100fe400000108a8 */
[--C-:B------:R-:W-:Y:S02]  /*4910*/  FFMA.FTZ R134, R8, c[0x0][0x23c], -R168.reuse ;  /* 0x00008f0008867a23 */ /* 0x100fe400000108a8 */
[--C-:B------:R-:W-:Y:S01]  /*4920*/  FFMA.FTZ R6, R6, c[0x0][0x23c], -R167.reuse ;  /* 0x00008f0006067a23 */ /* 0x100fe200000108a7 */
[----:B------:R-:W4:Y:S01]  /*4930*/  MUFU.EX2 R0, R0 ;  /* 0x0000000000007308 */ /* 0x000f220000000800 */
[--C-:B------:R-:W-:Y:S02]  /*4940*/  FFMA.FTZ R7, R7, c[0x0][0x23c], -R167.reuse ;  /* 0x00008f0007077a23 */ /* 0x100fe400000108a7 */
[--C-:B------:R-:W-:Y:S02]  /*4950*/  FFMA.FTZ R165, R10, c[0x0][0x23c], -R167.reuse ;  /* 0x00008f000aa57a23 */ /* 0x100fe400000108a7 */
[--C-:B------:R-:W-:Y:S02]  /*4960*/  FFMA.FTZ R166, R11, c[0x0][0x23c], -R167.reuse ;  /* 0x00008f000ba67a23 */ /* 0x100fe400000108a7 */
[--C-:B------:R-:W-:Y:S02]  /*4970*/  FFMA.FTZ R222, R32, c[0x0][0x23c], -R168.reuse ;  /* 0x00008f0020de7a23 */ /* 0x100fe400000108a8 */
[--C-:B------:R-:W-:Y:S01]  /*4980*/  FFMA.FTZ R224, R34, c[0x0][0x23c], -R167.reuse ;  /* 0x00008f0022e07a23 */ /* 0x100fe200000108a7 */
[----:B------:R-:W-:Y:S01]  /*4990*/  MUFU.EX2 R164, R164 ;  /* 0x000000a400a47308 */ /* 0x000fe20000000800 */
[--C-:B------:R-:W-:Y:S02]  /*49a0*/  FFMA.FTZ R169, R12, c[0x0][0x23c], -R168.reuse ;  /* 0x00008f000ca97a23 */ /* 0x100fe400000108a8 */
[--C-:B--2---:R-:W-:Y:S02]  /*49b0*/  FFMA.FTZ R135, R9, c[0x0][0x23c], -R168.reuse ;  /* 0x00008f0009877a23 */ /* 0x104fe400000108a8 */
[C---:B---3--:R-:W-:Y:S02]  /*49c0*/  FMUL.FTZ R8, R2.reuse, R128 ;  /* 0x0000008002087220 */ /* 0x048fe40000410000 */
[C---:B------:R-:W-:Y:S02]  /*49d0*/  FMUL.FTZ R9, R2.reuse, R129 ;  /* 0x0000008102097220 */ /* 0x040fe40000410000 */
[C---:B------:R-:W-:Y:S01]  /*49e0*/  FMUL.FTZ R36, R2.reuse, R36 ;  /* 0x0000002402247220 */ /* 0x040fe20000410000 */
[----:B------:R-:W2:Y:S01]  /*49f0*/  MUFU.EX2 R5, R5 ;  /* 0x0000000500057308 */ /* 0x000ea20000000800 */
[C---:B------:R-:W-:Y:S02]  /*4a00*/  FMUL.FTZ R37, R2.reuse, R37 ;  /* 0x0000002502257220 */ /* 0x040fe40000410000 */
[----:B------:R-:W-:Y:S02]  /*4a10*/  FMUL.FTZ R40, R2, R40 ;  /* 0x0000002802287220 */ /* 0x000fe40000410000 */
[C---:B----4-:R-:W-:Y:S02]  /*4a20*/  FMUL.FTZ R10, R0.reuse, R130 ;  /* 0x00000082000a7220 */ /* 0x050fe40000410000 */
[C---:B------:R-:W-:Y:S02]  /*4a30*/  FMUL.FTZ R11, R0.reuse, R131 ;  /* 0x00000083000b7220 */ /* 0x040fe40000410000 */
[C---:B------:R-:W-:Y:S01]  /*4a40*/  FMUL.FTZ R38, R0.reuse, R38 ;  /* 0x0000002600267220 */ /* 0x040fe20000410000 */
[----:B------:R-:W-:Y:S01]  /*4a50*/  MUFU.EX2 R6, R6 ;  /* 0x0000000600067308 */ /* 0x000fe20000000800 */
[----:B------:R-:W-:Y:S02]  /*4a60*/  FMUL.FTZ R39, R0, R39 ;  /* 0x0000002700277220 */ /* 0x000fe40000410000 */
[----:B------:R-:W-:Y:S02]  /*4a70*/  FMUL.FTZ R41, R2, R41 ;  /* 0x0000002902297220 */ /* 0x000fe40000410000 */
[C---:B------:R-:W-:Y:S02]  /*4a80*/  FMUL.FTZ R42, R0.reuse, R42 ;  /* 0x0000002a002a7220 */ /* 0x040fe40000410000 */
[----:B------:R-:W-:Y:S02]  /*4a90*/  FMUL.FTZ R43, R0, R43 ;  /* 0x0000002b002b7220 */ /* 0x000fe40000410000 */
[C---:B------:R-:W-:Y:S01]  /*4aa0*/  FMUL.FTZ R44, R2.reuse, R44 ;  /* 0x0000002c022c7220 */ /* 0x040fe20000410000 */
[----:B------:R-:W3:Y:S01]  /*4ab0*/  MUFU.EX2 R7, R7 ;  /* 0x0000000700077308 */ /* 0x000ee20000000800 */
[----:B------:R-:W-:Y:S02]  /*4ac0*/  FMUL.FTZ R45, R2, R45 ;  /* 0x0000002d022d7220 */ /* 0x000fe40000410000 */
[C---:B------:R-:W-:Y:S01]  /*4ad0*/  FMUL.FTZ R46, R0.reuse, R46 ;  /* 0x0000002e002e7220 */ /* 0x040fe20000410000 */
[----:B--2---:R-:W-:Y:S01]  /*4ae0*/  F2FP.BF16.PACK_AB R128, R5, R164 ;  /* 0x000000a40580723e */ /* 0x004fe200000010ff */
[----:B------:R-:W-:Y:S02]  /*4af0*/  FMUL.FTZ R47, R0, R47 ;  /* 0x0000002f002f7220 */ /* 0x000fe40000410000 */
[C---:B------:R-:W-:Y:S02]  /*4b00*/  FMUL.FTZ R48, R2.reuse, R48 ;  /* 0x0000003002307220 */ /* 0x040fe40000410000 */
[----:B------:R-:W-:Y:S01]  /*4b10*/  FMUL.FTZ R49, R2, R49 ;  /* 0x0000003102317220 */ /* 0x000fe20000410000 */
[----:B------:R-:W-:Y:S01]  /*4b20*/  MUFU.EX2 R134, R134 ;  /* 0x0000008600867308 */ /* 0x000fe20000000800 */
[C---:B------:R-:W-:Y:S02]  /*4b30*/  FMUL.FTZ R50, R0.reuse, R50 ;  /* 0x0000003200327220 */ /* 0x040fe40000410000 */
[----:B------:R-:W-:Y:S02]  /*4b40*/  FMUL.FTZ R51, R0, R51 ;  /* 0x0000003300337220 */ /* 0x000fe40000410000 */
[C---:B------:R-:W-:Y:S02]  /*4b50*/  FMUL.FTZ R12, R2.reuse, R124 ;  /* 0x0000007c020c7220 */ /* 0x040fe40000410000 */
[C---:B------:R-:W-:Y:S02]  /*4b60*/  FMUL.FTZ R52, R2.reuse, R52 ;  /* 0x0000003402347220 */ /* 0x040fe40000410000 */
[----:B------:R-:W-:Y:S01]  /*4b70*/  FMUL.FTZ R53, R2, R53 ;  /* 0x0000003502357220 */ /* 0x000fe20000410000 */
[----:B------:R-:W2:Y:S01]  /*4b80*/  MUFU.EX2 R135, R135 ;  /* 0x0000008700877308 */ /* 0x000ea20000000800 */
[C---:B------:R-:W-:Y:S02]  /*4b90*/  FMUL.FTZ R54, R0.reuse, R54 ;  /* 0x0000003600367220 */ /* 0x040fe40000410000 */
[----:B------:R-:W-:Y:S01]  /*4ba0*/  FMUL.FTZ R55, R0, R55 ;  /* 0x0000003700377220 */ /* 0x000fe20000410000 */
[----:B---3--:R-:W-:Y:S01]  /*4bb0*/  F2FP.BF16.PACK_AB R129, R7, R6 ;  /* 0x000000060781723e */ /* 0x008fe200000010ff */
[C---:B------:R-:W-:Y:S02]  /*4bc0*/  FMUL.FTZ R56, R2.reuse, R56 ;  /* 0x0000003802387220 */ /* 0x040fe40000410000 */
[----:B------:R-:W-:Y:S02]  /*4bd0*/  FMUL.FTZ R57, R2, R57 ;  /* 0x0000003902397220 */ /* 0x000fe40000410000 */
[C---:B------:R-:W-:Y:S01]  /*4be0*/  FMUL.FTZ R58, R0.reuse, R58 ;  /* 0x0000003a003a7220 */ /* 0x040fe20000410000 */
[----:B------:R-:W-:Y:S01]  /*4bf0*/  MUFU.EX2 R165, R165 ;  /* 0x000000a500a57308 */ /* 0x000fe20000000800 */
[----:B------:R-:W-:Y:S02]  /*4c00*/  FMUL.FTZ R59, R0, R59 ;  /* 0x0000003b003b7220 */ /* 0x000fe40000410000 */
[C---:B------:R-:W-:Y:S02]  /*4c10*/  FMUL.FTZ R60, R2.reuse, R60 ;  /* 0x0000003c023c7220 */ /* 0x040fe40000410000 */
[----:B------:R-:W-:Y:S02]  /*4c20*/  FMUL.FTZ R61, R2, R61 ;  /* 0x0000003d023d7220 */ /* 0x000fe40000410000 */
[C---:B------:R-:W-:Y:S02]  /*4c30*/  FMUL.FTZ R62, R0.reuse, R62 ;  /* 0x0000003e003e7220 */ /* 0x040fe40000410000 */
[----:B------:R-:W-:Y:S01]  /*4c40*/  FMUL.FTZ R63, R0, R63 ;  /* 0x0000003f003f7220 */ /* 0x000fe20000410000 */
[----:B------:R-:W3:Y:S01]  /*4c50*/  MUFU.EX2 R166, R166 ;  /* 0x000000a600a67308 */ /* 0x000ee20000000800 */
[C---:B------:R-:W-:Y:S02]  /*4c60*/  FMUL.FTZ R64, R2.reuse, R64 ;  /* 0x0000004002407220 */ /* 0x040fe40000410000 */
[----:B------:R-:W-:Y:S01]  /*4c70*/  FMUL.FTZ R65, R2, R65 ;  /* 0x0000004102417220 */ /* 0x000fe20000410000 */
[----:B--2---:R-:W-:Y:S01]  /*4c80*/  F2FP.BF16.PACK_AB R130, R135, R134 ;  /* 0x000000868782723e */ /* 0x004fe200000010ff */
        /* <DEDUP_REMOVED lines=9> */
[----:B------:R-:W-:Y:S01]  /*4d20*/  MUFU.EX2 R222, R222 ;  /* 0x000000de00de7308 */ /* 0x000fe20000000800 */
[C---:B------:R-:W-:Y:S02]  /*4d30*/  FMUL.FTZ R74, R0.reuse, R74 ;  /* 0x0000004a004a7220 */ /* 0x040fe40000410000 */
[----:B------:R-:W-:Y:S01]  /*4d40*/  FMUL.FTZ R75, R0, R75 ;  /* 0x0000004b004b7220 */ /* 0x000fe20000410000 */
[----:B---3--:R-:W-:Y:S01]  /*4d50*/  F2FP.BF16.PACK_AB R131, R166, R165 ;  /* 0x000000a5a683723e */ /* 0x008fe200000010ff */
[C---:B------:R-:W-:Y:S02]  /*4d60*/  FMUL.FTZ R76, R2.reuse, R76 ;  /* 0x0000004c024c7220 */ /* 0x040fe40000410000 */
[----:B------:R-:W-:Y:S02]  /*4d70*/  FMUL.FTZ R77, R2, R77 ;  /* 0x0000004d024d7220 */ /* 0x000fe40000410000 */
[C---:B------:R-:W-:Y:S01]  /*4d80*/  FMUL.FTZ R78, R0.reuse, R78 ;  /* 0x0000004e004e7220 */ /* 0x040fe20000410000 */
[----:B------:R-:W-:Y:S01]  /*4d90*/  MUFU.EX2 R224, R224 ;  /* 0x000000e000e07308 */ /* 0x000fe20000000800 */
[C---:B-1----:R-:W-:Y:S05]  /*4da0*/  HMMA.16816.F32.BF16 R8, R128.reuse, R136, R8 ;  /* 0x000000888008723c */ /* 0x042fea0000041808 */
[----:B------:R-:W-:Y:S02]  /*4db0*/  FMUL.FTZ R79, R0, R79 ;  /* 0x0000004f004f7220 */ /* 0x000fe40000410000 */
[C---:B------:R-:W-:Y:S01]  /*4dc0*/  FMUL.FTZ R80, R2.reuse, R80 ;  /* 0x0000005002507220 */ /* 0x040fe20000410000 */
[C---:B------:R-:W-:Y:S01]  /*4dd0*/  HMMA.16816.F32.BF16 R36, R128.reuse, R138, R36 ;  /* 0x0000008a8024723c */ /* 0x040fe20000041824 */
[----:B------:R-:W1:Y:S03]  /*4de0*/  LDSM.16.MT88.4 R136, [R188+0x12000] ;  /* 0x01200000bc88783b */ /* 0x000e660000004200 */
[----:B------:R-:W-:Y:S02]  /*4df0*/  FMUL.FTZ R81, R2, R81 ;  /* 0x0000005102517220 */ /* 0x000fe40000410000 */
[C---:B------:R-:W-:Y:S02]  /*4e00*/  FMUL.FTZ R82, R0.reuse, R82 ;  /* 0x0000005200527220 */ /* 0x040fe40000410000 */
[C---:B------:R-:W-:Y:S04]  /*4e10*/  HMMA.16816.F32.BF16 R40, R128.reuse, R140, R40 ;  /* 0x0000008c8028723c */ /* 0x040fe80000041828 */
[----:B------:R-:W-:Y:S02]  /*4e20*/  FMUL.FTZ R83, R0, R83 ;  /* 0x0000005300537220 */ /* 0x000fe40000410000 */
[C---:B------:R-:W-:Y:S02]  /*4e30*/  FMUL.FTZ R84, R2.reuse, R84 ;  /* 0x0000005402547220 */ /* 0x040fe40000410000 */
[C---:B------:R-:W-:Y:S01]  /*4e40*/  HMMA.16816.F32.BF16 R44, R128.reuse, R142, R44 ;  /* 0x0000008e802c723c */ /* 0x040fe2000004182c */
[----:B------:R-:W2:Y:S03]  /*4e50*/  LDSM.16.MT88.4 R140, [R192+0x14000] ;  /* 0x01400000c08c783b */ /* 0x000ea60000004200 */
[----:B------:R-:W-:Y:S02]  /*4e60*/  FMUL.FTZ R85, R2, R85 ;  /* 0x0000005502557220 */ /* 0x000fe40000410000 */
[C---:B------:R-:W-:Y:S02]  /*4e70*/  FMUL.FTZ R86, R0.reuse, R86 ;  /* 0x0000005600567220 */ /* 0x040fe40000410000 */
[C---:B------:R-:W-:Y:S04]  /*4e80*/  HMMA.16816.F32.BF16 R48, R128.reuse, R144, R48 ;  /* 0x000000908030723c */ /* 0x040fe80000041830 */
[----:B------:R-:W-:Y:S02]  /*4e90*/  FMUL.FTZ R87, R0, R87 ;  /* 0x0000005700577220 */ /* 0x000fe40000410000 */
[C---:B------:R-:W-:Y:S02]  /*4ea0*/  FMUL.FTZ R88, R2.reuse, R88 ;  /* 0x0000005802587220 */ /* 0x040fe40000410000 */
[C---:B------:R-:W-:Y:S01]  /*4eb0*/  HMMA.16816.F32.BF16 R52, R128.reuse, R146, R52 ;  /* 0x000000928034723c */ /* 0x040fe20000041834 */
[----:B------:R-:W3:Y:S03]  /*4ec0*/  LDSM.16.MT88.4 R144, [R190+0x14000] ;  /* 0x01400000be90783b */ /* 0x000ee60000004200 */
[----:B------:R-:W-:Y:S02]  /*4ed0*/  FMUL.FTZ R89, R2, R89 ;  /* 0x0000005902597220 */ /* 0x000fe40000410000 */
[C---:B------:R-:W-:Y:S02]  /*4ee0*/  FMUL.FTZ R90, R0.reuse, R90 ;  /* 0x0000005a005a7220 */ /* 0x040fe40000410000 */
[----:B------:R-:W-:Y:S01]  /*4ef0*/  FMUL.FTZ R91, R0, R91 ;  /* 0x0000005b005b7220 */ /* 0x000fe20000410000 */
[C---:B-1----:R-:W-:Y:S03]  /*4f00*/  HMMA.16816.F32.BF16 R56, R128.reuse, R136, R56 ;  /* 0x000000888038723c */ /* 0x042fe60000041838 */
[C---:B------:R-:W-:Y:S02]  /*4f10*/  FMUL.FTZ R92, R2.reuse, R92 ;  /* 0x0000005c025c7220 */ /* 0x040fe40000410000 */
[----:B------:R-:W-:Y:S02]  /*4f20*/  FMUL.FTZ R93, R2, R93 ;  /* 0x0000005d025d7220 */ /* 0x000fe40000410000 */
[C---:B------:R-:W-:Y:S01]  /*4f30*/  FMUL.FTZ R94, R0.reuse, R94 ;  /* 0x0000005e005e7220 */ /* 0x040fe20000410000 */
[C---:B------:R-:W-:Y:S01]  /*4f40*/  HMMA.16816.F32.BF16 R60, R128.reuse, R138, R60 ;  /* 0x0000008a803c723c */ /* 0x040fe2000004183c */
[----:B------:R-:W1:Y:S03]  /*4f50*/  LDSM.16.MT88.4 R136, [R189+0x14000] ;  /* 0x01400000bd88783b */ /* 0x000e660000004200 */
[----:B------:R-:W-:Y:S02]  /*4f60*/  FMUL.FTZ R95, R0, R95 ;  /* 0x0000005f005f7220 */ /* 0x000fe40000410000 */
[C---:B------:R-:W-:Y:S02]  /*4f70*/  FMUL.FTZ R96, R2.reuse, R96 ;  /* 0x0000006002607220 */ /* 0x040fe40000410000 */
[C---:B--2---:R-:W-:Y:S04]  /*4f80*/  HMMA.16816.F32.BF16 R64, R128.reuse, R140, R64 ;  /* 0x0000008c8040723c */ /* 0x044fe80000041840 */
[----:B------:R-:W-:Y:S02]  /*4f90*/  FMUL.FTZ R97, R2, R97 ;  /* 0x0000006102617220 */ /* 0x000fe40000410000 */
[C---:B------:R-:W-:Y:S02]  /*4fa0*/  FMUL.FTZ R98, R0.reuse, R98 ;  /* 0x0000006200627220 */ /* 0x040fe40000410000 */
[C---:B------:R-:W-:Y:S01]  /*4fb0*/  HMMA.16816.F32.BF16 R68, R128.reuse, R142, R68 ;  /* 0x0000008e8044723c */ /* 0x040fe20000041844 */
[----:B------:R-:W2:Y:S03]  /*4fc0*/  LDSM.16.MT88.4 R140, [R188+0x14000] ;  /* 0x01400000bc8c783b */ /* 0x000ea60000004200 */
[----:B------:R-:W-:Y:S02]  /*4fd0*/  FMUL.FTZ R99, R0, R99 ;  /* 0x0000006300637220 */ /* 0x000fe40000410000 */
[C---:B------:R-:W-:Y:S02]  /*4fe0*/  FMUL.FTZ R100, R2.reuse, R100 ;  /* 0x0000006402647220 */ /* 0x040fe40000410000 */
[C---:B---3--:R-:W-:Y:S04]  /*4ff0*/  HMMA.16816.F32.BF16 R72, R128.reuse, R144, R72 ;  /* 0x000000908048723c */ /* 0x048fe80000041848 */
[----:B------:R-:W-:Y:S02]  /*5000*/  FMUL.FTZ R101, R2, R101 ;  /* 0x0000006502657220 */ /* 0x000fe40000410000 */
[C---:B------:R-:W-:Y:S02]  /*5010*/  FMUL.FTZ R102, R0.reuse, R102 ;  /* 0x0000006600667220 */ /* 0x040fe40000410000 */
[C---:B------:R-:W-:Y:S01]  /*5020*/  HMMA.16816.F32.BF16 R76, R128.reuse, R146, R76 ;  /* 0x00000092804c723c */ /* 0x040fe2000004184c */
[----:B------:R-:W3:Y:S03]  /*5030*/  LDSM.16.MT88.4 R144, [R192+0x16000] ;  /* 0x01600000c090783b */ /* 0x000ee60000004200 */
[----:B------:R-:W-:Y:S02]  /*5040*/  FMUL.FTZ R103, R0, R103 ;  /* 0x0000006700677220 */ /* 0x000fe40000410000 */
[--C-:B------:R-:W-:Y:S02]  /*5050*/  FFMA.FTZ R170, R13, c[0x0][0x23c], -R168.reuse ;  /* 0x00008f000daa7a23 */ /* 0x100fe400000108a8 */
[----:B------:R-:W-:Y:S01]  /*5060*/  FMUL.FTZ R13, R2, R125 ;  /* 0x0000007d020d7220 */ /* 0x000fe20000410000 */
[C---:B-1----:R-:W-:Y:S03]  /*5070*/  HMMA.16816.F32.BF16 R80, R128.reuse, R136, R80 ;  /* 0x000000888050723c */ /* 0x042fe60000041850 */
[--C-:B------:R-:W-:Y:S01]  /*5080*/  FFMA.FTZ R171, R14, c[0x0][0x23c], -R167.reuse ;  /* 0x00008f000eab7a23 */ /* 0x100fe200000108a7 */
[----:B------:R-:W1:Y:S01]  /*5090*/  MUFU.EX2 R170, R170 ;  /* 0x000000aa00aa7308 */ /* 0x000e620000000800 */
[C---:B------:R-:W-:Y:S02]  /*50a0*/  FMUL.FTZ R14, R0.reuse, R126 ;  /* 0x0000007e000e7220 */ /* 0x040fe40000410000 */
[--C-:B------:R-:W-:Y:S01]  /*50b0*/  FFMA.FTZ R172, R15, c[0x0][0x23c], -R167.reuse ;  /* 0x00008f000fac7a23 */ /* 0x100fe200000108a7 */
[C---:B------:R-:W-:Y:S01]  /*50c0*/  HMMA.16816.F32.BF16 R84, R128.reuse, R138, R84 ;  /* 0x0000008a8054723c */ /* 0x040fe20000041854 */
[----:B------:R-:W4:Y:S03]  /*50d0*/  LDSM.16.MT88.4 R136, [R190+0x16000] ;  /* 0x01600000be88783b */ /* 0x000f260000004200 */
[----:B------:R-:W-:Y:S02]  /*50e0*/  FMUL.FTZ R15, R0, R127 ;  /* 0x0000007f000f7220 */ /* 0x000fe40000410000 */
[C---:B------:R-:W-:Y:S01]  /*50f0*/  FMUL.FTZ R104, R2.reuse, R104 ;  /* 0x0000006802687220 */ /* 0x040fe20000410000 */
[----:B------:R-:W-:Y:S01]  /*5100*/  MUFU.EX2 R171, R171 ;  /* 0x000000ab00ab7308 */ /* 0x000fe20000000800 */
[C---:B--2---:R-:W-:Y:S01]  /*5110*/  HMMA.16816.F32.BF16 R88, R128.reuse, R140, R88 ;  /* 0x0000008c8058723c */ /* 0x044fe20000041858 */
[----:B------:R-:W-:Y:S03]  /*5120*/  LDSM.16.MT88.4 R124, [R188+0x16000] ;  /* 0x01600000bc7c783b */ /* 0x000fe60000004200 */
[----:B------:R-:W-:Y:S02]  /*5130*/  FMUL.FTZ R105, R2, R105 ;  /* 0x0000006902697220 */ /* 0x000fe40000410000 */
[C---:B------:R-:W-:Y:S02]  /*5140*/  FMUL.FTZ R106, R0.reuse, R106 ;  /* 0x0000006a006a7220 */ /* 0x040fe40000410000 */
[C---:B------:R-:W-:Y:S01]  /*5150*/  HMMA.16816.F32.BF16 R92, R128.reuse, R142, R92 ;  /* 0x0000008e805c723c */ /* 0x040fe2000004185c */
[----:B------:R-:W2:Y:S01]  /*5160*/  LDSM.16.MT88.4 R140, [R189+0x16000] ;  /* 0x01600000bd8c783b */ /* 0x000ea20000004200 */
[----:B------:R-:W5:Y:S02]  /*5170*/  MUFU.EX2 R172, R172 ;  /* 0x000000ac00ac7308 */ /* 0x000f640000000800 */
[----:B------:R-:W-:Y:S02]  /*5180*/  FMUL.FTZ R107, R0, R107 ;  /* 0x0000006b006b7220 */ /* 0x000fe40000410000 */
[C---:B------:R-:W-:Y:S02]  /*5190*/  FMUL.FTZ R108, R2.reuse, R108 ;  /* 0x0000006c026c7220 */ /* 0x040fe40000410000 */
[C---:B---3--:R-:W-:Y:S04]  /*51a0*/  HMMA.16816.F32.BF16 R96, R128.reuse, R144, R96 ;  /* 0x000000908060723c */ /* 0x048fe80000041860 */
[----:B------:R-:W-:Y:S02]  /*51b0*/  FMUL.FTZ R109, R2, R109 ;  /* 0x0000006d026d7220 */ /* 0x000fe40000410000 */
[C---:B------:R-:W-:Y:S02]  /*51c0*/  FMUL.FTZ R110, R0.reuse, R110 ;  /* 0x0000006e006e7220 */ /* 0x040fe40000410000 */
[C---:B------:R-:W-:Y:S01]  /*51d0*/  HMMA.16816.F32.BF16 R100, R128.reuse, R146, R100 ;  /* 0x000000928064723c */ /* 0x040fe20000041864 */
[----:B------:R-:W-:Y:S03]  /*51e0*/  LDSM.16.MT88.4 R144, [R190+0x12800] ;  /* 0x01280000be90783b */ /* 0x000fe60000004200 */
[----:B------:R-:W-:Y:S02]  /*51f0*/  FMUL.FTZ R111, R0, R111 ;  /* 0x0000006f006f7220 */ /* 0x000fe40000410000 */
[--C-:B------:R-:W-:Y:S02]  /*5200*/  FFMA.FTZ R173, R16, c[0x0][0x23c], -R168.reuse ;  /* 0x00008f0010ad7a23 */ /* 0x100fe400000108a8 */
[----:B------:R-:W-:Y:S01]  /*5210*/  FFMA.FTZ R174, R17, c[0x0][0x23c], -R168 ;  /* 0x00008f0011ae7a23 */ /* 0x000fe200000108a8 */
[C---:B----4-:R-:W-:Y:S03]  /*5220*/  HMMA.16816.F32.BF16 R104, R128.reuse, R136, R104 ;  /* 0x000000888068723c */ /* 0x050fe60000041868 */
[--C-:B------:R-:W-:Y:S01]  /*5230*/  FFMA.FTZ R175, R18, c[0x0][0x23c], -R167.reuse ;  /* 0x00008f0012af7a23 */ /* 0x100fe200000108a7 */
[----:B------:R-:W-:Y:S01]  /*5240*/  MUFU.EX2 R173, R173 ;  /* 0x000000ad00ad7308 */ /* 0x000fe20000000800 */
[----:B------:R-:W-:Y:S02]  /*5250*/  FFMA.FTZ R220, R19, c[0x0][0x23c], -R167 ;  /* 0x00008f0013dc7a23 */ /* 0x000fe400000108a7 */
[C---:B------:R-:W-:Y:S01]  /*5260*/  FMUL.FTZ R112, R2.reuse, R112 ;  /* 0x0000007002707220 */ /* 0x040fe20000410000 */
[C---:B------:R-:W-:Y:S01]  /*5270*/  HMMA.16816.F32.BF16 R12, R128.reuse, R138, R12 ;  /* 0x0000008a800c723c */ /* 0x040fe2000004180c */
[----:B------:R-:W3:Y:S03]  /*5280*/  LDSM.16.MT88.4 R136, [R192+0x12800] ;  /* 0x01280000c088783b */ /* 0x000ee60000004200 */
[----:B------:R-:W-:Y:S02]  /*5290*/  FMUL.FTZ R113, R2, R113 ;  /* 0x0000007102717220 */ /* 0x000fe40000410000 */
[----:B------:R-:W4:Y:S01]  /*52a0*/  MUFU.EX2 R174, R174 ;  /* 0x000000ae00ae7308 */ /* 0x000f220000000800 */
[C---:B------:R-:W-:Y:S01]  /*52b0*/  FMUL.FTZ R114, R0.reuse, R114 ;  /* 0x0000007200727220 */ /* 0x040fe20000410000 */
[C---:B--2---:R-:W-:Y:S04]  /*52c0*/  HMMA.16816.F32.BF16 R108, R128.reuse, R140, R108 ;  /* 0x0000008c806c723c */ /* 0x044fe8000004186c */
[----:B------:R-:W-:Y:S02]  /*52d0*/  FMUL.FTZ R115, R0, R115 ;  /* 0x0000007300737220 */ /* 0x000fe40000410000 */
[----:B------:R-:W-:Y:S01]  /*52e0*/  FMUL.FTZ R16, R2, R120 ;  /* 0x0000007802107220 */ /* 0x000fe20000410000 */
[----:B-1----:R-:W-:Y:S01]  /*52f0*/  F2FP.BF16.PACK_AB R120, R170, R169 ;  /* 0x000000a9aa78723e */ /* 0x002fe200000010ff */
[----:B------:R-:W-:Y:S01]  /*5300*/  MUFU.EX2 R175, R175 ;  /* 0x000000af00af7308 */ /* 0x000fe20000000800 */
[----:B------:R-:W-:Y:S02]  /*5310*/  FMUL.FTZ R17, R2, R121 ;  /* 0x0000007902117220 */ /* 0x000fe40000410000 */
[C---:B------:R-:W-:Y:S01]  /*5320*/  HMMA.16816.F32.BF16 R112, R128.reuse, R142, R112 ;  /* 0x0000008e8070723c */ /* 0x040fe20000041870 */
[----:B------:R-:W1:Y:S02]  /*5330*/  LDSM.16.MT88.4 R140, [R189+0x12800] ;  /* 0x01280000bd8c783b */ /* 0x000e640000004200 */
[----:B------:R-:W-:Y:S01]  /*5340*/  FMUL.FTZ R18, R0, R122 ;  /* 0x0000007a00127220 */ /* 0x000fe20000410000 */
[----:B-----5:R-:W-:Y:S01]  /*5350*/  F2FP.BF16.PACK_AB R121, R172, R171 ;  /* 0x000000abac79723e */ /* 0x020fe200000010ff */
[----:B------:R-:W-:Y:S02]  /*5360*/  FMUL.FTZ R19, R0, R123 ;  /* 0x0000007b00137220 */ /* 0x000fe40000410000 */
[----:B------:R-:W2:Y:S01]  /*5370*/  MUFU.EX2 R220, R220 ;  /* 0x000000dc00dc7308 */ /* 0x000ea20000000800 */
[C---:B------:R-:W-:Y:S04]  /*5380*/  FMUL.FTZ R116, R2.reuse, R116 ;  /* 0x0000007402747220 */ /* 0x040fe80000410000 */
[C---:B------:R-:W-:Y:S03]  /*5390*/  HMMA.16816.F32.BF16 R16, R128.reuse, R124, R16 ;  /* 0x0000007c8010723c */ /* 0x040fe60000041810 */
[----:B------:R-:W-:Y:S01]  /*53a0*/  FMUL.FTZ R117, R2, R117 ;  /* 0x0000007502757220 */ /* 0x000fe20000410000 */
[----:B----4-:R-:W-:Y:S01]  /*53b0*/  F2FP.BF16.PACK_AB R122, R174, R173 ;  /* 0x000000adae7a723e */ /* 0x010fe200000010ff */
[C---:B------:R-:W-:Y:S02]  /*53c0*/  FMUL.FTZ R118, R0.reuse, R118 ;  /* 0x0000007600767220 */ /* 0x040fe40000410000 */
[----:B------:R-:W-:Y:S02]  /*53d0*/  FMUL.FTZ R119, R0, R119 ;  /* 0x0000007700777220 */ /* 0x000fe40000410000 */
[----:B------:R-:W-:Y:S03]  /*53e0*/  FFMA.FTZ R164, R2, R221, R164 ;  /* 0x000000dd02a47223 */ /* 0x000fe600000100a4 */
[----:B------:R-:W-:Y:S01]  /*53f0*/  FFMA.FTZ R6, R0, R219, R6 ;  /* 0x000000db00067223 */ /* 0x000fe20000010006 */
[----:B------:R-:W-:Y:S01]  /*5400*/  MOV R0, R3 ;  /* 0x0000000300007202 */ /* 0x000fe20000000f00 */
[----:B------:R-:W-:Y:S01]  /*5410*/  HMMA.16816.F32.BF16 R116, R128, R126, R116 ;  /* 0x0000007e8074723c */ /* 0x000fe20000041874 */
[----:B------:R-:W4:Y:S02]  /*5420*/  LDSM.16.MT88.4 R124, [R188+0x14800] ;  /* 0x01480000bc7c783b */ /* 0x000f240000004200 */
[----:B------:R-:W-:Y:S01]  /*5430*/  FADD.FTZ R5, R5, R164 ;  /* 0x000000a405057221 */ /* 0x000fe20000010000 */
[----:B--2---:R-:W-:Y:S01]  /*5440*/  F2FP.BF16.PACK_AB R123, R220, R175 ;  /* 0x000000afdc7b723e */ /* 0x004fe200000010ff */
[----:B------:R-:W-:Y:S02]  /*5450*/  FADD.FTZ R6, R7, R6 ;  /* 0x0000000607067221 */ /* 0x000fe40000010000 */
[----:B------:R-:W-:Y:S02]  /*5460*/  FADD.FTZ R134, R134, R5 ;  /* 0x0000000586867221 */ /* 0x000fe40000010000 */
[----:B------:R-:W2:Y:S02]  /*5470*/  LDSM.16.MT88.4 R128, [R192+0x16800] ;  /* 0x01680000c080783b */ /* 0x000ea40000004200 */
[C---:B---3--:R-:W-:Y:S05]  /*5480*/  HMMA.16816.F32.BF16 R8, R120.reuse, R136, R8 ;  /* 0x000000887808723c */ /* 0x048fea0000041808 */
[----:B------:R-:W-:Y:S02]  /*5490*/  FADD.FTZ R165, R165, R6 ;  /* 0x00000006a5a57221 */ /* 0x000fe40000010000 */
[----:B------:R-:W-:Y:S01]  /*54a0*/  FADD.FTZ R134, R135, R134 ;  /* 0x0000008687867221 */ /* 0x000fe20000010000 */
[C---:B------:R-:W-:Y:S01]  /*54b0*/  HMMA.16816.F32.BF16 R36, R120.reuse, R138, R36 ;  /* 0x0000008a7824723c */ /* 0x040fe20000041824 */
[----:B------:R-:W3:Y:S03]  /*54c0*/  LDSM.16.MT88.4 R136, [R190+0x16800] ;  /* 0x01680000be88783b */ /* 0x000ee60000004200 */
[----:B------:R-:W-:Y:S02]  /*54d0*/  FADD.FTZ R166, R166, R165 ;  /* 0x000000a5a6a67221 */ /* 0x000fe40000010000 */
[----:B------:R-:W-:Y:S02]  /*54e0*/  FADD.FTZ R169, R169, R134 ;  /* 0x00000086a9a97221 */ /* 0x000fe40000010000 */
[C---:B------:R-:W-:Y:S04]  /*54f0*/  HMMA.16816.F32.BF16 R40, R120.reuse, R144, R40 ;  /* 0x000000907828723c */ /* 0x040fe80000041828 */
[----:B------:R-:W-:Y:S02]  /*5500*/  FADD.FTZ R171, R171, R166 ;  /* 0x000000a6abab7221 */ /* 0x000fe40000010000 */
[----:B------:R-:W-:Y:S02]  /*5510*/  FADD.FTZ R170, R170, R169 ;  /* 0x000000a9aaaa7221 */ /* 0x000fe40000010000 */
[C---:B------:R-:W-:Y:S01]  /*5520*/  HMMA.16816.F32.BF16 R44, R120.reuse, R146, R44 ;  /* 0x00000092782c723c */ /* 0x040fe2000004182c */
[----:B------:R-:W-:Y:S03]  /*5530*/  LDSM.16.MT88.4 R144, [R190+0x15000] ;  /* 0x01500000be90783b */ /* 0x000fe60000004200 */
[----:B------:R-:W-:Y:S02]  /*5540*/  FADD.FTZ R172, R172, R171 ;  /* 0x000000abacac7221 */ /* 0x000fe40000010000 */
[----:B------:R-:W-:Y:S02]  /*5550*/  FADD.FTZ R173, R173, R170 ;  /* 0x000000aaadad7221 */ /* 0x000fe40000010000 */
[C---:B-1----:R-:W-:Y:S04]  /*5560*/  HMMA.16816.F32.BF16 R48, R120.reuse, R140, R48 ;  /* 0x0000008c7830723c */ /* 0x042fe80000041830 */
[----:B------:R-:W-:Y:S02]  /*5570*/  FADD.FTZ R5, R175, R172 ;  /* 0x000000acaf057221 */ /* 0x000fe40000010000 */
[----:B------:R-:W-:Y:S02]  /*5580*/  FADD.FTZ R173, R174, R173 ;  /* 0x000000adaead7221 */ /* 0x000fe40000010000 */
[C---:B------:R-:W-:Y:S01]  /*5590*/  HMMA.16816.F32.BF16 R52, R120.reuse, R142, R52 ;  /* 0x0000008e7834723c */ /* 0x040fe20000041834 */
[----:B------:R-:W1:Y:S03]  /*55a0*/  LDSM.16.MT88.4 R140, [R189+0x16800] ;  /* 0x01680000bd8c783b */ /* 0x000e660000004200 */
[----:B------:R-:W-:Y:S04]  /*55b0*/  FADD.FTZ R5, R220, R5 ;  /* 0x00000005dc057221 */ /* 0x000fe80000010000 */
[C---:B------:R-:W-:Y:S08]  /*55c0*/  HMMA.16816.F32.BF16 R56, R120.reuse, R148, R56 ;  /* 0x000000947838723c */ /* 0x040ff00000041838 */
[C---:B------:R-:W-:Y:S01]  /*55d0*/  HMMA.16816.F32.BF16 R60, R120.reuse, R150, R60 ;  /* 0x00000096783c723c */ /* 0x040fe2000004183c */
[----:B------:R-:W-:Y:S07]  /*55e0*/  LDSM.16.MT88.4 R148, [R189+0x15000] ;  /* 0x01500000bd94783b */ /* 0x000fee0000004200 */
[C---:B------:R-:W-:Y:S07]  /*55f0*/  HMMA.16816.F32.BF16 R64, R120.reuse, R152, R64 ;  /* 0x000000987840723c */ /* 0x040fee0000041840 */
[--C-:B------:R-:W-:Y:S01]  /*5600*/  FFMA.FTZ R152, R20, c[0x0][0x23c], -R168.reuse ;  /* 0x00008f0014987a23 */ /* 0x100fe200000108a8 */
[C---:B------:R-:W-:Y:S04]  /*5610*/  HMMA.16816.F32.BF16 R68, R120.reuse, R154, R68 ;  /* 0x0000009a7844723c */ /* 0x040fe80000041844 */
[--C-:B------:R-:W-:Y:S01]  /*5620*/  FFMA.FTZ R153, R21, c[0x0][0x23c], -R168.reuse ;  /* 0x00008f0015997a23 */ /* 0x100fe200000108a8 */
[----:B------:R-:W-:Y:S02]  /*5630*/  MUFU.EX2 R152, R152 ;  /* 0x0000009800987308 */ /* 0x000fe40000000800 */
[--C-:B------:R-:W-:Y:S01]  /*5640*/  FFMA.FTZ R154, R22, c[0x0][0x23c], -R167.reuse ;  /* 0x00008f00169a7a23 */ /* 0x100fe200000108a7 */
[C---:B------:R-:W-:Y:S04]  /*5650*/  HMMA.16816.F32.BF16 R72, R120.reuse, R156, R72 ;  /* 0x0000009c7848723c */ /* 0x040fe80000041848 */
[--C-:B------:R-:W-:Y:S02]  /*5660*/  FFMA.FTZ R155, R23, c[0x0][0x23c], -R167.reuse ;  /* 0x00008f00179b7a23 */ /* 0x100fe400000108a7 */
[----:B------:R-:W5:Y:S01]  /*5670*/  LDSM.16.MT88.4 R20, [R188+0x16800] ;  /* 0x01680000bc14783b */ /* 0x000f620000004200 */
[--C-:B------:R-:W-:Y:S01]  /*5680*/  FFMA.FTZ R156, R24, c[0x0][0x23c], -R168.reuse ;  /* 0x00008f00189c7a23 */ /* 0x100fe200000108a8 */
[C---:B------:R-:W-:Y:S01]  /*5690*/  HMMA.16816.F32.BF16 R76, R120.reuse, R158, R76 ;  /* 0x0000009e784c723c */ /* 0x040fe2000004184c */
[----:B------:R-:W1:Y:S03]  /*56a0*/  MUFU.EX2 R153, R153 ;  /* 0x0000009900997308 */ /* 0x000e660000000800 */
[--C-:B------:R-:W-:Y:S03]  /*56b0*/  FFMA.FTZ R157, R25, c[0x0][0x23c], -R168.reuse ;  /* 0x00008f00199d7a23 */ /* 0x100fe600000108a8 */
[--C-:B------:R-:W-:Y:S01]  /*56c0*/  FFMA.FTZ R158, R26, c[0x0][0x23c], -R167.reuse ;  /* 0x00008f001a9e7a23 */ /* 0x100fe200000108a7 */
[C---:B------:R-:W-:Y:S03]  /*56d0*/  HMMA.16816.F32.BF16 R80, R120.reuse, R160, R80 ;  /* 0x000000a07850723c */ /* 0x040fe60000041850 */
[----:B------:R-:W-:Y:S01]  /*56e0*/  MUFU.EX2 R154, R154 ;  /* 0x0000009a009a7308 */ /* 0x000fe20000000800 */
[--C-:B------:R-:W-:Y:S02]  /*56f0*/  FFMA.FTZ R159, R27, c[0x0][0x23c], -R167.reuse ;  /* 0x00008f001b9f7a23 */ /* 0x100fe400000108a7 */
[----:B------:R-:W-:Y:S01]  /*5700*/  LDSM.16.MT88.4 R24, [R189+0x13000] ;  /* 0x01300000bd18783b */ /* 0x000fe20000004200 */
[--C-:B------:R-:W-:Y:S01]  /*5710*/  FFMA.FTZ R160, R28, c[0x0][0x23c], -R168.reuse ;  /* 0x00008f001ca07a23 */ /* 0x100fe200000108a8 */
[C---:B------:R-:W-:Y:S04]  /*5720*/  HMMA.16816.F32.BF16 R84, R120.reuse, R162, R84 ;  /* 0x000000a27854723c */ /* 0x040fe80000041854 */
[--C-:B------:R-:W-:Y:S01]  /*5730*/  FFMA.FTZ R161, R29, c[0x0][0x23c], -R168.reuse ;  /* 0x00008f001da17a23 */ /* 0x100fe200000108a8 */
[----:B------:R-:W1:Y:S01]  /*5740*/  MUFU.EX2 R155, R155 ;  /* 0x0000009b009b7308 */ /* 0x000e620000000800 */
[----:B------:R-:W-:Y:S02]  /*5750*/  FFMA.FTZ R168, R33, c[0x0][0x23c], -R168 ;  /* 0x00008f0021a87a23 */ /* 0x000fe400000108a8 */
[C---:B----4-:R-:W-:Y:S04]  /*5760*/  HMMA.16816.F32.BF16 R88, R120.reuse, R124, R88 ;  /* 0x0000007c7858723c */ /* 0x050fe80000041858 */
[--C-:B------:R-:W-:Y:S02]  /*5770*/  FFMA.FTZ R162, R30, c[0x0][0x23c], -R167.reuse ;  /* 0x00008f001ea27a23 */ /* 0x100fe400000108a7 */
[--C-:B------:R-:W-:Y:S01]  /*5780*/  FFMA.FTZ R163, R31, c[0x0][0x23c], -R167.reuse ;  /* 0x00008f001fa37a23 */ /* 0x100fe200000108a7 */
[----:B------:R-:W-:Y:S01]  /*5790*/  MUFU.EX2 R156, R156 ;  /* 0x0000009c009c7308 */ /* 0x000fe20000000800 */
[C---:B------:R-:W-:Y:S01]  /*57a0*/  HMMA.16816.F32.BF16 R92, R120.reuse, R126, R92 ;  /* 0x0000007e785c723c */ /* 0x040fe2000004185c */
[----:B------:R-:W4:Y:S03]  /*57b0*/  LDSM.16.MT88.4 R124, [R192+0x13000] ;  /* 0x01300000c07c783b */ /* 0x000f260000004200 */
[----:B------:R-:W-:Y:S04]  /*57c0*/  FFMA.FTZ R167, R35, c[0x0][0x23c], -R167 ;  /* 0x00008f0023a77a23 */ /* 0x000fe800000108a7 */
[C---:B--2---:R-:W-:Y:S01]  /*57d0*/  HMMA.16816.F32.BF16 R96, R120.reuse, R128, R96 ;  /* 0x000000807860723c */ /* 0x044fe20000041860 */
[----:B------:R-:W-:Y:S01]  /*57e0*/  LDSM.16.MT88.4 R28, [R188+0x17000] ;  /* 0x01700000bc1c783b */ /* 0x000fe20000004200 */
[----:B------:R-:W2:Y:S06]  /*57f0*/  MUFU.EX2 R157, R157 ;  /* 0x0000009d009d7308 */ /* 0x000eac0000000800 */
[C---:B------:R-:W-:Y:S01]  /*5800*/  HMMA.16816.F32.BF16 R100, R120.reuse, R130, R100 ;  /* 0x000000827864723c */ /* 0x040fe20000041864 */
[----:B------:R-:W2:Y:S03]  /*5810*/  LDSM.16.MT88.4 R128, [R190+0x13000] ;  /* 0x01300000be80783b */ /* 0x000ea60000004200 */
[----:B------:R-:W-:Y:S04]  /*5820*/  MUFU.EX2 R158, R158 ;  /* 0x0000009e009e7308 */ /* 0x000fe80000000800 */
[C---:B---3--:R-:W-:Y:S01]  /*5830*/  HMMA.16816.F32.BF16 R104, R120.reuse, R136, R104 ;  /* 0x000000887868723c */ /* 0x048fe20000041868 */
[----:B------:R-:W-:Y:S05]  /*5840*/  LDSM.16.MT88.4 R32, [R189+0x13800] ;  /* 0x01380000bd20783b */ /* 0x000fea0000004200 */
[----:B------:R-:W3:Y:S02]  /*5850*/  MUFU.EX2 R159, R159 ;  /* 0x0000009f009f7308 */ /* 0x000ee40000000800 */
[C---:B------:R-:W-:Y:S01]  /*5860*/  HMMA.16816.F32.BF16 R12, R120.reuse, R138, R12 ;  /* 0x0000008a780c723c */ /* 0x040fe2000004180c */
[----:B------:R-:W3:Y:S07]  /*5870*/  LDSM.16.MT88.4 R136, [R188+0x13000] ;  /* 0x01300000bc88783b */ /* 0x000eee0000004200 */
[C---:B-1----:R-:W-:Y:S01]  /*5880*/  HMMA.16816.F32.BF16 R108, R120.reuse, R140, R108 ;  /* 0x0000008c786c723c */ /* 0x042fe2000004186c */
[----:B------:R-:W-:Y:S07]  /*5890*/  MUFU.EX2 R160, R160 ;  /* 0x000000a000a07308 */ /* 0x000fee0000000800 */
[C---:B------:R-:W-:Y:S01]  /*58a0*/  HMMA.16816.F32.BF16 R112, R120.reuse, R142, R112 ;  /* 0x0000008e7870723c */ /* 0x040fe20000041870 */
[----:B------:R-:W1:Y:S02]  /*58b0*/  LDSM.16.MT88.4 R140, [R192+0x15000] ;  /* 0x01500000c08c783b */ /* 0x000e640000004200 */
[----:B------:R-:W1:Y:S05]  /*58c0*/  MUFU.EX2 R161, R161 ;  /* 0x000000a100a17308 */ /* 0x000e6a0000000800 */
[C---:B-----5:R-:W-:Y:S05]  /*58d0*/  HMMA.16816.F32.BF16 R16, R120.reuse, R20, R16 ;  /* 0x000000147810723c */ /* 0x060fea0000041810 */
[----:B------:R-:W-:Y:S02]  /*58e0*/  MUFU.EX2 R162, R162 ;  /* 0x000000a200a27308 */ /* 0x000fe40000000800 */
[----:B------:R-:W-:Y:S01]  /*58f0*/  F2FP.BF16.PACK_AB R20, R153, R152 ;  /* 0x000000989914723e */ /* 0x000fe200000010ff */
[----:B------:R-:W-:Y:S01]  /*5900*/  HMMA.16816.F32.BF16 R116, R120, R22, R116 ;  /* 0x000000167874723c */ /* 0x000fe20000041874 */
[----:B------:R-:W5:Y:S03]  /*5910*/  LDSM.16.MT88.4 R120, [R188+0x15000] ;  /* 0x01500000bc78783b */ /* 0x000f660000004200 */
[----:B------:R-:W-:Y:S01]  /*5920*/  F2FP.BF16.PACK_AB R21, R155, R154 ;  /* 0x0000009a9b15723e */ /* 0x000fe200000010ff */
[----:B------:R-:W-:Y:S02]  /*5930*/  FADD.FTZ R152, R152, R173 ;  /* 0x000000ad98987221 */ /* 0x000fe40000010000 */
[----:B--2---:R-:W-:Y:S01]  /*5940*/  F2FP.BF16.PACK_AB R22, R157, R156 ;  /* 0x0000009c9d16723e */ /* 0x004fe200000010ff */
[----:B------:R-:W2:Y:S01]  /*5950*/  MUFU.EX2 R163, R163 ;  /* 0x000000a300a37308 */ /* 0x000ea20000000800 */
[----:B---3--:R-:W-:Y:S03]  /*5960*/  F2FP.BF16.PACK_AB R23, R159, R158 ;  /* 0x0000009e9f17723e */ /* 0x008fe600000010ff */
[----:B------:R-:W-:Y:S02]  /*5970*/  FADD.FTZ R154, R154, R5 ;  /* 0x000000059a9a7221 */ /* 0x000fe40000010000 */
[----:B------:R-:W-:Y:S02]  /*5980*/  FADD.FTZ R153, R153, R152 ;  /* 0x0000009899997221 */ /* 0x000fe40000010000 */
[C---:B----4-:R-:W-:Y:S02]  /*5990*/  HMMA.16816.F32.BF16 R8, R20.reuse, R124, R8 ;  /* 0x0000007c1408723c */ /* 0x050fe40000041808 */
[----:B------:R-:W3:Y:S03]  /*59a0*/  MUFU.EX2 R223, R168 ;  /* 0x000000a800df7308 */ /* 0x000ee60000000800 */
[----:B------:R-:W-:Y:S02]  /*59b0*/  FADD.FTZ R155, R155, R154 ;  /* 0x0000009a9b9b7221 */ /* 0x000fe40000010000 */
[----:B------:R-:W-:Y:S01]  /*59c0*/  FADD.FTZ R156, R156, R153 ;  /* 0x000000999c9c7221 */ /* 0x000fe20000010000 */
[C---:B------:R-:W-:Y:S01]  /*59d0*/  HMMA.16816.F32.BF16 R36, R20.reuse, R126, R36 ;  /* 0x0000007e1424723c */ /* 0x040fe20000041824 */
[----:B------:R-:W-:Y:S03]  /*59e0*/  LDSM.16.MT88.4 R124, [R190+0x17000] ;  /* 0x01700000be7c783b */ /* 0x000fe60000004200 */
[----:B------:R-:W4:Y:S01]  /*59f0*/  MUFU.EX2 R167, R167 ;  /* 0x000000a700a77308 */ /* 0x000f220000000800 */
[----:B------:R-:W-:Y:S02]  /*5a00*/  FADD.FTZ R158, R158, R155 ;  /* 0x0000009b9e9e7221 */ /* 0x000fe40000010000 */
[----:B------:R-:W-:Y:S01]  /*5a10*/  FADD.FTZ R157, R157, R156 ;  /* 0x0000009c9d9d7221 */ /* 0x000fe20000010000 */
[C---:B------:R-:W-:Y:S04]  /*5a20*/  HMMA.16816.F32.BF16 R40, R20.reuse, R128, R40 ;  /* 0x000000801428723c */ /* 0x040fe80000041828 */
[----:B------:R-:W-:Y:S04]  /*5a30*/  FADD.FTZ R159, R159, R158 ;  /* 0x0000009e9f9f7221 */ /* 0x000fe80000010000 */
[C---:B------:R-:W-:Y:S01]  /*5a40*/  HMMA.16816.F32.BF16 R44, R20.reuse, R130, R44 ;  /* 0x00000082142c723c */ /* 0x040fe2000004182c */
[----:B------:R-:W-:Y:S07]  /*5a50*/  LDSM.16.MT88.4 R128, [R189+0x17000] ;  /* 0x01700000bd80783b */ /* 0x000fee0000004200 */
[C---:B------:R-:W-:Y:S08]  /*5a60*/  HMMA.16816.F32.BF16 R48, R20.reuse, R24, R48 ;  /* 0x000000181430723c */ /* 0x040ff00000041830 */
[C---:B------:R-:W-:Y:S01]  /*5a70*/  HMMA.16816.F32.BF16 R52, R20.reuse, R26, R52 ;  /* 0x0000001a1434723c */ /* 0x040fe20000041834 */
[----:B------:R-:W2:Y:S07]  /*5a80*/  LDSM.16.MT88.4 R24, [R192+0x17000] ;  /* 0x01700000c018783b */ /* 0x000eae0000004200 */
[C---:B------:R-:W-:Y:S08]  /*5a90*/  HMMA.16816.F32.BF16 R56, R20.reuse, R136, R56 ;  /* 0x000000881438723c */ /* 0x040ff00000041838 */
[C---:B------:R-:W-:Y:S01]  /*5aa0*/  HMMA.16816.F32.BF16 R60, R20.reuse, R138, R60 ;  /* 0x0000008a143c723c */ /* 0x040fe2000004183c */
[----:B------:R-:W-:Y:S07]  /*5ab0*/  LDSM.16.MT88.4 R136, [R192+0x15800] ;  /* 0x01580000c088783b */ /* 0x000fee0000004200 */
[C---:B-1----:R-:W-:Y:S08]  /*5ac0*/  HMMA.16816.F32.BF16 R64, R20.reuse, R140, R64 ;  /* 0x0000008c1440723c */ /* 0x042ff00000041840 */
        /* <DEDUP_REMOVED lines=8> */
[C---:B-----5:R-:W-:Y:S08]  /*5b50*/  HMMA.16816.F32.BF16 R88, R20.reuse, R120, R88 ;  /* 0x000000781458723c */ /* 0x060ff00000041858 */
[C---:B------:R-:W-:Y:S01]  /*5b60*/  HMMA.16816.F32.BF16 R92, R20.reuse, R122, R92 ;  /* 0x0000007a145c723c */ /* 0x040fe2000004185c */
[----:B------:R-:W-:Y:S07]  /*5b70*/  LDSM.16.MT88.4 R120, [R190+0x13800] ;  /* 0x01380000be78783b */ /* 0x000fee0000004200 */
[C---:B--2---:R-:W-:Y:S08]  /*5b80*/  HMMA.16816.F32.BF16 R96, R20.reuse, R24, R96 ;  /* 0x000000181460723c */ /* 0x044ff00000041860 */
[C---:B------:R-:W-:Y:S01]  /*5b90*/  HMMA.16816.F32.BF16 R100, R20.reuse, R26, R100 ;  /* 0x0000001a1464723c */ /* 0x040fe20000041864 */
[----:B------:R-:W1:Y:S07]  /*5ba0*/  LDSM.16.MT88.4 R24, [R192+0x13800] ;  /* 0x01380000c018783b */ /* 0x000e6e0000004200 */
[C---:B------:R-:W-:Y:S08]  /*5bb0*/  HMMA.16816.F32.BF16 R104, R20.reuse, R124, R104 ;  /* 0x0000007c1468723c */ /* 0x040ff00000041868 */
[C---:B------:R-:W-:Y:S01]  /*5bc0*/  HMMA.16816.F32.BF16 R12, R20.reuse, R126, R12 ;  /* 0x0000007e140c723c */ /* 0x040fe2000004180c */
[----:B------:R-:W2:Y:S07]  /*5bd0*/  LDSM.16.MT88.4 R124, [R188+0x13800] ;  /* 0x01380000bc7c783b */ /* 0x000eae0000004200 */
[C---:B------:R-:W-:Y:S08]  /*5be0*/  HMMA.16816.F32.BF16 R108, R20.reuse, R128, R108 ;  /* 0x00000080146c723c */ /* 0x040ff0000004186c */
[C---:B------:R-:W-:Y:S08]  /*5bf0*/  HMMA.16816.F32.BF16 R112, R20.reuse, R130, R112 ;  /* 0x000000821470723c */ /* 0x040ff00000041870 */
[C---:B------:R-:W-:Y:S08]  /*5c00*/  HMMA.16816.F32.BF16 R16, R20.reuse, R28, R16 ;  /* 0x0000001c1410723c */ /* 0x040ff00000041810 */
[----:B------:R-:W-:Y:S01]  /*5c10*/  HMMA.16816.F32.BF16 R116, R20, R30, R116 ;  /* 0x0000001e1474723c */ /* 0x000fe20000041874 */
[----:B------:R-:W5:Y:S06]  /*5c20*/  LDSM.16.MT88.4 R28, [R189+0x15800] ;  /* 0x01580000bd1c783b */ /* 0x000f6c0000004200 */
[----:B------:R-:W-:Y:S01]  /*5c30*/  F2FP.BF16.PACK_AB R20, R161, R160 ;  /* 0x000000a0a114723e */ /* 0x000fe200000010ff */
[----:B------:R-:W-:Y:S01]  /*5c40*/  FADD.FTZ R160, R160, R157 ;  /* 0x0000009da0a07221 */ /* 0x000fe20000010000 */
[----:B------:R-:W-:Y:S03]  /*5c50*/  F2FP.BF16.PACK_AB R21, R163, R162 ;  /* 0x000000a2a315723e */ /* 0x000fe600000010ff */
[----:B---3--:R-:W-:Y:S01]  /*5c60*/  F2FP.BF16.PACK_AB R22, R223, R222 ;  /* 0x000000dedf16723e */ /* 0x008fe200000010ff */
[----:B------:R-:W-:Y:S01]  /*5c70*/  FADD.FTZ R162, R162, R159 ;  /* 0x0000009fa2a27221 */ /* 0x000fe20000010000 */
[----:B----4-:R-:W-:Y:S01]  /*5c80*/  F2FP.BF16.PACK_AB R23, R167, R224 ;  /* 0x000000e0a717723e */ /* 0x010fe200000010ff */
[----:B------:R-:W-:Y:S02]  /*5c90*/  FADD.FTZ R161, R161, R160 ;  /* 0x000000a0a1a17221 */ /* 0x000fe40000010000 */
[----:B------:R-:W-:Y:S02]  /*5ca0*/  FADD.FTZ R163, R163, R162 ;  /* 0x000000a2a3a37221 */ /* 0x000fe40000010000 */
[----:B------:R-:W-:Y:S02]  /*5cb0*/  FADD.FTZ R222, R222, R161 ;  /* 0x000000a1dede7221 */ /* 0x000fe40000010000 */
[C---:B-1----:R-:W-:Y:S01]  /*5cc0*/  HMMA.16816.F32.BF16 R128, R20.reuse, R24, R8 ;  /* 0x000000181480723c */ /* 0x042fe20000041808 */
[----:B------:R-:W1:Y:S02]  /*5cd0*/  LDSM.16.MT88.4 R8, [R190+0x17800] ;  /* 0x01780000be08783b */ /* 0x000e640000004200 */
[----:B------:R-:W-:Y:S02]  /*5ce0*/  FADD.FTZ R224, R224, R163 ;  /* 0x000000a3e0e07221 */ /* 0x000fe40000010000 */
[----:B------:R-:W-:Y:S02]  /*5cf0*/  FADD.FTZ R221, R223, R222 ;  /* 0x000000dedfdd7221 */ /* 0x000fe40000010000 */
[----:B------:R-:W-:Y:S01]  /*5d00*/  FADD.FTZ R219, R167, R224 ;  /* 0x000000e0a7db7221 */ /* 0x000fe20000010000 */
[C---:B------:R-:W-:Y:S01]  /*5d10*/  HMMA.16816.F32.BF16 R36, R20.reuse, R26, R36 ;  /* 0x0000001a1424723c */ /* 0x040fe20000041824 */
[----:B------:R-:W3:Y:S07]  /*5d20*/  LDSM.16.MT88.4 R24, [R189+0x17800] ;  /* 0x01780000bd18783b */ /* 0x000eee0000004200 */
[C---:B------:R-:W-:Y:S08]  /*5d30*/  HMMA.16816.F32.BF16 R40, R20.reuse, R120, R40 ;  /* 0x000000781428723c */ /* 0x040ff00000041828 */
[C---:B------:R-:W-:Y:S08]  /*5d40*/  HMMA.16816.F32.BF16 R44, R20.reuse, R122, R44 ;  /* 0x0000007a142c723c */ /* 0x040ff0000004182c */
[C---:B------:R-:W-:Y:S08]  /*5d50*/  HMMA.16816.F32.BF16 R48, R20.reuse, R32, R48 ;  /* 0x000000201430723c */ /* 0x040ff00000041830 */
[C---:B------:R-:W-:Y:S08]  /*5d60*/  HMMA.16816.F32.BF16 R52, R20.reuse, R34, R52 ;  /* 0x000000221434723c */ /* 0x040ff00000041834 */
[C---:B--2---:R-:W-:Y:S08]  /*5d70*/  HMMA.16816.F32.BF16 R56, R20.reuse, R124, R56 ;  /* 0x0000007c1438723c */ /* 0x044ff00000041838 */
[C---:B------:R-:W-:Y:S08]  /*5d80*/  HMMA.16816.F32.BF16 R60, R20.reuse, R126, R60 ;  /* 0x0000007e143c723c */ /* 0x040ff0000004183c */
[C---:B------:R-:W-:Y:S08]  /*5d90*/  HMMA.16816.F32.BF16 R64, R20.reuse, R136, R64 ;  /* 0x000000881440723c */ /* 0x040ff00000041840 */
[C---:B------:R-:W-:Y:S08]  /*5da0*/  HMMA.16816.F32.BF16 R68, R20.reuse, R138, R68 ;  /* 0x0000008a1444723c */ /* 0x040ff00000041844 */
[C---:B------:R-:W-:Y:S08]  /*5db0*/  HMMA.16816.F32.BF16 R72, R20.reuse, R140, R72 ;  /* 0x0000008c1448723c */ /* 0x040ff00000041848 */
[C---:B------:R-:W-:Y:S08]  /*5dc0*/  HMMA.16816.F32.BF16 R76, R20.reuse, R142, R76 ;  /* 0x0000008e144c723c */ /* 0x040ff0000004184c */
[C---:B-----5:R-:W-:Y:S08]  /*5dd0*/  HMMA.16816.F32.BF16 R80, R20.reuse, R28, R80 ;  /* 0x0000001c1450723c */ /* 0x060ff00000041850 */
[C---:B------:R-:W-:Y:S01]  /*5de0*/  HMMA.16816.F32.BF16 R84, R20.reuse, R30, R84 ;  /* 0x0000001e1454723c */ /* 0x040fe20000041854 */
[----:B------:R-:W2:Y:S07]  /*5df0*/  LDSM.16.MT88.4 R28, [R188+0x17800] ;  /* 0x01780000bc1c783b */ /* 0x000eae0000004200 */
[C---:B------:R-:W-:Y:S08]  /*5e00*/  HMMA.16816.F32.BF16 R88, R20.reuse, R144, R88 ;  /* 0x000000901458723c */ /* 0x040ff00000041858 */
[C---:B------:R-:W-:Y:S08]  /*5e10*/  HMMA.16816.F32.BF16 R92, R20.reuse, R146, R92 ;  /* 0x00000092145c723c */ /* 0x040ff0000004185c */
[C---:B------:R-:W-:Y:S08]  /*5e20*/  HMMA.16816.F32.BF16 R96, R20.reuse, R148, R96 ;  /* 0x000000941460723c */ /* 0x040ff00000041860 */
[C---:B------:R-:W-:Y:S08]  /*5e30*/  HMMA.16816.F32.BF16 R100, R20.reuse, R150, R100 ;  /* 0x000000961464723c */ /* 0x040ff00000041864 */
[C---:B-1----:R-:W-:Y:S08]  /*5e40*/  HMMA.16816.F32.BF16 R104, R20.reuse, R8, R104 ;  /* 0x000000081468723c */ /* 0x042ff00000041868 */
[C---:B------:R-:W-:Y:S08]  /*5e50*/  HMMA.16816.F32.BF16 R124, R20.reuse, R10, R12 ;  /* 0x0000000a147c723c */ /* 0x040ff0000004180c */
[C---:B---3--:R-:W-:Y:S08]  /*5e60*/  HMMA.16816.F32.BF16 R108, R20.reuse, R24, R108 ;  /* 0x00000018146c723c */ /* 0x048ff0000004186c */
[C---:B------:R-:W-:Y:S08]  /*5e70*/  HMMA.16816.F32.BF16 R112, R20.reuse, R26, R112 ;  /* 0x0000001a1470723c */ /* 0x040ff00000041870 */
[C---:B--2---:R-:W-:Y:S08]  /*5e80*/  HMMA.16816.F32.BF16 R120, R20.reuse, R28, R16 ;  /* 0x0000001c1478723c */ /* 0x044ff00000041810 */
[----:B------:R-:W-:Y:S01]  /*5e90*/  HMMA.16816.F32.BF16 R116, R20, R30, R116 ;  /* 0x0000001e1474723c */ /* 0x000fe20000041874 */
[----:B------:R-:W-:-:S07]  /*5ea0*/  @P0 BRA `(.L_x_7) ;  /* 0xffffdb1000000947 */ /* 0x000fce000383ffff */
.L_x_6:
[----:B------:R-:W1:Y:S01]  /*5eb0*/  SHFL.BFLY PT, R2, R221, 0x2, 0x1f ;  /* 0x0c401f00dd027f89 */ /* 0x000e6200000e0000 */
[----:B------:R-:W-:Y:S01]  /*5ec0*/  ISETP.NE.AND P0, PT, R203, -0x1, PT ;  /* 0xffffffffcb00780c */ /* 0x000fe20003f05270 */
[----:B------:R-:W-:Y:S01]  /*5ed0*/  BSSY B0, `(.L_x_10) ;  /* 0x0000147000007945 */ /* 0x000fe20003800000 */
[----:B------:R-:W-:Y:S01]  /*5ee0*/  MOV R7, 0x3f800000 ;  /* 0x3f80000000077802 */ /* 0x000fe20000000f00 */
[----:B------:R-:W2:Y:S01]  /*5ef0*/  SHFL.BFLY PT, R0, R219, 0x2, 0x1f ;  /* 0x0c401f00db007f89 */ /* 0x000ea200000e0000 */
[----:B------:R-:W-:Y:S01]  /*5f00*/  MOV R8, 0x3f800000 ;  /* 0x3f80000000087802 */ /* 0x000fe20000000f00 */
[----:B-1----:R-:W-:-:S02]  /*5f10*/  FADD.FTZ R11, R2, R221 ;  /* 0x000000dd020b7221 */ /* 0x002fc40000010000 */
[----:B--2---:R-:W-:-:S03]  /*5f20*/  FADD.FTZ R5, R0, R219 ;  /* 0x000000db00057221 */ /* 0x004fc60000010000 */
[----:B------:R-:W1:Y:S04]  /*5f30*/  SHFL.BFLY PT, R4, R11, 0x1, 0x1f ;  /* 0x0c201f000b047f89 */ /* 0x000e6800000e0000 */
[----:B------:R-:W2:Y:S04]  /*5f40*/  S2R R0, SR_CTAID.Y ;  /* 0x0000000000007919 */ /* 0x000ea80000002600 */
[----:B------:R-:W3:Y:S01]  /*5f50*/  SHFL.BFLY PT, R2, R5, 0x1, 0x1f ;  /* 0x0c201f0005027f89 */ /* 0x000ee200000e0000 */
[----:B-1----:R-:W-:Y:S02]  /*5f60*/  FADD.FTZ R4, R11, R4 ;  /* 0x000000040b047221 */ /* 0x002fe40000010000 */
[----:B------:R-:W-:Y:S01]  /*5f70*/  @P0 IMAD.WIDE.U32 R10, R203, c[0x0][0x1e8], RZ ;  /* 0x00007a00cb0a0a25 */ /* 0x000fe200078e00ff */
[----:B--2---:R-:W-:-:S02]  /*5f80*/  @!P0 SHF.R.S32.HI R9, RZ, 0x1f, R0 ;  /* 0x0000001fff098819 */ /* 0x004fc40000011400 */
[----:B------:R-:W-:Y:S01]  /*5f90*/  FSETP.NE.FTZ.AND P5, PT, R4, RZ, PT ;  /* 0x000000ff0400720b */ /* 0x000fe20003fb5000 */
[----:B---3--:R-:W-:Y:S01]  /*5fa0*/  FADD.FTZ R2, R5, R2 ;  /* 0x0000000205027221 */ /* 0x008fe20000010000 */
[----:B------:R-:W-:Y:S01]  /*5fb0*/  @P0 MOV R6, R10 ;  /* 0x0000000a00060202 */ /* 0x000fe20000000f00 */
[----:B------:R-:W-:Y:S02]  /*5fc0*/  @!P0 IMAD R9, R9, c[0x0][0x1e0], RZ ;  /* 0x0000780009098a24 */ /* 0x000fe400078e02ff */
[----:B------:R-:W-:Y:S01]  /*5fd0*/  @P0 IMAD R5, R203, c[0x0][0x1ec], R11 ;  /* 0x00007b00cb050a24 */ /* 0x000fe200078e020b */
[----:B------:R-:W-:Y:S01]  /*5fe0*/  FSETP.NE.FTZ.AND P4, PT, R2, RZ, PT ;  /* 0x000000ff0200720b */ /* 0x000fe20003f95000 */
[----:B------:R-:W-:-:S04]  /*5ff0*/  @!P0 IMAD.WIDE.U32 R10, R0, c[0x0][0x1e0], RZ ;  /* 0x00007800000a8a25 */ /* 0x000fc800078e00ff */
[----:B------:R-:W-:Y:S01]  /*6000*/  @!P0 IMAD R9, R0, c[0x0][0x1e4], R9 ;  /* 0x0000790000098a24 */ /* 0x000fe200078e0209 */
[----:B------:R-:W-:Y:S01]  /*6010*/  @!P0 MOV R6, R10 ;  /* 0x0000000a00068202 */ /* 0x000fe20000000f00 */
[----:B------:R-:W1:Y:S03]  /*6020*/  @P5 MUFU.RCP R7, R4 ;  /* 0x0000000400075308 */ /* 0x000e660000001000 */
[----:B------:R-:W-:Y:S02]  /*6030*/  @!P0 IADD3 R5, R11, R9, RZ ;  /* 0x000000090b058210 */ /* 0x000fe40007ffe0ff */
[----:B------:R-:W2:Y:S03]  /*6040*/  S2R R9, SR_TID.X ;  /* 0x0000000000097919 */ /* 0x000ea60000002100 */
[----:B------:R-:W3:Y:S01]  /*6050*/  @P4 MUFU.RCP R8, R2 ;  /* 0x0000000200084308 */ /* 0x000ee20000001000 */
[----:B-1----:R-:W-:-:S07]  /*6060*/  FMUL.FTZ R128, R7, R128 ;  /* 0x0000008007807220 */ /* 0x002fce0000410000 */
[----:B------:R-:W1:Y:S01]  /*6070*/  @P5 MUFU.LG2 R4, R4 ;  /* 0x0000000400045308 */ /* 0x000e620000000c00 */
[C---:B------:R-:W-:Y:S02]  /*6080*/  FMUL.FTZ R129, R7.reuse, R129 ;  /* 0x0000008107817220 */ /* 0x040fe40000410000 */
[C---:B------:R-:W-:Y:S02]  /*6090*/  FMUL.FTZ R36, R7.reuse, R36 ;  /* 0x0000002407247220 */ /* 0x040fe40000410000 */
[----:B------:R-:W-:Y:S01]  /*60a0*/  FMUL.FTZ R37, R7, R37 ;  /* 0x0000002507257220 */ /* 0x000fe20000410000 */
[----:B------:R-:W-:Y:S01]  /*60b0*/  F2FP.BF16.PACK_AB R128, R129, R128 ;  /* 0x000000808180723e */ /* 0x000fe200000010ff */
[C---:B------:R-:W-:Y:S01]  /*60c0*/  FMUL.FTZ R40, R7.reuse, R40 ;  /* 0x0000002807287220 */ /* 0x040fe20000410000 */
[----:B------:R-:W4:Y:S01]  /*60d0*/  @P4 MUFU.LG2 R2, R2 ;  /* 0x0000000200024308 */ /* 0x000f220000000c00 */
[----:B------:R-:W-:Y:S01]  /*60e0*/  FMUL.FTZ R41, R7, R41 ;  /* 0x0000002907297220 */ /* 0x000fe20000410000 */
[----:B------:R-:W-:Y:S01]  /*60f0*/  F2FP.BF16.PACK_AB R36, R37, R36 ;  /* 0x000000242524723e */ /* 0x000fe200000010ff */
[C---:B------:R-:W-:Y:S01]  /*6100*/  FMUL.FTZ R44, R7.reuse, R44 ;  /* 0x0000002c072c7220 */ /* 0x040fe20000410000 */
[----:B--2---:R-:W-:Y:S01]  /*6110*/  SHF.R.S32.HI R10, RZ, 0x1f, R9 ;  /* 0x0000001fff0a7819 */ /* 0x004fe20000011409 */
[----:B------:R-:W-:Y:S01]  /*6120*/  FMUL.FTZ R45, R7, R45 ;  /* 0x0000002d072d7220 */ /* 0x000fe20000410000 */
[----:B------:R-:W-:Y:S01]  /*6130*/  F2FP.BF16.PACK_AB R40, R41, R40 ;  /* 0x000000282928723e */ /* 0x000fe200000010ff */
[C---:B------:R-:W-:Y:S01]  /*6140*/  FMUL.FTZ R48, R7.reuse, R48 ;  /* 0x0000003007307220 */ /* 0x040fe20000410000 */
[C---:B------:R-:W-:Y:S01]  /*6150*/  LEA.HI R11, R10.reuse, R9, RZ, 0x2 ;  /* 0x000000090a0b7211 */ /* 0x040fe200078f10ff */
[C---:B------:R-:W-:Y:S01]  /*6160*/  FMUL.FTZ R49, R7.reuse, R49 ;  /* 0x0000003107317220 */ /* 0x040fe20000410000 */
[----:B------:R-:W-:Y:S01]  /*6170*/  LEA.HI R10, R10, R9, RZ, 0x5 ;  /* 0x000000090a0a7211 */ /* 0x000fe200078f28ff */
[C---:B------:R-:W-:Y:S01]  /*6180*/  FMUL.FTZ R52, R7.reuse, R52 ;  /* 0x0000003407347220 */ /* 0x040fe20000410000 */
[--C-:B------:R-:W-:Y:S01]  /*6190*/  SHF.R.S32.HI R13, RZ, 0x2, R11.reuse ;  /* 0x00000002ff0d7819 */ /* 0x100fe2000001140b */
[C---:B------:R-:W-:Y:S01]  /*61a0*/  FMUL.FTZ R53, R7.reuse, R53 ;  /* 0x0000003507357220 */ /* 0x040fe20000410000 */
[----:B------:R-:W-:Y:S01]  /*61b0*/  SHF.R.S32.HI R12, RZ, 0x1f, R11 ;  /* 0x0000001fff0c7819 */ /* 0x000fe2000001140b */
[----:B------:R-:W-:Y:S01]  /*61c0*/  FMUL.FTZ R56, R7, R56 ;  /* 0x0000003807387220 */ /* 0x000fe20000410000 */
[----:B------:R-:W-:Y:S01]  /*61d0*/  LOP3.LUT R14, R11, 0x3ffffffc, RZ, 0xc0, !PT ;  /* 0x3ffffffc0b0e7812 */ /* 0x000fe200078ec0ff */
[C---:B------:R-:W-:Y:S01]  /*61e0*/  FMUL.FTZ R57, R7.reuse, R57 ;  /* 0x0000003907397220 */ /* 0x040fe20000410000 */
[----:B------:R-:W-:Y:S01]  /*61f0*/  LEA.HI R12, R12, R13, RZ, 0x3 ;  /* 0x0000000d0c0c7211 */ /* 0x000fe200078f18ff */
[C---:B------:R-:W-:Y:S01]  /*6200*/  FMUL.FTZ R60, R7.reuse, R60 ;  /* 0x0000003c073c7220 */ /* 0x040fe20000410000 */
[----:B------:R-:W-:Y:S01]  /*6210*/  SHF.R.S32.HI R11, RZ, 0x5, R10 ;  /* 0x00000005ff0b7819 */ /* 0x000fe2000001140a */
[C---:B------:R-:W-:Y:S01]  /*6220*/  FMUL.FTZ R61, R7.reuse, R61 ;  /* 0x0000003d073d7220 */ /* 0x040fe20000410000 */
[----:B------:R-:W-:Y:S01]  /*6230*/  LOP3.LUT R12, R12, 0xfffffff8, RZ, 0xc0, !PT ;  /* 0xfffffff80c0c7812 */ /* 0x000fe200078ec0ff */
[C---:B------:R-:W-:Y:S01]  /*6240*/  FMUL.FTZ R64, R7.reuse, R64 ;  /* 0x0000004007407220 */ /* 0x040fe20000410000 */
[----:B------:R-:W-:Y:S01]  /*6250*/  IADD3 R14, -R14, R9, RZ ;  /* 0x000000090e0e7210 */ /* 0x000fe20007ffe1ff */
[----:B------:R-:W-:Y:S01]  /*6260*/  FMUL.FTZ R65, R7, R65 ;  /* 0x0000004107417220 */ /* 0x000fe20000410000 */
[----:B------:R-:W-:Y:S01]  /*6270*/  IADD3 R12, R13, -R12, RZ ;  /* 0x8000000c0d0c7210 */ /* 0x000fe20007ffe0ff */
[----:B------:R-:W-:Y:S01]  /*6280*/  FMUL.FTZ R68, R7, R68 ;  /* 0x0000004407447220 */ /* 0x000fe20000410000 */
[----:B------:R-:W-:Y:S01]  /*6290*/  LEA R14, R11, R14, 0x9 ;  /* 0x0000000e0b0e7211 */ /* 0x000fe200078e48ff */
[C---:B------:R-:W-:Y:S01]  /*62a0*/  FMUL.FTZ R69, R7.reuse, R69 ;  /* 0x0000004507457220 */ /* 0x040fe20000410000 */
[C---:B------:R-:W-:Y:S01]  /*62b0*/  SHF.L.U32 R13, R12.reuse, 0x6, RZ ;  /* 0x000000060c0d7819 */ /* 0x040fe200000006ff */
[C---:B------:R-:W-:Y:S01]  /*62c0*/  FMUL.FTZ R72, R7.reuse, R72 ;  /* 0x0000004807487220 */ /* 0x040fe20000410000 */
[C---:B------:R-:W-:Y:S01]  /*62d0*/  LOP3.LUT R15, R12.reuse, 0x1, RZ, 0xc0, !PT ;  /* 0x000000010c0f7812 */ /* 0x040fe200078ec0ff */
[----:B------:R-:W-:Y:S01]  /*62e0*/  FMUL.FTZ R73, R7, R73 ;  /* 0x0000004907497220 */ /* 0x000fe20000410000 */
[----:B------:R-:W-:Y:S01]  /*62f0*/  LOP3.LUT R13, R13, 0x1c0, RZ, 0xc0, !PT ;  /* 0x000001c00d0d7812 */ /* 0x000fe200078ec0ff */
[----:B------:R-:W-:Y:S01]  /*6300*/  FMUL.FTZ R76, R7, R76 ;  /* 0x0000004c074c7220 */ /* 0x000fe20000410000 */
[----:B------:R-:W-:Y:S01]  /*6310*/  ISETP.NE.U32.AND P3, PT, R15, 0x1, PT ;  /* 0x000000010f00780c */ /* 0x000fe20003f65070 */
[----:B------:R-:W-:Y:S01]  /*6320*/  FMUL.FTZ R77, R7, R77 ;  /* 0x0000004d074d7220 */ /* 0x000fe20000410000 */
[----:B------:R-:W-:Y:S01]  /*6330*/  LEA.HI R13, R13, R13, RZ, 0x1d ;  /* 0x0000000d0d0d7211 */ /* 0x000fe200078fe8ff */
[C---:B------:R-:W-:Y:S01]  /*6340*/  FMUL.FTZ R80, R7.reuse, R80 ;  /* 0x0000005007507220 */ /* 0x040fe20000410000 */
[----:B------:R-:W-:Y:S01]  /*6350*/  R2P PR, R12, 0x6 ;  /* 0x000000060c007804 */ /* 0x000fe20000000000 */
[C---:B------:R-:W-:Y:S01]  /*6360*/  FMUL.FTZ R81, R7.reuse, R81 ;  /* 0x0000005107517220 */ /* 0x040fe20000410000 */
[----:B------:R-:W-:Y:S01]  /*6370*/  LEA R13, R14, R13, 0x1 ;  /* 0x0000000d0e0d7211 */ /* 0x000fe200078e08ff */
[----:B------:R-:W-:Y:S01]  /*6380*/  FMUL.FTZ R84, R7, R84 ;  /* 0x0000005407547220 */ /* 0x000fe20000410000 */
[----:B------:R-:W-:Y:S01]  /*6390*/  F2FP.BF16.PACK_AB R44, R45, R44 ;  /* 0x0000002c2d2c723e */ /* 0x000fe200000010ff */
[----:B------:R-:W-:Y:S01]  /*63a0*/  FMUL.FTZ R85, R7, R85 ;  /* 0x0000005507557220 */ /* 0x000fe20000410000 */
[----:B------:R-:W-:Y:S01]  /*63b0*/  SHF.L.U32 R13, R13, 0x1, RZ ;  /* 0x000000010d0d7819 */ /* 0x000fe200000006ff */
[----:B------:R-:W-:Y:S01]  /*63c0*/  FMUL.FTZ R88, R7, R88 ;  /* 0x0000005807587220 */ /* 0x000fe20000410000 */
[----:B------:R-:W-:Y:S01]  /*63d0*/  F2FP.BF16.PACK_AB R48, R49, R48 ;  /* 0x000000303130723e */ /* 0x000fe200000010ff */
[----:B------:R-:W-:Y:S01]  /*63e0*/  FMUL.FTZ R89, R7, R89 ;  /* 0x0000005907597220 */ /* 0x000fe20000410000 */
[----:B------:R-:W-:Y:S01]  /*63f0*/  IADD3 R15, R13, -0x10, RZ ;  /* 0xfffffff00d0f7810 */ /* 0x000fe20007ffe0ff */
[----:B------:R-:W-:Y:S01]  /*6400*/  FMUL.FTZ R92, R7, R92 ;  /* 0x0000005c075c7220 */ /* 0x000fe20000410000 */
[----:B------:R-:W-:Y:S01]  /*6410*/  @P3 IADD3 R15, R13, 0x10, RZ ;  /* 0x000000100d0f3810 */ /* 0x000fe20007ffe0ff */
[----:B------:R-:W-:Y:S01]  /*6420*/  FMUL.FTZ R93, R7, R93 ;  /* 0x0000005d075d7220 */ /* 0x000fe20000410000 */
[----:B------:R-:W-:Y:S01]  /*6430*/  F2FP.BF16.PACK_AB R52, R53, R52 ;  /* 0x000000343534723e */ /* 0x000fe200000010ff */
[C---:B------:R-:W-:Y:S01]  /*6440*/  FMUL.FTZ R96, R7.reuse, R96 ;  /* 0x0000006007607220 */ /* 0x040fe20000410000 */
[----:B------:R-:W-:Y:S01]  /*6450*/  STS [R13], R128 ;  /* 0x000000800d007388 */ /* 0x000fe20000000800 */
[----:B------:R-:W-:Y:S01]  /*6460*/  FMUL.FTZ R97, R7, R97 ;  /* 0x0000006107617220 */ /* 0x000fe20000410000 */
[----:B------:R-:W-:Y:S01]  /*6470*/  F2FP.BF16.PACK_AB R56, R57, R56 ;  /* 0x000000383938723e */ /* 0x000fe200000010ff */
        /* <DEDUP_REMOVED lines=28> */
[C---:B---3--:R-:W-:Y:S01]  /*6640*/  FMUL.FTZ R131, R8.reuse, R131 ;  /* 0x0000008308837220 */ /* 0x048fe20000410000 */
[----:B------:R-:W-:Y:S01]  /*6650*/  F2FP.BF16.PACK_AB R112, R113, R112 ;  /* 0x000000707170723e */ /* 0x000fe200000010ff */
[C---:B------:R-:W-:Y:S01]  /*6660*/  FMUL.FTZ R130, R8.reuse, R130 ;  /* 0x0000008208827220 */ /* 0x040fe20000410000 */
[----:B------:R-:W-:Y:S01]  /*6670*/  F2FP.BF16.PACK_AB R116, R7, R116 ;  /* 0x000000740774723e */ /* 0x000fe200000010ff */
[C---:B------:R-:W-:Y:S01]  /*6680*/  FMUL.FTZ R39, R8.reuse, R39 ;  /* 0x0000002708277220 */ /* 0x040fe20000410000 */
[----:B------:R-:W-:Y:S01]  /*6690*/  MOV R7, 0x20 ;  /* 0x0000002000077802 */ /* 0x000fe20000000f00 */
[C---:B------:R-:W-:Y:S01]  /*66a0*/  FMUL.FTZ R38, R8.reuse, R38 ;  /* 0x0000002608267220 */ /* 0x040fe20000410000 */
[----:B------:R-:W-:Y:S01]  /*66b0*/  F2FP.BF16.PACK_AB R130, R131, R130 ;  /* 0x000000828382723e */ /* 0x000fe200000010ff */
[C---:B------:R-:W-:Y:S01]  /*66c0*/  FMUL.FTZ R43, R8.reuse, R43 ;  /* 0x0000002b082b7220 */ /* 0x040fe20000410000 */
[----:B------:R-:W-:Y:S01]  /*66d0*/  SEL R12, R7, 0xffffffe0, !P1 ;  /* 0xffffffe0070c7807 */ /* 0x000fe20004800000 */
[C---:B------:R-:W-:Y:S01]  /*66e0*/  FMUL.FTZ R42, R8.reuse, R42 ;  /* 0x0000002a082a7220 */ /* 0x040fe20000410000 */
[----:B------:R-:W-:Y:S01]  /*66f0*/  F2FP.BF16.PACK_AB R38, R39, R38 ;  /* 0x000000262726723e */ /* 0x000fe200000010ff */
[C---:B------:R-:W-:Y:S01]  /*6700*/  FMUL.FTZ R47, R8.reuse, R47 ;  /* 0x0000002f082f7220 */ /* 0x040fe20000410000 */
[----:B------:R-:W-:Y:S01]  /*6710*/  IADD3 R7, R13, R12, RZ ;  /* 0x0000000c0d077210 */ /* 0x000fe20007ffe0ff */
[C---:B------:R-:W-:Y:S01]  /*6720*/  FMUL.FTZ R46, R8.reuse, R46 ;  /* 0x0000002e082e7220 */ /* 0x040fe20000410000 */
[----:B------:R-:W-:Y:S01]  /*6730*/  F2FP.BF16.PACK_AB R42, R43, R42 ;  /* 0x0000002a2b2a723e */ /* 0x000fe200000010ff */
[C---:B------:R-:W-:Y:S01]  /*6740*/  FMUL.FTZ R51, R8.reuse, R51 ;  /* 0x0000003308337220 */ /* 0x040fe20000410000 */
[----:B------:R-:W-:Y:S01]  /*6750*/  STS [R13+0x400], R130 ;  /* 0x000400820d007388 */ /* 0x000fe20000000800 */
[C---:B------:R-:W-:Y:S01]  /*6760*/  FMUL.FTZ R50, R8.reuse, R50 ;  /* 0x0000003208327220 */ /* 0x040fe20000410000 */
[----:B------:R-:W-:Y:S01]  /*6770*/  F2FP.BF16.PACK_AB R46, R47, R46 ;  /* 0x0000002e2f2e723e */ /* 0x000fe200000010ff */
[C---:B------:R-:W-:Y:S01]  /*6780*/  FMUL.FTZ R55, R8.reuse, R55 ;  /* 0x0000003708377220 */ /* 0x040fe20000410000 */
[----:B------:R-:W-:Y:S01]  /*6790*/  STS [R15], R36 ;  /* 0x000000240f007388 */ /* 0x000fe20000000800 */
        /* <DEDUP_REMOVED lines=15> */
[----:B------:R-:W-:Y:S01]  /*6890*/  F2FP.BF16.PACK_AB R120, R121, R120 ;  /* 0x000000787978723e */ /* 0x000fe200000010ff */
[C---:B------:R-:W-:Y:S01]  /*68a0*/  FMUL.FTZ R70, R8.reuse, R70 ;  /* 0x0000004608467220 */ /* 0x040fe20000410000 */
[----:B------:R-:W-:Y:S01]  /*68b0*/  F2FP.BF16.PACK_AB R66, R67, R66 ;  /* 0x000000424342723e */ /* 0x000fe200000010ff */
[----:B------:R-:W-:Y:S01]  /*68c0*/  FMUL.FTZ R75, R8, R75 ;  /* 0x0000004b084b7220 */ /* 0x000fe20000410000 */
[----:B------:R-:W-:Y:S01]  /*68d0*/  LOP3.LUT R10, R10, 0xffffffe0, RZ, 0xc0, !PT ;  /* 0xffffffe00a0a7812 */ /* 0x000fe200078ec0ff */
[C---:B------:R-:W-:Y:S01]  /*68e0*/  FMUL.FTZ R74, R8.reuse, R74 ;  /* 0x0000004a084a7220 */ /* 0x040fe20000410000 */
[----:B------:R-:W-:Y:S01]  /*68f0*/  F2FP.BF16.PACK_AB R70, R71, R70 ;  /* 0x000000464746723e */ /* 0x000fe200000010ff */
[----:B------:R-:W-:-:S02]  /*6900*/  FMUL.FTZ R79, R8, R79 ;  /* 0x0000004f084f7220 */ /* 0x000fc40000410000 */
[C---:B------:R-:W-:Y:S01]  /*6910*/  FMUL.FTZ R78, R8.reuse, R78 ;  /* 0x0000004e084e7220 */ /* 0x040fe20000410000 */
[----:B------:R-:W-:Y:S01]  /*6920*/  F2FP.BF16.PACK_AB R74, R75, R74 ;  /* 0x0000004a4b4a723e */ /* 0x000fe200000010ff */
[C---:B------:R-:W-:Y:S02]  /*6930*/  FMUL.FTZ R83, R8.reuse, R83 ;  /* 0x0000005308537220 */ /* 0x040fe40000410000 */
[C---:B------:R-:W-:Y:S01]  /*6940*/  FMUL.FTZ R82, R8.reuse, R82 ;  /* 0x0000005208527220 */ /* 0x040fe20000410000 */
[----:B------:R-:W-:Y:S01]  /*6950*/  F2FP.BF16.PACK_AB R78, R79, R78 ;  /* 0x0000004e4f4e723e */ /* 0x000fe200000010ff */
[C---:B------:R-:W-:Y:S02]  /*6960*/  FMUL.FTZ R87, R8.reuse, R87 ;  /* 0x0000005708577220 */ /* 0x040fe40000410000 */
        /* <DEDUP_REMOVED lines=30> */
[----:B------:R-:W-:Y:S01]  /*6b50*/  FMUL.FTZ R8, R8, R118 ;  /* 0x0000007608087220 */ /* 0x000fe20000410000 */
[----:B------:R-:W-:Y:S01]  /*6b60*/  F2FP.BF16.PACK_AB R122, R123, R122 ;  /* 0x0000007a7b7a723e */ /* 0x000fe200000010ff */
[----:B------:R-:W-:Y:S02]  /*6b70*/  IMAD.IADD R17, R12, 0x1, R15 ;  /* 0x000000010c117824 */ /* 0x000fe400078e020f */
[----:B------:R-:W2:Y:S01]  /*6b80*/  LDC.U8 R12, c[0x0][0x329] ;  /* 0x0000ca40ff0c7b82 */ /* 0x000ea20000000000 */
[----:B------:R-:W-:Y:S01]  /*6b90*/  F2FP.BF16.PACK_AB R119, R119, R8 ;  /* 0x000000087777723e */ /* 0x000fe200000010ff */
[----:B------:R-:W-:Y:S01]  /*6ba0*/  IMAD.IADD R10, R9, 0x1, -R10 ;  /* 0x00000001090a7824 */ /* 0x000fe200078e0a0a */
[----:B------:R-:W-:Y:S01]  /*6bb0*/  MOV R8, 0x40 ;  /* 0x0000004000087802 */ /* 0x000fe20000000f00 */
[----:B------:R-:W-:Y:S01]  /*6bc0*/  STS [R17], R44 ;  /* 0x0000002c11007388 */ /* 0x000fe20000000800 */
[----:B-1----:R-:W-:Y:S02]  /*6bd0*/  @P5 FMUL.FTZ R65, R4, 0.69314718246459960938 ;  /* 0x3f31721804415820 */ /* 0x002fe40000410000 */
[----:B------:R-:W-:Y:S01]  /*6be0*/  SEL R8, R8, 0xffffffc0, !P2 ;  /* 0xffffffc008087807 */ /* 0x000fe20005000000 */
[----:B------:R-:W-:Y:S01]  /*6bf0*/  STS [R17+0x400], R46 ;  /* 0x0004002e11007388 */ /* 0x000fe20000000800 */
[----:B------:R-:W-:Y:S01]  /*6c00*/  SHF.R.S32.HI R9, RZ, 0x1f, R10 ;  /* 0x0000001fff097819 */ /* 0x000fe2000001140a */
[----:B----4-:R-:W-:Y:S01]  /*6c10*/  @P4 FMUL.FTZ R4, R2, 0.69314718246459960938 ;  /* 0x3f31721802044820 */ /* 0x010fe20000410000 */
[----:B------:R-:W-:-:S02]  /*6c20*/  IADD3 R19, R13, R8, RZ ;  /* 0x000000080d137210 */ /* 0x000fc40007ffe0ff */
[----:B------:R-:W-:Y:S02]  /*6c30*/  IADD3 R23, R8, R15, RZ ;  /* 0x0000000f08177210 */ /* 0x000fe40007ffe0ff */
[-C--:B------:R-:W-:Y:S01]  /*6c40*/  IADD3 R21, R7, R8.reuse, RZ ;  /* 0x0000000807157210 */ /* 0x080fe20007ffe0ff */
[----:B------:R-:W-:Y:S01]  /*6c50*/  STS [R19], R48 ;  /* 0x0000003013007388 */ /* 0x000fe20000000800 */
[----:B------:R-:W-:Y:S02]  /*6c60*/  IADD3 R25, R17, R8, RZ ;  /* 0x0000000811197210 */ /* 0x000fe40007ffe0ff */
[----:B------:R-:W1:Y:S01]  /*6c70*/  LDC.U8 R8, c[0x0][0x328] ;  /* 0x0000ca00ff087b82 */ /* 0x000e620000000000 */
[----:B------:R-:W-:Y:S01]  /*6c80*/  STS [R19+0x400], R50 ;  /* 0x0004003213007388 */ /* 0x000fe20000000800 */
[----:B------:R-:W-:-:S03]  /*6c90*/  LEA.HI R9, R9, R10, RZ, 0x2 ;  /* 0x0000000a09097211 */ /* 0x000fc600078f10ff */
[----:B------:R-:W-:Y:S01]  /*6ca0*/  STS [R23], R52 ;  /* 0x0000003417007388 */ /* 0x000fe20000000800 */
[----:B--2---:R-:W-:Y:S02]  /*6cb0*/  ISETP.NE.AND P1, PT, R12, RZ, PT ;  /* 0x000000ff0c00720c */ /* 0x004fe40003f25270 */
[----:B------:R-:W-:Y:S01]  /*6cc0*/  SHF.R.S32.HI R9, RZ, 0x2, R9 ;  /* 0x00000002ff097819 */ /* 0x000fe20000011409 */
[----:B------:R-:W-:Y:S04]  /*6cd0*/  STS [R23+0x400], R54 ;  /* 0x0004003617007388 */ /* 0x000fe80000000800 */
[----:B------:R-:W-:Y:S04]  /*6ce0*/  STS [R21], R56 ;  /* 0x0000003815007388 */ /* 0x000fe80000000800 */
[----:B------:R-:W-:Y:S02]  /*6cf0*/  STS [R21+0x400], R58 ;  /* 0x0004003a15007388 */ /* 0x000fe40000000800 */
[----:B------:R-:W-:-:S02]  /*6d00*/  @P1 MOV R61, c[0x0][0x210] ;  /* 0x00008400003d1a02 */ /* 0x000fc40000000f00 */
[----:B------:R2:W-:Y:S01]  /*6d10*/  STS [R25], R60 ;  /* 0x0000003c19007388 */ /* 0x0005e20000000800 */
[----:B------:R-:W-:Y:S02]  /*6d20*/  @P1 MOV R63, 0x1 ;  /* 0x00000001003f1802 */ /* 0x000fe40000000f00 */
[----:B-1----:R-:W-:Y:S01]  /*6d30*/  ISETP.NE.AND P2, PT, R8, RZ, PT ;  /* 0x000000ff0800720c */ /* 0x002fe20003f45270 */
[----:B------:R-:W-:Y:S01]  /*6d40*/  STS [R25+0x400], R62 ;  /* 0x0004003e19007388 */ /* 0x000fe20000000800 */
[----:B------:R-:W-:Y:S02]  /*6d50*/  @P1 IMAD R61, R61, c[0x0][0x214], RZ ;  /* 0x000085003d3d1a24 */ /* 0x000fe400078e02ff */
[----:B------:R-:W-:Y:S01]  /*6d60*/  ISETP.NE.OR P3, PT, R12, RZ, !P2 ;  /* 0x000000ff0c00720c */ /* 0x000fe20005765670 */
[----:B------:R-:W-:Y:S04]  /*6d70*/  STS [R13+0x4000], R64 ;  /* 0x004000400d007388 */ /* 0x000fe80000000800 */
[----:B------:R1:W-:Y:S04]  /*6d80*/  STS [R13+0x4400], R66 ;  /* 0x004400420d007388 */ /* 0x0003e80000000800 */
[----:B------:R-:W-:Y:S04]  /*6d90*/  STS [R15+0x4000], R68 ;  /* 0x004000440f007388 */ /* 0x000fe80000000800 */
[----:B------:R-:W-:Y:S04]  /*6da0*/  STS [R15+0x4400], R70 ;  /* 0x004400460f007388 */ /* 0x000fe80000000800 */
[----:B------:R-:W-:Y:S01]  /*6db0*/  STS [R7+0x4000], R72 ;  /* 0x0040004807007388 */ /* 0x000fe20000000800 */
[----:B--2---:R-:W-:-:S03]  /*6dc0*/  @!P3 IMAD R60, R0, c[0x0][0x214], RZ ;  /* 0x00008500003cba24 */ /* 0x004fc600078e02ff */
[----:B------:R-:W-:Y:S02]  /*6dd0*/  STS [R7+0x4400], R74 ;  /* 0x0044004a07007388 */ /* 0x000fe40000000800 */
[----:B------:R-:W-:Y:S02]  /*6de0*/  @!P3 SEL R203, R60, R203, !P0 ;  /* 0x000000cb3ccbb207 */ /* 0x000fe40004000000 */
[----:B------:R-:W-:Y:S01]  /*6df0*/  STS [R17+0x4000], R76 ;  /* 0x0040004c11007388 */ /* 0x000fe20000000800 */
[----:B------:R-:W-:Y:S02]  /*6e00*/  @P1 MOV R60, c[0x0][0x210] ;  /* 0x00008400003c1a02 */ /* 0x000fe40000000f00 */
[----:B------:R-:W-:Y:S01]  /*6e10*/  @!P1 MOV R60, 0x1 ;  /* 0x00000001003c9802 */ /* 0x000fe20000000f00 */
[----:B------:R-:W-:Y:S01]  /*6e20*/  STS [R17+0x4400], R78 ;  /* 0x0044004e11007388 */ /* 0x000fe20000000800 */
[----:B------:R-:W-:Y:S01]  /*6e30*/  LOP3.LUT P0, RZ, R10, 0x3, RZ, 0xc0, !PT ;  /* 0x000000030aff7812 */ /* 0x000fe2000780c0ff */
[----:B-1----:R-:W-:-:S02]  /*6e40*/  CS2R R66, SRZ ;  /* 0x0000000000427805 */ /* 0x002fc4000001ff00 */
[----:B------:R-:W-:Y:S01]  /*6e50*/  STS [R19+0x4000], R80 ;  /* 0x0040005013007388 */ /* 0x000fe20000000800 */
[----:B------:R-:W-:Y:S02]  /*6e60*/  @!P3 MOV R66, R203 ;  /* 0x000000cb0042b202 */ /* 0x000fe40000000f00 */
[----:B------:R-:W-:Y:S01]  /*6e70*/  @!P3 SHF.R.S32.HI R67, RZ, 0x1f, R203 ;  /* 0x0000001fff43b819 */ /* 0x000fe200000114cb */
[----:B------:R-:W-:Y:S04]  /*6e80*/  STS [R19+0x4400], R82 ;  /* 0x0044005213007388 */ /* 0x000fe80000000800 */
        /* <DEDUP_REMOVED lines=11> */
[----:B------:R1:W-:Y:S04]  /*6f40*/  STS [R7+0x8400], R106 ;  /* 0x0084006a07007388 */ /* 0x0003e80000000800 */
[----:B------:R2:W-:Y:S04]  /*6f50*/  STS [R17+0x8000], R124 ;  /* 0x0080007c11007388 */ /* 0x0005e80000000800 */
[----:B------:R2:W-:Y:S04]  /*6f60*/  STS [R17+0x8400], R126 ;  /* 0x0084007e11007388 */ /* 0x0005e80000000800 */
[----:B------:R2:W-:Y:S04]  /*6f70*/  STS [R19+0x8000], R108 ;  /* 0x0080006c13007388 */ /* 0x0005e80000000800 */
[----:B------:R2:W-:Y:S04]  /*6f80*/  STS [R19+0x8400], R110 ;  /* 0x0084006e13007388 */ /* 0x0005e80000000800 */
[----:B------:R2:W-:Y:S04]  /*6f90*/  STS [R23+0x8000], R112 ;  /* 0x0080007017007388 */ /* 0x0005e80000000800 */
[----:B------:R2:W-:Y:S01]  /*6fa0*/  STS [R23+0x8400], R114 ;  /* 0x0084007217007388 */ /* 0x0005e20000000800 */
[----:B-1----:R-:W-:-:S03]  /*6fb0*/  @!P1 MOV R7, c[0x0][0x214] ;  /* 0x0000850000079a02 */ /* 0x002fc60000000f00 */
[----:B------:R2:W-:Y:S01]  /*6fc0*/  STS [R21+0x8000], R120 ;  /* 0x0080007815007388 */ /* 0x0005e20000000800 */
[----:B------:R-:W-:-:S03]  /*6fd0*/  @!P1 SEL R61, R7, c[0x0][0x234], !P2 ;  /* 0x00008d00073d9a07 */ /* 0x000fc60005000000 */
[----:B------:R2:W-:Y:S02]  /*6fe0*/  STS [R21+0x8400], R122 ;  /* 0x0084007a15007388 */ /* 0x0005e40000000800 */
[----:B------:R-:W-:Y:S02]  /*6ff0*/  @!P1 IMAD R63, R61, c[0x0][0x1c0], RZ ;  /* 0x000070003d3f9a24 */ /* 0x000fe400078e02ff */
[----:B------:R2:W-:Y:S02]  /*7000*/  STS [R25+0x8000], R116 ;  /* 0x0080007419007388 */ /* 0x0005e40000000800 */
[----:B------:R-:W-:Y:S01]  /*7010*/  IMAD R63, R0, R63, RZ ;  /* 0x0000003f003f7224 */ /* 0x000fe200078e02ff */
[----:B------:R-:W-:Y:S01]  /*7020*/  SHF.R.S32.HI R0, RZ, 0x1f, R11 ;  /* 0x0000001fff007819 */ /* 0x000fe2000001140b */
[----:B------:R2:W-:Y:S03]  /*7030*/  STS [R25+0x8400], R119 ;  /* 0x0084007719007388 */ /* 0x0005e60000000800 */
[----:B------:R-:W-:Y:S01]  /*7040*/  SEL R63, R63, RZ, P3 ;  /* 0x000000ff3f3f7207 */ /* 0x000fe20001800000 */
[----:B------:R-:W-:Y:S01]  /*7050*/  BAR.SYNC.DEFER_BLOCKING 0x0 ;  /* 0x0000000000007b1d */ /* 0x000fe20000010000 */
[----:B------:R-:W-:-:S04]  /*7060*/  LEA.HI R0, R0, R11, RZ, 0x3 ;  /* 0x0000000b00007211 */ /* 0x000fc800078f18ff */
[----:B------:R-:W-:Y:S01]  /*7070*/  LOP3.LUT R0, R0, 0xffffff8, RZ, 0xc0, !PT ;  /* 0x0ffffff800007812 */ /* 0x000fe200078ec0ff */
[----:B------:R-:W1:Y:S03]  /*7080*/  S2R R7, SR_CTAID.X ;  /* 0x0000000000077919 */ /* 0x000e660000002500 */
[----:B------:R-:W-:Y:S01]  /*7090*/  IADD3 R0, -R0, R11, RZ ;  /* 0x0000000b00007210 */ /* 0x000fe20007ffe1ff */
[----:B------:R-:W3:Y:S01]  /*70a0*/  S2R R8, SR_CTAID.Z ;  /* 0x0000000000087919 */ /* 0x000ee20000002700 */
[----:B------:R-:W-:Y:S01]  /*70b0*/  MOV R11, 0x7f800000 ;  /* 0x7f800000000b7802 */ /* 0x000fe20000000f00 */
[----:B------:R-:W-:Y:S01]  /*70c0*/  @P5 FFMA.FTZ R11, R132, c[0x0][0x238], R65 ;  /* 0x00008e00840b5a23 */ /* 0x000fe20000010041 */
[----:B------:R-:W-:Y:S01]  /*70d0*/  LEA R9, R0, R9, 0x4 ;  /* 0x0000000900097211 */ /* 0x000fe200078e20ff */
[----:B------:R2:W4:Y:S04]  /*70e0*/  LDS.128 R52, [R204] ;  /* 0x00000000cc347984 */ /* 0x0005280000000c00 */
[----:B------:R2:W2:Y:S01]  /*70f0*/  LDS.128 R48, [R204+0x1000] ;  /* 0x00100000cc307984 */ /* 0x0004a20000000c00 */
[----:B-1----:R-:W-:-:S03]  /*7100*/  IMAD R10, R7, R60, RZ ;  /* 0x0000003c070a7224 */ /* 0x002fc600078e02ff */
[----:B------:R1:W1:Y:S01]  /*7110*/  LDS.128 R44, [R204+0x2000] ;  /* 0x00200000cc2c7984 */ /* 0x0002620000000c00 */
[----:B---3--:R-:W-:Y:S01]  /*7120*/  IMAD R63, R8, R61, R63 ;  /* 0x0000003d083f7224 */ /* 0x008fe200078e023f */
[----:B------:R-:W-:Y:S02]  /*7130*/  SHF.L.U32 R10, R10, 0x7, RZ ;  /* 0x000000070a0a7819 */ /* 0x000fe400000006ff */
[----:B------:R3:W1:Y:S01]  /*7140*/  LDS.128 R40, [R204+0x3000] ;  /* 0x00300000cc287984 */ /* 0x0006620000000c00 */
[----:B------:R-:W-:Y:S01]  /*7150*/  MOV R61, 0x7f800000 ;  /* 0x7f800000003d7802 */ /* 0x000fe20000000f00 */
[----:B------:R-:W-:Y:S01]  /*7160*/  @P4 FFMA.FTZ R61, R3, c[0x0][0x238], R4 ;  /* 0x00008e00033d4a23 */ /* 0x000fe20000010004 */
[----:B------:R-:W-:Y:S01]  /*7170*/  SHF.R.S32.HI R2, RZ, 0x1f, R10 ;  /* 0x0000001fff027819 */ /* 0x000fe2000001140a */
[----:B------:R3:W1:Y:S01]  /*7180*/  LDS.128 R36, [R204+0x4000] ;  /* 0x00400000cc247984 */ /* 0x0006620000000c00 */
[--C-:B------:R-:W-:Y:S02]  /*7190*/  IADD3 R10, P2, P1, R10, R66, R63.reuse ;  /* 0x000000420a0a7210 */ /* 0x100fe4000795e03f */
[----:B------:R-:W-:Y:S01]  /*71a0*/  SHF.R.S32.HI R63, RZ, 0x1f, R63 ;  /* 0x0000001fff3f7819 */ /* 0x000fe2000001143f */
[----:B------:R3:W1:Y:S03]  /*71b0*/  LDS.128 R32, [R204+0x5000] ;  /* 0x00500000cc207984 */ /* 0x0006660000000c00 */
[----:B------:R-:W-:Y:S01]  /*71c0*/  IADD3.X R2, R2, R67, R63, P2, P1 ;  /* 0x0000004302027210 */ /* 0x000fe200017e243f */
[----:B------:R3:W1:Y:S04]  /*71d0*/  LDS.128 R28, [R204+0x6000] ;  /* 0x00600000cc1c7984 */ /* 0x0006680000000c00 */
[----:B------:R3:W1:Y:S04]  /*71e0*/  LDS.128 R24, [R204+0x7000] ;  /* 0x00700000cc187984 */ /* 0x0006680000000c00 */
[----:B------:R3:W1:Y:S04]  /*71f0*/  LDS.128 R20, [R204+0x8000] ;  /* 0x00800000cc147984 */ /* 0x0006680000000c00 */
[----:B------:R3:W1:Y:S04]  /*7200*/  LDS.128 R16, [R204+0x9000] ;  /* 0x00900000cc107984 */ /* 0x0006680000000c00 */
[----:B------:R3:W1:Y:S04]  /*7210*/  LDS.128 R12, [R204+0xa000] ;  /* 0x00a00000cc0c7984 */ /* 0x0006680000000c00 */
[----:B------:R3:W1:Y:S01]  /*7220*/  LDS.128 R56, [R204+0xb000] ;  /* 0x00b00000cc387984 */ /* 0x0006620000000c00 */
[----:B------:R-:W-:Y:S05]  /*7230*/  @P0 BRA `(.L_x_11) ;  /* 0x0000010000000947 */ /* 0x000fea0003800000 */
[----:B--2-4-:R-:W-:Y:S01]  /*7240*/  IMAD R206, R7, -0x80, R206 ;  /* 0xffffff8007ce7824 */ /* 0x014fe200078e02ce */
[----:B------:R-:W-:-:S04]  /*7250*/  IADD3 R3, R9, 0x8, RZ ;  /* 0x0000000809037810 */ /* 0x000fc80007ffe0ff */
[-C--:B------:R-:W-:Y:S02]  /*7260*/  ISETP.GE.AND P3, PT, R9, R206.reuse, PT ;  /* 0x000000ce0900720c */ /* 0x080fe40003f66270 */
[----:B------:R-:W-:-:S11]  /*7270*/  ISETP.GE.AND P2, PT, R3, R206, PT ;  /* 0x000000ce0300720c */ /* 0x000fd60003f46270 */
[-C--:B------:R-:W-:Y:S02]  /*7280*/  @!P3 IMAD R9, R9, R60.reuse, RZ ;  /* 0x0000003c0909b224 */ /* 0x080fe400078e02ff */
[----:B------:R-:W-:-:S03]  /*7290*/  @!P2 IMAD R3, R3, R60, RZ ;  /* 0x0000003c0303a224 */ /* 0x000fc600078e02ff */
[-C--:B------:R-:W-:Y:S02]  /*72a0*/  @!P3 IADD3 R0, P1, R9, R10.reuse, RZ ;  /* 0x0000000a0900b210 */ /* 0x080fe40007f3e0ff */
[----:B------:R-:W-:Y:S02]  /*72b0*/  @!P2 IADD3 R10, P0, R3, R10, RZ ;  /* 0x0000000a030aa210 */ /* 0x000fe40007f1e0ff */
[-C--:B------:R-:W-:Y:S02]  /*72c0*/  @!P3 LEA.HI.X.SX32 R9, R9, R2.reuse, 0x1, P1 ;  /* 0x000000020909b211 */ /* 0x080fe400008f0eff */
[----:B------:R-:W-:Y:S02]  /*72d0*/  @!P2 LEA.HI.X.SX32 R3, R3, R2, 0x1, P0 ;  /* 0x000000020303a211 */ /* 0x000fe400000f0eff */
[----:B------:R-:W-:Y:S02]  /*72e0*/  @!P3 LEA R62, P1, R0, c[0x0][0x200], 0x2 ;  /* 0x00008000003eba11 */ /* 0x000fe400078210ff */
[----:B------:R-:W-:-:S02]  /*72f0*/  @!P2 LEA R2, P0, R10, c[0x0][0x200], 0x2 ;  /* 0x000080000a02aa11 */ /* 0x000fc400078010ff */
[----:B------:R-:W-:Y:S02]  /*7300*/  @!P3 LEA.HI.X R63, R0, c[0x0][0x204], R9, 0x2, P1 ;  /* 0x00008100003fba11 */ /* 0x000fe400008f1409 */
[----:B------:R-:W-:-:S03]  /*7310*/  @!P2 LEA.HI.X R3, R10, c[0x0][0x204], R3, 0x2, P0 ;  /* 0x000081000a03aa11 */ /* 0x000fc600000f1403 */
[----:B------:R2:W-:Y:S04]  /*7320*/  @!P3 STG.E [R62.64], R11 ;  /* 0x0000000b3e00b986 */ /* 0x0005e8000c101906 */
[----:B------:R2:W-:Y:S02]  /*7330*/  @!P2 STG.E [R2.64], R61 ;  /* 0x0000003d0200a986 */ /* 0x0005e4000c101906 */
.L_x_11:
[----:B--2-4-:R-:W-:Y:S05]  /*7340*/  BSYNC B0 ;  /* 0x0000000000007941 */ /* 0x014fea0003800000 */
.L_x_10:
[----:B------:R-:W2:Y:S01]  /*7350*/  S2R R3, SR_TID.X ;  /* 0x0000000000037919 */ /* 0x000ea20000002100 */
[----:B------:R-:W-:Y:S01]  /*7360*/  IADD3 R6, P0, R214, R6, RZ ;  /* 0x00000006d6067210 */ /* 0x000fe20007f1e0ff */
[----:B------:R-:W-:Y:S01]  /*7370*/  BSSY B0, `(.L_x_12) ;  /* 0x0000016000007945 */ /* 0x000fe20003800000 */
[----:B------:R-:W-:-:S03]  /*7380*/  SHF.R.S32.HI R2, RZ, 0x1f, R8 ;  /* 0x0000001fff027819 */ /* 0x000fc60000011408 */
[----:B------:R-:W-:Y:S01]  /*7390*/  IMAD.X R7, R215, 0x1, R5, P0 ;  /* 0x00000001d7077824 */ /* 0x000fe200000e0605 */
[----:B--2---:R-:W-:-:S04]  /*73a0*/  SHF.R.S32.HI R0, RZ, 0x1f, R3 ;  /* 0x0000001fff007819 */ /* 0x004fc80000011403 */
[----:B------:R-:W-:Y:S01]  /*73b0*/  LEA.HI R0, R0, R3, RZ, 0x3 ;  /* 0x0000000300007211 */ /* 0x000fe200078f18ff */
[----:B------:R-:W-:-:S03]  /*73c0*/  IMAD R3, R2, c[0x0][0x1f0], RZ ;  /* 0x00007c0002037a24 */ /* 0x000fc600078e02ff */
[----:B------:R-:W-:Y:S01]  /*73d0*/  SHF.R.S32.HI R5, RZ, 0x3, R0 ;  /* 0x00000003ff057819 */ /* 0x000fe20000011400 */
[C---:B------:R-:W-:Y:S02]  /*73e0*/  IMAD R3, R8.reuse, c[0x0][0x1f4], R3 ;  /* 0x00007d0008037a24 */ /* 0x040fe400078e0203 */
[----:B------:R-:W-:Y:S01]  /*73f0*/  IMAD.WIDE.U32 R8, R8, c[0x0][0x1f0], R6 ;  /* 0x00007c0008087a25 */ /* 0x000fe200078e0006 */
[----:B------:R-:W-:-:S03]  /*7400*/  ISETP.GE.AND P0, PT, R5, R200, PT ;  /* 0x000000c80500720c */ /* 0x000fc60003f06270 */
[----:B------:R-:W-:-:S10]  /*7410*/  IMAD.IADD R7, R9, 0x1, R3 ;  /* 0x0000000109077824 */ /* 0x000fd400078e0203 */
[----:B------:R-:W-:Y:S05]  /*7420*/  @P0 BRA `(.L_x_13) ;  /* 0x000000a000000947 */ /* 0x000fea0003800000 */
[----:B------:R-:W-:Y:S01]  /*7430*/  MOV R6, R8 ;  /* 0x0000000800067202 */ /* 0x000fe20000000f00 */
[----:B------:R-:W-:-:S04]  /*7440*/  IMAD R3, R217, c[0x0][0x1e8], RZ ;  /* 0x00007a00d9037a24 */ /* 0x000fc800078e02ff */
[----:B------:R-:W-:-:S04]  /*7450*/  IMAD.WIDE.U32 R10, R216, c[0x0][0x1e8], R6 ;  /* 0x00007a00d80a7a25 */ /* 0x000fc800078e0006 */
[----:B------:R-:W-:Y:S01]  /*7460*/  IMAD R0, R216, c[0x0][0x1ec], R3 ;  /* 0x00007b00d8007a24 */ /* 0x000fe200078e0203 */
[----:B------:R-:W-:-:S04]  /*7470*/  LEA R2, P0, R10, c[0x0][0x1d0], 0x1 ;  /* 0x000074000a027a11 */ /* 0x000fc800078008ff */
[----:B------:R-:W-:-:S04]  /*7480*/  IADD3 R0, R11, R0, RZ ;  /* 0x000000000b007210 */ /* 0x000fc80007ffe0ff */
[----:B------:R-:W-:-:S05]  /*7490*/  LEA.HI.X R3, R10, c[0x0][0x1d4], R0, 0x1, P0 ;  /* 0x000075000a037a11 */ /* 0x000fca00000f0c00 */
[----:B------:R2:W-:Y:S04]  /*74a0*/  STG.E.128 [R2.64], R52 ;  /* 0x0000003402007986 */ /* 0x0005e8000c101d06 */
[----:B-1----:R2:W-:Y:S04]  /*74b0*/  STG.E.128 [R2.64+0x80], R36 ;  /* 0x0000802402007986 */ /* 0x0025e8000c101d06 */
[----:B------:R2:W-:Y:S02]  /*74c0*/  STG.E.128 [R2.64+0x100], R20 ;  /* 0x0001001402007986 */ /* 0x0005e4000c101d06 */
.L_x_13:
[----:B------:R-:W-:Y:S05]  /*74d0*/  BSYNC B0 ;  /* 0x0000000000007941 */ /* 0x000fea0003800000 */
.L_x_12:
[----:B------:R-:W-:Y:S01]  /*74e0*/  IADD3 R5, R5, 0x20, RZ ;  /* 0x0000002005057810 */ /* 0x000fe20007ffe0ff */
[----:B------:R-:W-:Y:S03]  /*74f0*/  BSSY B0, `(.L_x_14) ;  /* 0x0000010000007945 */ /* 0x000fe60003800000 */
[----:B------:R-:W-:-:S13]  /*7500*/  ISETP.GE.AND P0, PT, R5, R200, PT ;  /* 0x000000c80500720c */ /* 0x000fda0003f06270 */
[----:B------:R-:W-:Y:S05]  /*7510*/  @P0 BRA `(.L_x_15) ;  /* 0x000000d000000947 */ /* 0x000fea0003800000 */
[----:B--2---:R-:W-:Y:S01]  /*7520*/  IADD3 R2, P0, R216, 0x20, RZ ;  /* 0x00000020d8027810 */ /* 0x004fe20007f1e0ff */
[----:B------:R-:W-:Y:S01]  /*7530*/  IMAD.MOV.U32 R4, RZ, RZ, R8 ;  /* 0x000000ffff047224 */ /* 0x000fe200078e0008 */
[----:B------:R-:W-:-:S03]  /*7540*/  MOV R5, R7 ;  /* 0x0000000700057202 */ /* 0x000fc60000000f00 */
[----:B------:R-:W-:Y:S02]  /*7550*/  IMAD.X R0, RZ, RZ, R217, P0 ;  /* 0x000000ffff007224 */ /* 0x000fe400000e06d9 */
[----:B------:R-:W-:-:S04]  /*7560*/  IMAD.WIDE.U32 R4, R2, c[0x0][0x1e8], R4 ;  /* 0x00007a0002047a25 */ /* 0x000fc800078e0004 */
[----:B------:R-:W-:-:S04]  /*7570*/  IMAD R3, R0, c[0x0][0x1e8], RZ ;  /* 0x00007a0000037a24 */ /* 0x000fc800078e02ff */
[----:B------:R-:W-:Y:S01]  /*7580*/  IMAD R3, R2, c[0x0][0x1ec], R3 ;  /* 0x00007b0002037a24 */ /* 0x000fe200078e0203 */
[----:B------:R-:W-:-:S04]  /*7590*/  LEA R2, P0, R4, c[0x0][0x1d0], 0x1 ;  /* 0x0000740004027a11 */ /* 0x000fc800078008ff */
[----:B------:R-:W-:-:S04]  /*75a0*/  IADD3 R3, R5, R3, RZ ;  /* 0x0000000305037210 */ /* 0x000fc80007ffe0ff */
[----:B------:R-:W-:-:S05]  /*75b0*/  LEA.HI.X R3, R4, c[0x0][0x1d4], R3, 0x1, P0 ;  /* 0x0000750004037a11 */ /* 0x000fca00000f0c03 */
[----:B------:R2:W-:Y:S04]  /*75c0*/  STG.E.128 [R2.64], R48 ;  /* 0x0000003002007986 */ /* 0x0005e8000c101d06 */
[----:B-1----:R2:W-:Y:S04]  /*75d0*/  STG.E.128 [R2.64+0x80], R32 ;  /* 0x0000802002007986 */ /* 0x0025e8000c101d06 */
[----:B------:R2:W-:Y:S02]  /*75e0*/  STG.E.128 [R2.64+0x100], R16 ;  /* 0x0001001002007986 */ /* 0x0005e4000c101d06 */
.L_x_15:
[----:B------:R-:W-:Y:S05]  /*75f0*/  BSYNC B0 ;  /* 0x0000000000007941 */ /* 0x000fea0003800000 */
.L_x_14:
[----:B------:R-:W-:Y:S01]  /*7600*/  ISETP.GE.AND P0, PT, R207, R200, PT ;  /* 0x000000c8cf00720c */ /* 0x000fe20003f06270 */
[----:B------:R-:W-:-:S12]  /*7610*/  BSSY B0, `(.L_x_16) ;  /* 0x000000f000007945 */ /* 0x000fd80003800000 */
        /* <DEDUP_REMOVED lines=11> */
[----:B-1----:R1:W-:Y:S04]  /*76d0*/  STG.E.128 [R2.64], R44 ;  /* 0x0000002c02007986 */ /* 0x0023e8000c101d06 */
[----:B------:R1:W-:Y:S04]  /*76e0*/  STG.E.128 [R2.64+0x80], R28 ;  /* 0x0000801c02007986 */ /* 0x0003e8000c101d06 */
[----:B------:R1:W-:Y:S02]  /*76f0*/  STG.E.128 [R2.64+0x100], R12 ;  /* 0x0001000c02007986 */ /* 0x0003e4000c101d06 */
.L_x_17:
[----:B------:R-:W-:Y:S05]  /*7700*/  BSYNC B0 ;  /* 0x0000000000007941 */ /* 0x000fea0003800000 */
.L_x_16:
[----:B------:R-:W-:-:S13]  /*7710*/  ISETP.GE.AND P0, PT, R205, R200, PT ;  /* 0x000000c8cd00720c */ /* 0x000fda0003f06270 */
[----:B------:R-:W-:Y:S05]  /*7720*/  @P0 EXIT ;  /* 0x000000000000094d */ /* 0x000fea0003800000 */
[----:B------:R-:W-:Y:S01]  /*7730*/  IADD3 R0, P0, R216, 0x60, RZ ;  /* 0x00000060d8007810 */ /* 0x000fe20007f1e0ff */
[----:B------:R-:W-:Y:S01]  /*7740*/  IMAD.MOV.U32 R4, RZ, RZ, R8 ;  /* 0x000000ffff047224 */ /* 0x000fe200078e0008 */
[----:B------:R-:W-:-:S03]  /*7750*/  MOV R5, R7 ;  /* 0x0000000700057202 */ /* 0x000fc60000000f00 */
[----:B------:R-:W-:Y:S02]  /*7760*/  IMAD.X R216, RZ, RZ, R217, P0 ;  /* 0x000000ffffd87224 */ /* 0x000fe400000e06d9 */
[----:B------:R-:W-:-:S04]  /*7770*/  IMAD.WIDE.U32 R4, R0, c[0x0][0x1e8], R4 ;  /* 0x00007a0000047a25 */ /* 0x000fc800078e0004 */
[----:B-12---:R-:W-:Y:S01]  /*7780*/  IMAD R3, R216, c[0x0][0x1e8], RZ ;  /* 0x00007a00d8037a24 */ /* 0x006fe200078e02ff */
[----:B------:R-:W-:-:S03]  /*7790*/  LEA R2, P0, R4, c[0x0][0x1d0], 0x1 ;  /* 0x0000740004027a11 */ /* 0x000fc600078008ff */
[----:B------:R-:W-:-:S05]  /*77a0*/  IMAD R3, R0, c[0x0][0x1ec], R3 ;  /* 0x00007b0000037a24 */ /* 0x000fca00078e0203 */
[----:B------:R-:W-:-:S04]  /*77b0*/  IADD3 R3, R5, R3, RZ ;  /* 0x0000000305037210 */ /* 0x000fc80007ffe0ff */
[----:B------:R-:W-:-:S05]  /*77c0*/  LEA.HI.X R3, R4, c[0x0][0x1d4], R3, 0x1, P0 ;  /* 0x0000750004037a11 */ /* 0x000fca00000f0c03 */
[----:B------:R-:W-:Y:S04]  /*77d0*/  STG.E.128 [R2.64], R40 ;  /* 0x0000002802007986 */ /* 0x000fe8000c101d06 */
[----:B------:R-:W-:Y:S04]  /*77e0*/  STG.E.128 [R2.64+0x80], R24 ;  /* 0x0000801802007986 */ /* 0x000fe8000c101d06 */
[----:B------:R-:W-:Y:S01]  /*77f0*/  STG.E.128 [R2.64+0x100], R56 ;  /* 0x0001003802007986 */ /* 0x000fe2000c101d06 */
[----:B------:R-:W-:Y:S05]  /*7800*/  EXIT ;  /* 0x000000000000794d */ /* 0x000fea0003800000 */
.L_x_2:
[----:B------:R-:W1:Y:S01]  /*7810*/  LDC.U8 R3, c[0x0][0x329] ;  /* 0x0000ca40ff037b82 */ /* 0x000e620000000000 */
[C---:B------:R-:W-:Y:S01]  /*7820*/  ISETP.NE.AND P4, PT, R203.reuse, -0x1, PT ;  /* 0xffffffffcb00780c */ /* 0x040fe20003f85270 */
[----:B------:R-:W-:Y:S01]  /*7830*/  IMAD.IADD R206, R206, 0x1, -R5 ;  /* 0x00000001cece7824 */ /* 0x000fe200078e0a05 */
[----:B------:R-:W-:Y:S01]  /*7840*/  SHF.R.S32.HI R7, RZ, 0x1f, R6 ;  /* 0x0000001fff077819 */ /* 0x000fe20000011406 */
[----:B------:R-:W-:Y:S04]  /*7850*/  BSSY B0, `(.L_x_18) ;  /* 0x000003c000007945 */ /* 0x000fe80003800000 */
[----:B------:R-:W2:Y:S06]  /*7860*/  LDC.U8 R2, c[0x0][0x328] ;  /* 0x0000ca00ff027b82 */ /* 0x000eac0000000000 */
[----:B------:R-:W-:-:S04]  /*7870*/  @P4 IMAD.WIDE.U32 R10, R203, c[0x0][0x1e8], RZ ;  /* 0x00007a00cb0a4a25 */ /* 0x000fc800078e00ff */
[----:B------:R-:W-:Y:S01]  /*7880*/  @P4 IMAD R4, R203, c[0x0][0x1ec], R11 ;  /* 0x00007b00cb044a24 */ /* 0x000fe200078e020b */
[----:B------:R-:W-:Y:S01]  /*7890*/  @!P4 SHF.R.S32.HI R11, RZ, 0x1f, R0 ;  /* 0x0000001fff0bc819 */ /* 0x000fe20000011400 */
[----:B------:R-:W-:Y:S01]  /*78a0*/  @!P4 IMAD.WIDE.U32 R12, R0, c[0x0][0x1e0], RZ ;  /* 0x00007800000cca25 */ /* 0x000fe200078e00ff */
[----:B-1----:R-:W-:-:S03]  /*78b0*/  ISETP.NE.AND P1, PT, R3, RZ, PT ;  /* 0x000000ff0300720c */ /* 0x002fc60003f25270 */
[----:B------:R-:W-:Y:S01]  /*78c0*/  @!P4 IMAD R11, R11, c[0x0][0x1e0], RZ ;  /* 0x000078000b0bca24 */ /* 0x000fe200078e02ff */
[----:B------:R-:W-:-:S03]  /*78d0*/  @!P4 MOV R10, R12 ;  /* 0x0000000c000ac202 */ /* 0x000fc60000000f00 */
[----:B------:R-:W-:Y:S01]  /*78e0*/  @!P4 IMAD R8, R0, c[0x0][0x1e4], R11 ;  /* 0x000079000008ca24 */ /* 0x000fe200078e020b */
[----:B--2---:R-:W-:Y:S02]  /*78f0*/  ISETP.NE.AND P3, PT, R2, RZ, PT ;  /* 0x000000ff0200720c */ /* 0x004fe40003f65270 */
[----:B------:R-:W-:Y:S02]  /*7900*/  LEA.HI R2, R7, R6, RZ, 0x3 ;  /* 0x0000000607027211 */ /* 0x000fe400078f18ff */
[----:B------:R-:W-:Y:S01]  /*7910*/  ISETP.NE.OR P2, PT, R3, RZ, !P3 ;  /* 0x000000ff0300720c */ /* 0x000fe20005f45670 */
[----:B------:R-:W-:Y:S01]  /*7920*/  @P1 IMAD.MOV.U32 R3, RZ, RZ, c[0x0][0x210] ;  /* 0x00008400ff031624 */ /* 0x000fe200078e00ff */
[----:B------:R-:W-:Y:S01]  /*7930*/  LOP3.LUT R7, R2, 0x1ffffff8, RZ, 0xc0, !PT ;  /* 0x1ffffff802077812 */ /* 0x000fe200078ec0ff */
[----:B------:R-:W-:Y:S01]  /*7940*/  @!P1 IMAD.MOV.U32 R9, RZ, RZ, c[0x0][0x214] ;  /* 0x00008500ff099624 */ /* 0x000fe200078e00ff */
[----:B------:R-:W-:Y:S01]  /*7950*/  ISETP.NE.OR P0, PT, R203, -0x1, P2 ;  /* 0xffffffffcb00780c */ /* 0x000fe20001705670 */
[----:B------:R-:W-:Y:S01]  /*7960*/  @P1 IMAD R3, R3, c[0x0][0x214], RZ ;  /* 0x0000850003031a24 */ /* 0x000fe200078e02ff */
[----:B------:R-:W-:Y:S01]  /*7970*/  @!P4 IADD3 R4, R13, R8, RZ ;  /* 0x000000080d04c210 */ /* 0x000fe20007ffe0ff */
[----:B------:R-:W-:Y:S01]  /*7980*/  IMAD.IADD R7, R6, 0x1, -R7 ;  /* 0x0000000106077824 */ /* 0x000fe200078e0a07 */
[----:B------:R-:W-:Y:S01]  /*7990*/  @!P1 SEL R3, R9, c[0x0][0x234], !P3 ;  /* 0x00008d0009039a07 */ /* 0x000fe20005800000 */
[----:B------:R-:W-:Y:S01]  /*79a0*/  @P1 IMAD.MOV.U32 R11, RZ, RZ, 0x1 ;  /* 0x00000001ff0b1424 */ /* 0x000fe200078e00ff */
[----:B------:R-:W-:Y:S01]  /*79b0*/  SHF.R.S32.HI R2, RZ, 0x3, R2 ;  /* 0x00000003ff027819 */ /* 0x000fe20000011402 */
[----:B------:R-:W-:-:S02]  /*79c0*/  IMAD.SHL.U32 R7, R7, 0x8, RZ ;  /* 0x0000000807077824 */ /* 0x000fc400078e00ff */
[----:B------:R-:W-:-:S03]  /*79d0*/  @!P1 IMAD R11, R3, c[0x0][0x1c0], RZ ;  /* 0x00007000030b9a24 */ /* 0x000fc600078e02ff */
[C---:B------:R-:W-:Y:S01]  /*79e0*/  IADD3 R8, P3, R7.reuse, R10, RZ ;  /* 0x0000000a07087210 */ /* 0x040fe20007f7e0ff */
[C---:B------:R-:W-:Y:S02]  /*79f0*/  @!P0 IMAD R203, R0.reuse, c[0x0][0x214], RZ ;  /* 0x0000850000cb8a24 */ /* 0x040fe400078e02ff */
[----:B------:R-:W-:Y:S01]  /*7a00*/  IMAD R0, R0, R11, RZ ;  /* 0x0000000b00007224 */ /* 0x000fe200078e02ff */
[----:B------:R-:W-:Y:S01]  /*7a10*/  LEA.HI.X.SX32 R9, R7, R4, 0x1, P3 ;  /* 0x0000000407097211 */ /* 0x000fe200018f0eff */
[----:B------:R-:W-:Y:S01]  /*7a20*/  CS2R R10, SRZ ;  /* 0x00000000000a7805 */ /* 0x000fe2000001ff00 */
[----:B------:R-:W-:Y:S01]  /*7a30*/  @P1 IMAD.MOV.U32 R4, RZ, RZ, c[0x0][0x210] ;  /* 0x00008400ff041624 */ /* 0x000fe200078e00ff */
[----:B------:R-:W-:Y:S01]  /*7a40*/  @!P1 MOV R4, 0x1 ;  /* 0x0000000100049802 */ /* 0x000fe20000000f00 */
[----:B------:R-:W-:Y:S01]  /*7a50*/  @!P2 IMAD.MOV.U32 R10, RZ, RZ, R203 ;  /* 0x000000ffff0aa224 */ /* 0x000fe200078e00cb */
[----:B------:R-:W-:Y:S01]  /*7a60*/  SEL R0, R0, RZ, P2 ;  /* 0x000000ff00007207 */ /* 0x000fe20001000000 */
[----:B------:R-:W-:Y:S01]  /*7a70*/  IMAD.WIDE.U32 R8, R18, c[0x0][0x1f0], R8 ;  /* 0x00007c0012087a25 */ /* 0x000fe200078e0008 */
[----:B------:R-:W-:-:S02]  /*7a80*/  @!P2 SHF.R.S32.HI R11, RZ, 0x1f, R203 ;  /* 0x0000001fff0ba819 */ /* 0x000fc400000114cb */
[----:B------:R-:W-:Y:S01]  /*7a90*/  ISETP.GE.AND P2, PT, R2, R206, PT ;  /* 0x000000ce0200720c */ /* 0x000fe20003f46270 */
[----:B------:R-:W-:Y:S01]  /*7aa0*/  IMAD R5, R5, R4, RZ ;  /* 0x0000000405057224 */ /* 0x000fe200078e02ff */
[----:B------:R-:W-:Y:S01]  /*7ab0*/  SHF.R.S32.HI R7, RZ, 0x1f, R18 ;  /* 0x0000001fff077819 */ /* 0x000fe20000011412 */
[----:B------:R-:W-:Y:S01]  /*7ac0*/  IMAD R0, R18, R3, R0 ;  /* 0x0000000312007224 */ /* 0x000fe200078e0200 */
[----:B------:R-:W-:Y:S02]  /*7ad0*/  SHF.R.S32.HI R3, RZ, 0x1f, R2 ;  /* 0x0000001fff037819 */ /* 0x000fe40000011402 */
[----:B------:R-:W-:Y:S01]  /*7ae0*/  SHF.R.S32.HI R13, RZ, 0x1f, R5 ;  /* 0x0000001fff0d7819 */ /* 0x000fe20000011405 */
[----:B------:R-:W-:Y:S01]  /*7af0*/  IMAD R7, R7, c[0x0][0x1f0], RZ ;  /* 0x00007c0007077a24 */ /* 0x000fe200078e02ff */
[----:B------:R-:W-:Y:S01]  /*7b00*/  IADD3 R5, P1, P0, R5, R10, R0 ;  /* 0x0000000a05057210 */ /* 0x000fe2000783e000 */
[----:B------:R-:W-:Y:S01]  /*7b10*/  IMAD.WIDE R14, R217, 0x80, R2 ;  /* 0x00000080d90e7825 */ /* 0x000fe200078e0202 */
[----:B------:R-:W-:-:S03]  /*7b20*/  SHF.R.S32.HI R10, RZ, 0x1f, R0 ;  /* 0x0000001fff0a7819 */ /* 0x000fc60000011400 */
[----:B------:R-:W-:Y:S01]  /*7b30*/  IMAD R7, R18, c[0x0][0x1f4], R7 ;  /* 0x00007d0012077a24 */ /* 0x000fe200078e0207 */
[----:B------:R-:W-:-:S04]  /*7b40*/  IADD3.X R10, R13, R11, R10, P1, P0 ;  /* 0x0000000b0d0a7210 */ /* 0x000fc80000fe040a */
[----:B------:R-:W-:Y:S01]  /*7b50*/  IADD3 R17, R7, R9, RZ ;  /* 0x0000000907117210 */ /* 0x000fe20007ffe0ff */
        /* <DEDUP_REMOVED lines=8> */
[----:B------:R1:W-:Y:S04]  /*7be0*/  STG.E.128 [R18.64], RZ ;  /* 0x000000ff12007986 */ /* 0x0003e8000c101d06 */
[----:B------:R1:W-:Y:S04]  /*7bf0*/  STG.E.128 [R18.64+0x80], RZ ;  /* 0x000080ff12007986 */ /* 0x0003e8000c101d06 */
[----:B------:R1:W-:Y:S02]  /*7c00*/  STG.E.128 [R18.64+0x100], RZ ;  /* 0x000100ff12007986 */ /* 0x0003e4000c101d06 */
.L_x_19:
[----:B------:R-:W-:Y:S05]  /*7c10*/  BSYNC B0 ;  /* 0x0000000000007941 */ /* 0x000fea0003800000 */
.L_x_18:
[----:B------:R-:W-:Y:S01]  /*7c20*/  IADD3 R13, R2, 0x20, RZ ;  /* 0x00000020020d7810 */ /* 0x000fe20007ffe0ff */
[----:B------:R-:W-:Y:S03]  /*7c30*/  BSSY B0, `(.L_x_20) ;  /* 0x0000010000007945 */ /* 0x000fe60003800000 */
[----:B------:R-:W-:-:S13]  /*7c40*/  ISETP.GE.AND P0, PT, R13, R206, PT ;  /* 0x000000ce0d00720c */ /* 0x000fda0003f06270 */
[----:B------:R-:W-:Y:S05]  /*7c50*/  @P0 BRA `(.L_x_21) ;  /* 0x000000d000000947 */ /* 0x000fea0003800000 */
[----:B------:R-:W-:Y:S01]  /*7c60*/  IADD3 R7, P0, R14, 0x20, RZ ;  /* 0x000000200e077810 */ /* 0x000fe20007f1e0ff */
[----:B-1----:R-:W-:Y:S01]  /*7c70*/  IMAD.MOV.U32 R18, RZ, RZ, R8 ;  /* 0x000000ffff127224 */ /* 0x002fe200078e0008 */
[----:B------:R-:W-:-:S03]  /*7c80*/  MOV R19, R17 ;  /* 0x0000001100137202 */ /* 0x000fc60000000f00 */
[----:B------:R-:W-:Y:S02]  /*7c90*/  IMAD.X R0, RZ, RZ, R15, P0 ;  /* 0x000000ffff007224 */ /* 0x000fe400000e060f */
[----:B------:R-:W-:-:S04]  /*7ca0*/  IMAD.WIDE.U32 R18, R7, c[0x0][0x1e8], R18 ;  /* 0x00007a0007127a25 */ /* 0x000fc800078e0012 */
[----:B------:R-:W-:Y:S01]  /*7cb0*/  IMAD R0, R0, c[0x0][0x1e8], RZ ;  /* 0x00007a0000007a24 */ /* 0x000fe200078e02ff */
[----:B------:R-:W-:-:S03]  /*7cc0*/  LEA R20, P0, R18, c[0x0][0x1d0], 0x1 ;  /* 0x0000740012147a11 */ /* 0x000fc600078008ff */
[----:B------:R-:W-:-:S05]  /*7cd0*/  IMAD R0, R7, c[0x0][0x1ec], R0 ;  /* 0x00007b0007007a24 */ /* 0x000fca00078e0200 */
[----:B------:R-:W-:-:S04]  /*7ce0*/  IADD3 R0, R0, R19, RZ ;  /* 0x0000001300007210 */ /* 0x000fc80007ffe0ff */
[----:B------:R-:W-:-:S05]  /*7cf0*/  LEA.HI.X R21, R18, c[0x0][0x1d4], R0, 0x1, P0 ;  /* 0x0000750012157a11 */ /* 0x000fca00000f0c00 */
[----:B------:R1:W-:Y:S04]  /*7d00*/  STG.E.128 [R20.64], RZ ;  /* 0x000000ff14007986 */ /* 0x0003e8000c101d06 */
[----:B------:R1:W-:Y:S04]  /*7d10*/  STG.E.128 [R20.64+0x80], RZ ;  /* 0x000080ff14007986 */ /* 0x0003e8000c101d06 */
[----:B------:R1:W-:Y:S02]  /*7d20*/  STG.E.128 [R20.64+0x100], RZ ;  /* 0x000100ff14007986 */ /* 0x0003e4000c101d06 */
.L_x_21:
[----:B------:R-:W-:Y:S05]  /*7d30*/  BSYNC B0 ;  /* 0x0000000000007941 */ /* 0x000fea0003800000 */
.L_x_20:
        /* <DEDUP_REMOVED lines=17> */
.L_x_23:
[----:B------:R-:W-:Y:S05]  /*7e50*/  BSYNC B0 ;  /* 0x0000000000007941 */ /* 0x000fea0003800000 */
.L_x_22:
[----:B------:R-:W-:Y:S01]  /*7e60*/  IADD3 R7, R2, 0x60, RZ ;  /* 0x0000006002077810 */ /* 0x000fe20007ffe0ff */
[----:B------:R-:W-:Y:S03]  /*7e70*/  BSSY B0, `(.L_x_24) ;  /* 0x0000010000007945 */ /* 0x000fe60003800000 */
[----:B------:R-:W-:-:S13]  /*7e80*/  ISETP.GE.AND P0, PT, R7, R206, PT ;  /* 0x000000ce0700720c */ /* 0x000fda0003f06270 */
[----:B------:R-:W-:Y:S05]  /*7e90*/  @P0 BRA `(.L_x_25) ;  /* 0x000000d000000947 */ /* 0x000fea0003800000 */
[----:B------:R-:W-:Y:S01]  /*7ea0*/  IADD3 R0, P0, R14, 0x60, RZ ;  /* 0x000000600e007810 */ /* 0x000fe20007f1e0ff */
[----:B------:R-:W-:-:S04]  /*7eb0*/  IMAD.MOV.U32 R14, RZ, RZ, R8 ;  /* 0x000000ffff0e7224 */ /* 0x000fc800078e0008 */
[----:B------:R-:W-:Y:S01]  /*7ec0*/  IMAD.X R9, RZ, RZ, R15, P0 ;  /* 0x000000ffff097224 */ /* 0x000fe200000e060f */
[----:B------:R-:W-:-:S03]  /*7ed0*/  MOV R15, R17 ;  /* 0x00000011000f7202 */ /* 0x000fc60000000f00 */
[----:B------:R-:W-:Y:S02]  /*7ee0*/  IMAD R9, R9, c[0x0][0x1e8], RZ ;  /* 0x00007a0009097a24 */ /* 0x000fe400078e02ff */
        /* <DEDUP_REMOVED lines=8> */
.L_x_25:
[----:B------:R-:W-:Y:S05]  /*7f70*/  BSYNC B0 ;  /* 0x0000000000007941 */ /* 0x000fea0003800000 */
.L_x_24:
[----:B------:R-:W-:-:S04]  /*7f80*/  LOP3.LUT P6, RZ, R6, 0x7, RZ, 0xc0, !PT ;  /* 0x0000000706ff7812 */ /* 0x000fc800078cc0ff */
[-C--:B------:R-:W-:Y:S02]  /*7f90*/  ISETP.GE.OR P5, PT, R2, R206.reuse, P6 ;  /* 0x000000ce0200720c */ /* 0x080fe400037a6670 */
[-C--:B------:R-:W-:Y:S02]  /*7fa0*/  ISETP.GE.OR P4, PT, R13, R206.reuse, P6 ;  /* 0x000000ce0d00720c */ /* 0x080fe40003786670 */
[-C--:B------:R-:W-:Y:S02]  /*7fb0*/  ISETP.GE.OR P3, PT, R11, R206.reuse, P6 ;  /* 0x000000ce0b00720c */ /* 0x080fe40003766670 */
[----:B------:R-:W-:-:S07]  /*7fc0*/  ISETP.GE.OR P6, PT, R7, R206, P6 ;  /* 0x000000ce0700720c */ /* 0x000fce00037c6670 */
[-C--:B--2---:R-:W-:Y:S02]  /*7fd0*/  @!P5 IMAD R8, R2, R4.reuse, RZ ;  /* 0x000000040208d224 */ /* 0x084fe400078e02ff */
[-C--:B------:R-:W-:Y:S02]  /*7fe0*/  @!P4 IMAD R0, R13, R4.reuse, RZ ;  /* 0x000000040d00c224 */ /* 0x080fe400078e02ff */
[----:B------:R-:W-:Y:S01]  /*7ff0*/  @!P3 IMAD R2, R11, R4, RZ ;  /* 0x000000040b02b224 */ /* 0x000fe200078e02ff */
[-C--:B------:R-:W-:Y:S02]  /*8000*/  @!P5 IADD3 R6, P0, R8, R5.reuse, RZ ;  /* 0x000000050806d210 */ /* 0x080fe40007f1e0ff */
[-C--:B------:R-:W-:Y:S02]  /*8010*/  @!P4 IADD3 R3, P1, R0, R5.reuse, RZ ;  /* 0x000000050003c210 */ /* 0x080fe40007f3e0ff */
[----:B------:R-:W-:Y:S02]  /*8020*/  @!P5 LEA.HI.X.SX32 R11, R8, R10, 0x1, P0 ;  /* 0x0000000a080bd211 */ /* 0x000fe400000f0eff */
[----:B------:R-:W-:-:S02]  /*8030*/  @!P3 IADD3 R9, P0, R2, R5, RZ ;  /* 0x000000050209b210 */ /* 0x000fc40007f1e0ff */
[-C--:B------:R-:W-:Y:S02]  /*8040*/  @!P4 LEA.HI.X.SX32 R0, R0, R10.reuse, 0x1, P1 ;  /* 0x0000000a0000c211 */ /* 0x080fe400008f0eff */
[----:B------:R-:W-:Y:S02]  /*8050*/  @!P4 LEA R12, P1, R3, c[0x0][0x200], 0x2 ;  /* 0x00008000030cca11 */ /* 0x000fe400078210ff */
[----:B------:R-:W-:Y:S02]  /*8060*/  @!P5 LEA R14, P2, R6, c[0x0][0x200], 0x2 ;  /* 0x00008000060eda11 */ /* 0x000fe400078410ff */
[----:B------:R-:W-:Y:S02]  /*8070*/  @!P3 LEA.HI.X.SX32 R2, R2, R10, 0x1, P0 ;  /* 0x0000000a0202b211 */ /* 0x000fe400000f0eff */
[----:B------:R-:W-:Y:S02]  /*8080*/  @!P3 LEA R8, P0, R9, c[0x0][0x200], 0x2 ;  /* 0x000080000908ba11 */ /* 0x000fe400078010ff */
[----:B------:R-:W-:Y:S01]  /*8090*/  @!P4 LEA.HI.X R13, R3, c[0x0][0x204], R0, 0x2, P1 ;  /* 0x00008100030dca11 */ /* 0x000fe200008f1400 */
[----:B------:R-:W-:Y:S01]  /*80a0*/  @!P5 IMAD.MOV.U32 R0, RZ, RZ, 0x7f800000 ;  /* 0x7f800000ff00d424 */ /* 0x000fe200078e00ff */
[----:B------:R-:W-:Y:S01]  /*80b0*/  @!P5 LEA.HI.X R15, R6, c[0x0][0x204], R11, 0x2, P2 ;  /* 0x00008100060fda11 */ /* 0x000fe200010f140b */
[----:B------:R-:W-:Y:S01]  /*80c0*/  @!P4 IMAD.MOV.U32 R11, RZ, RZ, 0x7f800000 ;  /* 0x7f800000ff0bc424 */ /* 0x000fe200078e00ff */
[----:B------:R-:W-:Y:S01]  /*80d0*/  @!P3 LEA.HI.X R9, R9, c[0x0][0x204], R2, 0x2, P0 ;  /* 0x000081000909ba11 */ /* 0x000fe200000f1402 */
[----:B------:R-:W-:-:S02]  /*80e0*/  @!P3 IMAD.MOV.U32 R3, RZ, RZ, 0x7f800000 ;  /* 0x7f800000ff03b424 */ /* 0x000fc400078e00ff */
[----:B------:R2:W-:Y:S04]  /*80f0*/  @!P5 STG.E [R14.64], R0 ;  /* 0x000000000e00d986 */ /* 0x0005e8000c101906 */
[----:B------:R2:W-:Y:S04]  /*8100*/  @!P4 STG.E [R12.64], R11 ;  /* 0x0000000b0c00c986 */ /* 0x0005e8000c101906 */
[----:B------:R2:W-:Y:S01]  /*8110*/  @!P3 STG.E [R8.64], R3 ;  /* 0x000000030800b986 */ /* 0x0005e2000c101906 */
[----:B------:R-:W-:Y:S05]  /*8120*/  @P6 EXIT ;  /* 0x000000000000694d */ /* 0x000fea0003800000 */
[----:B------:R-:W-:-:S05]  /*8130*/  IMAD R4, R7, R4, RZ ;  /* 0x0000000407047224 */ /* 0x000fca00078e02ff */
[----:B------:R-:W-:-:S04]  /*8140*/  IADD3 R5, P0, R4, R5, RZ ;  /* 0x0000000504057210 */ /* 0x000fc80007f1e0ff */
[----:B------:R-:W-:Y:S02]  /*8150*/  LEA.HI.X.SX32 R4, R4, R10, 0x1, P0 ;  /* 0x0000000a04047211 */ /* 0x000fe400000f0eff */
[----:B------:R-:W-:-:S04]  /*8160*/  LEA R2, P0, R5, c[0x0][0x200], 0x2 ;  /* 0x0000800005027a11 */ /* 0x000fc800078010ff */
[----:B--2---:R-:W-:Y:S01]  /*8170*/  LEA.HI.X R3, R5, c[0x0][0x204], R4, 0x2, P0 ;  /* 0x0000810005037a11 */ /* 0x004fe200000f1404 */
[----:B------:R-:W-:-:S05]  /*8180*/  IMAD.MOV.U32 R5, RZ, RZ, 0x7f800000 ;  /* 0x7f800000ff057424 */ /* 0x000fca00078e00ff */
[----:B------:R-:W-:Y:S01]  /*8190*/  STG.E [R2.64], R5 ;  /* 0x0000000502007986 */ /* 0x000fe2000c101906 */
[----:B------:R-:W-:Y:S05]  /*81a0*/  EXIT ;  /* 0x000000000000794d */ /* 0x000fea0003800000 */
.L_x_26:
[----:B------:R-:W-:-:S00]  /*81b0*/  BRA `(.L_x_26) ;  /* 0xfffffff000007947 */ /* 0x000fc0000383ffff */
[----:B------:R-:W-:-:S00]  /*81c0*/  NOP ;  /* 0x0000000000007918 */ /* 0x000fc00000000000 */
        /* <DEDUP_REMOVED lines=11> */
.L_x_1274:


//--------------------- .text._ZN5flash16flash_fwd_kernelI23Flash_fwd_kernel_traitsILi192ELi128ELi64ELi8ELb0ELb0EN7cutlass10bfloat16_tE19Flash_kernel_traitsILi192ELi128ELi64ELi8ES3_EELb0ELb0ELb0ELb0ELb0ELb1ELb1ELb0EEEvNS_16Flash_fwd_paramsE --------------------------
	.section	.text._ZN5flash16flash_fwd_kernelI23Flash_fwd_kernel_traitsILi192ELi128ELi64ELi8ELb0ELb0EN7cutlass10bfloat16_tE19Flash_kernel_traitsILi192ELi128ELi64ELi8ES3_EELb0ELb0ELb0ELb0ELb0ELb1ELb1ELb0EEEvNS_16Flash_fwd_paramsE,"ax",@progbits
	.sectioninfo	@"SHI_REGISTERS=255"
	.align	128
        .global         _ZN5flash16flash_fwd_kernelI23Flash_fwd_kernel_traitsILi192ELi128ELi64ELi8ELb0ELb0EN7cutlass10bfloat16_tE19Flash_kernel_traitsILi192ELi128ELi64ELi8ES3_EELb0ELb0ELb0ELb0ELb0ELb1ELb1ELb0EEEvNS_16Flash_fwd_paramsE
        .type           _ZN5flash16flash_fwd_kernelI23Flash_fwd_kernel_traitsILi192ELi128ELi64ELi8ELb0ELb0EN7cutlass10bfloat16_tE19Flash_kernel_traitsILi192ELi128ELi64ELi8ES3_EELb0ELb0ELb0ELb0ELb0ELb1ELb1ELb0EEEvNS_16Flash_fwd_paramsE,@function
        .size           _ZN5flash16flash_fwd_kernelI23Flash_fwd_kernel_traitsILi192ELi128ELi64ELi8ELb0ELb0EN7cutlass10bfloat16_tE19Flash_kernel_traitsILi192ELi128ELi64ELi8ES3_EELb0ELb0ELb0ELb0ELb0ELb1ELb1ELb0EEEvNS_16Flash_fwd_paramsE,(.L_x_1275 - _ZN5flash16flash_fwd_kernelI23Flash_fwd_kernel_traitsILi192ELi128ELi64ELi8ELb0ELb0EN7cutlass10bfloat16_tE19Flash_kernel_traitsILi192ELi128ELi64ELi8ES3_EELb0ELb0ELb0ELb0ELb0ELb1ELb1ELb0EEEvNS_16Flash_fwd_paramsE)
        .other          _ZN5flash16flash_fwd_kernelI23Flash_fwd_kernel_traitsILi192ELi128ELi64ELi8ELb0ELb0EN7cutlass10bfloat16_tE19Flash_kernel_traitsILi192ELi128ELi64ELi8ES3_EELb0ELb0ELb0ELb0ELb0ELb1ELb1ELb0EEEvNS_16Flash_fwd_paramsE,@"STO_CUDA_ENTRY STV_DEFAULT"
_ZN5flash16flash_fwd_kernelI23Flash_fwd_kernel_traitsILi192ELi128ELi64ELi8ELb0ELb0EN7cutlass10bfloat16_tE19Flash_kernel_traitsILi192ELi128ELi64ELi8ES3_EELb0ELb0ELb0ELb0ELb0ELb1ELb1ELb0EEEvNS_16Flash_fwd_paramsE:
.text._ZN5flash16flash_fwd_kernelI23Flash_fwd_kernel_traitsILi192ELi128ELi64ELi8ELb0ELb0EN7cutlass10bfloat16_tE19Flash_kernel_traitsILi192ELi128ELi64ELi8ES3_EELb0ELb0ELb0ELb0ELb0ELb1ELb1ELb0EEEvNS_16Flash_fwd_paramsE:
        /* <DEDUP_REMOVED lines=34> */
.L_x_27:
[----:B-1-34-:R-:W-:Y:S02]  /*0220*/  MOV R2, c[0x0][0x218] ;  /* 0x0000860000027a02 */ /* 0x01afe40000000f00 */
.L_x_28:
        /* <DEDUP_REMOVED lines=42> */
.L_x_30:
        /* <DEDUP_REMOVED lines=39> */
.L_x_31:
        /* <DEDUP_REMOVED lines=14> */
[----:B------:R-:W-:Y:S01]  /*0820*/  IADD3 R13, R20, 0x40, RZ ;  /* 0x00000040140d7810 */ /* 0x000fe20007ffe0ff */
[----:B------:R-:W-:Y:S01]  /*0830*/  IMAD.SHL.U32 R222, R0, 0x8, RZ ;  /* 0x0000000800de7824 */ /* 0x000fe200078e00ff */
[----:B------:R-:W-:Y:S01]  /*0840*/  ISETP.GE.AND P2, PT, R5, R208, PT ;  /* 0x000000d00500720c */ /* 0x000fe20003f46270 */
[C---:B------:R-:W-:Y:S01]  /*0850*/  IMAD R221, R207.reuse, c[0x0][0x1b0], RZ ;  /* 0x00006c00cfdd7a24 */ /* 0x040fe200078e02ff */
[----:B------:R-:W-:Y:S01]  /*0860*/  SHF.R.S32.HI R21, RZ, 0x1f, R20 ;  /* 0x0000001fff157819 */ /* 0x000fe20000011414 */
[----:B------:R-:W-:Y:S01]  /*0870*/  IMAD R207, R207, c[0x0][0x1b8], RZ ;  /* 0x00006e00cfcf7a24 */ /* 0x000fe200078e02ff */
[----:B------:R-:W-:Y:S01]  /*0880*/  IADD3 R12, P0, R222, R12, RZ ;  /* 0x0000000cde0c7210 */ /* 0x000fe20007f1e0ff */
[----:B------:R-:W-:Y:S01]  /*0890*/  IMAD R221, R216, c[0x0][0x1b4], R221 ;  /* 0x00006d00d8dd7a24 */ /* 0x000fe200078e02dd */
[----:B------:R-:W-:Y:S01]  /*08a0*/  SHF.R.S32.HI R223, RZ, 0x1f, R222 ;  /* 0x0000001fffdf7819 */ /* 0x000fe200000114de */
[----:B------:R-:W-:Y:S01]  /*08b0*/  IMAD.WIDE R224, R225, 0x80, R20 ;  /* 0x00000080e1e07825 */ /* 0x000fe200078e0214 */
[----:B------:R-:W-:-:S02]  /*08c0*/  ISETP.GE.AND P1, PT, R13, R208, PT ;  /* 0x000000d00d00720c */ /* 0x000fc40003f26270 */
[C---:B------:R-:W-:Y:S01]  /*08d0*/  IADD3 R213, R20.reuse, 0x60, RZ ;  /* 0x0000006014d57810 */ /* 0x040fe20007ffe0ff */
[----:B------:R-:W-:Y:S01]  /*08e0*/  IMAD.X R13, R223, 0x1, R11, P0 ;  /* 0x00000001df0d7824 */ /* 0x000fe200000e060b */
[CC--:B------:R-:W-:Y:S01]  /*08f0*/  ISETP.GE.AND P3, PT, R20.reuse, R208.reuse, PT ;  /* 0x000000d01400720c */ /* 0x0c0fe20003f66270 */
[----:B------:R-:W-:Y:S01]  /*0900*/  IMAD.SHL.U32 R11, R20, 0x40, RZ ;  /* 0x00000040140b7824 */ /* 0x000fe200078e00ff */
[----:B------:R-:W-:Y:S01]  /*0910*/  @!P2 IADD3 R26, P4, R224, 0x20, RZ ;  /* 0x00000020e01aa810 */ /* 0x000fe20007f9e0ff */
[----:B------:R-:W-:Y:S01]  /*0920*/  IMAD.WIDE.U32 R18, R18, c[0x0][0x1a8], R12 ;  /* 0x00006a0012127a25 */ /* 0x000fe200078e000c */
[----:B------:R-:W-:Y:S02]  /*0930*/  ISETP.GE.AND P0, PT, R213, R208, PT ;  /* 0x000000d0d500720c */ /* 0x000fe40003f06270 */
        /* <DEDUP_REMOVED lines=114> */
[----:B------:R-:W-:Y:S01]  /*1060*/  IMAD.IADD R10, R19, 0x1, R13 ;  /* 0x00000001130a7824 */ /* 0x000fe200078e020d */
[----:B------:R2:W-:Y:S01]  /*1070*/  @!P5 LDGSTS.E.BYPASS.LTC128B.128 [R212+0x11000], [R24.64+0x100] ;  /* 0x1100010018d4dfae */ /* 0x0005e2000b901d46 */
[----:B------:R-:W-:-:S02]  /*1080*/  IMAD.IADD R205, R12, 0x1, -R205 ;  /* 0x000000010ccd7824 */ /* 0x000fc400078e0acd */
        /* <DEDUP_REMOVED lines=14> */
[----:B------:R-:W-:Y:S01]  /*1170*/  @!P3 LEA R7, P0, R10, R8, 0x5 ;  /* 0x000000080a07b211 */ /* 0x000fe200078028ff */
[----:B------:R-:W-:Y:S01]  /*1180*/  IMAD.SHL.U32 R6, R6, 0x2, RZ ;  /* 0x0000000206067824 */ /* 0x000fe200078e00ff */
[----:B------:R-:W-:Y:S02]  /*1190*/  SHF.R.U32.HI R12, RZ, 0x3, R12 ;  /* 0x00000003ff0c7819 */ /* 0x000fe4000001160c */
[----:B------:R-:W-:Y:S02]  /*11a0*/  SHF.R.U32.HI R96, RZ, 0x3, R96 ;  /* 0x00000003ff607819 */ /* 0x000fe40000011660 */
[----:B------:R-:W-:Y:S02]  /*11b0*/  SHF.R.S32.HI R14, RZ, 0x5, R14 ;  /* 0x00000005ff0e7819 */ /* 0x000fe4000001140e */
[----:B------:R-:W-:Y:S01]  /*11c0*/  LOP3.LUT R99, R99, 0xfffffe00, RZ, 0xc0, !PT ;  /* 0xfffffe0063637812 */ /* 0x000fe200078ec0ff */
[----:B------:R-:W-:-:S04]  /*11d0*/  DEPBAR.LE SB0, 0x0 ;  /* 0x000080000000791a */ /* 0x000fc80000000000 */
[----:B------:R-:W-:Y:S01]  /*11e0*/  BAR.SYNC.DEFER_BLOCKING 0x0 ;  /* 0x0000000000007b1d */ /* 0x000fe20000010000 */
[----:B---3--:R-:W-:Y:S02]  /*11f0*/  @!P4 LEA R16, P1, R8, c[0x0][0x170], 0x1 ;  /* 0x00005c000810ca11 */ /* 0x008fe400078208ff */
[----:B------:R-:W-:Y:S01]  /*1200*/  @!P3 LEA.HI.X R10, R10, R19, R9, 0x5, P0 ;  /* 0x000000130a0ab211 */ /* 0x000fe200000f2c09 */
[----:B------:R-:W-:Y:S01]  /*1210*/  IMAD R9, R14, 0x400, R99 ;  /* 0x000004000e097824 */ /* 0x000fe200078e0263 */
[----:B------:R-:W-:Y:S02]  /*1220*/  LOP3.LUT R12, R13, R12, RZ, 0x3c, !PT ;  /* 0x0000000c0d0c7212 */ /* 0x000fe400078e3cff */
[----:B------:R-:W-:Y:S02]  /*1230*/  LOP3.LUT R96, R11, R96, RZ, 0x3c, !PT ;  /* 0x000000600b607212 */ /* 0x000fe400078e3cff */
        /* <DEDUP_REMOVED lines=13> */
[----:B------:R-:W-:Y:S01]  /*1310*/  @P4 STS.128 [R212+0x12000], RZ ;  /* 0x012000ffd4004388 */ /* 0x000fe20000000c00 */
[----:B------:R-:W-:Y:S02]  /*1320*/  IMAD.IADD R200, R99, 0x1, R96 ;  /* 0x0000000163c87824 */ /* 0x000fe400078e0260 */
        /* <DEDUP_REMOVED lines=25> */
[C---:B------:R-:W-:Y:S01]  /*14c0*/  IADD3 R193, R203.reuse, 0x1800, RZ ;  /* 0x00001800cbc17810 */ /* 0x040fe20007ffe0ff */
[----:B------:R-:W-:Y:S01]  /*14d0*/  IMAD.IADD R192, R0, 0x1, R203 ;  /* 0x0000000100c07824 */ /* 0x000fe200078e02cb */
[----:B------:R-:W-:Y:S01]  /*14e0*/  @!PT LDS RZ, [RZ] ;  /* 0x00000000fffff984 */ /* 0x000fe20000000800 */
[----:B------:R-:W-:Y:S01]  /*14f0*/  @!PT LDS RZ, [RZ] ;  /* 0x00000000fffff984 */ /* 0x000fe20000000800 */
[----:B------:R-:W-:Y:S01]  /*1500*/  @!PT LDS RZ, [RZ] ;  /* 0x00000000fffff984 */ /* 0x000fe20000000800 */
[----:B------:R3:W-:Y:S01]  /*1510*/  @!P3 LDGSTS.E.BYPASS.LTC128B.128 [R212+0x13000], [R18.64] ;  /* 0x1300000012d4bfae */ /* 0x0007e2000b901d46 */
[----:B------:R-:W-:-:S02]  /*1520*/  IADD3 R191, R203, 0x2000, RZ ;  /* 0x00002000cbbf7810 */ /* 0x000fc40007ffe0ff */
[C---:B------:R-:W-:Y:S01]  /*1530*/  IADD3 R190, R203.reuse, 0x2800, RZ ;  /* 0x00002800cbbe7810 */ /* 0x040fe20007ffe0ff */
[----:B------:R3:W-:Y:S01]  /*1540*/  @!P3 LDGSTS.E.BYPASS.LTC128B.128 [R212+0x15000], [R18.64+0x80] ;  /* 0x1500008012d4bfae */ /* 0x0007e2000b901d46 */
[C---:B------:R-:W-:Y:S02]  /*1550*/  IADD3 R189, R203.reuse, 0x3000, RZ ;  /* 0x00003000cbbd7810 */ /* 0x040fe40007ffe0ff */
[C---:B------:R-:W-:Y:S01]  /*1560*/  IADD3 R188, R203.reuse, 0x3800, RZ ;  /* 0x00003800cbbc7810 */ /* 0x040fe20007ffe0ff */
[----:B------:R3:W-:Y:S01]  /*1570*/  @!P3 LDGSTS.E.BYPASS.LTC128B.128 [R212+0x17000], [R18.64+0x100] ;  /* 0x1700010012d4bfae */ /* 0x0007e2000b901d46 */
[C---:B------:R-:W-:Y:S02]  /*1580*/  IADD3 R187, R203.reuse, 0x4000, RZ ;  /* 0x00004000cbbb7810 */ /* 0x040fe40007ffe0ff */
[C---:B------:R-:W-:Y:S01]  /*1590*/  IADD3 R186, R203.reuse, 0x4800, RZ ;  /* 0x00004800cbba7810 */ /* 0x040fe20007ffe0ff */
[----:B------:R-:W-:Y:S01]  /*15a0*/  LDSM.16.M88.4 R12, [R206] ;  /* 0x00000000ce0c783b */ /* 0x000fe20000000200 */
[----:B------:R-:W-:-:S02]  /*15b0*/  IADD3 R185, R203, 0x5000, RZ ;  /* 0x00005000cbb97810 */ /* 0x000fc40007ffe0ff */
[----:B------:R-:W-:Y:S01]  /*15c0*/  IADD3 R184, R203, 0x5800, RZ ;  /* 0x00005800cbb87810 */ /* 0x000fe20007ffe0ff */
[----:B------:R-:W4:Y:S04]  /*15d0*/  LDSM.16.M88.4 R20, [R205+0xc000] ;  /* 0x00c00000cd14783b */ /* 0x000f280000000200 */
[----:B------:R-:W-:Y:S04]  /*15e0*/  LDSM.16.M88.4 R36, [R204] ;  /* 0x00000000cc24783b */ /* 0x000fe80000000200 */
[----:B------:R-:W5:Y:S04]  /*15f0*/  LDSM.16.M88.4 R44, [R205+0xc800] ;  /* 0x00c80000cd2c783b */ /* 0x000f680000000200 */
[----:B------:R-:W-:Y:S04]  /*1600*/  LDSM.16.M88.4 R56, [R205+0xd000] ;  /* 0x00d00000cd38783b */ /* 0x000fe80000000200 */
[----:B-1----:R-:W-:Y:S04]  /*1610*/  LDSM.16.M88.4 R28, [R205+0xd800] ;  /* 0x00d80000cd1c783b */ /* 0x002fe80000000200 */
[----:B---3--:R-:W1:Y:S04]  /*1620*/  LDSM.16.M88.4 R16, [R203] ;  /* 0x00000000cb10783b */ /* 0x008e680000000200 */
[----:B------:R-:W-:Y:S04]  /*1630*/  LDSM.16.M88.4 R72, [R202] ;  /* 0x00000000ca48783b */ /* 0x000fe80000000200 */
[----:B--2---:R-:W2:Y:S04]  /*1640*/  LDSM.16.M88.4 R24, [R199+0xc000] ;  /* 0x00c00000c718783b */ /* 0x004ea80000000200 */
[----:B------:R-:W3:Y:S04]  /*1650*/  LDSM.16.M88.4 R52, [R203+0x800] ;  /* 0x00080000cb34783b */ /* 0x000ee80000000200 */
[----:B------:R-:W2:Y:S01]  /*1660*/  LDSM.16.M88.4 R48, [R203+0x1000] ;  /* 0x00100000cb30783b */ /* 0x000ea20000000200 */
[C---:B----4-:R-:W-:Y:S03]  /*1670*/  HMMA.16816.F32.BF16 R8, R12.reuse, R20, RZ ;  /* 0x000000140c08723c */ /* 0x050fe600000418ff */
[----:B------:R-:W4:Y:S04]  /*1680*/  LDSM.16.M88.4 R40, [R203+0x1800] ;  /* 0x00180000cb28783b */ /* 0x000f280000000200 */
[----:B------:R-:W-:Y:S01]  /*1690*/  LDSM.16.M88.4 R80, [R199+0xc800] ;  /* 0x00c80000c750783b */ /* 0x000fe20000000200 */
[C---:B------:R-:W-:Y:S03]  /*16a0*/  HMMA.16816.F32.BF16 R20, R12.reuse, R22, RZ ;  /* 0x000000160c14723c */ /* 0x040fe600000418ff */
[----:B------:R-:W-:Y:S04]  /*16b0*/  LDSM.16.M88.4 R68, [R199+0xd000] ;  /* 0x00d00000c744783b */ /* 0x000fe80000000200 */
[----:B------:R-:W-:Y:S01]  /*16c0*/  LDSM.16.M88.4 R64, [R199+0xd800] ;  /* 0x00d80000c740783b */ /* 0x000fe20000000200 */
[----:B-----5:R-:W-:Y:S03]  /*16d0*/  HMMA.16816.F32.BF16 R32, R12, R44, RZ ;  /* 0x0000002c0c20723c */ /* 0x020fe600000418ff */
[----:B------:R-:W-:Y:S04]  /*16e0*/  LDSM.16.M88.4 R84, [R202+0x4000] ;  /* 0x00400000ca54783b */ /* 0x000fe80000000200 */
[----:B------:R-:W-:Y:S01]  /*16f0*/  LDSM.16.M88.4 R92, [R205+0x10800] ;  /* 0x01080000cd5c783b */ /* 0x000fe20000000200 */
[----:B-1----:R-:W-:Y:S03]  /*1700*/  HMMA.16816.F32.BF16 R8, R36, R16, R8 ;  /* 0x000000102408723c */ /* 0x002fe60000041808 */
[----:B------:R-:W-:Y:S04]  /*1710*/  LDSM.16.M88.4 R88, [R199+0x10000] ;  /* 0x01000000c758783b */ /* 0x000fe80000000200 */
[----:B------:R-:W0:Y:S01]  /*1720*/  LDGDEPBAR ;  /* 0x00000000000079af */ /* 0x000e220000000000 */
[C---:B------:R-:W-:Y:S08]  /*1730*/  HMMA.16816.F32.BF16 R60, R12.reuse, R56, RZ ;  /* 0x000000380c3c723c */ /* 0x040ff000000418ff */
[C---:B------:R-:W-:Y:S08]  /*1740*/  HMMA.16816.F32.BF16 R44, R12.reuse, R46, RZ ;  /* 0x0000002e0c2c723c */ /* 0x040ff000000418ff */
[C---:B------:R-:W-:Y:S08]  /*1750*/  HMMA.16816.F32.BF16 R56, R12.reuse, R58, RZ ;  /* 0x0000003a0c38723c */ /* 0x040ff000000418ff */
[----:B------:R-:W-:Y:S08]  /*1760*/  HMMA.16816.F32.BF16 R76, R12, R28, RZ ;  /* 0x0000001c0c4c723c */ /* 0x000ff000000418ff */
[----:B------:R-:W-:Y:S01]  /*1770*/  HMMA.16816.F32.BF16 R20, R36, R18, R20 ;  /* 0x000000122414723c */ /* 0x000fe20000041814 */
[----:B------:R-:W-:Y:S07]  /*1780*/  LDSM.16.M88.4 R16, [R192] ;  /* 0x00000000c010783b */ /* 0x000fee0000000200 */
[----:B------:R-:W-:Y:S01]  /*1790*/  HMMA.16816.F32.BF16 R12, R12, R30, RZ ;  /* 0x0000001e0c0c723c */ /* 0x000fe200000418ff */
[----:B------:R-:W1:Y:S07]  /*17a0*/  LDSM.16.M88.4 R28, [R201] ;  /* 0x00000000c91c783b */ /* 0x000e6e0000000200 */
[----:B--2---:R-:W-:Y:S08]  /*17b0*/  HMMA.16816.F32.BF16 R8, R72, R24, R8 ;  /* 0x000000184808723c */ /* 0x004ff00000041808 */
[C---:B---3--:R-:W-:Y:S08]  /*17c0*/  HMMA.16816.F32.BF16 R32, R36.reuse, R52, R32 ;  /* 0x000000342420723c */ /* 0x048ff00000041820 */
[C---:B------:R-:W-:Y:S01]  /*17d0*/  HMMA.16816.F32.BF16 R44, R36.reuse, R54, R44 ;  /* 0x00000036242c723c */ /* 0x040fe2000004182c */
[----:B------:R-:W-:Y:S07]  /*17e0*/  LDSM.16.M88.4 R52, [R192+0x800] ;  /* 0x00080000c034783b */ /* 0x000fee0000000200 */
[C---:B------:R-:W-:Y:S08]  /*17f0*/  HMMA.16816.F32.BF16 R60, R36.reuse, R48, R60 ;  /* 0x00000030243c723c */ /* 0x040ff0000004183c */
[C---:B------:R-:W-:Y:S01]  /*1800*/  HMMA.16816.F32.BF16 R56, R36.reuse, R50, R56 ;  /* 0x000000322438723c */ /* 0x040fe20000041838 */
[----:B------:R-:W-:Y:S07]  /*1810*/  LDSM.16.M88.4 R48, [R192+0x1000] ;  /* 0x00100000c030783b */ /* 0x000fee0000000200 */
[----:B----4-:R-:W-:Y:S08]  /*1820*/  HMMA.16816.F32.BF16 R76, R36, R40, R76 ;  /* 0x00000028244c723c */ /* 0x010ff0000004184c */
[----:B------:R-:W-:Y:S01]  /*1830*/  HMMA.16816.F32.BF16 R20, R72, R26, R20 ;  /* 0x0000001a4814723c */ /* 0x000fe20000041814 */
[----:B------:R-:W-:Y:S07]  /*1840*/  LDSM.16.M88.4 R24, [R205+0xe000] ;  /* 0x00e00000cd18783b */ /* 0x000fee0000000200 */
[----:B------:R-:W-:Y:S01]  /*1850*/  HMMA.16816.F32.BF16 R12, R36, R42, R12 ;  /* 0x0000002a240c723c */ /* 0x000fe2000004180c */
[----:B------:R-:W2:Y:S04]  /*1860*/  LDSM.16.M88.4 R36, [R206+0x4000] ;  /* 0x00400000ce24783b */ /* 0x000ea80000000200 */
[----:B------:R-:W-:Y:S03]  /*1870*/  LDSM.16.M88.4 R40, [R192+0x1800] ;  /* 0x00180000c028783b */ /* 0x000fe60000000200 */
[----:B-1----:R-:W-:Y:S08]  /*1880*/  HMMA.16816.F32.BF16 R8, R28, R16, R8 ;  /* 0x000000101c08723c */ /* 0x002ff00000041808 */
[C---:B------:R-:W-:Y:S08]  /*1890*/  HMMA.16816.F32.BF16 R32, R72.reuse, R80, R32 ;  /* 0x000000504820723c */ /* 0x040ff00000041820 */
[C---:B------:R-:W-:Y:S01]  /*18a0*/  HMMA.16816.F32.BF16 R44, R72.reuse, R82, R44 ;  /* 0x00000052482c723c */ /* 0x040fe2000004182c */
[----:B------:R-:W-:Y:S07]  /*18b0*/  LDSM.16.M88.4 R80, [R199+0xe800] ;  /* 0x00e80000c750783b */ /* 0x000fee0000000200 */
[C---:B------:R-:W-:Y:S08]  /*18c0*/  HMMA.16816.F32.BF16 R60, R72.reuse, R68, R60 ;  /* 0x00000044483c723c */ /* 0x040ff0000004183c */
[C---:B------:R-:W-:Y:S01]  /*18d0*/  HMMA.16816.F32.BF16 R56, R72.reuse, R70, R56 ;  /* 0x000000464838723c */ /* 0x040fe20000041838 */
[----:B------:R-:W-:Y:S07]  /*18e0*/  LDSM.16.M88.4 R68, [R201+0x4000] ;  /* 0x00400000c944783b */ /* 0x000fee0000000200 */
[----:B------:R-:W-:Y:S08]  /*18f0*/  HMMA.16816.F32.BF16 R76, R72, R64, R76 ;  /* 0x00000040484c723c */ /* 0x000ff0000004184c */
[----:B------:R-:W-:Y:S01]  /*1900*/  HMMA.16816.F32.BF16 R20, R28, R18, R20 ;  /* 0x000000121c14723c */ /* 0x000fe20000041814 */
[----:B------:R-:W-:Y:S07]  /*1910*/  LDSM.16.M88.4 R16, [R204+0x4000] ;  /* 0x00400000cc10783b */ /* 0x000fee0000000200 */
[----:B------:R-:W-:Y:S01]  /*1920*/  HMMA.16816.F32.BF16 R72, R72, R66, R12 ;  /* 0x000000424848723c */ /* 0x000fe2000004180c */
[----:B------:R-:W1:Y:S04]  /*1930*/  LDSM.16.M88.4 R64, [R203+0x2000] ;  /* 0x00200000cb40783b */ /* 0x000e680000000200 */
[----:B------:R-:W3:Y:S03]  /*1940*/  LDSM.16.M88.4 R12, [R205+0xe800] ;  /* 0x00e80000cd0c783b */ /* 0x000ee60000000200 */
[C---:B--2---:R-:W-:Y:S08]  /*1950*/  HMMA.16816.F32.BF16 R8, R36.reuse, R24, R8 ;  /* 0x000000182408723c */ /* 0x044ff00000041808 */
[----:B------:R-:W-:Y:S01]  /*1960*/  HMMA.16816.F32.BF16 R20, R36, R26, R20 ;  /* 0x0000001a2414723c */ /* 0x000fe20000041814 */
[----:B------:R-:W2:Y:S07]  /*1970*/  LDSM.16.M88.4 R24, [R199+0xe000] ;  /* 0x00e00000c718783b */ /* 0x000eae0000000200 */
[C---:B------:R-:W-:Y:S08]  /*1980*/  HMMA.16816.F32.BF16 R32, R28.reuse, R52, R32 ;  /* 0x000000341c20723c */ /* 0x040ff00000041820 */
[C---:B------:R-:W-:Y:S01]  /*1990*/  HMMA.16816.F32.BF16 R44, R28.reuse, R54, R44 ;  /* 0x000000361c2c723c */ /* 0x040fe2000004182c */
[----:B------:R-:W4:Y:S07]  /*19a0*/  LDSM.16.M88.4 R52, [R205+0xf000] ;  /* 0x00f00000cd34783b */ /* 0x000f2e0000000200 */
[C---:B------:R-:W-:Y:S08]  /*19b0*/  HMMA.16816.F32.BF16 R60, R28.reuse, R48, R60 ;  /* 0x000000301c3c723c */ /* 0x040ff0000004183c */
[----:B------:R-:W-:Y:S01]  /*19c0*/  HMMA.16816.F32.BF16 R56, R28, R50, R56 ;  /* 0x000000321c38723c */ /* 0x000fe20000041838 */
[----:B------:R-:W5:Y:S07]  /*19d0*/  LDSM.16.M88.4 R48, [R205+0xf800] ;  /* 0x00f80000cd30783b */ /* 0x000f6e0000000200 */
[C---:B-1----:R-:W-:Y:S08]  /*19e0*/  HMMA.16816.F32.BF16 R8, R16.reuse, R64, R8 ;  /* 0x000000401008723c */ /* 0x042ff00000041808 */
[----:B------:R-:W-:Y:S01]  /*19f0*/  HMMA.16816.F32.BF16 R20, R16, R66, R20 ;  /* 0x000000421014723c */ /* 0x000fe20000041814 */
[----:B------:R-:W-:Y:S07]  /*1a00*/  LDSM.16.M88.4 R64, [R203+0x3800] ;  /* 0x00380000cb40783b */ /* 0x000fee0000000200 */
[C---:B------:R-:W-:Y:S08]  /*1a10*/  HMMA.16816.F32.BF16 R76, R28.reuse, R40, R76 ;  /* 0x000000281c4c723c */ /* 0x040ff0000004184c */
[----:B------:R-:W-:Y:S01]  /*1a20*/  HMMA.16816.F32.BF16 R72, R28, R42, R72 ;  /* 0x0000002a1c48723c */ /* 0x000fe20000041848 */
[----:B------:R-:W1:Y:S04]  /*1a30*/  LDSM.16.M88.4 R40, [R203+0x2800] ;  /* 0x00280000cb28783b */ /* 0x000e680000000200 */
[----:B------:R-:W1:Y:S03]  /*1a40*/  LDSM.16.M88.4 R28, [R192+0x2000] ;  /* 0x00200000c01c783b */ /* 0x000e660000000200 */
[C---:B---3--:R-:W-:Y:S08]  /*1a50*/  HMMA.16816.F32.BF16 R32, R36.reuse, R12, R32 ;  /* 0x0000000c2420723c */ /* 0x048ff00000041820 */
[----:B------:R-:W-:Y:S01]  /*1a60*/  HMMA.16816.F32.BF16 R44, R36, R14, R44 ;  /* 0x0000000e242c723c */ /* 0x000fe2000004182c */
[----:B------:R-:W3:Y:S07]  /*1a70*/  LDSM.16.M88.4 R12, [R203+0x3000] ;  /* 0x00300000cb0c783b */ /* 0x000eee0000000200 */
[C---:B--2---:R-:W-:Y:S08]  /*1a80*/  HMMA.16816.F32.BF16 R8, R84.reuse, R24, R8 ;  /* 0x000000185408723c */ /* 0x044ff00000041808 */
[----:B------:R-:W-:Y:S01]  /*1a90*/  HMMA.16816.F32.BF16 R20, R84, R26, R20 ;  /* 0x0000001a5414723c */ /* 0x000fe20000041814 */
[----:B------:R-:W-:Y:S07]  /*1aa0*/  LDSM.16.M88.4 R24, [R199+0xf000] ;  /* 0x00f00000c718783b */ /* 0x000fee0000000200 */
[C---:B----4-:R-:W-:Y:S08]  /*1ab0*/  HMMA.16816.F32.BF16 R60, R36.reuse, R52, R60 ;  /* 0x00000034243c723c */ /* 0x050ff0000004183c */
[C---:B------:R-:W-:Y:S01]  /*1ac0*/  HMMA.16816.F32.BF16 R56, R36.reuse, R54, R56 ;  /* 0x000000362438723c */ /* 0x040fe20000041838 */
[----:B------:R-:W-:Y:S07]  /*1ad0*/  LDSM.16.M88.4 R52, [R206+0x8000] ;  /* 0x00800000ce34783b */ /* 0x000fee0000000200 */
[C---:B-----5:R-:W-:Y:S08]  /*1ae0*/  HMMA.16816.F32.BF16 R76, R36.reuse, R48, R76 ;  /* 0x00000030244c723c */ /* 0x060ff0000004184c */
[----:B------:R-:W-:Y:S01]  /*1af0*/  HMMA.16816.F32.BF16 R72, R36, R50, R72 ;  /* 0x000000322448723c */ /* 0x000fe20000041848 */
[----:B------:R-:W2:Y:S04]  /*1b00*/  LDSM.16.M88.4 R36, [R205+0x10000] ;  /* 0x01000000cd24783b */ /* 0x000ea80000000200 */
[----:B------:R-:W-:Y:S03]  /*1b10*/  LDSM.16.M88.4 R48, [R203+0x4000] ;  /* 0x00400000cb30783b */ /* 0x000fe60000000200 */
[C---:B-1----:R-:W-:Y:S08]  /*1b20*/  HMMA.16816.F32.BF16 R32, R16.reuse, R40, R32 ;  /* 0x000000281020723c */ /* 0x042ff00000041820 */
[----:B------:R-:W-:Y:S01]  /*1b30*/  HMMA.16816.F32.BF16 R44, R16, R42, R44 ;  /* 0x0000002a102c723c */ /* 0x000fe2000004182c */
[----:B------:R-:W-:Y:S07]  /*1b40*/  LDSM.16.M88.4 R40, [R204+0x8000] ;  /* 0x00800000cc28783b */ /* 0x000fee0000000200 */
[C---:B------:R-:W-:Y:S08]  /*1b50*/  HMMA.16816.F32.BF16 R8, R68.reuse, R28, R8 ;  /* 0x0000001c4408723c */ /* 0x040ff00000041808 */
[----:B------:R-:W-:Y:S01]  /*1b60*/  HMMA.16816.F32.BF16 R20, R68, R30, R20 ;  /* 0x0000001e4414723c */ /* 0x000fe20000041814 */
[----:B------:R-:W-:Y:S07]  /*1b70*/  LDSM.16.M88.4 R28, [R202+0x8000] ;  /* 0x00800000ca1c783b */ /* 0x000fee0000000200 */
[C---:B---3--:R-:W-:Y:S08]  /*1b80*/  HMMA.16816.F32.BF16 R60, R16.reuse, R12, R60 ;  /* 0x0000000c103c723c */ /* 0x048ff0000004183c */
[----:B------:R-:W-:Y:S01]  /*1b90*/  HMMA.16816.F32.BF16 R56, R16, R14, R56 ;  /* 0x0000000e1038723c */ /* 0x000fe20000041838 */
[----:B------:R-:W1:Y:S07]  /*1ba0*/  LDSM.16.M88.4 R12, [R192+0x2800] ;  /* 0x00280000c00c783b */ /* 0x000e6e0000000200 */
[----:B------:R-:W-:Y:S08]  /*1bb0*/  HMMA.16816.F32.BF16 R32, R84, R80, R32 ;  /* 0x000000505420723c */ /* 0x000ff00000041820 */
[----:B--2---:R-:W-:Y:S08]  /*1bc0*/  HMMA.16816.F32.BF16 R8, R52, R36, R8 ;  /* 0x000000243408723c */ /* 0x004ff00000041808 */
[----:B------:R-:W-:Y:S01]  /*1bd0*/  HMMA.16816.F32.BF16 R44, R84, R82, R44 ;  /* 0x00000052542c723c */ /* 0x000fe2000004182c */
[----:B------:R-:W-:Y:S07]  /*1be0*/  LDSM.16.M88.4 R80, [R199+0xf800] ;  /* 0x00f80000c750783b */ /* 0x000fee0000000200 */
[C---:B------:R-:W-:Y:S08]  /*1bf0*/  HMMA.16816.F32.BF16 R76, R16.reuse, R64, R76 ;  /* 0x00000040104c723c */ /* 0x040ff0000004184c */
[----:B------:R-:W-:Y:S01]  /*1c00*/  HMMA.16816.F32.BF16 R72, R16, R66, R72 ;  /* 0x000000421048723c */ /* 0x000fe20000041848 */
[----:B------:R-:W2:Y:S04]  /*1c10*/  LDSM.16.M88.4 R64, [R192+0x3000] ;  /* 0x00300000c040783b */ /* 0x000ea80000000200 */
[----:B------:R-:W-:Y:S03]  /*1c20*/  LDSM.16.M88.4 R16, [R201+0x8000] ;  /* 0x00800000c910783b */ /* 0x000fe60000000200 */
[----:B------:R-:W-:Y:S01]  /*1c30*/  HMMA.16816.F32.BF16 R20, R52, R38, R20 ;  /* 0x000000263414723c */ /* 0x000fe20000041814 */
[----:B------:R-:W-:Y:S07]  /*1c40*/  LDSM.16.M88.4 R36, [R203+0x4800] ;  /* 0x00480000cb24783b */ /* 0x000fee0000000200 */
[----:B------:R-:W-:Y:S08]  /*1c50*/  HMMA.16816.F32.BF16 R60, R84, R24, R60 ;  /* 0x00000018543c723c */ /* 0x000ff0000004183c */
[----:B-1----:R-:W-:Y:S08]  /*1c60*/  HMMA.16816.F32.BF16 R32, R68, R12, R32 ;  /* 0x0000000c4420723c */ /* 0x002ff00000041820 */
[----:B------:R-:W-:Y:S08]  /*1c70*/  HMMA.16816.F32.BF16 R8, R40, R48, R8 ;  /* 0x000000302808723c */ /* 0x000ff00000041808 */
[----:B------:R-:W-:Y:S01]  /*1c80*/  HMMA.16816.F32.BF16 R44, R68, R14, R44 ;  /* 0x0000000e442c723c */ /* 0x000fe2000004182c */
[----:B------:R-:W-:Y:S07]  /*1c90*/  LDSM.16.M88.4 R12, [R192+0x4000] ;  /* 0x00400000c00c783b */ /* 0x000fee0000000200 */
[----:B------:R-:W-:Y:S01]  /*1ca0*/  HMMA.16816.F32.BF16 R20, R40, R50, R20 ;  /* 0x000000322814723c */ /* 0x000fe20000041814 */
[----:B------:R-:W1:Y:S07]  /*1cb0*/  LDSM.16.M88.4 R48, [R205+0x11000] ;  /* 0x01100000cd30783b */ /* 0x000e6e0000000200 */
[----:B--2---:R-:W-:Y:S08]  /*1cc0*/  HMMA.16816.F32.BF16 R60, R68, R64, R60 ;  /* 0x00000040443c723c */ /* 0x004ff0000004183c */
[----:B------:R-:W-:Y:S08]  /*1cd0*/  HMMA.16816.F32.BF16 R32, R52, R92, R32 ;  /* 0x0000005c3420723c */ /* 0x000ff00000041820 */
[----:B------:R-:W-:Y:S08]  /*1ce0*/  HMMA.16816.F32.BF16 R8, R28, R88, R8 ;  /* 0x000000581c08723c */ /* 0x000ff00000041808 */
[----:B------:R-:W-:Y:S08]  /*1cf0*/  HMMA.16816.F32.BF16 R44, R52, R94, R44 ;  /* 0x0000005e342c723c */ /* 0x000ff0000004182c */
[----:B------:R-:W-:Y:S01]  /*1d00*/  HMMA.16816.F32.BF16 R20, R28, R90, R20 ;  /* 0x0000005a1c14723c */ /* 0x000fe20000041814 */
[----:B------:R-:W2:Y:S07]  /*1d10*/  LDSM.16.M88.4 R88, [R203+0x5000] ;  /* 0x00500000cb58783b */ /* 0x000eae0000000200 */
[----:B------:R-:W-:Y:S01]  /*1d20*/  HMMA.16816.F32.BF16 R56, R84, R26, R56 ;  /* 0x0000001a5438723c */ /* 0x000fe20000041838 */
[----:B------:R-:W3:Y:S07]  /*1d30*/  LDSM.16.M88.4 R24, [R199+0x10800] ;  /* 0x01080000c718783b */ /* 0x000eee0000000200 */
[----:B-1----:R-:W-:Y:S08]  /*1d40*/  HMMA.16816.F32.BF16 R60, R52, R48, R60 ;  /* 0x00000030343c723c */ /* 0x002ff0000004183c */
[----:B------:R-:W-:Y:S08]  /*1d50*/  HMMA.16816.F32.BF16 R32, R40, R36, R32 ;  /* 0x000000242820723c */ /* 0x000ff00000041820 */
[----:B------:R-:W-:Y:S08]  /*1d60*/  HMMA.16816.F32.BF16 R8, R16, R12, R8 ;  /* 0x0000000c1008723c */ /* 0x000ff00000041808 */
[----:B------:R-:W-:Y:S01]  /*1d70*/  HMMA.16816.F32.BF16 R44, R40, R38, R44 ;  /* 0x00000026282c723c */ /* 0x000fe2000004182c */
[----:B------:R-:W1:Y:S07]  /*1d80*/  LDSM.16.M88.4 R36, [R192+0x3800] ;  /* 0x00380000c024783b */ /* 0x000e6e0000000200 */
[----:B------:R-:W-:Y:S08]  /*1d90*/  HMMA.16816.F32.BF16 R76, R84, R80, R76 ;  /* 0x00000050544c723c */ /* 0x000ff0000004184c */
[----:B------:R-:W-:Y:S01]  /*1da0*/  HMMA.16816.F32.BF16 R20, R16, R14, R20 ;  /* 0x0000000e1014723c */ /* 0x000fe20000041814 */
[----:B------:R-:W4:Y:S01]  /*1db0*/  LDSM.16.M88.4 R12, [R199+0x11000] ;  /* 0x01100000c70c783b */ /* 0x000f220000000200 */
[----:B------:R-:W-:-:S02]  /*1dc0*/  FMUL.FTZ R0, R8, c[0x0][0x2ec] ;  /* 0x0000bb0008007a20 */ /* 0x000fc40000410000 */
[----:B------:R-:W-:Y:S02]  /*1dd0*/  FMUL.FTZ R48, R9, c[0x0][0x2ec] ;  /* 0x0000bb0009307a20 */ /* 0x000fe40000410000 */
[----:B------:R-:W-:Y:S02]  /*1de0*/  FMUL.FTZ R49, R10, c[0x0][0x2ec] ;  /* 0x0000bb000a317a20 */ /* 0x000fe40000410000 */
[----:B------:R-:W-:Y:S01]  /*1df0*/  HMMA.16816.F32.BF16 R80, R84, R82, R72 ;  /* 0x000000525450723c */ /* 0x000fe20000041848 */
[----:B------:R-:W5:Y:S01]  /*1e00*/  LDSM.16.M88.4 R72, [R192+0x4800] ;  /* 0x00480000c048783b */ /* 0x000f620000000200 */
[----:B------:R-:W-:Y:S01]  /*1e10*/  FMUL.FTZ R64, R11, c[0x0][0x2ec] ;  /* 0x0000bb000b407a20 */ /* 0x000fe20000410000 */
[----:B------:R-:W-:Y:S02]  /*1e20*/  MUFU.TANH R0, R0 ;  /* 0x0000000000007308 */ /* 0x000fe40000002400 */
[----:B------:R-:W4:Y:S03]  /*1e30*/  LDSM.16.M88.4 R8, [R205+0x11800] ;  /* 0x01180000cd08783b */ /* 0x000f260000000200 */
[----:B------:R-:W-:Y:S03]  /*1e40*/  HMMA.16816.F32.BF16 R56, R68, R66, R56 ;  /* 0x000000424438723c */ /* 0x000fe60000041838 */
[----:B------:R-:W1:Y:S05]  /*1e50*/  MUFU.TANH R49, R49 ;  /* 0x0000003100317308 */ /* 0x000e6a0000002400 */
[----:B--2---:R-:W-:Y:S01]  /*1e60*/  HMMA.16816.F32.BF16 R60, R40, R88, R60 ;  /* 0x00000058283c723c */ /* 0x004fe2000004183c */
[----:B------:R-:W-:-:S02]  /*1e70*/  FMUL.FTZ R65, R20, c[0x0][0x2ec] ;  /* 0x0000bb0014417a20 */ /* 0x000fc40000410000 */
[----:B------:R-:W-:Y:S05]  /*1e80*/  MUFU.TANH R48, R48 ;  /* 0x0000003000307308 */ /* 0x000fea0000002400 */
[----:B---3--:R-:W-:Y:S03]  /*1e90*/  HMMA.16816.F32.BF16 R32, R28, R24, R32 ;  /* 0x000000181c20723c */ /* 0x008fe60000041820 */
[----:B------:R-:W-:Y:S01]  /*1ea0*/  MUFU.TANH R64, R64 ;  /* 0x0000004000407308 */ /* 0x000fe20000002400 */
[----:B-1----:R-:W-:-:S04]  /*1eb0*/  FSEL R49, R49, -INF , !P2 ;  /* 0xff80000031317808 */ /* 0x002fc80005000000 */
[----:B------:R-:W-:Y:S03]  /*1ec0*/  HMMA.16816.F32.BF16 R76, R68, R36, R76 ;  /* 0x00000024444c723c */ /* 0x000fe6000004184c */
[----:B------:R-:W-:Y:S04]  /*1ed0*/  MUFU.TANH R65, R65 ;  /* 0x0000004100417308 */ /* 0x000fe80000002400 */
[----:B------:R-:W-:Y:S01]  /*1ee0*/  FMUL.FTZ R36, R22, c[0x0][0x2ec] ;  /* 0x0000bb0016247a20 */ /* 0x000fe20000410000 */
[----:B------:R-:W-:Y:S05]  /*1ef0*/  HMMA.16816.F32.BF16 R56, R52, R50, R56 ;  /* 0x000000323438723c */ /* 0x000fea0000041838 */
[----:B------:R-:W-:Y:S02]  /*1f00*/  MUFU.TANH R36, R36 ;  /* 0x0000002400247308 */ /* 0x000fe40000002400 */
[----:B------:R-:W-:Y:S01]  /*1f10*/  FMUL.FTZ R50, R21, c[0x0][0x2ec] ;  /* 0x0000bb0015327a20 */ /* 0x000fe20000410000 */
[----:B----4-:R-:W-:Y:S05]  /*1f20*/  HMMA.16816.F32.BF16 R60, R28, R12, R60 ;  /* 0x0000000c1c3c723c */ /* 0x010fea000004183c */
[----:B------:R-:W-:Y:S02]  /*1f30*/  MUFU.TANH R50, R50 ;  /* 0x0000003200327308 */ /* 0x000fe40000002400 */
[----:B------:R-:W-:Y:S01]  /*1f40*/  FMUL.FTZ R12, R23, c[0x0][0x2ec] ;  /* 0x0000bb00170c7a20 */ /* 0x000fe20000410000 */
[----:B-----5:R-:W-:Y:S01]  /*1f50*/  HMMA.16816.F32.BF16 R32, R16, R72, R32 ;  /* 0x000000481020723c */ /* 0x020fe20000041820 */
[----:B------:R-:W1:Y:S04]  /*1f60*/  LDSM.16.M88.4 R20, [R203+0x5800] ;  /* 0x00580000cb14783b */ /* 0x000e680000000200 */
[----:B------:R-:W2:Y:S03]  /*1f70*/  MUFU.TANH R12, R12 ;  /* 0x0000000c000c7308 */ /* 0x000ea60000002400 */
[----:B------:R-:W-:Y:S08]  /*1f80*/  HMMA.16816.F32.BF16 R80, R68, R38, R80 ;  /* 0x000000264450723c */ /* 0x000ff00000041850 */
[----:B------:R-:W-:Y:S08]  /*1f90*/  HMMA.16816.F32.BF16 R76, R52, R8, R76 ;  /* 0x00000008344c723c */ /* 0x000ff0000004184c */
[----:B------:R-:W-:Y:S01]  /*1fa0*/  FMUL.FTZ R13, R32, c[0x0][0x2ec] ;  /* 0x0000bb00200d7a20 */ /* 0x000fe20000410000 */
[----:B------:R-:W-:Y:S01]  /*1fb0*/  HMMA.16816.F32.BF16 R44, R28, R26, R44 ;  /* 0x0000001a1c2c723c */ /* 0x000fe2000004182c */
[----:B------:R-:W-:Y:S01]  /*1fc0*/  FMUL.FTZ R37, R33, c[0x0][0x2ec] ;  /* 0x0000bb0021257a20 */ /* 0x000fe20000410000 */
[----:B------:R-:W-:Y:S01]  /*1fd0*/  LDSM.16.M88.4 R24, [R192+0x5000] ;  /* 0x00500000c018783b */ /* 0x000fe20000000200 */
[----:B------:R-:W-:-:S02]  /*1fe0*/  FMUL.FTZ R51, R34, c[0x0][0x2ec] ;  /* 0x0000bb0022337a20 */ /* 0x000fc40000410000 */
[----:B------:R-:W-:Y:S01]  /*1ff0*/  FMUL.FTZ R38, R35, c[0x0][0x2ec] ;  /* 0x0000bb0023267a20 */ /* 0x000fe20000410000 */
[----:B------:R-:W-:Y:S01]  /*2000*/  MUFU.TANH R13, R13 ;  /* 0x0000000d000d7308 */ /* 0x000fe20000002400 */
[----:B------:R-:W3:Y:S01]  /*2010*/  LDSM.16.M88.4 R32, [R199+0x11800] ;  /* 0x01180000c720783b */ /* 0x000ee20000000200 */
[----:B------:R-:W-:Y:S03]  /*2020*/  HMMA.16816.F32.BF16 R80, R52, R10, R80 ;  /* 0x0000000a3450723c */ /* 0x000fe60000041850 */
[----:B------:R-:W4:Y:S01]  /*2030*/  LDSM.16.M88.4 R8, [R192+0x5800] ;  /* 0x00580000c008783b */ /* 0x000f220000000200 */
[----:B------:R-:W-:-:S04]  /*2040*/  DEPBAR.LE SB0, 0x0 ;  /* 0x000080000000791a */ /* 0x000fc80000000000 */
[C---:B-1----:R-:W-:Y:S01]  /*2050*/  HMMA.16816.F32.BF16 R76, R40.reuse, R20, R76 ;  /* 0x00000014284c723c */ /* 0x042fe2000004184c */
[----:B------:R-:W1:Y:S07]  /*2060*/  MUFU.TANH R51, R51 ;  /* 0x0000003300337308 */ /* 0x000e6e0000002400 */
[C---:B------:R-:W-:Y:S01]  /*2070*/  HMMA.16816.F32.BF16 R56, R40.reuse, R90, R56 ;  /* 0x0000005a2838723c */ /* 0x040fe20000041838 */
[----:B------:R-:W-:Y:S07]  /*2080*/  MUFU.TANH R37, R37 ;  /* 0x0000002500257308 */ /* 0x000fee0000002400 */
[----:B------:R-:W-:Y:S01]  /*2090*/  HMMA.16816.F32.BF16 R80, R40, R22, R80 ;  /* 0x000000162850723c */ /* 0x000fe20000041850 */
[----:B------:R-:W-:Y:S06]  /*20a0*/  MUFU.TANH R38, R38 ;  /* 0x0000002600267308 */ /* 0x000fec0000002400 */
[----:B------:R-:W-:Y:S01]  /*20b0*/  FSEL R23, R0, -INF , !P2 ;  /* 0xff80000000177808 */ /* 0x000fe20005000000 */
[----:B------:R-:W-:Y:S08]  /*20c0*/  HMMA.16816.F32.BF16 R44, R16, R74, R44 ;  /* 0x0000004a102c723c */ /* 0x000ff0000004182c */
[C---:B---3--:R-:W-:Y:S08]  /*20d0*/  HMMA.16816.F32.BF16 R76, R28.reuse, R32, R76 ;  /* 0x000000201c4c723c */ /* 0x048ff0000004184c */
[C---:B------:R-:W-:Y:S07]  /*20e0*/  HMMA.16816.F32.BF16 R56, R28.reuse, R14, R56 ;  /* 0x0000000e1c38723c */ /* 0x040fee0000041838 */
[----:B------:R-:W-:Y:S01]  /*20f0*/  IADD3 R15, R97, 0x9, RZ ;  /* 0x00000009610f7810 */ /* 0x000fe20007ffe0ff */
[----:B------:R-:W-:Y:S01]  /*2100*/  HMMA.16816.F32.BF16 R80, R28, R34, R80 ;  /* 0x000000221c50723c */ /* 0x000fe20000041850 */
[----:B------:R-:W-:-:S02]  /*2110*/  FMUL.FTZ R20, R46, c[0x0][0x2ec] ;  /* 0x0000bb002e147a20 */ /* 0x000fc40000410000 */
[----:B------:R-:W-:Y:S01]  /*2120*/  FMUL.FTZ R14, R45, c[0x0][0x2ec] ;  /* 0x0000bb002d0e7a20 */ /* 0x000fe20000410000 */
[-C--:B------:R-:W-:Y:S01]  /*2130*/  ISETP.GE.AND P6, PT, R15, R98.reuse, PT ;  /* 0x000000620f00720c */ /* 0x080fe20003fc6270 */
[----:B------:R-:W-:Y:S01]  /*2140*/  FMUL.FTZ R21, R47, c[0x0][0x2ec] ;  /* 0x0000bb002f157a20 */ /* 0x000fe20000410000 */
[----:B------:R-:W-:Y:S01]  /*2150*/  IADD3 R15, R97, 0x11, RZ ;  /* 0x00000011610f7810 */ /* 0x000fe20007ffe0ff */
[----:B------:R-:W-:Y:S01]  /*2160*/  MUFU.TANH R20, R20 ;  /* 0x0000001400147308 */ /* 0x000fe20000002400 */
[----:B----4-:R-:W-:Y:S01]  /*2170*/  HMMA.16816.F32.BF16 R76, R16, R8, R76 ;  /* 0x00000008104c723c */ /* 0x010fe2000004184c */
[----:B--2---:R-:W-:Y:S02]  /*2180*/  FSEL R6, R12, -INF , !P6 ;  /* 0xff8000000c067808 */ /* 0x004fe40007000000 */
[----:B------:R-:W-:-:S04]  /*2190*/  ISETP.GE.AND P4, PT, R15, R98, PT ;  /* 0x000000620f00720c */ /* 0x000fc80003f86270 */
[----:B------:R-:W-:Y:S01]  /*21a0*/  IADD3 R9, R97, 0x1, RZ ;  /* 0x0000000161097810 */ /* 0x000fe20007ffe0ff */
[C---:B------:R-:W-:Y:S01]  /*21b0*/  HMMA.16816.F32.BF16 R60, R16.reuse, R24, R60 ;  /* 0x00000018103c723c */ /* 0x040fe2000004183c */
[----:B------:R-:W-:Y:S02]  /*21c0*/  MUFU.TANH R14, R14 ;  /* 0x0000000e000e7308 */ /* 0x000fe40000002400 */
[-C--:B------:R-:W-:Y:S02]  /*21d0*/  ISETP.GE.AND P0, PT, R9, R98.reuse, PT ;  /* 0x000000620900720c */ /* 0x080fe40003f06270 */
[----:B------:R-:W-:Y:S02]  /*21e0*/  IADD3 R9, R97, 0x8, RZ ;  /* 0x0000000861097810 */ /* 0x000fe40007ffe0ff */
[----:B------:R-:W-:Y:S01]  /*21f0*/  FSEL R64, R64, -INF , !P0 ;  /* 0xff80000040407808 */ /* 0x000fe20004000000 */
[----:B------:R-:W-:Y:S01]  /*2200*/  HMMA.16816.F32.BF16 R56, R16, R26, R56 ;  /* 0x0000001a1038723c */ /* 0x000fe20000041838 */
[----:B------:R-:W-:Y:S01]  /*2210*/  ISETP.GE.AND P1, PT, R9, R98, PT ;  /* 0x000000620900720c */ /* 0x000fe20003f26270 */
[----:B------:R-:W-:Y:S01]  /*2220*/  FMUL.FTZ R24, R44, c[0x0][0x2ec] ;  /* 0x0000bb002c187a20 */ /* 0x000fe20000410000 */
[----:B------:R-:W-:Y:S01]  /*2230*/  IADD3 R9, R97, 0x10, RZ ;  /* 0x0000001061097810 */ /* 0x000fe20007ffe0ff */
[----:B------:R-:W-:Y:S01]  /*2240*/  MUFU.TANH R21, R21 ;  /* 0x0000001500157308 */ /* 0x000fe20000002400 */
[----:B------:R-:W-:-:S02]  /*2250*/  FSEL R48, R48, -INF , !P0 ;  /* 0xff80000030307808 */ /* 0x000fc40004000000 */
[-C--:B------:R-:W-:Y:S01]  /*2260*/  ISETP.GE.AND P5, PT, R9, R98.reuse, PT ;  /* 0x000000620900720c */ /* 0x080fe20003fa6270 */
[----:B------:R-:W-:Y:S01]  /*2270*/  HMMA.16816.F32.BF16 R80, R16, R10, R80 ;  /* 0x0000000a1050723c */ /* 0x000fe20000041850 */
[----:B------:R-:W-:Y:S01]  /*2280*/  IADD3 R9, R97, 0x18, RZ ;  /* 0x0000001861097810 */ /* 0x000fe20007ffe0ff */
[----:B------:R-:W-:Y:S01]  /*2290*/  FMUL.FTZ R76, R76, c[0x0][0x2ec] ;  /* 0x0000bb004c4c7a20 */ /* 0x000fe20000410000 */
[----:B------:R-:W-:Y:S01]  /*22a0*/  FSEL R36, R36, -INF , !P1 ;  /* 0xff80000024247808 */ /* 0x000fe20004800000 */
[----:B------:R-:W-:Y:S01]  /*22b0*/  MUFU.TANH R24, R24 ;  /* 0x0000001800187308 */ /* 0x000fe20000002400 */
[-C--:B------:R-:W-:Y:S01]  /*22c0*/  ISETP.GE.AND P3, PT, R9, R98.reuse, PT ;  /* 0x000000620900720c */ /* 0x080fe20003f66270 */
[----:B------:R-:W-:Y:S01]  /*22d0*/  FMUL.FTZ R78, R78, c[0x0][0x2ec] ;  /* 0x0000bb004e4e7a20 */ /* 0x000fe20000410000 */
[----:B------:R-:W-:Y:S01]  /*22e0*/  IADD3 R9, R97, 0x19, RZ ;  /* 0x0000001961097810 */ /* 0x000fe20007ffe0ff */
[----:B------:R-:W-:Y:S01]  /*22f0*/  FMUL.FTZ R60, R60, c[0x0][0x2ec] ;  /* 0x0000bb003c3c7a20 */ /* 0x000fe20000410000 */
[----:B------:R-:W-:Y:S01]  /*2300*/  FSEL R65, R65, -INF , !P1 ;  /* 0xff80000041417808 */ /* 0x000fe20004800000 */
[----:B------:R-:W-:Y:S01]  /*2310*/  FMUL.FTZ R62, R62, c[0x0][0x2ec] ;  /* 0x0000bb003e3e7a20 */ /* 0x000fe20000410000 */
[-C--:B------:R-:W-:Y:S01]  /*2320*/  ISETP.GE.AND P2, PT, R9, R98.reuse, PT ;  /* 0x000000620900720c */ /* 0x080fe20003f46270 */
[----:B------:R-:W-:Y:S01]  /*2330*/  MUFU.TANH R165, R60 ;  /* 0x0000003c00a57308 */ /* 0x000fe20000002400 */
[----:B------:R-:W-:Y:S01]  /*2340*/  IADD3 R9, R97, 0x20, RZ ;  /* 0x0000002061097810 */ /* 0x000fe20007ffe0ff */
[----:B------:R-:W-:Y:S01]  /*2350*/  FMUL.FTZ R61, R61, c[0x0][0x2ec] ;  /* 0x0000bb003d3d7a20 */ /* 0x000fe20000410000 */
[----:B------:R-:W-:Y:S01]  /*2360*/  FSEL R17, R50, -INF , !P6 ;  /* 0xff80000032117808 */ /* 0x000fe20007000000 */
[----:B------:R-:W-:Y:S01]  /*2370*/  FMUL.FTZ R63, R63, c[0x0][0x2ec] ;  /* 0x0000bb003f3f7a20 */ /* 0x000fe20000410000 */
[-C--:B------:R-:W-:Y:S01]  /*2380*/  ISETP.GE.AND P0, PT, R9, R98.reuse, PT ;  /* 0x000000620900720c */ /* 0x080fe20003f06270 */
[----:B------:R-:W-:Y:S01]  /*2390*/  FMUL.FTZ R56, R56, c[0x0][0x2ec] ;  /* 0x0000bb0038387a20 */ /* 0x000fe20000410000 */
[----:B------:R-:W-:Y:S01]  /*23a0*/  IADD3 R9, R97, 0x21, RZ ;  /* 0x0000002161097810 */ /* 0x000fe20007ffe0ff */
[----:B------:R-:W2:Y:S01]  /*23b0*/  MUFU.TANH R162, R62 ;  /* 0x0000003e00a27308 */ /* 0x000ea20000002400 */
[----:B------:R-:W-:Y:S01]  /*23c0*/  FMUL.FTZ R57, R57, c[0x0][0x2ec] ;  /* 0x0000bb0039397a20 */ /* 0x000fe20000410000 */
[----:B-1----:R-:W-:Y:S01]  /*23d0*/  FSEL R12, R51, -INF , !P5 ;  /* 0xff800000330c7808 */ /* 0x002fe20006800000 */
[----:B------:R-:W-:Y:S01]  /*23e0*/  FMUL.FTZ R58, R58, c[0x0][0x2ec] ;  /* 0x0000bb003a3a7a20 */ /* 0x000fe20000410000 */
[-C--:B------:R-:W-:Y:S01]  /*23f0*/  ISETP.GE.AND P1, PT, R9, R98.reuse, PT ;  /* 0x000000620900720c */ /* 0x080fe20003f26270 */
[----:B------:R-:W-:Y:S01]  /*2400*/  FMUL.FTZ R59, R59, c[0x0][0x2ec] ;  /* 0x0000bb003b3b7a20 */ /* 0x000fe20000410000 */
[----:B------:R-:W-:Y:S01]  /*2410*/  IADD3 R9, R97, 0x28, RZ ;  /* 0x0000002861097810 */ /* 0x000fe20007ffe0ff */
[----:B------:R-:W-:Y:S01]  /*2420*/  FMUL.FTZ R77, R77, c[0x0][0x2ec] ;  /* 0x0000bb004d4d7a20 */ /* 0x000fe20000410000 */
[----:B------:R-:W-:Y:S01]  /*2430*/  MUFU.TANH R159, R61 ;  /* 0x0000003d009f7308 */ /* 0x000fe20000002400 */
[----:B------:R-:W-:Y:S01]  /*2440*/  FMUL.FTZ R79, R79, c[0x0][0x2ec] ;  /* 0x0000bb004f4f7a20 */ /* 0x000fe20000410000 */
[-C--:B------:R-:W-:Y:S01]  /*2450*/  ISETP.GE.AND P6, PT, R9, R98.reuse, PT ;  /* 0x000000620900720c */ /* 0x080fe20003fc6270 */
[----:B------:R-:W-:Y:S01]  /*2460*/  FMUL.FTZ R80, R80, c[0x0][0x2ec] ;  /* 0x0000bb0050507a20 */ /* 0x000fe20000410000 */
[----:B------:R-:W-:Y:S01]  /*2470*/  IADD3 R9, R97, 0x29, RZ ;  /* 0x0000002961097810 */ /* 0x000fe20007ffe0ff */
[----:B------:R-:W-:Y:S01]  /*2480*/  FMUL.FTZ R82, R82, c[0x0][0x2ec] ;  /* 0x0000bb0052527a20 */ /* 0x000fe20000410000 */
[----:B------:R-:W-:Y:S01]  /*2490*/  FSEL R15, R13, -INF , !P5 ;  /* 0xff8000000d0f7808 */ /* 0x000fe20006800000 */
[----:B------:R-:W-:Y:S01]  /*24a0*/  FMUL.FTZ R81, R81, c[0x0][0x2ec] ;  /* 0x0000bb0051517a20 */ /* 0x000fe20000410000 */
[----:B------:R-:W1:Y:S01]  /*24b0*/  MUFU.TANH R172, R63 ;  /* 0x0000003f00ac7308 */ /* 0x000e620000002400 */
[----:B------:R-:W-:Y:S01]  /*24c0*/  FMUL.FTZ R83, R83, c[0x0][0x2ec] ;  /* 0x0000bb0053537a20 */ /* 0x000fe20000410000 */
[----:B------:R-:W-:-:S02]  /*24d0*/  ISETP.GE.AND P5, PT, R9, R98, PT ;  /* 0x000000620900720c */ /* 0x000fc40003fa6270 */
[----:B--2---:R-:W-:Y:S02]  /*24e0*/  FSEL R162, R162, -INF , !P0 ;  /* 0xff800000a2a27808 */ /* 0x004fe40004000000 */
[----:B------:R-:W-:Y:S02]  /*24f0*/  FSEL R165, R165, -INF , !P0 ;  /* 0xff800000a5a57808 */ /* 0x000fe40004000000 */
[----:B------:R-:W-:Y:S01]  /*2500*/  MUFU.TANH R157, R56 ;  /* 0x00000038009d7308 */ /* 0x000fe20000002400 */
[----:B------:R-:W-:Y:S02]  /*2510*/  IADD3 R9, R97, 0x30, RZ ;  /* 0x0000003061097810 */ /* 0x000fe40007ffe0ff */
[----:B------:R-:W-:Y:S02]  /*2520*/  ISETP.GE.AND P0, PT, R98, 0x41, PT ;  /* 0x000000416200780c */ /* 0x000fe40003f06270 */
[----:B------:R-:W-:Y:S02]  /*2530*/  FSEL R10, R38, -INF , !P4 ;  /* 0xff800000260a7808 */ /* 0x000fe40006000000 */
[----:B------:R-:W-:Y:S01]  /*2540*/  FSEL R13, R37, -INF , !P4 ;  /* 0xff800000250d7808 */ /* 0x000fe20006000000 */
[----:B------:R-:W-:Y:S01]  /*2550*/  MUFU.TANH R163, R57 ;  /* 0x0000003900a37308 */ /* 0x000fe20000002400 */
[----:B------:R-:W-:-:S02]  /*2560*/  ISETP.GE.AND P4, PT, R9, R98, PT ;  /* 0x000000620900720c */ /* 0x000fc40003f86270 */
[C---:B------:R-:W-:Y:S02]  /*2570*/  IADD3 R9, R97.reuse, 0x31, RZ ;  /* 0x0000003161097810 */ /* 0x040fe40007ffe0ff */
[C---:B------:R-:W-:Y:S02]  /*2580*/  IADD3 R19, R97.reuse, 0x38, RZ ;  /* 0x0000003861137810 */ /* 0x040fe40007ffe0ff */
[----:B------:R-:W-:Y:S01]  /*2590*/  IADD3 R97, R97, 0x39, RZ ;  /* 0x0000003961617810 */ /* 0x000fe20007ffe0ff */
[----:B------:R-:W2:Y:S01]  /*25a0*/  MUFU.TANH R164, R58 ;  /* 0x0000003a00a47308 */ /* 0x000ea20000002400 */
[----:B------:R-:W-:Y:S02]  /*25b0*/  FSEL R8, R20, -INF , !P3 ;  /* 0xff80000014087808 */ /* 0x000fe40005800000 */
[----:B------:R-:W-:Y:S02]  /*25c0*/  FSEL R11, R24, -INF , !P3 ;  /* 0xff800000180b7808 */ /* 0x000fe40005800000 */
[----:B------:R-:W-:-:S02]  /*25d0*/  ISETP.GE.AND P3, PT, R9, R98, PT ;  /* 0x000000620900720c */ /* 0x000fc40003f66270 */
[----:B------:R-:W-:Y:S01]  /*25e0*/  FSEL R0, R21, -INF , !P2 ;  /* 0xff80000015007808 */ /* 0x000fe20005000000 */
[----:B------:R-:W3:Y:S01]  /*25f0*/  MUFU.TANH R170, R59 ;  /* 0x0000003b00aa7308 */ /* 0x000ee20000002400 */
[----:B------:R-:W-:Y:S02]  /*2600*/  FSEL R9, R14, -INF , !P2 ;  /* 0xff8000000e097808 */ /* 0x000fe40005000000 */
[----:B-1----:R-:W-:Y:S02]  /*2610*/  FSEL R172, R172, -INF , !P1 ;  /* 0xff800000acac7808 */ /* 0x002fe40004800000 */
[----:B------:R-:W-:Y:S02]  /*2620*/  FSEL R159, R159, -INF , !P1 ;  /* 0xff8000009f9f7808 */ /* 0x000fe40004800000 */
[-C--:B------:R-:W-:Y:S01]  /*2630*/  ISETP.GE.AND P2, PT, R19, R98.reuse, PT ;  /* 0x000000621300720c */ /* 0x080fe20003f46270 */
[----:B------:R-:W1:Y:S01]  /*2640*/  MUFU.TANH R169, R76 ;  /* 0x0000004c00a97308 */ /* 0x000e620000002400 */
[----:B------:R-:W-:-:S02]  /*2650*/  ISETP.GE.AND P1, PT, R97, R98, PT ;  /* 0x000000626100720c */ /* 0x000fc40003f26270 */
[----:B--2---:R-:W-:Y:S02]  /*2660*/  FSEL R164, R164, -INF , !P6 ;  /* 0xff800000a4a47808 */ /* 0x004fe40007000000 */
[----:B------:R-:W-:Y:S02]  /*2670*/  FSEL R157, R157, -INF , !P6 ;  /* 0xff8000009d9d7808 */ /* 0x000fe40007000000 */
[----:B------:R-:W-:Y:S01]  /*2680*/  FSEL R163, R163, -INF , !P5 ;  /* 0xff800000a3a37808 */ /* 0x000fe20006800000 */
[----:B------:R-:W2:Y:S01]  /*2690*/  MUFU.TANH R166, R78 ;  /* 0x0000004e00a67308 */ /* 0x000ea20000002400 */
[----:B---3--:R-:W-:-:S07]  /*26a0*/  FSEL R170, R170, -INF , !P5 ;  /* 0xff800000aaaa7808 */ /* 0x008fce0006800000 */
[----:B------:R-:W3:Y:S01]  /*26b0*/  MUFU.TANH R167, R77 ;  /* 0x0000004d00a77308 */ /* 0x000ee20000002400 */
[----:B-1----:R-:W-:-:S07]  /*26c0*/  FSEL R169, R169, -INF , !P4 ;  /* 0xff800000a9a97808 */ /* 0x002fce0006000000 */
[----:B------:R-:W1:Y:S01]  /*26d0*/  MUFU.TANH R142, R79 ;  /* 0x0000004f008e7308 */ /* 0x000e620000002400 */
[----:B--2---:R-:W-:-:S07]  /*26e0*/  FSEL R166, R166, -INF , !P4 ;  /* 0xff800000a6a67808 */ /* 0x004fce0006000000 */
[----:B------:R-:W2:Y:S01]  /*26f0*/  MUFU.TANH R143, R80 ;  /* 0x00000050008f7308 */ /* 0x000ea20000002400 */
[----:B---3--:R-:W-:-:S07]  /*2700*/  FSEL R167, R167, -INF , !P3 ;  /* 0xff800000a7a77808 */ /* 0x008fce0005800000 */
[----:B------:R-:W3:Y:S01]  /*2710*/  MUFU.TANH R140, R82 ;  /* 0x00000052008c7308 */ /* 0x000ee20000002400 */
[----:B-1----:R-:W-:-:S07]  /*2720*/  FSEL R142, R142, -INF , !P3 ;  /* 0xff8000008e8e7808 */ /* 0x002fce0005800000 */
[----:B------:R-:W1:Y:S01]  /*2730*/  MUFU.TANH R160, R83 ;  /* 0x0000005300a07308 */ /* 0x000e620000002400 */
[----:B--2---:R-:W-:-:S07]  /*2740*/  FSEL R143, R143, -INF , !P2 ;  /* 0xff8000008f8f7808 */ /* 0x004fce0005000000 */
[----:B------:R-:W2:Y:S01]  /*2750*/  MUFU.TANH R141, R81 ;  /* 0x00000051008d7308 */ /* 0x000ea20000002400 */
[----:B---3--:R-:W-:Y:S02]  /*2760*/  FSEL R140, R140, -INF , !P2 ;  /* 0xff8000008c8c7808 */ /* 0x008fe40005000000 */
[----:B-1----:R-:W-:Y:S02]  /*2770*/  FSEL R160, R160, -INF , !P1 ;  /* 0xff800000a0a07808 */ /* 0x002fe40004800000 */
[----:B--2---:R-:W-:Y:S01]  /*2780*/  FSEL R141, R141, -INF , !P1 ;  /* 0xff8000008d8d7808 */ /* 0x004fe20004800000 */
        /* <DEDUP_REMOVED lines=22> */
.L_x_32:
        /* <DEDUP_REMOVED lines=31> */
[----:B-1----:R-:W1:Y:S03]  /*2ae0*/  SHFL.BFLY PT, R19, R14, 0x2, 0x1f ;  /* 0x0c401f000e137f89 */ /* 0x002e6600000e0000 */
[-C--:B------:R-:W-:Y:S01]  /*2af0*/  LEA R197, R5, R200.reuse, 0x1 ;  /* 0x000000c805c57211 */ /* 0x080fe200078e08ff */
[----:B------:R-:W2:Y:S01]  /*2b00*/  SHFL.BFLY PT, R4, R21, 0x2, 0x1f ;  /* 0x0c401f0015047f89 */ /* 0x000ea200000e0000 */
[----:B------:R-:W-:-:S03]  /*2b10*/  LEA R198, R7, R200, 0x1 ;  /* 0x000000c807c67211 */ /* 0x000fc600078e08ff */
[----:B------:R-:W-:Y:S01]  /*2b20*/  LDSM.16.MT88.4 R40, [R200+0x14000] ;  /* 0x01400000c828783b */ /* 0x000fe20000004200 */
[----:B------:R-:W-:-:S03]  /*2b30*/  LEA R196, R5, R198, 0x1 ;  /* 0x000000c605c47211 */ /* 0x000fc600078e08ff */
[----:B------:R-:W-:Y:S04]  /*2b40*/  LDSM.16.MT88.4 R56, [R197+0x14000] ;  /* 0x01400000c538783b */ /* 0x000fe80000004200 */
[----:B------:R-:W-:Y:S04]  /*2b50*/  LDSM.16.MT88.4 R124, [R200+0x12000] ;  /* 0x01200000c87c783b */ /* 0x000fe80000004200 */
[----:B------:R-:W-:Y:S01]  /*2b60*/  LDSM.16.MT88.4 R116, [R198+0x12000] ;  /* 0x01200000c674783b */ /* 0x000fe20000004200 */
[----:B-1----:R-:W-:-:S03]  /*2b70*/  FMNMX.FTZ R19, R14, R19, !PT ;  /* 0x000000130e137209 */ /* 0x002fc60007810000 */
[----:B------:R-:W-:Y:S01]  /*2b80*/  LDSM.16.MT88.4 R108, [R197+0x12000] ;  /* 0x01200000c56c783b */ /* 0x000fe20000004200 */
[----:B--2---:R-:W-:-:S03]  /*2b90*/  FMNMX.FTZ R4, R21, R4, !PT ;  /* 0x0000000415047209 */ /* 0x004fc60007810000 */
[----:B------:R-:W1:Y:S04]  /*2ba0*/  SHFL.BFLY PT, R132, R19, 0x1, 0x1f ;  /* 0x0c201f0013847f89 */ /* 0x000e6800000e0000 */
[----:B------:R-:W2:Y:S04]  /*2bb0*/  SHFL.BFLY PT, R3, R4, 0x1, 0x1f ;  /* 0x0c201f0004037f89 */ /* 0x000ea800000e0000 */
[----:B------:R-:W3:Y:S04]  /*2bc0*/  LDSM.16.MT88.4 R100, [R196+0x12000] ;  /* 0x01200000c464783b */ /* 0x000ee80000004200 */
[----:B------:R-:W-:Y:S04]  /*2bd0*/  LDSM.16.MT88.4 R72, [R200+0x16000] ;  /* 0x01600000c848783b */ /* 0x000fe80000004200 */
[----:B------:R-:W-:Y:S04]  /*2be0*/  LDSM.16.MT88.4 R80, [R198+0x16000] ;  /* 0x01600000c650783b */ /* 0x000fe80000004200 */
[----:B------:R-:W-:Y:S01]  /*2bf0*/  LDSM.16.MT88.4 R88, [R197+0x16000] ;  /* 0x01600000c558783b */ /* 0x000fe20000004200 */
[----:B-1----:R-:W-:-:S03]  /*2c00*/  FMNMX.FTZ R132, R19, R132, !PT ;  /* 0x0000008413847209 */ /* 0x002fc60007810000 */
[----:B------:R-:W-:Y:S01]  /*2c10*/  LDSM.16.MT88.4 R136, [R198+0x12800] ;  /* 0x01280000c688783b */ /* 0x000fe20000004200 */
[----:B--2---:R-:W-:Y:S01]  /*2c20*/  FMNMX.FTZ R3, R4, R3, !PT ;  /* 0x0000000304037209 */ /* 0x004fe20007810000 */
[C---:B------:R-:W-:Y:S01]  /*2c30*/  FMUL.FTZ R168, R132.reuse, c[0x0][0x23c] ;  /* 0x00008f0084a87a20 */ /* 0x040fe20000410000 */
[----:B------:R-:W-:Y:S01]  /*2c40*/  FSETP.NEU.FTZ.AND P1, PT, R132, -INF , PT ;  /* 0xff8000008400780b */ /* 0x000fe20003f3d000 */
[----:B------:R-:W-:Y:S02]  /*2c50*/  LDSM.16.MT88.4 R32, [R197+0x12800] ;  /* 0x01280000c520783b */ /* 0x000fe40000004200 */
        /* <DEDUP_REMOVED lines=19> */
[----:B------:R-:W4:Y:S01]  /*2d90*/  LDSM.16.MT88.4 R64, [R196+0x14000] ;  /* 0x01400000c440783b */ /* 0x000f220000004200 */
[--C-:B------:R-:W-:Y:S02]  /*2da0*/  FFMA.FTZ R133, R9, c[0x0][0x23c], -R168.reuse ;  /* 0x00008f0009857a23 */ /* 0x100fe400000108a8 */
[--C-:B------:R-:W-:Y:S01]  /*2db0*/  FFMA.FTZ R134, R10, c[0x0][0x23c], -R161.reuse ;  /* 0x00008f000a867a23 */ /* 0x100fe200000108a1 */
[----:B------:R-:W5:Y:S01]  /*2dc0*/  LDSM.16.MT88.4 R4, [R196+0x16000] ;  /* 0x01600000c404783b */ /* 0x000f620000004200 */
[----:B------:R-:W-:Y:S01]  /*2dd0*/  FFMA.FTZ R135, R8, c[0x0][0x23c], -R161 ;  /* 0x00008f0008877a23 */ /* 0x000fe200000108a1 */
[----:B------:R-:W-:Y:S01]  /*2de0*/  MUFU.EX2 R149, R149 ;  /* 0x0000009500957308 */ /* 0x000fe20000000800 */
[--C-:B------:R-:W-:Y:S01]  /*2df0*/  FFMA.FTZ R150, R15, c[0x0][0x23c], -R168.reuse ;  /* 0x00008f000f967a23 */ /* 0x100fe200000108a8 */
[----:B------:R-:W1:Y:S01]  /*2e00*/  LDSM.16.MT88.4 R8, [R200+0x14800] ;  /* 0x01480000c808783b */ /* 0x000e620000004200 */
[----:B------:R-:W-:-:S02]  /*2e10*/  FFMA.FTZ R145, R13, c[0x0][0x23c], -R168 ;  /* 0x00008f000d917a23 */ /* 0x000fc400000108a8 */
[--C-:B------:R-:W-:Y:S01]  /*2e20*/  FFMA.FTZ R147, R12, c[0x0][0x23c], -R161.reuse ;  /* 0x00008f000c937a23 */ /* 0x100fe200000108a1 */
[----:B------:R-:W-:Y:S01]  /*2e30*/  LDSM.16.MT88.4 R24, [R198+0x14800] ;  /* 0x01480000c618783b */ /* 0x000fe20000004200 */
[----:B------:R-:W-:Y:S01]  /*2e40*/  FFMA.FTZ R0, R0, c[0x0][0x23c], -R161 ;  /* 0x00008f0000007a23 */ /* 0x000fe200000108a1 */
[----:B------:R-:W3:Y:S01]  /*2e50*/  MUFU.EX2 R146, R146 ;  /* 0x0000009200927308 */ /* 0x000ee20000000800 */
[----:B--2---:R-:W-:Y:S01]  /*2e60*/  F2FP.BF16.PACK_AB R96, R151, R152 ;  /* 0x000000989760723e */ /* 0x004fe200000010ff */
[----:B------:R-:W2:Y:S01]  /*2e70*/  LDSM.16.MT88.4 R12, [R196+0x14800] ;  /* 0x01480000c40c783b */ /* 0x000ea20000004200 */
[--C-:B------:R-:W-:Y:S02]  /*2e80*/  FFMA.FTZ R156, R165, c[0x0][0x23c], -R168.reuse ;  /* 0x00008f00a59c7a23 */ /* 0x100fe400000108a8 */
[--C-:B------:R-:W-:Y:S02]  /*2e90*/  FFMA.FTZ R158, R163, c[0x0][0x23c], -R168.reuse ;  /* 0x00008f00a39e7a23 */ /* 0x100fe400000108a8 */
[--C-:B------:R-:W-:Y:S01]  /*2ea0*/  FFMA.FTZ R159, R159, c[0x0][0x23c], -R168.reuse ;  /* 0x00008f009f9f7a23 */ /* 0x100fe200000108a8 */
[----:B------:R-:W-:Y:S01]  /*2eb0*/  MUFU.EX2 R153, R153 ;  /* 0x0000009900997308 */ /* 0x000fe20000000800 */
[----:B------:R-:W-:-:S02]  /*2ec0*/  FFMA.FTZ R157, R157, c[0x0][0x23c], -R168 ;  /* 0x00008f009d9d7a23 */ /* 0x000fc400000108a8 */
[--C-:B------:R-:W-:Y:S02]  /*2ed0*/  FFMA.FTZ R162, R162, c[0x0][0x23c], -R161.reuse ;  /* 0x00008f00a2a27a23 */ /* 0x100fe400000108a1 */
[--C-:B------:R-:W-:Y:S02]  /*2ee0*/  FFMA.FTZ R163, R172, c[0x0][0x23c], -R161.reuse ;  /* 0x00008f00aca37a23 */ /* 0x100fe400000108a1 */
[--C-:B------:R-:W-:Y:S01]  /*2ef0*/  FFMA.FTZ R164, R164, c[0x0][0x23c], -R161.reuse ;  /* 0x00008f00a4a47a23 */ /* 0x100fe200000108a1 */
[----:B------:R-:W4:Y:S01]  /*2f00*/  MUFU.EX2 R154, R154 ;  /* 0x0000009a009a7308 */ /* 0x000f220000000800 */
[----:B---3--:R-:W-:Y:S01]  /*2f10*/  F2FP.BF16.PACK_AB R98, R146, R149 ;  /* 0x000000959262723e */ /* 0x008fe200000010ff */
[----:B------:R-:W-:Y:S02]  /*2f20*/  FFMA.FTZ R165, R170, c[0x0][0x23c], -R161 ;  /* 0x00008f00aaa57a23 */ /* 0x000fe400000108a1 */
[--C-:B------:R-:W-:Y:S02]  /*2f30*/  FFMA.FTZ R170, R167, c[0x0][0x23c], -R168.reuse ;  /* 0x00008f00a7aa7a23 */ /* 0x100fe400000108a8 */
[----:B------:R-:W-:-:S02]  /*2f40*/  FFMA.FTZ R169, R169, c[0x0][0x23c], -R168 ;  /* 0x00008f00a9a97a23 */ /* 0x000fc400000108a8 */
[----:B------:R-:W-:Y:S01]  /*2f50*/  MUFU.EX2 R155, R155 ;  /* 0x0000009b009b7308 */ /* 0x000fe20000000800 */
[--C-:B------:R-:W-:Y:S02]  /*2f60*/  FFMA.FTZ R167, R143, c[0x0][0x23c], -R168.reuse ;  /* 0x00008f008fa77a23 */ /* 0x100fe400000108a8 */
[----:B------:R-:W-:Y:S02]  /*2f70*/  FFMA.FTZ R168, R141, c[0x0][0x23c], -R168 ;  /* 0x00008f008da87a23 */ /* 0x000fe400000108a8 */
[--C-:B------:R-:W-:Y:S02]  /*2f80*/  FFMA.FTZ R166, R166, c[0x0][0x23c], -R161.reuse ;  /* 0x00008f00a6a67a23 */ /* 0x100fe400000108a1 */
[--C-:B------:R-:W-:Y:S01]  /*2f90*/  FFMA.FTZ R171, R142, c[0x0][0x23c], -R161.reuse ;  /* 0x00008f008eab7a23 */ /* 0x100fe200000108a1 */
[----:B------:R-:W3:Y:S01]  /*2fa0*/  MUFU.EX2 R148, R148 ;  /* 0x0000009400947308 */ /* 0x000ee20000000800 */
[----:B----4-:R-:W-:Y:S01]  /*2fb0*/  F2FP.BF16.PACK_AB R97, R154, R153 ;  /* 0x000000999a61723e */ /* 0x010fe200000010ff */
[----:B------:R-:W-:-:S02]  /*2fc0*/  FFMA.FTZ R172, R140, c[0x0][0x23c], -R161 ;  /* 0x00008f008cac7a23 */ /* 0x000fc400000108a1 */
[----:B------:R-:W-:Y:S01]  /*2fd0*/  FFMA.FTZ R227, R160, c[0x0][0x23c], -R161 ;  /* 0x00008f00a0e37a23 */ /* 0x000fe200000108a1 */
[----:B------:R-:W-:Y:S01]  /*2fe0*/  LDSM.16.MT88.4 R140, [R198+0x13800] ;  /* 0x01380000c68c783b */ /* 0x000fe20000004200 */
[----:B------:R-:W-:Y:S02]  /*2ff0*/  FADD.FTZ R152, R152, R151 ;  /* 0x0000009798987221 */ /* 0x000fe40000010000 */
[----:B------:R-:W-:Y:S01]  /*3000*/  MUFU.EX2 R150, R150 ;  /* 0x0000009600967308 */ /* 0x000fe20000000800 */
[----:B------:R-:W-:Y:S02]  /*3010*/  FADD.FTZ R154, R153, R154 ;  /* 0x0000009a999a7221 */ /* 0x000fe40000010000 */
[----:B------:R-:W-:-:S04]  /*3020*/  FADD.FTZ R149, R149, R152 ;  /* 0x0000009895957221 */ /* 0x000fc80000010000 */
[----:B------:R-:W-:Y:S01]  /*3030*/  FADD.FTZ R149, R146, R149 ;  /* 0x0000009592957221 */ /* 0x000fe20000010000 */
[----:B---3--:R-:W-:Y:S01]  /*3040*/  F2FP.BF16.PACK_AB R99, R148, R155 ;  /* 0x0000009b9463723e */ /* 0x008fe200000010ff */
[----:B------:R-:W3:Y:S01]  /*3050*/  MUFU.EX2 R145, R145 ;  /* 0x0000009100917308 */ /* 0x000ee20000000800 */
[----:B------:R-:W-:-:S04]  /*3060*/  FADD.FTZ R155, R155, R154 ;  /* 0x0000009a9b9b7221 */ /* 0x000fc80000010000 */
        /* <DEDUP_REMOVED lines=17> */
[C---:B-1----:R-:W-:Y:S02]  /*3180*/  HMMA.16816.F32.BF16 R44, R96.reuse, R48, RZ ;  /* 0x00000030602c723c */ /* 0x042fe400000418ff */
        /* <DEDUP_REMOVED lines=27> */
[C---:B-----5:R-:W-:Y:S07]  /*3340*/  HMMA.16816.F32.BF16 R92, R96.reuse, R4, RZ ;  /* 0x00000004605c723c */ /* 0x060fee00000418ff */
[----:B---3--:R-:W-:Y:S01]  /*3350*/  F2FP.BF16.PACK_AB R4, R145, R150 ;  /* 0x000000969104723e */ /* 0x008fe200000010ff */
        /* <DEDUP_REMOVED lines=11> */
[----:B------:R-:W-:Y:S01]  /*3410*/  HMMA.16816.F32.BF16 R36, R4, R8, R36 ;  /* 0x000000080424723c */ /* 0x000fe20000041824 */
[----:B------:R-:W-:-:S07]  /*3420*/  FADD.FTZ R135, R0, R135 ;  /* 0x0000008700877221 */ /* 0x000fce0000010000 */
        /* <DEDUP_REMOVED lines=8> */
[C---:B--2---:R-:W-:Y:S08]  /*34b0*/  HMMA.16816.F32.BF16 R60, R4.reuse, R12, R60 ;  /* 0x0000000c043c723c */ /* 0x044ff0000004183c */
[C---:B------:R-:W-:Y:S01]  /*34c0*/  HMMA.16816.F32.BF16 R64, R4.reuse, R14, R64 ;  /* 0x0000000e0440723c */ /* 0x040fe20000041840 */
[----:B------:R-:W2:Y:S07]  /*34d0*/  LDSM.16.MT88.4 R12, [R196+0x16800] ;  /* 0x01680000c40c783b */ /* 0x000eae0000004200 */
[C---:B---3--:R-:W-:Y:S08]  /*34e0*/  HMMA.16816.F32.BF16 R76, R4.reuse, R8, R76 ;  /* 0x00000008044c723c */ /* 0x048ff0000004184c */
[C---:B------:R-:W-:Y:S01]  /*34f0*/  HMMA.16816.F32.BF16 R80, R4.reuse, R10, R80 ;  /* 0x0000000a0450723c */ /* 0x040fe20000041850 */
[----:B------:R-:W3:Y:S07]  /*3500*/  LDSM.16.MT88.4 R8, [R200+0x13000] ;  /* 0x01300000c808783b */ /* 0x000eee0000004200 */
[C---:B----4-:R-:W-:Y:S08]  /*3510*/  HMMA.16816.F32.BF16 R84, R4.reuse, R16, R84 ;  /* 0x000000100454723c */ /* 0x050ff00000041854 */
[C---:B------:R-:W-:Y:S01]  /*3520*/  HMMA.16816.F32.BF16 R88, R4.reuse, R18, R88 ;  /* 0x000000120458723c */ /* 0x040fe20000041858 */
[----:B------:R-:W4:Y:S07]  /*3530*/  LDSM.16.MT88.4 R16, [R198+0x13000] ;  /* 0x01300000c610783b */ /* 0x000f2e0000004200 */
        /* <DEDUP_REMOVED lines=16> */
[----:B------:R-:W-:Y:S01]  /*3640*/  HMMA.16816.F32.BF16 R96, R4, R14, R96 ;  /* 0x0000000e0460723c */ /* 0x000fe20000041860 */
[----:B------:R-:W2:Y:S06]  /*3650*/  LDSM.16.MT88.4 R12, [R200+0x15000] ;  /* 0x01500000c80c783b */ /* 0x000eac0000004200 */
[----:B------:R-:W-:Y:S01]  /*3660*/  F2FP.BF16.PACK_AB R4, R159, R156 ;  /* 0x0000009c9f04723e */ /* 0x000fe200000010ff */
[----:B------:R-:W-:Y:S01]  /*3670*/  FADD.FTZ R156, R156, R133 ;  /* 0x000000859c9c7221 */ /* 0x000fe20000010000 */
[----:B-1----:R-:W-:Y:S01]  /*3680*/  F2FP.BF16.PACK_AB R5, R163, R162 ;  /* 0x000000a2a305723e */ /* 0x002fe200000010ff */
[----:B------:R-:W-:Y:S01]  /*3690*/  FADD.FTZ R162, R162, R135 ;  /* 0x00000087a2a27221 */ /* 0x000fe20000010000 */
[----:B------:R-:W-:Y:S01]  /*36a0*/  F2FP.BF16.PACK_AB R6, R158, R157 ;  /* 0x0000009d9e06723e */ /* 0x000fe200000010ff */
[----:B------:R-:W-:Y:S01]  /*36b0*/  FADD.FTZ R156, R159, R156 ;  /* 0x0000009c9f9c7221 */ /* 0x000fe20000010000 */
[----:B------:R-:W-:Y:S01]  /*36c0*/  F2FP.BF16.PACK_AB R7, R165, R164 ;  /* 0x000000a4a507723e */ /* 0x000fe200000010ff */
[----:B------:R-:W-:-:S02]  /*36d0*/  FADD.FTZ R163, R163, R162 ;  /* 0x000000a2a3a37221 */ /* 0x000fc40000010000 */
[----:B------:R-:W-:Y:S02]  /*36e0*/  FADD.FTZ R157, R157, R156 ;  /* 0x0000009c9d9d7221 */ /* 0x000fe40000010000 */
[----:B------:R-:W-:Y:S02]  /*36f0*/  FADD.FTZ R164, R164, R163 ;  /* 0x000000a3a4a47221 */ /* 0x000fe40000010000 */
[----:B---3--:R-:W-:Y:S01]  /*3700*/  HMMA.16816.F32.BF16 R128, R4, R8, R128 ;  /* 0x000000080480723c */ /* 0x008fe20000041880 */
[----:B------:R-:W-:Y:S02]  /*3710*/  FADD.FTZ R158, R158, R157 ;  /* 0x0000009d9e9e7221 */ /* 0x000fe40000010000 */
[----:B------:R-:W-:-:S05]  /*3720*/  FADD.FTZ R165, R165, R164 ;  /* 0x000000a4a5a57221 */ /* 0x000fca0000010000 */
[C---:B------:R-:W-:Y:S01]  /*3730*/  HMMA.16816.F32.BF16 R124, R4.reuse, R10, R124 ;  /* 0x0000000a047c723c */ /* 0x040fe2000004187c */
[----:B------:R-:W1:Y:S07]  /*3740*/  LDSM.16.MT88.4 R8, [R197+0x15000] ;  /* 0x01500000c508783b */ /* 0x000e6e0000004200 */
[C---:B----4-:R-:W-:Y:S08]  /*3750*/  HMMA.16816.F32.BF16 R120, R4.reuse, R16, R120 ;  /* 0x000000100478723c */ /* 0x050ff00000041878 */
        /* <DEDUP_REMOVED lines=79> */
.L_x_36:
        /* <DEDUP_REMOVED lines=23> */
.L_x_34:
[----:B------:R-:W-:Y:S01]  /*3dc0*/  SHF.R.S32.HI R2, RZ, 0x1f, R215 ;  /* 0x0000001fff027819 */ /* 0x000fe200000114d7 */
[----:B------:R-:W-:Y:S04]  /*3dd0*/  DEPBAR.LE SB0, 0x0 ;  /* 0x000080000000791a */ /* 0x000fe80000000000 */
[----:B------:R-:W-:Y:S01]  /*3de0*/  BAR.SYNC.DEFER_BLOCKING 0x0 ;  /* 0x0000000000007b1d */ /* 0x000fe20000010000 */
[----:B------:R-:W-:Y:S02]  /*3df0*/  IMAD R2, R2, c[0x0][0x1a0], RZ ;  /* 0x0000680002027a24 */ /* 0x000fe400078e02ff */
[C---:B------:R-:W-:Y:S04]  /*3e00*/  IMAD.WIDE.U32 R132, R215.reuse, c[0x0][0x1a0], RZ ;  /* 0x00006800d7847a25 */ /* 0x040fe800078e00ff */
[----:B------:R-:W-:Y:S01]  /*3e10*/  IMAD R2, R215, c[0x0][0x1a4], R2 ;  /* 0x00006900d7027a24 */ /* 0x000fe200078e0202 */
[C---:B------:R-:W-:Y:S04]  /*3e20*/  LEA R3, P0, R132.reuse, R216, 0x6 ;  /* 0x000000d884037211 */ /* 0x040fe800078030ff */
[----:B------:R-:W-:Y:S02]  /*3e30*/  IADD3 R2, R133, R2, RZ ;  /* 0x0000000285027210 */ /* 0x000fe40007ffe0ff */
[C---:B------:R-:W-:Y:S02]  /*3e40*/  LEA R230, P1, R3.reuse, c[0x0][0x170], 0x1 ;  /* 0x00005c0003e67a11 */ /* 0x040fe400078208ff */
        /* <DEDUP_REMOVED lines=8> */
[----:B------:R-:W-:Y:S06]  /*3ed0*/  ISETP.GT.AND P0, PT, R215, RZ, PT ;  /* 0x000000ffd700720c */ /* 0x000fec0003f04270 */
[----:B------:R1:W-:Y:S07]  /*3ee0*/  LDGSTS.E.BYPASS.LTC128B.128 [R212+0x14000], [R230.64+0x80] ;  /* 0x14000080e6d47fae */ /* 0x0003ee000b901d46 */
[----:B------:R1:W-:Y:S07]  /*3ef0*/  LDGSTS.E.BYPASS.LTC128B.128 [R212+0x16000], [R230.64+0x100] ;  /* 0x16000100e6d47fae */ /* 0x0003ee000b901d46 */
[----:B------:R2:W-:Y:S07]  /*3f00*/  LDGSTS.E.BYPASS.LTC128B.128 [R212+0x13000], [R132.64] ;  /* 0x1300000084d47fae */ /* 0x0005ee000b901d46 */
[----:B------:R2:W-:Y:S07]  /*3f10*/  LDGSTS.E.BYPASS.LTC128B.128 [R212+0x15000], [R132.64+0x80] ;  /* 0x1500008084d47fae */ /* 0x0005ee000b901d46 */
[----:B------:R2:W-:Y:S07]  /*3f20*/  LDGSTS.E.BYPASS.LTC128B.128 [R212+0x17000], [R132.64+0x100] ;  /* 0x1700010084d47fae */ /* 0x0005ee000b901d46 */
[----:B------:R-:W-:Y:S07]  /*3f30*/  LDSM.16.M88.4 R136, [R206] ;  /* 0x00000000ce88783b */ /* 0x000fee0000000200 */
[----:B------:R-:W3:Y:S07]  /*3f40*/  LDSM.16.M88.4 R140, [R205+0xc000] ;  /* 0x00c00000cd8c783b */ /* 0x000eee0000000200 */
[----:B------:R-:W4:Y:S07]  /*3f50*/  LDSM.16.M88.4 R144, [R205+0xc800] ;  /* 0x00c80000cd90783b */ /* 0x000f2e0000000200 */
[----:B------:R-:W5:Y:S07]  /*3f60*/  LDSM.16.M88.4 R148, [R205+0xd000] ;  /* 0x00d00000cd94783b */ /* 0x000f6e0000000200 */
[----:B------:R-:W0:Y:S07]  /*3f70*/  LDGDEPBAR ;  /* 0x00000000000079af */ /* 0x000e2e0000000000 */
[----:B------:R-:W1:Y:S07]  /*3f80*/  LDSM.16.M88.4 R152, [R205+0xd800] ;  /* 0x00d80000cd98783b */ /* 0x000e6e0000000200 */
[----:B------:R-:W-:Y:S01]  /*3f90*/  LDSM.16.M88.4 R156, [R204] ;  /* 0x00000000cc9c783b */ /* 0x000fe20000000200 */
[C---:B---3--:R-:W-:Y:S06]  /*3fa0*/  HMMA.16816.F32.BF16 R4, R136.reuse, R140, RZ ;  /* 0x0000008c8804723c */ /* 0x048fec00000418ff */
[----:B------:R-:W3:Y:S02]  /*3fb0*/  LDSM.16.M88.4 R160, [R203] ;  /* 0x00000000cba0783b */ /* 0x000ee40000000200 */
[C---:B------:R-:W-:Y:S05]  /*3fc0*/  HMMA.16816.F32.BF16 R8, R136.reuse, R142, RZ ;  /* 0x0000008e8808723c */ /* 0x040fea00000418ff */
[----:B------:R-:W2:Y:S03]  /*3fd0*/  LDSM.16.M88.4 R164, [R195] ;  /* 0x00000000c3a4783b */ /* 0x000ea60000000200 */
[C---:B----4-:R-:W-:Y:S04]  /*3fe0*/  HMMA.16816.F32.BF16 R12, R136.reuse, R144, RZ ;  /* 0x00000090880c723c */ /* 0x050fe800000418ff */
[----:B------:R-:W4:Y:S04]  /*3ff0*/  LDSM.16.M88.4 R168, [R194] ;  /* 0x00000000c2a8783b */ /* 0x000f280000000200 */
[C---:B------:R-:W-:Y:S03]  /*4000*/  HMMA.16816.F32.BF16 R16, R136.reuse, R146, RZ ;  /* 0x000000928810723c */ /* 0x040fe600000418ff */
[----:B------:R-:W2:Y:S05]  /*4010*/  LDSM.16.M88.4 R172, [R193] ;  /* 0x00000000c1ac783b */ /* 0x000eaa0000000200 */
[C---:B-----5:R-:W-:Y:S02]  /*4020*/  HMMA.16816.F32.BF16 R20, R136.reuse, R148, RZ ;  /* 0x000000948814723c */ /* 0x060fe400000418ff */
[----:B------:R-:W-:Y:S06]  /*4030*/  LDSM.16.M88.4 R176, [R202] ;  /* 0x00000000cab0783b */ /* 0x000fec0000000200 */
[C---:B------:R-:W-:Y:S01]  /*4040*/  HMMA.16816.F32.BF16 R24, R136.reuse, R150, RZ ;  /* 0x000000968818723c */ /* 0x040fe200000418ff */
[----:B------:R-:W5:Y:S07]  /*4050*/  LDSM.16.M88.4 R180, [R199+0xc000] ;  /* 0x00c00000c7b4783b */ /* 0x000f6e0000000200 */
[C---:B-1----:R-:W-:Y:S01]  /*4060*/  HMMA.16816.F32.BF16 R28, R136.reuse, R152, RZ ;  /* 0x00000098881c723c */ /* 0x042fe200000418ff */
[----:B------:R-:W-:Y:S07]  /*4070*/  LDSM.16.M88.4 R140, [R199+0xd000] ;  /* 0x00d00000c78c783b */ /* 0x000fee0000000200 */
[----:B------:R-:W-:Y:S01]  /*4080*/  HMMA.16816.F32.BF16 R32, R136, R154, RZ ;  /* 0x0000009a8820723c */ /* 0x000fe200000418ff */
[----:B------:R-:W1:Y:S07]  /*4090*/  LDSM.16.M88.4 R136, [R199+0xc800] ;  /* 0x00c80000c788783b */ /* 0x000e6e0000000200 */
[C---:B---3--:R-:W-:Y:S01]  /*40a0*/  HMMA.16816.F32.BF16 R4, R156.reuse, R160, R4 ;  /* 0x000000a09c04723c */ /* 0x048fe20000041804 */
[----:B------:R-:W3:Y:S07]  /*40b0*/  LDSM.16.M88.4 R144, [R199+0xd800] ;  /* 0x00d80000c790783b */ /* 0x000eee0000000200 */
[C---:B------:R-:W-:Y:S01]  /*40c0*/  HMMA.16816.F32.BF16 R8, R156.reuse, R162, R8 ;  /* 0x000000a29c08723c */ /* 0x040fe20000041808 */
[----:B------:R-:W-:Y:S07]  /*40d0*/  LDSM.16.M88.4 R148, [R201] ;  /* 0x00000000c994783b */ /* 0x000fee0000000200 */
[C---:B--2---:R-:W-:Y:S01]  /*40e0*/  HMMA.16816.F32.BF16 R12, R156.reuse, R164, R12 ;  /* 0x000000a49c0c723c */ /* 0x044fe2000004180c */
[----:B------:R-:W2:Y:S07]  /*40f0*/  LDSM.16.M88.4 R152, [R192] ;  /* 0x00000000c098783b */ /* 0x000eae0000000200 */
[C---:B------:R-:W-:Y:S01]  /*4100*/  HMMA.16816.F32.BF16 R16, R156.reuse, R166, R16 ;  /* 0x000000a69c10723c */ /* 0x040fe20000041810 */
[----:B------:R-:W-:Y:S07]  /*4110*/  LDSM.16.M88.4 R160, [R192+0x1000] ;  /* 0x00100000c0a0783b */ /* 0x000fee0000000200 */
[C---:B----4-:R-:W-:Y:S01]  /*4120*/  HMMA.16816.F32.BF16 R20, R156.reuse, R168, R20 ;  /* 0x000000a89c14723c */ /* 0x050fe20000041814 */
[----:B------:R-:W-:Y:S07]  /*4130*/  LDSM.16.M88.4 R164, [R192+0x1800] ;  /* 0x00180000c0a4783b */ /* 0x000fee0000000200 */
[C---:B------:R-:W-:Y:S01]  /*4140*/  HMMA.16816.F32.BF16 R24, R156.reuse, R170, R24 ;  /* 0x000000aa9c18723c */ /* 0x040fe20000041818 */
[----:B------:R-:W-:Y:S07]  /*4150*/  LDSM.16.M88.4 R168, [R206+0x4000] ;  /* 0x00400000cea8783b */ /* 0x000fee0000000200 */
[C---:B------:R-:W-:Y:S08]  /*4160*/  HMMA.16816.F32.BF16 R28, R156.reuse, R172, R28 ;  /* 0x000000ac9c1c723c */ /* 0x040ff0000004181c */
[----:B------:R-:W-:Y:S01]  /*4170*/  HMMA.16816.F32.BF16 R32, R156, R174, R32 ;  /* 0x000000ae9c20723c */ /* 0x000fe20000041820 */
[----:B------:R-:W4:Y:S07]  /*4180*/  LDSM.16.M88.4 R156, [R192+0x800] ;  /* 0x00080000c09c783b */ /* 0x000f2e0000000200 */
[C---:B-----5:R-:W-:Y:S01]  /*4190*/  HMMA.16816.F32.BF16 R4, R176.reuse, R180, R4 ;  /* 0x000000b4b004723c */ /* 0x060fe20000041804 */
[----:B------:R-:W5:Y:S07]  /*41a0*/  LDSM.16.M88.4 R172, [R205+0xe000] ;  /* 0x00e00000cdac783b */ /* 0x000f6e0000000200 */
[C---:B------:R-:W-:Y:S01]  /*41b0*/  HMMA.16816.F32.BF16 R8, R176.reuse, R182, R8 ;  /* 0x000000b6b008723c */ /* 0x040fe20000041808 */
[----:B------:R-:W-:Y:S07]  /*41c0*/  LDSM.16.M88.4 R180, [R191] ;  /* 0x00000000bfb4783b */ /* 0x000fee0000000200 */
[C---:B-1----:R-:W-:Y:S08]  /*41d0*/  HMMA.16816.F32.BF16 R12, R176.reuse, R136, R12 ;  /* 0x00000088b00c723c */ /* 0x042ff0000004180c */
[C---:B------:R-:W-:Y:S01]  /*41e0*/  HMMA.16816.F32.BF16 R16, R176.reuse, R138, R16 ;  /* 0x0000008ab010723c */ /* 0x040fe20000041810 */
[----:B------:R-:W1:Y:S07]  /*41f0*/  LDSM.16.M88.4 R136, [R205+0xe800] ;  /* 0x00e80000cd88783b */ /* 0x000e6e0000000200 */
[C---:B------:R-:W-:Y:S08]  /*4200*/  HMMA.16816.F32.BF16 R20, R176.reuse, R140, R20 ;  /* 0x0000008cb014723c */ /* 0x040ff00000041814 */
[C---:B------:R-:W-:Y:S01]  /*4210*/  HMMA.16816.F32.BF16 R24, R176.reuse, R142, R24 ;  /* 0x0000008eb018723c */ /* 0x040fe20000041818 */
[----:B------:R-:W1:Y:S07]  /*4220*/  LDSM.16.M88.4 R140, [R205+0xf000] ;  /* 0x00f00000cd8c783b */ /* 0x000e6e0000000200 */
[C---:B---3--:R-:W-:Y:S08]  /*4230*/  HMMA.16816.F32.BF16 R28, R176.reuse, R144, R28 ;  /* 0x00000090b01c723c */ /* 0x048ff0000004181c */
[----:B------:R-:W-:Y:S01]  /*4240*/  HMMA.16816.F32.BF16 R32, R176, R146, R32 ;  /* 0x00000092b020723c */ /* 0x000fe20000041820 */
[----:B------:R-:W3:Y:S07]  /*4250*/  LDSM.16.M88.4 R144, [R205+0xf800] ;  /* 0x00f80000cd90783b */ /* 0x000eee0000000200 */
[C---:B--2---:R-:W-:Y:S01]  /*4260*/  HMMA.16816.F32.BF16 R4, R148.reuse, R152, R4 ;  /* 0x000000989404723c */ /* 0x044fe20000041804 */
[----:B------:R-:W2:Y:S07]  /*4270*/  LDSM.16.M88.4 R176, [R204+0x4000] ;  /* 0x00400000ccb0783b */ /* 0x000eae0000000200 */
[C---:B------:R-:W-:Y:S01]  /*4280*/  HMMA.16816.F32.BF16 R8, R148.reuse, R154, R8 ;  /* 0x0000009a9408723c */ /* 0x040fe20000041808 */
[----:B------:R-:W-:Y:S07]  /*4290*/  LDSM.16.M88.4 R152, [R189] ;  /* 0x00000000bd98783b */ /* 0x000fee0000000200 */
[C---:B----4-:R-:W-:Y:S08]  /*42a0*/  HMMA.16816.F32.BF16 R12, R148.reuse, R156, R12 ;  /* 0x0000009c940c723c */ /* 0x050ff0000004180c */
[C---:B------:R-:W-:Y:S01]  /*42b0*/  HMMA.16816.F32.BF16 R16, R148.reuse, R158, R16 ;  /* 0x0000009e9410723c */ /* 0x040fe20000041810 */
[----:B------:R-:W-:Y:S07]  /*42c0*/  LDSM.16.M88.4 R156, [R188] ;  /* 0x00000000bc9c783b */ /* 0x000fee0000000200 */
[C---:B------:R-:W-:Y:S08]  /*42d0*/  HMMA.16816.F32.BF16 R20, R148.reuse, R160, R20 ;  /* 0x000000a09414723c */ /* 0x040ff00000041814 */
[C---:B------:R-:W-:Y:S01]  /*42e0*/  HMMA.16816.F32.BF16 R24, R148.reuse, R162, R24 ;  /* 0x000000a29418723c */ /* 0x040fe20000041818 */
[----:B------:R-:W-:Y:S07]  /*42f0*/  LDSM.16.M88.4 R160, [R202+0x4000] ;  /* 0x00400000caa0783b */ /* 0x000fee0000000200 */
[C---:B------:R-:W-:Y:S08]  /*4300*/  HMMA.16816.F32.BF16 R28, R148.reuse, R164, R28 ;  /* 0x000000a4941c723c */ /* 0x040ff0000004181c */
[----:B------:R-:W-:Y:S01]  /*4310*/  HMMA.16816.F32.BF16 R32, R148, R166, R32 ;  /* 0x000000a69420723c */ /* 0x000fe20000041820 */
[----:B------:R-:W4:Y:S07]  /*4320*/  LDSM.16.M88.4 R148, [R190] ;  /* 0x00000000be94783b */ /* 0x000f2e0000000200 */
[C---:B-----5:R-:W-:Y:S01]  /*4330*/  HMMA.16816.F32.BF16 R4, R168.reuse, R172, R4 ;  /* 0x000000aca804723c */ /* 0x060fe20000041804 */
[----:B------:R-:W5:Y:S07]  /*4340*/  LDSM.16.M88.4 R164, [R199+0xe000] ;  /* 0x00e00000c7a4783b */ /* 0x000f6e0000000200 */
[C---:B------:R-:W-:Y:S01]  /*4350*/  HMMA.16816.F32.BF16 R8, R168.reuse, R174, R8 ;  /* 0x000000aea808723c */ /* 0x040fe20000041808 */
[----:B------:R-:W-:Y:S07]  /*4360*/  LDSM.16.M88.4 R172, [R192+0x2000] ;  /* 0x00200000c0ac783b */ /* 0x000fee0000000200 */
        /* <DEDUP_REMOVED lines=12> */
[----:B------:R-:W-:Y:S07]  /*4430*/  LDSM.16.M88.4 R180, [R205+0x10000] ;  /* 0x01000000cdb4783b */ /* 0x000fee0000000200 */
[C---:B----4-:R-:W-:Y:S08]  /*4440*/  HMMA.16816.F32.BF16 R12, R176.reuse, R148, R12 ;  /* 0x00000094b00c723c */ /* 0x050ff0000004180c */
[C---:B------:R-:W-:Y:S01]  /*4450*/  HMMA.16816.F32.BF16 R16, R176.reuse, R150, R16 ;  /* 0x00000096b010723c */ /* 0x040fe20000041810 */
[----:B------:R-:W4:Y:S07]  /*4460*/  LDSM.16.M88.4 R148, [R192+0x2800] ;  /* 0x00280000c094783b */ /* 0x000f2e0000000200 */
[C---:B------:R-:W-:Y:S08]  /*4470*/  HMMA.16816.F32.BF16 R20, R176.reuse, R152, R20 ;  /* 0x00000098b014723c */ /* 0x040ff00000041814 */
[C---:B------:R-:W-:Y:S01]  /*4480*/  HMMA.16816.F32.BF16 R24, R176.reuse, R154, R24 ;  /* 0x0000009ab018723c */ /* 0x040fe20000041818 */
[----:B------:R-:W2:Y:S07]  /*4490*/  LDSM.16.M88.4 R152, [R192+0x3000] ;  /* 0x00300000c098783b */ /* 0x000eae0000000200 */
[C---:B------:R-:W-:Y:S08]  /*44a0*/  HMMA.16816.F32.BF16 R28, R176.reuse, R156, R28 ;  /* 0x0000009cb01c723c */ /* 0x040ff0000004181c */
[----:B------:R-:W-:Y:S01]  /*44b0*/  HMMA.16816.F32.BF16 R32, R176, R158, R32 ;  /* 0x0000009eb020723c */ /* 0x000fe20000041820 */
[----:B------:R-:W2:Y:S07]  /*44c0*/  LDSM.16.M88.4 R156, [R192+0x3800] ;  /* 0x00380000c09c783b */ /* 0x000eae0000000200 */
        /* <DEDUP_REMOVED lines=19> */
[----:B------:R-:W4:Y:S07]  /*4600*/  LDSM.16.M88.4 R148, [R186] ;  /* 0x00000000ba94783b */ /* 0x000f2e0000000200 */
[C---:B------:R-:W-:Y:S08]  /*4610*/  HMMA.16816.F32.BF16 R20, R168.reuse, R152, R20 ;  /* 0x00000098a814723c */ /* 0x040ff00000041814 */
[C---:B------:R-:W-:Y:S01]  /*4620*/  HMMA.16816.F32.BF16 R24, R168.reuse, R154, R24 ;  /* 0x0000009aa818723c */ /* 0x040fe20000041818 */
[----:B------:R-:W1:Y:S07]  /*4630*/  LDSM.16.M88.4 R152, [R185] ;  /* 0x00000000b998783b */ /* 0x000e6e0000000200 */
[C---:B------:R-:W-:Y:S08]  /*4640*/  HMMA.16816.F32.BF16 R28, R168.reuse, R156, R28 ;  /* 0x0000009ca81c723c */ /* 0x040ff0000004181c */
[----:B------:R-:W-:Y:S01]  /*4650*/  HMMA.16816.F32.BF16 R32, R168, R158, R32 ;  /* 0x0000009ea820723c */ /* 0x000fe20000041820 */
[----:B------:R-:W2:Y:S07]  /*4660*/  LDSM.16.M88.4 R156, [R184] ;  /* 0x00000000b89c783b */ /* 0x000eae0000000200 */
[----:B------:R-:W2:Y:S01]  /*4670*/  LDSM.16.M88.4 R168, [R202+0x8000] ;  /* 0x00800000caa8783b */ /* 0x000ea20000000200 */
[C---:B-----5:R-:W-:Y:S08]  /*4680*/  HMMA.16816.F32.BF16 R4, R176.reuse, R180, R4 ;  /* 0x000000b4b004723c */ /* 0x060ff00000041804 */
[C---:B------:R-:W-:Y:S01]  /*4690*/  HMMA.16816.F32.BF16 R8, R176.reuse, R182, R8 ;  /* 0x000000b6b008723c */ /* 0x040fe20000041808 */
[----:B------:R-:W-:Y:S07]  /*46a0*/  LDSM.16.M88.4 R180, [R192+0x4000] ;  /* 0x00400000c0b4783b */ /* 0x000fee0000000200 */
[C---:B-1----:R-:W-:Y:S08]  /*46b0*/  HMMA.16816.F32.BF16 R12, R176.reuse, R136, R12 ;  /* 0x00000088b00c723c */ /* 0x042ff0000004180c */
[C---:B------:R-:W-:Y:S01]  /*46c0*/  HMMA.16816.F32.BF16 R16, R176.reuse, R138, R16 ;  /* 0x0000008ab010723c */ /* 0x040fe20000041810 */
[----:B------:R-:W1:Y:S07]  /*46d0*/  LDSM.16.M88.4 R136, [R199+0x10800] ;  /* 0x01080000c788783b */ /* 0x000e6e0000000200 */
[C---:B------:R-:W-:Y:S08]  /*46e0*/  HMMA.16816.F32.BF16 R20, R176.reuse, R140, R20 ;  /* 0x0000008cb014723c */ /* 0x040ff00000041814 */
[C---:B------:R-:W-:Y:S01]  /*46f0*/  HMMA.16816.F32.BF16 R24, R176.reuse, R142, R24 ;  /* 0x0000008eb018723c */ /* 0x040fe20000041818 */
[----:B------:R-:W5:Y:S07]  /*4700*/  LDSM.16.M88.4 R140, [R199+0x11000] ;  /* 0x01100000c78c783b */ /* 0x000f6e0000000200 */
[C---:B---3--:R-:W-:Y:S08]  /*4710*/  HMMA.16816.F32.BF16 R28, R176.reuse, R144, R28 ;  /* 0x00000090b01c723c */ /* 0x048ff0000004181c */
[----:B------:R-:W-:Y:S01]  /*4720*/  HMMA.16816.F32.BF16 R32, R176, R146, R32 ;  /* 0x00000092b020723c */ /* 0x000fe20000041820 */
[----:B------:R-:W3:Y:S07]  /*4730*/  LDSM.16.M88.4 R144, [R199+0x11800] ;  /* 0x01180000c790783b */ /* 0x000eee0000000200 */
[----:B------:R-:W1:Y:S01]  /*4740*/  LDSM.16.M88.4 R176, [R201+0x8000] ;  /* 0x00800000c9b0783b */ /* 0x000e620000000200 */
[C---:B--2---:R-:W-:Y:S08]  /*4750*/  HMMA.16816.F32.BF16 R4, R160.reuse, R164, R4 ;  /* 0x000000a4a004723c */ /* 0x044ff00000041804 */
[C---:B------:R-:W-:Y:S08]  /*4760*/  HMMA.16816.F32.BF16 R8, R160.reuse, R166, R8 ;  /* 0x000000a6a008723c */ /* 0x040ff00000041808 */
[C---:B----4-:R-:W-:Y:S08]  /*4770*/  HMMA.16816.F32.BF16 R12, R160.reuse, R148, R12 ;  /* 0x00000094a00c723c */ /* 0x050ff0000004180c */
[C---:B------:R-:W-:Y:S08]  /*4780*/  HMMA.16816.F32.BF16 R16, R160.reuse, R150, R16 ;  /* 0x00000096a010723c */ /* 0x040ff00000041810 */
[C---:B------:R-:W-:Y:S08]  /*4790*/  HMMA.16816.F32.BF16 R20, R160.reuse, R152, R20 ;  /* 0x00000098a014723c */ /* 0x040ff00000041814 */
[C---:B------:R-:W-:Y:S08]  /*47a0*/  HMMA.16816.F32.BF16 R24, R160.reuse, R154, R24 ;  /* 0x0000009aa018723c */ /* 0x040ff00000041818 */
[C---:B------:R-:W-:Y:S08]  /*47b0*/  HMMA.16816.F32.BF16 R28, R160.reuse, R156, R28 ;  /* 0x0000009ca01c723c */ /* 0x040ff0000004181c */
[----:B------:R-:W-:Y:S08]  /*47c0*/  HMMA.16816.F32.BF16 R32, R160, R158, R32 ;  /* 0x0000009ea020723c */ /* 0x000ff00000041820 */
[C---:B------:R-:W-:Y:S08]  /*47d0*/  HMMA.16816.F32.BF16 R4, R168.reuse, R172, R4 ;  /* 0x000000aca804723c */ /* 0x040ff00000041804 */
[C---:B------:R-:W-:Y:S08]  /*47e0*/  HMMA.16816.F32.BF16 R8, R168.reuse, R174, R8 ;  /* 0x000000aea808723c */ /* 0x040ff00000041808 */
[C---:B-1----:R-:W-:Y:S08]  /*47f0*/  HMMA.16816.F32.BF16 R12, R168.reuse, R136, R12 ;  /* 0x00000088a80c723c */ /* 0x042ff0000004180c */
[C---:B------:R-:W-:Y:S01]  /*4800*/  HMMA.16816.F32.BF16 R16, R168.reuse, R138, R16 ;  /* 0x0000008aa810723c */ /* 0x040fe20000041810 */
[----:B------:R-:W1:Y:S07]  /*4810*/  LDSM.16.M88.4 R136, [R192+0x4800] ;  /* 0x00480000c088783b */ /* 0x000e6e0000000200 */
[C---:B-----5:R-:W-:Y:S08]  /*4820*/  HMMA.16816.F32.BF16 R20, R168.reuse, R140, R20 ;  /* 0x0000008ca814723c */ /* 0x060ff00000041814 */
[C---:B------:R-:W-:Y:S01]  /*4830*/  HMMA.16816.F32.BF16 R24, R168.reuse, R142, R24 ;  /* 0x0000008ea818723c */ /* 0x040fe20000041818 */
[----:B------:R-:W2:Y:S07]  /*4840*/  LDSM.16.M88.4 R140, [R192+0x5000] ;  /* 0x00500000c08c783b */ /* 0x000eae0000000200 */
[C---:B---3--:R-:W-:Y:S08]  /*4850*/  HMMA.16816.F32.BF16 R28, R168.reuse, R144, R28 ;  /* 0x00000090a81c723c */ /* 0x048ff0000004181c */
[----:B------:R-:W-:Y:S08]  /*4860*/  HMMA.16816.F32.BF16 R32, R168, R146, R32 ;  /* 0x00000092a820723c */ /* 0x000ff00000041820 */
[C---:B------:R-:W-:Y:S08]  /*4870*/  HMMA.16816.F32.BF16 R4, R176.reuse, R180, R4 ;  /* 0x000000b4b004723c */ /* 0x040ff00000041804 */
[C---:B------:R-:W-:Y:S08]  /*4880*/  HMMA.16816.F32.BF16 R8, R176.reuse, R182, R8 ;  /* 0x000000b6b008723c */ /* 0x040ff00000041808 */
[C---:B-1----:R-:W-:Y:S08]  /*4890*/  HMMA.16816.F32.BF16 R12, R176.reuse, R136, R12 ;  /* 0x00000088b00c723c */ /* 0x042ff0000004180c */
[C---:B------:R-:W-:Y:S01]  /*48a0*/  HMMA.16816.F32.BF16 R16, R176.reuse, R138, R16 ;  /* 0x0000008ab010723c */ /* 0x040fe20000041810 */
[----:B------:R-:W1:Y:S01]  /*48b0*/  LDSM.16.M88.4 R136, [R192+0x5800] ;  /* 0x00580000c088783b */ /* 0x000e620000000200 */
[----:B------:R-:W-:Y:S04]  /*48c0*/  DEPBAR.LE SB0, 0x0 ;  /* 0x000080000000791a */ /* 0x000fe80000000000 */
[----:B------:R-:W-:Y:S02]  /*48d0*/  FMUL.FTZ R3, R4, c[0x0][0x2ec] ;  /* 0x0000bb0004037a20 */ /* 0x000fe40000410000 */
[C---:B--2---:R-:W-:Y:S02]  /*48e0*/  HMMA.16816.F32.BF16 R20, R176.reuse, R140, R20 ;  /* 0x0000008cb014723c */ /* 0x044fe40000041814 */
[----:B------:R2:W3:Y:S01]  /*48f0*/  MUFU.TANH R170, R3 ;  /* 0x0000000300aa7308 */ /* 0x0004e20000002400 */
[----:B------:R-:W-:Y:S02]  /*4900*/  BAR.SYNC.DEFER_BLOCKING 0x0 ;  /* 0x0000000000007b1d */ /* 0x000fe40000010000 */
[----:B------:R-:W-:Y:S02]  /*4910*/  FMUL.FTZ R2, R6, c[0x0][0x2ec] ;  /* 0x0000bb0006027a20 */ /* 0x000fe40000410000 */
[----:B------:R-:W-:Y:S01]  /*4920*/  FMUL.FTZ R252, R5, c[0x0][0x2ec] ;  /* 0x0000bb0005fc7a20 */ /* 0x000fe20000410000 */
[C---:B------:R-:W-:Y:S04]  /*4930*/  HMMA.16816.F32.BF16 R24, R176.reuse, R142, R24 ;  /* 0x0000008eb018723c */ /* 0x040fe80000041818 */
[----:B------:R4:W2:Y:S01]  /*4940*/  MUFU.TANH R169, R2 ;  /* 0x0000000200a97308 */ /* 0x0008a20000002400 */
[----:B------:R-:W-:Y:S02]  /*4950*/  FMUL.FTZ R251, R7, c[0x0][0x2ec] ;  /* 0x0000bb0007fb7a20 */ /* 0x000fe40000410000 */
[----:B------:R-:W-:Y:S02]  /*4960*/  FMUL.FTZ R250, R8, c[0x0][0x2ec] ;  /* 0x0000bb0008fa7a20 */ /* 0x000fe40000410000 */
[----:B------:R-:W-:Y:S03]  /*4970*/  FMUL.FTZ R248, R12, c[0x0][0x2ec] ;  /* 0x0000bb000cf87a20 */ /* 0x000fe60000410000 */
[----:B------:R-:W-:Y:S02]  /*4980*/  FMUL.FTZ R246, R13, c[0x0][0x2ec] ;  /* 0x0000bb000df67a20 */ /* 0x000fe40000410000 */
[----:B------:R-:W2:Y:S01]  /*4990*/  MUFU.TANH R252, R252 ;  /* 0x000000fc00fc7308 */ /* 0x000ea20000002400 */
[----:B------:R-:W-:Y:S02]  /*49a0*/  FMUL.FTZ R249, R14, c[0x0][0x2ec] ;  /* 0x0000bb000ef97a20 */ /* 0x000fe40000410000 */
[----:B------:R-:W-:Y:S02]  /*49b0*/  FMUL.FTZ R247, R15, c[0x0][0x2ec] ;  /* 0x0000bb000ff77a20 */ /* 0x000fe40000410000 */
[----:B------:R-:W-:Y:S02]  /*49c0*/  FMUL.FTZ R244, R16, c[0x0][0x2ec] ;  /* 0x0000bb0010f47a20 */ /* 0x000fe40000410000 */
[----:B------:R-:W-:Y:S02]  /*49d0*/  FMUL.FTZ R242, R17, c[0x0][0x2ec] ;  /* 0x0000bb0011f27a20 */ /* 0x000fe40000410000 */
[----:B------:R-:W-:Y:S01]  /*49e0*/  FMUL.FTZ R245, R18, c[0x0][0x2ec] ;  /* 0x0000bb0012f57a20 */ /* 0x000fe20000410000 */
[----:B------:R-:W2:Y:S01]  /*49f0*/  MUFU.TANH R251, R251 ;  /* 0x000000fb00fb7308 */ /* 0x000ea20000002400 */
[C---:B-1----:R-:W-:Y:S03]  /*4a00*/  HMMA.16816.F32.BF16 R28, R176.reuse, R136, R28 ;  /* 0x00000088b01c723c */ /* 0x042fe6000004181c */
[----:B------:R-:W-:Y:S02]  /*4a10*/  FMUL.FTZ R243, R19, c[0x0][0x2ec] ;  /* 0x0000bb0013f37a20 */ /* 0x000fe40000410000 */
[----:B------:R-:W-:Y:S02]  /*4a20*/  FMUL.FTZ R240, R20, c[0x0][0x2ec] ;  /* 0x0000bb0014f07a20 */ /* 0x000fe40000410000 */
[----:B------:R-:W-:Y:S01]  /*4a30*/  FMUL.FTZ R238, R21, c[0x0][0x2ec] ;  /* 0x0000bb0015ee7a20 */ /* 0x000fe20000410000 */
[----:B------:R-:W-:Y:S01]  /*4a40*/  HMMA.16816.F32.BF16 R32, R176, R138, R32 ;  /* 0x0000008ab020723c */ /* 0x000fe20000041820 */
[----:B------:R-:W1:Y:S03]  /*4a50*/  MUFU.TANH R250, R250 ;  /* 0x000000fa00fa7308 */ /* 0x000e660000002400 */
[----:B------:R-:W-:Y:S02]  /*4a60*/  FMUL.FTZ R241, R22, c[0x0][0x2ec] ;  /* 0x0000bb0016f17a20 */ /* 0x000fe40000410000 */
[----:B------:R-:W-:Y:S02]  /*4a70*/  FMUL.FTZ R239, R23, c[0x0][0x2ec] ;  /* 0x0000bb0017ef7a20 */ /* 0x000fe40000410000 */
[----:B------:R-:W-:Y:S03]  /*4a80*/  FMUL.FTZ R236, R24, c[0x0][0x2ec] ;  /* 0x0000bb0018ec7a20 */ /* 0x000fe60000410000 */
[----:B------:R-:W1:Y:S01]  /*4a90*/  MUFU.TANH R248, R248 ;  /* 0x000000f800f87308 */ /* 0x000e620000002400 */
[----:B------:R-:W-:Y:S02]  /*4aa0*/  FMUL.FTZ R234, R25, c[0x0][0x2ec] ;  /* 0x0000bb0019ea7a20 */ /* 0x000fe40000410000 */
[----:B------:R-:W-:Y:S02]  /*4ab0*/  FMUL.FTZ R237, R26, c[0x0][0x2ec] ;  /* 0x0000bb001aed7a20 */ /* 0x000fe40000410000 */
[----:B------:R-:W-:Y:S02]  /*4ac0*/  FMUL.FTZ R235, R27, c[0x0][0x2ec] ;  /* 0x0000bb001beb7a20 */ /* 0x000fe40000410000 */
[----:B------:R-:W-:Y:S02]  /*4ad0*/  FMUL.FTZ R230, R28, c[0x0][0x2ec] ;  /* 0x0000bb001ce67a20 */ /* 0x000fe40000410000 */
[----:B------:R-:W-:Y:S01]  /*4ae0*/  FMUL.FTZ R232, R29, c[0x0][0x2ec] ;  /* 0x0000bb001de87a20 */ /* 0x000fe20000410000 */
        /* <DEDUP_REMOVED lines=8> */
[----:B--2---:R-:W-:Y:S02]  /*4b70*/  FMUL.FTZ R3, R10, c[0x0][0x2ec] ;  /* 0x0000bb000a037a20 */ /* 0x004fe40000410000 */
[----:B----4-:R-:W-:Y:S02]  /*4b80*/  FMUL.FTZ R2, R11, c[0x0][0x2ec] ;  /* 0x0000bb000b027a20 */ /* 0x010fe40000410000 */
[----:B------:R-:W-:Y:S03]  /*4b90*/  FMUL.FTZ R35, R35, c[0x0][0x2ec] ;  /* 0x0000bb0023237a20 */ /* 0x000fe60000410000 */
[----:B------:R2:W4:Y:S10]  /*4ba0*/  MUFU.TANH R182, R132 ;  /* 0x0000008400b67308 */ /* 0x0005340000002400 */
[----:B------:R2:W1:Y:S10]  /*4bb0*/  MUFU.TANH R183, R3 ;  /* 0x0000000300b77308 */ /* 0x0004740000002400 */
[----:B------:R2:W1:Y:S10]  /*4bc0*/  MUFU.TANH R181, R2 ;  /* 0x0000000200b57308 */ /* 0x0004740000002400 */
[----:B------:R-:W1:Y:S10]  /*4bd0*/  MUFU.TANH R247, R247 ;  /* 0x000000f700f77308 */ /* 0x000e740000002400 */
        /* <DEDUP_REMOVED lines=19> */
[----:B------:R2:W1:Y:S02]  /*4d10*/  MUFU.TANH R133, R35 ;  /* 0x0000002300857308 */ /* 0x0004640000002400 */
[----:B-1234-:R-:W-:-:S05]  /*4d20*/  @P0 BRA `(.L_x_36) ;  /* 0xffffef2000000947 */ /* 0x01efca000383ffff */
.L_x_35:
        /* <DEDUP_REMOVED lines=39> */
[----:B-1----:R-:W-:Y:S02]  /*4fa0*/  FMNMX.FTZ R7, R133, R2, !PT ;  /* 0x0000000285077209 */ /* 0x002fe40007810000 */
[----:B------:R-:W-:Y:S01]  /*4fb0*/  IADD3 R215, R215, -0x1, RZ ;  /* 0xffffffffd7d77810 */ /* 0x000fe20007ffe0ff */
[----:B------:R-:W1:Y:S08]  /*4fc0*/  SHFL.BFLY PT, R6, R5, 0x2, 0x1f ;  /* 0x0c401f0005067f89 */ /* 0x000e7000000e0000 */
[----:B------:R-:W2:Y:S08]  /*4fd0*/  SHFL.BFLY PT, R2, R7, 0x2, 0x1f ;  /* 0x0c401f0007027f89 */ /* 0x000eb000000e0000 */
[----:B------:R-:W-:Y:S08]  /*4fe0*/  LDSM.16.MT88.4 R160, [R196+0x15800] ;  /* 0x01580000c4a0783b */ /* 0x000ff00000004200 */
[----:B------:R-:W-:Y:S01]  /*4ff0*/  LDSM.16.MT88.4 R164, [R200+0x17800] ;  /* 0x01780000c8a4783b */ /* 0x000fe20000004200 */
[----:B-1----:R-:W-:Y:S02]  /*5000*/  FMNMX.FTZ R9, R5, R6, !PT ;  /* 0x0000000605097209 */ /* 0x002fe40007810000 */
[----:B--2---:R-:W-:Y:S05]  /*5010*/  FMNMX.FTZ R4, R7, R2, !PT ;  /* 0x0000000207047209 */ /* 0x004fea0007810000 */
[----:B------:R-:W1:Y:S08]  /*5020*/  SHFL.BFLY PT, R132, R9, 0x1, 0x1f ;  /* 0x0c201f0009847f89 */ /* 0x000e7000000e0000 */
[----:B------:R-:W2:Y:S01]  /*5030*/  SHFL.BFLY PT, R3, R4, 0x1, 0x1f ;  /* 0x0c201f0004037f89 */ /* 0x000ea200000e0000 */
[----:B-1----:R-:W-:Y:S04]  /*5040*/  FMNMX.FTZ R132, R9, R132, !PT ;  /* 0x0000008409847209 */ /* 0x002fe80007810000 */
[C---:B------:R-:W-:Y:S01]  /*5050*/  FSETP.NEU.FTZ.AND P1, PT, R132.reuse, -INF , PT ;  /* 0xff8000008400780b */ /* 0x040fe20003f3d000 */
[C---:B------:R-:W-:Y:S02]  /*5060*/  FMUL.FTZ R145, R132.reuse, c[0x0][0x23c] ;  /* 0x00008f0084917a20 */ /* 0x040fe40000410000 */
[----:B------:R-:W-:Y:S01]  /*5070*/  FADD.FTZ R2, -R132, R135 ;  /* 0x0000008784027221 */ /* 0x000fe20000010100 */
[----:B--2---:R-:W-:Y:S02]  /*5080*/  FMNMX.FTZ R3, R4, R3, !PT ;  /* 0x0000000304037209 */ /* 0x004fe40007810000 */
[----:B------:R-:W-:Y:S01]  /*5090*/  FSEL R145, R145, RZ, P1 ;  /* 0x000000ff91917208 */ /* 0x000fe20000800000 */
[----:B------:R-:W-:Y:S01]  /*50a0*/  FMUL.FTZ R6, R2, c[0x0][0x23c] ;  /* 0x00008f0002067a20 */ /* 0x000fe20000410000 */
[C---:B------:R-:W-:Y:S01]  /*50b0*/  FSETP.NEU.FTZ.AND P1, PT, R3.reuse, -INF , PT ;  /* 0xff8000000300780b */ /* 0x040fe20003f3d000 */
[C---:B------:R-:W-:Y:S01]  /*50c0*/  FMUL.FTZ R144, R3.reuse, c[0x0][0x23c] ;  /* 0x00008f0003907a20 */ /* 0x040fe20000410000 */
[----:B------:R-:W-:Y:S01]  /*50d0*/  MOV R135, R132 ;  /* 0x0000008400877202 */ /* 0x000fe20000000f00 */
[----:B------:R-:W-:Y:S01]  /*50e0*/  FADD.FTZ R5, -R3, R0 ;  /* 0x0000000003057221 */ /* 0x000fe20000010100 */
[----:B------:R-:W1:Y:S01]  /*50f0*/  MUFU.EX2 R2, R6 ;  /* 0x0000000600027308 */ /* 0x000e620000000800 */
[--C-:B------:R-:W-:Y:S01]  /*5100*/  FFMA.FTZ R175, R170, c[0x0][0x23c], -R145.reuse ;  /* 0x00008f00aaaf7a23 */ /* 0x100fe20000010891 */
[----:B------:R-:W-:Y:S01]  /*5110*/  FSEL R144, R144, RZ, P1 ;  /* 0x000000ff90907208 */ /* 0x000fe20000800000 */
[--C-:B------:R-:W-:Y:S02]  /*5120*/  FFMA.FTZ R174, R252, c[0x0][0x23c], -R145.reuse ;  /* 0x00008f00fcae7a23 */ /* 0x100fe40000010891 */
[--C-:B------:R-:W-:Y:S02]  /*5130*/  FFMA.FTZ R173, R250, c[0x0][0x23c], -R145.reuse ;  /* 0x00008f00faad7a23 */ /* 0x100fe40000010891 */
[--C-:B------:R-:W-:Y:S02]  /*5140*/  FFMA.FTZ R171, R169, c[0x0][0x23c], -R144.reuse ;  /* 0x00008f00a9ab7a23 */ /* 0x100fe40000010890 */
[--C-:B------:R-:W-:Y:S01]  /*5150*/  FFMA.FTZ R170, R251, c[0x0][0x23c], -R144.reuse ;  /* 0x00008f00fbaa7a23 */ /* 0x100fe20000010890 */
[----:B------:R-:W-:Y:S01]  /*5160*/  MUFU.EX2 R175, R175 ;  /* 0x000000af00af7308 */ /* 0x000fe20000000800 */
[--C-:B------:R-:W-:Y:S02]  /*5170*/  FFMA.FTZ R172, R182, c[0x0][0x23c], -R145.reuse ;  /* 0x00008f00b6ac7a23 */ /* 0x100fe40000010891 */
[--C-:B------:R-:W-:Y:S02]  /*5180*/  FFMA.FTZ R169, R183, c[0x0][0x23c], -R144.reuse ;  /* 0x00008f00b7a97a23 */ /* 0x100fe40000010890 */
[--C-:B------:R-:W-:Y:S02]  /*5190*/  FFMA.FTZ R168, R181, c[0x0][0x23c], -R144.reuse ;  /* 0x00008f00b5a87a23 */ /* 0x100fe40000010890 */
[----:B------:R-:W-:Y:S02]  /*51a0*/  FMUL.FTZ R0, R5, c[0x0][0x23c] ;  /* 0x00008f0005007a20 */ /* 0x000fe40000410000 */
[--C-:B------:R-:W-:Y:S01]  /*51b0*/  FFMA.FTZ R176, R248, c[0x0][0x23c], -R145.reuse ;  /* 0x00008f00f8b07a23 */ /* 0x100fe20000010891 */
[----:B------:R-:W2:Y:S01]  /*51c0*/  MUFU.EX2 R174, R174 ;  /* 0x000000ae00ae7308 */ /* 0x000ea20000000800 */
[--C-:B------:R-:W-:Y:S02]  /*51d0*/  FFMA.FTZ R177, R246, c[0x0][0x23c], -R145.reuse ;  /* 0x00008f00f6b17a23 */ /* 0x100fe40000010891 */
[--C-:B------:R-:W-:Y:S02]  /*51e0*/  FFMA.FTZ R178, R249, c[0x0][0x23c], -R144.reuse ;  /* 0x00008f00f9b27a23 */ /* 0x100fe40000010890 */
[C---:B-1----:R-:W-:Y:S02]  /*51f0*/  FMUL.FTZ R4, R2.reuse, R128 ;  /* 0x0000008002047220 */ /* 0x042fe40000410000 */
[C---:B------:R-:W-:Y:S02]  /*5200*/  FMUL.FTZ R5, R2.reuse, R129 ;  /* 0x0000008102057220 */ /* 0x040fe40000410000 */
[C---:B------:R-:W-:Y:S01]  /*5210*/  FMUL.FTZ R8, R2.reuse, R124 ;  /* 0x0000007c02087220 */ /* 0x040fe20000410000 */
[----:B------:R-:W1:Y:S01]  /*5220*/  MUFU.EX2 R0, R0 ;  /* 0x0000000000007308 */ /* 0x000e620000000800 */
[C---:B------:R-:W-:Y:S02]  /*5230*/  FMUL.FTZ R9, R2.reuse, R125 ;  /* 0x0000007d02097220 */ /* 0x040fe40000410000 */
[C---:B------:R-:W-:Y:S02]  /*5240*/  FMUL.FTZ R16, R2.reuse, R116 ;  /* 0x0000007402107220 */ /* 0x040fe40000410000 */
[C---:B------:R-:W-:Y:S02]  /*5250*/  FMUL.FTZ R17, R2.reuse, R117 ;  /* 0x0000007502117220 */ /* 0x040fe40000410000 */
[C---:B------:R-:W-:Y:S02]  /*5260*/  FMUL.FTZ R24, R2.reuse, R108 ;  /* 0x0000006c02187220 */ /* 0x040fe40000410000 */
[C---:B------:R-:W-:Y:S01]  /*5270*/  FMUL.FTZ R25, R2.reuse, R109 ;  /* 0x0000006d02197220 */ /* 0x040fe20000410000 */
[----:B------:R-:W-:Y:S01]  /*5280*/  MUFU.EX2 R171, R171 ;  /* 0x000000ab00ab7308 */ /* 0x000fe20000000800 */
[C---:B------:R-:W-:Y:S02]  /*5290*/  FMUL.FTZ R32, R2.reuse, R100 ;  /* 0x0000006402207220 */ /* 0x040fe40000410000 */
[----:B------:R-:W-:Y:S01]  /*52a0*/  FMUL.FTZ R33, R2, R101 ;  /* 0x0000006502217220 */ /* 0x000fe20000410000 */
[----:B--2---:R-:W-:Y:S01]  /*52b0*/  F2FP.BF16.PACK_AB R128, R174, R175 ;  /* 0x000000afae80723e */ /* 0x004fe200000010ff */
[C---:B------:R-:W-:Y:S02]  /*52c0*/  FMUL.FTZ R36, R2.reuse, R36 ;  /* 0x0000002402247220 */ /* 0x040fe40000410000 */
[C---:B------:R-:W-:Y:S02]  /*52d0*/  FMUL.FTZ R37, R2.reuse, R37 ;  /* 0x0000002502257220 */ /* 0x040fe40000410000 */
[C---:B------:R-:W-:Y:S01]  /*52e0*/  FMUL.FTZ R40, R2.reuse, R40 ;  /* 0x0000002802287220 */ /* 0x040fe20000410000 */
[----:B------:R-:W2:Y:S01]  /*52f0*/  MUFU.EX2 R170, R170 ;  /* 0x000000aa00aa7308 */ /* 0x000ea20000000800 */
[C---:B------:R-:W-:Y:S02]  /*5300*/  FMUL.FTZ R41, R2.reuse, R41 ;  /* 0x0000002902297220 */ /* 0x040fe40000410000 */
[----:B------:R-:W-:Y:S02]  /*5310*/  FMUL.FTZ R44, R2, R44 ;  /* 0x0000002c022c7220 */ /* 0x000fe40000410000 */
[C---:B-1----:R-:W-:Y:S02]  /*5320*/  FMUL.FTZ R6, R0.reuse, R130 ;  /* 0x0000008200067220 */ /* 0x042fe40000410000 */
[C---:B------:R-:W-:Y:S02]  /*5330*/  FMUL.FTZ R7, R0.reuse, R131 ;  /* 0x0000008300077220 */ /* 0x040fe40000410000 */
[C---:B------:R-:W-:Y:S01]  /*5340*/  FMUL.FTZ R10, R0.reuse, R126 ;  /* 0x0000007e000a7220 */ /* 0x040fe20000410000 */
[----:B------:R-:W-:Y:S01]  /*5350*/  MUFU.EX2 R173, R173 ;  /* 0x000000ad00ad7308 */ /* 0x000fe20000000800 */
[C---:B------:R-:W-:Y:S02]  /*5360*/  FMUL.FTZ R11, R0.reuse, R127 ;  /* 0x0000007f000b7220 */ /* 0x040fe40000410000 */
[C---:B------:R-:W-:Y:S01]  /*5370*/  FMUL.FTZ R18, R0.reuse, R118 ;  /* 0x0000007600127220 */ /* 0x040fe20000410000 */
[----:B------:R-:W-:Y:S01]  /*5380*/  LDSM.16.MT88.4 R124, [R200+0x14800] ;  /* 0x01480000c87c783b */ /* 0x000fe20000004200 */
[C---:B------:R-:W-:Y:S02]  /*5390*/  FMUL.FTZ R19, R0.reuse, R119 ;  /* 0x0000007700137220 */ /* 0x040fe40000410000 */
[C---:B------:R-:W-:Y:S02]  /*53a0*/  FMUL.FTZ R26, R0.reuse, R110 ;  /* 0x0000006e001a7220 */ /* 0x040fe40000410000 */
[C---:B------:R-:W-:Y:S01]  /*53b0*/  FMUL.FTZ R27, R0.reuse, R111 ;  /* 0x0000006f001b7220 */ /* 0x040fe20000410000 */
[----:B------:R-:W1:Y:S01]  /*53c0*/  MUFU.EX2 R172, R172 ;  /* 0x000000ac00ac7308 */ /* 0x000e620000000800 */
[C---:B------:R-:W-:Y:S01]  /*53d0*/  FMUL.FTZ R34, R0.reuse, R102 ;  /* 0x0000006600227220 */ /* 0x040fe20000410000 */
[----:B------:R-:W-:Y:S01]  /*53e0*/  LDSM.16.MT88.4 R108, [R196+0x14000] ;  /* 0x01400000c46c783b */ /* 0x000fe20000004200 */
[----:B------:R-:W-:Y:S01]  /*53f0*/  FMUL.FTZ R35, R0, R103 ;  /* 0x0000006700237220 */ /* 0x000fe20000410000 */
[----:B--2---:R-:W-:Y:S01]  /*5400*/  F2FP.BF16.PACK_AB R129, R170, R171 ;  /* 0x000000abaa81723e */ /* 0x004fe200000010ff */
[C---:B------:R-:W-:Y:S02]  /*5410*/  FMUL.FTZ R38, R0.reuse, R38 ;  /* 0x0000002600267220 */ /* 0x040fe40000410000 */
[C---:B------:R-:W-:Y:S02]  /*5420*/  FMUL.FTZ R39, R0.reuse, R39 ;  /* 0x0000002700277220 */ /* 0x040fe40000410000 */
[C---:B------:R-:W-:Y:S01]  /*5430*/  FMUL.FTZ R42, R0.reuse, R42 ;  /* 0x0000002a002a7220 */ /* 0x040fe20000410000 */
[----:B------:R-:W-:Y:S01]  /*5440*/  MUFU.EX2 R169, R169 ;  /* 0x000000a900a97308 */ /* 0x000fe20000000800 */
[----:B------:R-:W-:Y:S01]  /*5450*/  LDSM.16.MT88.4 R100, [R197+0x14000] ;  /* 0x01400000c564783b */ /* 0x000fe20000004200 */
[----:B------:R-:W-:Y:S02]  /*5460*/  FMUL.FTZ R43, R0, R43 ;  /* 0x0000002b002b7220 */ /* 0x000fe40000410000 */
[----:B------:R-:W-:Y:S02]  /*5470*/  FMUL.FTZ R45, R2, R45 ;  /* 0x0000002d022d7220 */ /* 0x000fe40000410000 */
[C---:B------:R-:W-:Y:S02]  /*5480*/  FMUL.FTZ R46, R0.reuse, R46 ;  /* 0x0000002e002e7220 */ /* 0x040fe40000410000 */
[----:B------:R-:W-:Y:S01]  /*5490*/  FMUL.FTZ R47, R0, R47 ;  /* 0x0000002f002f7220 */ /* 0x000fe20000410000 */
[----:B------:R-:W-:Y:S01]  /*54a0*/  LDSM.16.MT88.4 R116, [R198+0x12800] ;  /* 0x01280000c674783b */ /* 0x000fe20000004200 */
[----:B------:R-:W2:Y:S01]  /*54b0*/  MUFU.EX2 R168, R168 ;  /* 0x000000a800a87308 */ /* 0x000ea20000000800 */
[C---:B------:R-:W-:Y:S02]  /*54c0*/  FMUL.FTZ R48, R2.reuse, R48 ;  /* 0x0000003002307220 */ /* 0x040fe40000410000 */
[----:B------:R-:W-:Y:S01]  /*54d0*/  FMUL.FTZ R49, R2, R49 ;  /* 0x0000003102317220 */ /* 0x000fe20000410000 */
[----:B-1----:R-:W-:Y:S01]  /*54e0*/  F2FP.BF16.PACK_AB R130, R172, R173 ;  /* 0x000000adac82723e */ /* 0x002fe200000010ff */
        /* <DEDUP_REMOVED lines=9> */
[----:B------:R-:W1:Y:S01]  /*5580*/  MUFU.EX2 R177, R177 ;  /* 0x000000b100b17308 */ /* 0x000e620000000800 */
[C---:B------:R-:W-:Y:S02]  /*5590*/  FMUL.FTZ R58, R0.reuse, R58 ;  /* 0x0000003a003a7220 */ /* 0x040fe40000410000 */
[----:B------:R-:W-:Y:S01]  /*55a0*/  FMUL.FTZ R59, R0, R59 ;  /* 0x0000003b003b7220 */ /* 0x000fe20000410000 */
[----:B--2---:R-:W-:Y:S01]  /*55b0*/  F2FP.BF16.PACK_AB R131, R168, R169 ;  /* 0x000000a9a883723e */ /* 0x004fe200000010ff */
[C---:B------:R-:W-:Y:S02]  /*55c0*/  FMUL.FTZ R60, R2.reuse, R60 ;  /* 0x0000003c023c7220 */ /* 0x040fe40000410000 */
[----:B------:R-:W-:Y:S02]  /*55d0*/  FMUL.FTZ R61, R2, R61 ;  /* 0x0000003d023d7220 */ /* 0x000fe40000410000 */
[C---:B------:R-:W-:Y:S01]  /*55e0*/  FMUL.FTZ R62, R0.reuse, R62 ;  /* 0x0000003e003e7220 */ /* 0x040fe20000410000 */
[----:B------:R-:W-:Y:S01]  /*55f0*/  MUFU.EX2 R178, R178 ;  /* 0x000000b200b27308 */ /* 0x000fe20000000800 */
[C---:B------:R-:W-:Y:S05]  /*5600*/  HMMA.16816.F32.BF16 R4, R128.reuse, R12, R4 ;  /* 0x0000000c8004723c */ /* 0x040fea0000041804 */
[----:B------:R-:W-:Y:S02]  /*5610*/  FMUL.FTZ R63, R0, R63 ;  /* 0x0000003f003f7220 */ /* 0x000fe40000410000 */
[C---:B------:R-:W-:Y:S01]  /*5620*/  FMUL.FTZ R12, R2.reuse, R120 ;  /* 0x00000078020c7220 */ /* 0x040fe20000410000 */
[C---:B------:R-:W-:Y:S04]  /*5630*/  HMMA.16816.F32.BF16 R8, R128.reuse, R14, R8 ;  /* 0x0000000e8008723c */ /* 0x040fe80000041808 */
[C---:B------:R-:W-:Y:S02]  /*5640*/  FMUL.FTZ R13, R2.reuse, R121 ;  /* 0x00000079020d7220 */ /* 0x040fe40000410000 */
[----:B------:R-:W-:Y:S02]  /*5650*/  FMUL.FTZ R64, R2, R64 ;  /* 0x0000004002407220 */ /* 0x000fe40000410000 */
[C---:B------:R-:W-:Y:S04]  /*5660*/  FMUL.FTZ R14, R0.reuse, R122 ;  /* 0x0000007a000e7220 */ /* 0x040fe80000410000 */
[----:B------:R-:W-:Y:S02]  /*5670*/  FMUL.FTZ R15, R0, R123 ;  /* 0x0000007b000f7220 */ /* 0x000fe40000410000 */
[----:B------:R-:W2:Y:S01]  /*5680*/  LDSM.16.MT88.4 R120, [R196+0x12000] ;  /* 0x01200000c478783b */ /* 0x000ea20000004200 */
[----:B------:R-:W-:Y:S02]  /*5690*/  FMUL.FTZ R65, R2, R65 ;  /* 0x0000004102417220 */ /* 0x000fe40000410000 */
[C---:B------:R-:W-:Y:S02]  /*56a0*/  FMUL.FTZ R66, R0.reuse, R66 ;  /* 0x0000004200427220 */ /* 0x040fe40000410000 */
[C---:B------:R-:W-:Y:S03]  /*56b0*/  HMMA.16816.F32.BF16 R12, R128.reuse, R20, R12 ;  /* 0x00000014800c723c */ /* 0x040fe6000004180c */
[----:B------:R-:W-:Y:S02]  /*56c0*/  FMUL.FTZ R67, R0, R67 ;  /* 0x0000004300437220 */ /* 0x000fe40000410000 */
[C---:B------:R-:W-:Y:S02]  /*56d0*/  FMUL.FTZ R68, R2.reuse, R68 ;  /* 0x0000004402447220 */ /* 0x040fe40000410000 */
[C---:B------:R-:W-:Y:S01]  /*56e0*/  FMUL.FTZ R20, R2.reuse, R112 ;  /* 0x0000007002147220 */ /* 0x040fe20000410000 */
[C---:B------:R-:W-:Y:S04]  /*56f0*/  HMMA.16816.F32.BF16 R16, R128.reuse, R22, R16 ;  /* 0x000000168010723c */ /* 0x040fe80000041810 */
[C---:B------:R-:W-:Y:S02]  /*5700*/  FMUL.FTZ R21, R2.reuse, R113 ;  /* 0x0000007102157220 */ /* 0x040fe40000410000 */
[----:B------:R-:W-:Y:S02]  /*5710*/  FMUL.FTZ R69, R2, R69 ;  /* 0x0000004502457220 */ /* 0x000fe40000410000 */
[C---:B------:R-:W-:Y:S04]  /*5720*/  FMUL.FTZ R22, R0.reuse, R114 ;  /* 0x0000007200167220 */ /* 0x040fe80000410000 */
[C---:B------:R-:W-:Y:S02]  /*5730*/  FMUL.FTZ R23, R0.reuse, R115 ;  /* 0x0000007300177220 */ /* 0x040fe40000410000 */
[----:B------:R-:W3:Y:S01]  /*5740*/  LDSM.16.MT88.4 R112, [R200+0x14000] ;  /* 0x01400000c870783b */ /* 0x000ee20000004200 */
[C---:B------:R-:W-:Y:S02]  /*5750*/  FMUL.FTZ R70, R0.reuse, R70 ;  /* 0x0000004600467220 */ /* 0x040fe40000410000 */
[----:B------:R-:W-:Y:S02]  /*5760*/  FMUL.FTZ R71, R0, R71 ;  /* 0x0000004700477220 */ /* 0x000fe40000410000 */
[C---:B------:R-:W-:Y:S03]  /*5770*/  HMMA.16816.F32.BF16 R20, R128.reuse, R28, R20 ;  /* 0x0000001c8014723c */ /* 0x040fe60000041814 */
[C---:B------:R-:W-:Y:S02]  /*5780*/  FMUL.FTZ R72, R2.reuse, R72 ;  /* 0x0000004802487220 */ /* 0x040fe40000410000 */
[C---:B------:R-:W-:Y:S02]  /*5790*/  FMUL.FTZ R73, R2.reuse, R73 ;  /* 0x0000004902497220 */ /* 0x040fe40000410000 */
[C---:B------:R-:W-:Y:S01]  /*57a0*/  FMUL.FTZ R28, R2.reuse, R104 ;  /* 0x00000068021c7220 */ /* 0x040fe20000410000 */
[C---:B------:R-:W-:Y:S04]  /*57b0*/  HMMA.16816.F32.BF16 R24, R128.reuse, R30, R24 ;  /* 0x0000001e8018723c */ /* 0x040fe80000041818 */
[----:B------:R-:W-:Y:S02]  /*57c0*/  FMUL.FTZ R29, R2, R105 ;  /* 0x00000069021d7220 */ /* 0x000fe40000410000 */
[C---:B------:R-:W-:Y:S02]  /*57d0*/  FMUL.FTZ R74, R0.reuse, R74 ;  /* 0x0000004a004a7220 */ /* 0x040fe40000410000 */
[C---:B------:R-:W-:Y:S04]  /*57e0*/  FMUL.FTZ R30, R0.reuse, R106 ;  /* 0x0000006a001e7220 */ /* 0x040fe80000410000 */
[C---:B------:R-:W-:Y:S02]  /*57f0*/  FMUL.FTZ R31, R0.reuse, R107 ;  /* 0x0000006b001f7220 */ /* 0x040fe40000410000 */
[----:B------:R-:W4:Y:S01]  /*5800*/  LDSM.16.MT88.4 R104, [R198+0x14000] ;  /* 0x01400000c668783b */ /* 0x000f220000004200 */
[----:B------:R-:W-:Y:S02]  /*5810*/  FMUL.FTZ R75, R0, R75 ;  /* 0x0000004b004b7220 */ /* 0x000fe40000410000 */
[C---:B------:R-:W-:Y:S02]  /*5820*/  FMUL.FTZ R76, R2.reuse, R76 ;  /* 0x0000004c024c7220 */ /* 0x040fe40000410000 */
[C---:B--2---:R-:W-:Y:S03]  /*5830*/  HMMA.16816.F32.BF16 R28, R128.reuse, R120, R28 ;  /* 0x00000078801c723c */ /* 0x044fe6000004181c */
[----:B------:R-:W-:Y:S02]  /*5840*/  FMUL.FTZ R77, R2, R77 ;  /* 0x0000004d024d7220 */ /* 0x000fe40000410000 */
[C---:B------:R-:W-:Y:S02]  /*5850*/  FMUL.FTZ R78, R0.reuse, R78 ;  /* 0x0000004e004e7220 */ /* 0x040fe40000410000 */
[----:B------:R-:W-:Y:S01]  /*5860*/  FMUL.FTZ R79, R0, R79 ;  /* 0x0000004f004f7220 */ /* 0x000fe20000410000 */
[C---:B------:R-:W-:Y:S01]  /*5870*/  HMMA.16816.F32.BF16 R32, R128.reuse, R122, R32 ;  /* 0x0000007a8020723c */ /* 0x040fe20000041820 */
[----:B------:R-:W-:Y:S03]  /*5880*/  LDSM.16.MT88.4 R120, [R196+0x12800] ;  /* 0x01280000c478783b */ /* 0x000fe60000004200 */
[C---:B------:R-:W-:Y:S02]  /*5890*/  FMUL.FTZ R80, R2.reuse, R80 ;  /* 0x0000005002507220 */ /* 0x040fe40000410000 */
[----:B------:R-:W-:Y:S02]  /*58a0*/  FMUL.FTZ R81, R2, R81 ;  /* 0x0000005102517220 */ /* 0x000fe40000410000 */
[C---:B---3--:R-:W-:Y:S04]  /*58b0*/  HMMA.16816.F32.BF16 R36, R128.reuse, R112, R36 ;  /* 0x000000708024723c */ /* 0x048fe80000041824 */
[C---:B------:R-:W-:Y:S02]  /*58c0*/  FMUL.FTZ R82, R0.reuse, R82 ;  /* 0x0000005200527220 */ /* 0x040fe40000410000 */
[----:B------:R-:W-:Y:S02]  /*58d0*/  FMUL.FTZ R83, R0, R83 ;  /* 0x0000005300537220 */ /* 0x000fe40000410000 */
[C---:B------:R-:W-:Y:S01]  /*58e0*/  HMMA.16816.F32.BF16 R40, R128.reuse, R114, R40 ;  /* 0x000000728028723c */ /* 0x040fe20000041828 */
[----:B------:R-:W-:Y:S03]  /*58f0*/  LDSM.16.MT88.4 R112, [R200+0x12800] ;  /* 0x01280000c870783b */ /* 0x000fe60000004200 */
[C---:B------:R-:W-:Y:S02]  /*5900*/  FMUL.FTZ R84, R2.reuse, R84 ;  /* 0x0000005402547220 */ /* 0x040fe40000410000 */
[----:B------:R-:W-:Y:S02]  /*5910*/  FMUL.FTZ R85, R2, R85 ;  /* 0x0000005502557220 */ /* 0x000fe40000410000 */
[C---:B------:R-:W-:Y:S01]  /*5920*/  FMUL.FTZ R86, R0.reuse, R86 ;  /* 0x0000005600567220 */ /* 0x040fe20000410000 */
[C---:B----4-:R-:W-:Y:S03]  /*5930*/  HMMA.16816.F32.BF16 R44, R128.reuse, R104, R44 ;  /* 0x00000068802c723c */ /* 0x050fe6000004182c */
[----:B------:R-:W-:Y:S02]  /*5940*/  FMUL.FTZ R87, R0, R87 ;  /* 0x0000005700577220 */ /* 0x000fe40000410000 */
[--C-:B------:R-:W-:Y:S02]  /*5950*/  FFMA.FTZ R179, R247, c[0x0][0x23c], -R144.reuse ;  /* 0x00008f00f7b37a23 */ /* 0x100fe40000010890 */
[--C-:B------:R-:W-:Y:S01]  /*5960*/  FFMA.FTZ R181, R244, c[0x0][0x23c], -R145.reuse ;  /* 0x00008f00f4b57a23 */ /* 0x100fe20000010891 */
[C---:B------:R-:W-:Y:S01]  /*5970*/  HMMA.16816.F32.BF16 R48, R128.reuse, R106, R48 ;  /* 0x0000006a8030723c */ /* 0x040fe20000041830 */
[----:B------:R-:W2:Y:S02]  /*5980*/  LDSM.16.MT88.4 R104, [R200+0x16000] ;  /* 0x01600000c868783b */ /* 0x000ea40000004200 */
[----:B------:R-:W3:Y:S01]  /*5990*/  MUFU.EX2 R179, R179 ;  /* 0x000000b300b37308 */ /* 0x000ee20000000800 */
[--C-:B------:R-:W-:Y:S02]  /*59a0*/  FFMA.FTZ R180, R242, c[0x0][0x23c], -R145.reuse ;  /* 0x00008f00f2b47a23 */ /* 0x100fe40000010891 */
[--C-:B------:R-:W-:Y:S02]  /*59b0*/  FFMA.FTZ R182, R245, c[0x0][0x23c], -R144.reuse ;  /* 0x00008f00f5b67a23 */ /* 0x100fe40000010890 */
[C---:B------:R-:W-:Y:S04]  /*59c0*/  HMMA.16816.F32.BF16 R52, R128.reuse, R100, R52 ;  /* 0x000000648034723c */ /* 0x040fe80000041834 */
[--C-:B------:R-:W-:Y:S01]  /*59d0*/  FFMA.FTZ R183, R243, c[0x0][0x23c], -R144.reuse ;  /* 0x00008f00f3b77a23 */ /* 0x100fe20000010890 */
[----:B------:R-:W-:Y:S01]  /*59e0*/  MUFU.EX2 R181, R181 ;  /* 0x000000b500b57308 */ /* 0x000fe20000000800 */
[C---:B------:R-:W-:Y:S02]  /*59f0*/  FMUL.FTZ R88, R2.reuse, R88 ;  /* 0x0000005802587220 */ /* 0x040fe40000410000 */
[C---:B------:R-:W-:Y:S01]  /*5a00*/  HMMA.16816.F32.BF16 R56, R128.reuse, R102, R56 ;  /* 0x000000668038723c */ /* 0x040fe20000041838 */
[----:B------:R-:W4:Y:S03]  /*5a10*/  LDSM.16.MT88.4 R100, [R198+0x16000] ;  /* 0x01600000c664783b */ /* 0x000f260000004200 */
[----:B------:R-:W-:Y:S02]  /*5a20*/  FMUL.FTZ R89, R2, R89 ;  /* 0x0000005902597220 */ /* 0x000fe40000410000 */
[C---:B------:R-:W-:Y:S01]  /*5a30*/  FMUL.FTZ R90, R0.reuse, R90 ;  /* 0x0000005a005a7220 */ /* 0x040fe20000410000 */
[----:B------:R-:W5:Y:S01]  /*5a40*/  MUFU.EX2 R180, R180 ;  /* 0x000000b400b47308 */ /* 0x000f620000000800 */
[C---:B------:R-:W-:Y:S04]  /*5a50*/  HMMA.16816.F32.BF16 R60, R128.reuse, R108, R60 ;  /* 0x0000006c803c723c */ /* 0x040fe8000004183c */
[----:B------:R-:W-:Y:S02]  /*5a60*/  FMUL.FTZ R91, R0, R91 ;  /* 0x0000005b005b7220 */ /* 0x000fe40000410000 */
[C---:B------:R-:W-:Y:S02]  /*5a70*/  FMUL.FTZ R92, R2.reuse, R92 ;  /* 0x0000005c025c7220 */ /* 0x040fe40000410000 */
[C---:B------:R-:W-:Y:S01]  /*5a80*/  HMMA.16816.F32.BF16 R64, R128.reuse, R110, R64 ;  /* 0x0000006e8040723c */ /* 0x040fe20000041840 */
[----:B------:R-:W5:Y:S01]  /*5a90*/  LDSM.16.MT88.4 R108, [R197+0x16000] ;  /* 0x01600000c56c783b */ /* 0x000f620000004200 */
[----:B------:R-:W-:Y:S02]  /*5aa0*/  MUFU.EX2 R182, R182 ;  /* 0x000000b600b67308 */ /* 0x000fe40000000800 */
[----:B------:R-:W-:Y:S02]  /*5ab0*/  FMUL.FTZ R93, R2, R93 ;  /* 0x0000005d025d7220 */ /* 0x000fe40000410000 */
[C---:B------:R-:W-:Y:S02]  /*5ac0*/  FMUL.FTZ R94, R0.reuse, R94 ;  /* 0x0000005e005e7220 */ /* 0x040fe40000410000 */
[----:B------:R-:W-:Y:S01]  /*5ad0*/  FMUL.FTZ R95, R0, R95 ;  /* 0x0000005f005f7220 */ /* 0x000fe20000410000 */
[C---:B--2---:R-:W-:Y:S03]  /*5ae0*/  HMMA.16816.F32.BF16 R68, R128.reuse, R104, R68 ;  /* 0x000000688044723c */ /* 0x044fe60000041844 */
[C---:B------:R-:W-:Y:S01]  /*5af0*/  FMUL.FTZ R96, R2.reuse, R96 ;  /* 0x0000006002607220 */ /* 0x040fe20000410000 */
[----:B------:R-:W2:Y:S01]  /*5b00*/  MUFU.EX2 R183, R183 ;  /* 0x000000b700b77308 */ /* 0x000ea20000000800 */
[----:B------:R-:W-:Y:S02]  /*5b10*/  FMUL.FTZ R97, R2, R97 ;  /* 0x0000006102617220 */ /* 0x000fe40000410000 */
[C---:B------:R-:W-:Y:S01]  /*5b20*/  FMUL.FTZ R98, R0.reuse, R98 ;  /* 0x0000006200627220 */ /* 0x040fe20000410000 */
[C---:B------:R-:W-:Y:S01]  /*5b30*/  HMMA.16816.F32.BF16 R72, R128.reuse, R106, R72 ;  /* 0x0000006a8048723c */ /* 0x040fe20000041848 */
[----:B------:R-:W2:Y:S03]  /*5b40*/  LDSM.16.MT88.4 R104, [R196+0x16000] ;  /* 0x01600000c468783b */ /* 0x000ea60000004200 */
[----:B------:R-:W-:Y:S02]  /*5b50*/  FMUL.FTZ R99, R0, R99 ;  /* 0x0000006300637220 */ /* 0x000fe40000410000 */
[--C-:B------:R-:W-:Y:S02]  /*5b60*/  FFMA.FTZ R240, R240, c[0x0][0x23c], -R145.reuse ;  /* 0x00008f00f0f07a23 */ /* 0x100fe40000010891 */
[C---:B----4-:R-:W-:Y:S04]  /*5b70*/  HMMA.16816.F32.BF16 R76, R128.reuse, R100, R76 ;  /* 0x00000064804c723c */ /* 0x050fe8000004184c */
[--C-:B------:R-:W-:Y:S01]  /*5b80*/  FFMA.FTZ R243, R238, c[0x0][0x23c], -R145.reuse ;  /* 0x00008f00eef37a23 */ /* 0x100fe20000010891 */
[----:B------:R-:W-:Y:S01]  /*5b90*/  MUFU.EX2 R240, R240 ;  /* 0x000000f000f07308 */ /* 0x000fe20000000800 */
[--C-:B------:R-:W-:Y:S01]  /*5ba0*/  FFMA.FTZ R238, R241, c[0x0][0x23c], -R144.reuse ;  /* 0x00008f00f1ee7a23 */ /* 0x100fe20000010890 */
[----:B-1----:R-:W-:Y:S01]  /*5bb0*/  F2FP.BF16.PACK_AB R100, R177, R176 ;  /* 0x000000b0b164723e */ /* 0x002fe200000010ff */
[C---:B------:R-:W-:Y:S04]  /*5bc0*/  HMMA.16816.F32.BF16 R80, R128.reuse, R102, R80 ;  /* 0x000000668050723c */ /* 0x040fe80000041850 */
[----:B---3--:R-:W-:Y:S01]  /*5bd0*/  F2FP.BF16.PACK_AB R101, R179, R178 ;  /* 0x000000b2b365723e */ /* 0x008fe200000010ff */
[--C-:B------:R-:W-:Y:S02]  /*5be0*/  FFMA.FTZ R239, R239, c[0x0][0x23c], -R144.reuse ;  /* 0x00008f00efef7a23 */ /* 0x100fe40000010890 */
[----:B-----5:R-:W-:Y:S01]  /*5bf0*/  F2FP.BF16.PACK_AB R102, R180, R181 ;  /* 0x000000b5b466723e */ /* 0x020fe200000010ff */
[C---:B------:R-:W-:Y:S01]  /*5c00*/  HMMA.16816.F32.BF16 R84, R128.reuse, R108, R84 ;  /* 0x0000006c8054723c */ /* 0x040fe20000041854 */
[----:B------:R-:W1:Y:S03]  /*5c10*/  MUFU.EX2 R243, R243 ;  /* 0x000000f300f37308 */ /* 0x000e660000000800 */
[----:B--2---:R-:W-:Y:S01]  /*5c20*/  F2FP.BF16.PACK_AB R103, R183, R182 ;  /* 0x000000b6b767723e */ /* 0x004fe200000010ff */
[--C-:B------:R-:W-:Y:S02]  /*5c30*/  FFMA.FTZ R236, R236, c[0x0][0x23c], -R145.reuse ;  /* 0x00008f00ecec7a23 */ /* 0x100fe40000010891 */
[--C-:B------:R-:W-:Y:S01]  /*5c40*/  FFMA.FTZ R241, R234, c[0x0][0x23c], -R145.reuse ;  /* 0x00008f00eaf17a23 */ /* 0x100fe20000010891 */
[C---:B------:R-:W-:Y:S01]  /*5c50*/  HMMA.16816.F32.BF16 R88, R128.reuse, R110, R88 ;  /* 0x0000006e8058723c */ /* 0x040fe20000041858 */
[----:B------:R-:W2:Y:S02]  /*5c60*/  LDSM.16.MT88.4 R108, [R197+0x12800] ;  /* 0x01280000c56c783b */ /* 0x000ea40000004200 */
[----:B------:R-:W-:Y:S01]  /*5c70*/  MUFU.EX2 R238, R238 ;  /* 0x000000ee00ee7308 */ /* 0x000fe20000000800 */
[--C-:B------:R-:W-:Y:S02]  /*5c80*/  FFMA.FTZ R234, R237, c[0x0][0x23c], -R144.reuse ;  /* 0x00008f00edea7a23 */ /* 0x100fe40000010890 */
[--C-:B------:R-:W-:Y:S02]  /*5c90*/  FFMA.FTZ R235, R235, c[0x0][0x23c], -R144.reuse ;  /* 0x00008f00ebeb7a23 */ /* 0x100fe40000010890 */
[--C-:B------:R-:W-:Y:S01]  /*5ca0*/  FFMA.FTZ R230, R230, c[0x0][0x23c], -R145.reuse ;  /* 0x00008f00e6e67a23 */ /* 0x100fe20000010891 */
[C---:B------:R-:W-:Y:S03]  /*5cb0*/  HMMA.16816.F32.BF16 R92, R128.reuse, R104, R92 ;  /* 0x00000068805c723c */ /* 0x040fe6000004185c */
[--C-:B------:R-:W-:Y:S01]  /*5cc0*/  FFMA.FTZ R237, R232, c[0x0][0x23c], -R145.reuse ;  /* 0x00008f00e8ed7a23 */ /* 0x100fe20000010891 */
[----:B------:R-:W3:Y:S01]  /*5cd0*/  MUFU.EX2 R239, R239 ;  /* 0x000000ef00ef7308 */ /* 0x000ee20000000800 */
[--C-:B------:R-:W-:Y:S02]  /*5ce0*/  FFMA.FTZ R232, R233, c[0x0][0x23c], -R144.reuse ;  /* 0x00008f00e9e87a23 */ /* 0x100fe40000010890 */
[--C-:B------:R-:W-:Y:S01]  /*5cf0*/  FFMA.FTZ R231, R231, c[0x0][0x23c], -R144.reuse ;  /* 0x00008f00e7e77a23 */ /* 0x100fe20000010890 */
[----:B------:R-:W-:Y:S01]  /*5d00*/  HMMA.16816.F32.BF16 R96, R128, R106, R96 ;  /* 0x0000006a8060723c */ /* 0x000fe20000041860 */
[----:B------:R-:W4:Y:S03]  /*5d10*/  LDSM.16.MT88.4 R104, [R196+0x14800] ;  /* 0x01480000c468783b */ /* 0x000f260000004200 */
[--C-:B------:R-:W-:Y:S02]  /*5d20*/  FFMA.FTZ R228, R228, c[0x0][0x23c], -R145.reuse ;  /* 0x00008f00e4e47a23 */ /* 0x100fe40000010891 */
[----:B------:R-:W-:Y:S01]  /*5d30*/  FFMA.FTZ R145, R226, c[0x0][0x23c], -R145 ;  /* 0x00008f00e2917a23 */ /* 0x000fe20000010891 */
[----:B------:R-:W-:Y:S01]  /*5d40*/  MUFU.EX2 R236, R236 ;  /* 0x000000ec00ec7308 */ /* 0x000fe20000000800 */
[C---:B------:R-:W-:Y:S01]  /*5d50*/  HMMA.16816.F32.BF16 R4, R100.reuse, R112, R4 ;  /* 0x000000706404723c */ /* 0x040fe20000041804 */
[----:B------:R-:W-:Y:S04]  /*5d60*/  LDSM.16.MT88.4 R128, [R198+0x15000] ;  /* 0x01500000c680783b */ /* 0x000fe80000004200 */
[--C-:B------:R-:W-:Y:S02]  /*5d70*/  FFMA.FTZ R134, R134, c[0x0][0x23c], -R144.reuse ;  /* 0x00008f0086867a23 */ /* 0x100fe40000010890 */
[----:B------:R-:W-:Y:S01]  /*5d80*/  FFMA.FTZ R144, R133, c[0x0][0x23c], -R144 ;  /* 0x00008f0085907a23 */ /* 0x000fe20000010890 */
[C---:B------:R-:W-:Y:S01]  /*5d90*/  HMMA.16816.F32.BF16 R8, R100.reuse, R114, R8 ;  /* 0x000000726408723c */ /* 0x040fe20000041808 */
[----:B------:R-:W-:Y:S01]  /*5da0*/  LDSM.16.MT88.4 R112, [R198+0x16800] ;  /* 0x01680000c670783b */ /* 0x000fe20000004200 */
[----:B------:R-:W-:Y:S02]  /*5db0*/  MUFU.EX2 R233, R145 ;  /* 0x0000009100e97308 */ /* 0x000fe40000000800 */
[----:B------:R-:W-:Y:S02]  /*5dc0*/  FFMA.FTZ R175, R2, R229, R175 ;  /* 0x000000e502af7223 */ /* 0x000fe400000100af */
[----:B------:R-:W-:Y:S01]  /*5dd0*/  FFMA.FTZ R171, R0, R227, R171 ;  /* 0x000000e300ab7223 */ /* 0x000fe200000100ab */
[----:B------:R-:W-:Y:S01]  /*5de0*/  MOV R0, R3 ;  /* 0x0000000300007202 */ /* 0x000fe20000000f00 */
[C---:B------:R-:W-:Y:S04]  /*5df0*/  HMMA.16816.F32.BF16 R12, R100.reuse, R116, R12 ;  /* 0x00000074640c723c */ /* 0x040fe8000004180c */
[----:B------:R5:W-:Y:S01]  /*5e00*/  MUFU.EX2 R133, R144 ;  /* 0x0000009000857308 */ /* 0x000be20000000800 */
[----:B------:R-:W-:Y:S02]  /*5e10*/  FADD.FTZ R174, R174, R175 ;  /* 0x000000afaeae7221 */ /* 0x000fe40000010000 */
[----:B------:R-:W-:Y:S01]  /*5e20*/  FADD.FTZ R170, R170, R171 ;  /* 0x000000abaaaa7221 */ /* 0x000fe20000010000 */
[C---:B------:R-:W-:Y:S01]  /*5e30*/  HMMA.16816.F32.BF16 R16, R100.reuse, R118, R16 ;  /* 0x000000766410723c */ /* 0x040fe20000041810 */
[----:B------:R-:W-:Y:S03]  /*5e40*/  LDSM.16.MT88.4 R116, [R197+0x16800] ;  /* 0x01680000c574783b */ /* 0x000fe60000004200 */
[----:B------:R-:W-:Y:S02]  /*5e50*/  FADD.FTZ R173, R173, R174 ;  /* 0x000000aeadad7221 */ /* 0x000fe40000010000 */
[----:B------:R-:W1:Y:S02]  /*5e60*/  MUFU.EX2 R241, R241 ;  /* 0x000000f100f17308 */ /* 0x000e640000000800 */
[C---:B--2---:R-:W-:Y:S04]  /*5e70*/  HMMA.16816.F32.BF16 R20, R100.reuse, R108, R20 ;  /* 0x0000006c6414723c */ /* 0x044fe80000041814 */
[----:B------:R-:W-:Y:S04]  /*5e80*/  FADD.FTZ R173, R172, R173 ;  /* 0x000000adacad7221 */ /* 0x000fe80000010000 */
[C---:B------:R-:W-:Y:S01]  /*5e90*/  HMMA.16816.F32.BF16 R24, R100.reuse, R110, R24 ;  /* 0x0000006e6418723c */ /* 0x040fe20000041818 */
[----:B------:R-:W2:Y:S01]  /*5ea0*/  LDSM.16.MT88.4 R108, [R200+0x16800] ;  /* 0x01680000c86c783b */ /* 0x000ea20000004200 */
[----:B------:R-:W-:Y:S02]  /*5eb0*/  MUFU.EX2 R234, R234 ;  /* 0x000000ea00ea7308 */ /* 0x000fe40000000800 */
[----:B------:R-:W-:Y:S04]  /*5ec0*/  FADD.FTZ R176, R176, R173 ;  /* 0x000000adb0b07221 */ /* 0x000fe80000010000 */
[C---:B------:R-:W-:Y:S01]  /*5ed0*/  HMMA.16816.F32.BF16 R28, R100.reuse, R120, R28 ;  /* 0x00000078641c723c */ /* 0x040fe2000004181c */
[----:B-----5:R-:W-:Y:S03]  /*5ee0*/  LDSM.16.MT88.4 R144, [R196+0x13800] ;  /* 0x01380000c490783b */ /* 0x020fe60000004200 */
[----:B------:R-:W5:Y:S01]  /*5ef0*/  MUFU.EX2 R235, R235 ;  /* 0x000000eb00eb7308 */ /* 0x000f620000000800 */
[----:B------:R-:W-:Y:S03]  /*5f00*/  FADD.FTZ R176, R177, R176 ;  /* 0x000000b0b1b07221 */ /* 0x000fe60000010000 */
[C---:B------:R-:W-:Y:S01]  /*5f10*/  HMMA.16816.F32.BF16 R32, R100.reuse, R122, R32 ;  /* 0x0000007a6420723c */ /* 0x040fe20000041820 */
[----:B------:R-:W-:Y:S03]  /*5f20*/  LDSM.16.MT88.4 R120, [R198+0x13000] ;  /* 0x01300000c678783b */ /* 0x000fe60000004200 */
[----:B------:R-:W-:Y:S02]  /*5f30*/  FADD.FTZ R181, R181, R176 ;  /* 0x000000b0b5b57221 */ /* 0x000fe40000010000 */
[----:B------:R-:W-:Y:S02]  /*5f40*/  MUFU.EX2 R230, R230 ;  /* 0x000000e600e67308 */ /* 0x000fe40000000800 */
[C---:B------:R-:W-:Y:S04]  /*5f50*/  HMMA.16816.F32.BF16 R36, R100.reuse, R124, R36 ;  /* 0x0000007c6424723c */ /* 0x040fe80000041824 */
[----:B------:R-:W-:Y:S04]  /*5f60*/  FADD.FTZ R181, R180, R181 ;  /* 0x000000b5b4b57221 */ /* 0x000fe80000010000 */
[C---:B------:R-:W-:Y:S01]  /*5f70*/  HMMA.16816.F32.BF16 R40, R100.reuse, R126, R40 ;  /* 0x0000007e6428723c */ /* 0x040fe20000041828 */
[----:B------:R-:W-:Y:S01]  /*5f80*/  LDSM.16.MT88.4 R124, [R196+0x13000] ;  /* 0x01300000c47c783b */ /* 0x000fe20000004200 */
[----:B------:R-:W1:Y:S06]  /*5f90*/  MUFU.EX2 R237, R237 ;  /* 0x000000ed00ed7308 */ /* 0x000e6c0000000800 */
[C---:B------:R-:W-:Y:S04]  /*5fa0*/  HMMA.16816.F32.BF16 R44, R100.reuse, R136, R44 ;  /* 0x00000088642c723c */ /* 0x040fe8000004182c */
[----:B------:R-:W-:Y:S04]  /*5fb0*/  MUFU.EX2 R232, R232 ;  /* 0x000000e800e87308 */ /* 0x000fe80000000800 */
[C---:B------:R-:W-:Y:S01]  /*5fc0*/  HMMA.16816.F32.BF16 R48, R100.reuse, R138, R48 ;  /* 0x0000008a6430723c */ /* 0x040fe20000041830 */
[----:B------:R-:W-:Y:S05]  /*5fd0*/  LDSM.16.MT88.4 R136, [R197+0x15000] ;  /* 0x01500000c588783b */ /* 0x000fea0000004200 */
[----:B------:R-:W1:Y:S02]  /*5fe0*/  MUFU.EX2 R231, R231 ;  /* 0x000000e700e77308 */ /* 0x000e640000000800 */
[C---:B------:R-:W-:Y:S08]  /*5ff0*/  HMMA.16816.F32.BF16 R52, R100.reuse, R140, R52 ;  /* 0x0000008c6434723c */ /* 0x040ff00000041834 */
[C---:B------:R-:W-:Y:S01]  /*6000*/  HMMA.16816.F32.BF16 R56, R100.reuse, R142, R56 ;  /* 0x0000008e6438723c */ /* 0x040fe20000041838 */
[----:B------:R-:W-:Y:S01]  /*6010*/  LDSM.16.MT88.4 R140, [R197+0x13800] ;  /* 0x01380000c58c783b */ /* 0x000fe20000004200 */
[----:B------:R-:W1:Y:S06]  /*6020*/  MUFU.EX2 R228, R228 ;  /* 0x000000e400e47308 */ /* 0x000e6c0000000800 */
[C---:B----4-:R-:W-:Y:S04]  /*6030*/  HMMA.16816.F32.BF16 R60, R100.reuse, R104, R60 ;  /* 0x00000068643c723c */ /* 0x050fe8000004183c */
[----:B------:R-:W4:Y:S04]  /*6040*/  MUFU.EX2 R134, R134 ;  /* 0x0000008600867308 */ /* 0x000f280000000800 */
[C---:B------:R-:W-:Y:S01]  /*6050*/  HMMA.16816.F32.BF16 R64, R100.reuse, R106, R64 ;  /* 0x0000006a6440723c */ /* 0x040fe20000041840 */
[----:B------:R-:W1:Y:S07]  /*6060*/  LDSM.16.MT88.4 R104, [R196+0x16800] ;  /* 0x01680000c468783b */ /* 0x000e6e0000004200 */
[C---:B--2---:R-:W-:Y:S08]  /*6070*/  HMMA.16816.F32.BF16 R68, R100.reuse, R108, R68 ;  /* 0x0000006c6444723c */ /* 0x044ff00000041844 */
[C---:B------:R-:W-:Y:S01]  /*6080*/  HMMA.16816.F32.BF16 R72, R100.reuse, R110, R72 ;  /* 0x0000006e6448723c */ /* 0x040fe20000041848 */
[----:B------:R-:W2:Y:S07]  /*6090*/  LDSM.16.MT88.4 R108, [R200+0x13000] ;  /* 0x01300000c86c783b */ /* 0x000eae0000004200 */
[C---:B------:R-:W-:Y:S08]  /*60a0*/  HMMA.16816.F32.BF16 R76, R100.reuse, R112, R76 ;  /* 0x00000070644c723c */ /* 0x040ff0000004184c */
[C---:B------:R-:W-:Y:S01]  /*60b0*/  HMMA.16816.F32.BF16 R80, R100.reuse, R114, R80 ;  /* 0x000000726450723c */ /* 0x040fe20000041850 */
[----:B------:R-:W2:Y:S07]  /*60c0*/  LDSM.16.MT88.4 R112, [R197+0x13000] ;  /* 0x01300000c570783b */ /* 0x000eae0000004200 */
[C---:B------:R-:W-:Y:S08]  /*60d0*/  HMMA.16816.F32.BF16 R84, R100.reuse, R116, R84 ;  /* 0x000000746454723c */ /* 0x040ff00000041854 */
[C---:B------:R-:W-:Y:S01]  /*60e0*/  HMMA.16816.F32.BF16 R88, R100.reuse, R118, R88 ;  /* 0x000000766458723c */ /* 0x040fe20000041858 */
[----:B------:R-:W4:Y:S07]  /*60f0*/  LDSM.16.MT88.4 R116, [R200+0x15000] ;  /* 0x01500000c874783b */ /* 0x000f2e0000004200 */
[C---:B-1----:R-:W-:Y:S08]  /*6100*/  HMMA.16816.F32.BF16 R92, R100.reuse, R104, R92 ;  /* 0x00000068645c723c */ /* 0x042ff0000004185c */
[----:B------:R-:W-:Y:S01]  /*6110*/  HMMA.16816.F32.BF16 R96, R100, R106, R96 ;  /* 0x0000006a6460723c */ /* 0x000fe20000041860 */
[----:B------:R-:W1:Y:S06]  /*6120*/  LDSM.16.MT88.4 R104, [R196+0x15000] ;  /* 0x01500000c468783b */ /* 0x000e6c0000004200 */
[----:B------:R-:W-:Y:S01]  /*6130*/  F2FP.BF16.PACK_AB R100, R243, R240 ;  /* 0x000000f0f364723e */ /* 0x000fe200000010ff */
[----:B------:R-:W-:Y:S01]  /*6140*/  FADD.FTZ R240, R240, R181 ;  /* 0x000000b5f0f07221 */ /* 0x000fe20000010000 */
[----:B---3--:R-:W-:Y:S03]  /*6150*/  F2FP.BF16.PACK_AB R101, R239, R238 ;  /* 0x000000eeef65723e */ /* 0x008fe600000010ff */
[----:B------:R-:W-:Y:S01]  /*6160*/  F2FP.BF16.PACK_AB R102, R241, R236 ;  /* 0x000000ecf166723e */ /* 0x000fe200000010ff */
[----:B------:R-:W-:Y:S01]  /*6170*/  FADD.FTZ R243, R243, R240 ;  /* 0x000000f0f3f37221 */ /* 0x000fe20000010000 */
[----:B-----5:R-:W-:Y:S03]  /*6180*/  F2FP.BF16.PACK_AB R103, R235, R234 ;  /* 0x000000eaeb67723e */ /* 0x020fe600000010ff */
[----:B------:R-:W-:Y:S04]  /*6190*/  FADD.FTZ R236, R236, R243 ;  /* 0x000000f3ecec7221 */ /* 0x000fe80000010000 */
[C---:B--2---:R-:W-:Y:S03]  /*61a0*/  HMMA.16816.F32.BF16 R4, R100.reuse, R108, R4 ;  /* 0x0000006c6404723c */ /* 0x044fe60000041804 */
[----:B------:R-:W-:Y:S05]  /*61b0*/  FADD.FTZ R241, R241, R236 ;  /* 0x000000ecf1f17221 */ /* 0x000fea0000010000 */
[C---:B------:R-:W-:Y:S01]  /*61c0*/  HMMA.16816.F32.BF16 R8, R100.reuse, R110, R8 ;  /* 0x0000006e6408723c */ /* 0x040fe20000041808 */
[----:B------:R-:W2:Y:S07]  /*61d0*/  LDSM.16.MT88.4 R108, [R200+0x17000] ;  /* 0x01700000c86c783b */ /* 0x000eae0000004200 */
[C---:B------:R-:W-:Y:S08]  /*61e0*/  HMMA.16816.F32.BF16 R12, R100.reuse, R120, R12 ;  /* 0x00000078640c723c */ /* 0x040ff0000004180c */
[C---:B------:R-:W-:Y:S08]  /*61f0*/  HMMA.16816.F32.BF16 R16, R100.reuse, R122, R16 ;  /* 0x0000007a6410723c */ /* 0x040ff00000041810 */
[C---:B------:R-:W-:Y:S08]  /*6200*/  HMMA.16816.F32.BF16 R20, R100.reuse, R112, R20 ;  /* 0x000000706414723c */ /* 0x040ff00000041814 */
[C---:B------:R-:W-:Y:S01]  /*6210*/  HMMA.16816.F32.BF16 R24, R100.reuse, R114, R24 ;  /* 0x000000726418723c */ /* 0x040fe20000041818 */
[----:B------:R-:W3:Y:S07]  /*6220*/  LDSM.16.MT88.4 R112, [R198+0x17000] ;  /* 0x01700000c670783b */ /* 0x000eee0000004200 */
[C---:B------:R-:W-:Y:S08]  /*6230*/  HMMA.16816.F32.BF16 R28, R100.reuse, R124, R28 ;  /* 0x0000007c641c723c */ /* 0x040ff0000004181c */
[C---:B------:R-:W-:Y:S01]  /*6240*/  HMMA.16816.F32.BF16 R32, R100.reuse, R126, R32 ;  /* 0x0000007e6420723c */ /* 0x040fe20000041820 */
[----:B------:R-:W-:Y:S07]  /*6250*/  LDSM.16.MT88.4 R124, [R200+0x13800] ;  /* 0x01380000c87c783b */ /* 0x000fee0000004200 */
[C---:B----4-:R-:W-:Y:S08]  /*6260*/  HMMA.16816.F32.BF16 R36, R100.reuse, R116, R36 ;  /* 0x000000746424723c */ /* 0x050ff00000041824 */
[C---:B------:R-:W-:Y:S01]  /*6270*/  HMMA.16816.F32.BF16 R40, R100.reuse, R118, R40 ;  /* 0x000000766428723c */ /* 0x040fe20000041828 */
[----:B------:R-:W4:Y:S07]  /*6280*/  LDSM.16.MT88.4 R116, [R197+0x17000] ;  /* 0x01700000c574783b */ /* 0x000f2e0000004200 */
[C---:B------:R-:W-:Y:S08]  /*6290*/  HMMA.16816.F32.BF16 R44, R100.reuse, R128, R44 ;  /* 0x00000080642c723c */ /* 0x040ff0000004182c */
[C---:B------:R-:W-:Y:S08]  /*62a0*/  HMMA.16816.F32.BF16 R48, R100.reuse, R130, R48 ;  /* 0x000000826430723c */ /* 0x040ff00000041830 */
[C---:B------:R-:W-:Y:S07]  /*62b0*/  HMMA.16816.F32.BF16 R52, R100.reuse, R136, R52 ;  /* 0x000000886434723c */ /* 0x040fee0000041834 */
[----:B------:R-:W-:Y:S01]  /*62c0*/  F2FP.BF16.PACK_AB R136, R237, R230 ;  /* 0x000000e6ed88723e */ /* 0x000fe200000010ff */
[C---:B------:R-:W-:Y:S04]  /*62d0*/  HMMA.16816.F32.BF16 R56, R100.reuse, R138, R56 ;  /* 0x0000008a6438723c */ /* 0x040fe80000041838 */
[----:B------:R-:W-:Y:S01]  /*62e0*/  F2FP.BF16.PACK_AB R137, R231, R232 ;  /* 0x000000e8e789723e */ /* 0x000fe200000010ff */
[----:B------:R-:W-:Y:S02]  /*62f0*/  FADD.FTZ R230, R230, R241 ;  /* 0x000000f1e6e67221 */ /* 0x000fe40000010000 */
[----:B------:R-:W-:Y:S01]  /*6300*/  F2FP.BF16.PACK_AB R138, R233, R228 ;  /* 0x000000e4e98a723e */ /* 0x000fe200000010ff */
[C---:B-1----:R-:W-:Y:S04]  /*6310*/  HMMA.16816.F32.BF16 R60, R100.reuse, R104, R60 ;  /* 0x00000068643c723c */ /* 0x042fe8000004183c */
[----:B------:R-:W-:Y:S01]  /*6320*/  F2FP.BF16.PACK_AB R139, R133, R134 ;  /* 0x00000086858b723e */ /* 0x000fe200000010ff */
[----:B------:R-:W-:Y:S03]  /*6330*/  FADD.FTZ R237, R237, R230 ;  /* 0x000000e6eded7221 */ /* 0x000fe60000010000 */
[C---:B------:R-:W-:Y:S01]  /*6340*/  HMMA.16816.F32.BF16 R64, R100.reuse, R106, R64 ;  /* 0x0000006a6440723c */ /* 0x040fe20000041840 */
[----:B------:R-:W1:Y:S03]  /*6350*/  LDSM.16.MT88.4 R104, [R196+0x17000] ;  /* 0x01700000c468783b */ /* 0x000e660000004200 */
[----:B------:R-:W-:Y:S04]  /*6360*/  FADD.FTZ R228, R228, R237 ;  /* 0x000000ede4e47221 */ /* 0x000fe80000010000 */
[C---:B--2---:R-:W-:Y:S04]  /*6370*/  HMMA.16816.F32.BF16 R68, R100.reuse, R108, R68 ;  /* 0x0000006c6444723c */ /* 0x044fe80000041844 */
[----:B------:R-:W-:Y:S04]  /*6380*/  FADD.FTZ R229, R233, R228 ;  /* 0x000000e4e9e57221 */ /* 0x000fe80000010000 */
[C---:B------:R-:W-:Y:S01]  /*6390*/  HMMA.16816.F32.BF16 R72, R100.reuse, R110, R72 ;  /* 0x0000006e6448723c */ /* 0x040fe20000041848 */
[----:B------:R-:W2:Y:S07]  /*63a0*/  LDSM.16.MT88.4 R108, [R198+0x13800] ;  /* 0x01380000c66c783b */ /* 0x000eae0000004200 */
[C---:B---3--:R-:W-:Y:S08]  /*63b0*/  HMMA.16816.F32.BF16 R76, R100.reuse, R112, R76 ;  /* 0x00000070644c723c */ /* 0x048ff0000004184c */
[C---:B------:R-:W-:Y:S08]  /*63c0*/  HMMA.16816.F32.BF16 R80, R100.reuse, R114, R80 ;  /* 0x000000726450723c */ /* 0x040ff00000041850 */
[C---:B----4-:R-:W-:Y:S08]  /*63d0*/  HMMA.16816.F32.BF16 R84, R100.reuse, R116, R84 ;  /* 0x000000746454723c */ /* 0x050ff00000041854 */
[C---:B------:R-:W-:Y:S08]  /*63e0*/  HMMA.16816.F32.BF16 R88, R100.reuse, R118, R88 ;  /* 0x000000766458723c */ /* 0x040ff00000041858 */
[C---:B-1----:R-:W-:Y:S08]  /*63f0*/  HMMA.16816.F32.BF16 R92, R100.reuse, R104, R92 ;  /* 0x00000068645c723c */ /* 0x042ff0000004185c */
[----:B------:R-:W-:Y:S08]  /*6400*/  HMMA.16816.F32.BF16 R96, R100, R106, R96 ;  /* 0x0000006a6460723c */ /* 0x000ff00000041860 */
[C---:B------:R-:W-:Y:S01]  /*6410*/  HMMA.16816.F32.BF16 R128, R136.reuse, R124, R4 ;  /* 0x0000007c8880723c */ /* 0x040fe20000041804 */
[----:B------:R-:W1:Y:S07]  /*6420*/  LDSM.16.MT88.4 R4, [R198+0x17800] ;  /* 0x01780000c604783b */ /* 0x000e6e0000004200 */
[C---:B------:R-:W-:Y:S01]  /*6430*/  HMMA.16816.F32.BF16 R124, R136.reuse, R126, R8 ;  /* 0x0000007e887c723c */ /* 0x040fe20000041808 */
[----:B------:R-:W3:Y:S07]  /*6440*/  LDSM.16.MT88.4 R8, [R197+0x17800] ;  /* 0x01780000c508783b */ /* 0x000eee0000004200 */
[C---:B--2---:R-:W-:Y:S01]  /*6450*/  HMMA.16816.F32.BF16 R120, R136.reuse, R108, R12 ;  /* 0x0000006c8878723c */ /* 0x044fe2000004180c */
[----:B------:R-:W2:Y:S07]  /*6460*/  LDSM.16.MT88.4 R12, [R196+0x17800] ;  /* 0x01780000c40c783b */ /* 0x000eae0000004200 */
[C---:B------:R-:W-:Y:S08]  /*6470*/  HMMA.16816.F32.BF16 R116, R136.reuse, R110, R16 ;  /* 0x0000006e8874723c */ /* 0x040ff00000041810 */
        /* <DEDUP_REMOVED lines=14> */
[C---:B-1----:R-:W-:Y:S07]  /*6560*/  HMMA.16816.F32.BF16 R76, R136.reuse, R4, R76 ;  /* 0x00000004884c723c */ /* 0x042fee000004184c */
[----:B------:R-:W-:Y:S01]  /*6570*/  FADD.FTZ R5, R169, R170 ;  /* 0x000000aaa9057221 */ /* 0x000fe20000010000 */
[C---:B------:R-:W-:Y:S04]  /*6580*/  HMMA.16816.F32.BF16 R80, R136.reuse, R6, R80 ;  /* 0x000000068850723c */ /* 0x040fe80000041850 */
[----:B------:R-:W-:Y:S04]  /*6590*/  FADD.FTZ R5, R168, R5 ;  /* 0x00000005a8057221 */ /* 0x000fe80000010000 */
[C---:B---3--:R-:W-:Y:S04]  /*65a0*/  HMMA.16816.F32.BF16 R84, R136.reuse, R8, R84 ;  /* 0x000000088854723c */ /* 0x048fe80000041854 */
[----:B------:R-:W-:Y:S04]  /*65b0*/  FADD.FTZ R178, R178, R5 ;  /* 0x00000005b2b27221 */ /* 0x000fe80000010000 */
[C---:B------:R-:W-:Y:S04]  /*65c0*/  HMMA.16816.F32.BF16 R88, R136.reuse, R10, R88 ;  /* 0x0000000a8858723c */ /* 0x040fe80000041858 */
[----:B------:R-:W-:Y:S04]  /*65d0*/  FADD.FTZ R179, R179, R178 ;  /* 0x000000b2b3b37221 */ /* 0x000fe80000010000 */
[----:B------:R-:W-:Y:S01]  /*65e0*/  FADD.FTZ R182, R182, R179 ;  /* 0x000000b3b6b67221 */ /* 0x000fe20000010000 */
[C---:B--2---:R-:W-:Y:S03]  /*65f0*/  HMMA.16816.F32.BF16 R92, R136.reuse, R12, R92 ;  /* 0x0000000c885c723c */ /* 0x044fe6000004185c */
[----:B------:R-:W-:Y:S04]  /*6600*/  FADD.FTZ R183, R183, R182 ;  /* 0x000000b6b7b77221 */ /* 0x000fe80000010000 */
[----:B------:R-:W-:Y:S01]  /*6610*/  FADD.FTZ R238, R238, R183 ;  /* 0x000000b7eeee7221 */ /* 0x000fe20000010000 */
[----:B------:R-:W-:Y:S04]  /*6620*/  HMMA.16816.F32.BF16 R96, R136, R14, R96 ;  /* 0x0000000e8860723c */ /* 0x000fe80000041860 */
[----:B------:R-:W-:Y:S04]  /*6630*/  FADD.FTZ R239, R239, R238 ;  /* 0x000000eeefef7221 */ /* 0x000fe80000010000 */
[----:B------:R-:W-:Y:S04]  /*6640*/  FADD.FTZ R234, R234, R239 ;  /* 0x000000efeaea7221 */ /* 0x000fe80000010000 */
[----:B------:R-:W-:Y:S04]  /*6650*/  FADD.FTZ R235, R235, R234 ;  /* 0x000000eaebeb7221 */ /* 0x000fe80000010000 */
[----:B------:R-:W-:Y:S04]  /*6660*/  FADD.FTZ R232, R232, R235 ;  /* 0x000000ebe8e87221 */ /* 0x000fe80000010000 */
[----:B------:R-:W-:Y:S04]  /*6670*/  FADD.FTZ R231, R231, R232 ;  /* 0x000000e8e7e77221 */ /* 0x000fe80000010000 */
[----:B------:R-:W-:Y:S04]  /*6680*/  FADD.FTZ R134, R134, R231 ;  /* 0x000000e786867221 */ /* 0x000fe80000010000 */
[----:B------:R-:W-:Y:S01]  /*6690*/  FADD.FTZ R227, R133, R134 ;  /* 0x0000008685e37221 */ /* 0x000fe20000010000 */
[----:B------:R-:W-:-:S05]  /*66a0*/  @P0 BRA `(.L_x_34) ;  /* 0xffffd71000000947 */ /* 0x000fca000383ffff */
.L_x_33:
        /* <DEDUP_REMOVED lines=230> */
[----:B------:R-:W-:Y:S01]  /*7510*/  STS [R25], R100 ;  /* 0x0000006419007388 */ /* 0x000fe20000000800 */
[----:B------:R-:W-:Y:S02]  /*7520*/  @P1 MOV R63, 0x1 ;  /* 0x00000001003f1802 */ /* 0x000fe40000000f00 */
[----:B-1----:R-:W-:Y:S01]  /*7530*/  ISETP.NE.AND P2, PT, R8, RZ, PT ;  /* 0x000000ff0800720c */ /* 0x002fe20003f45270 */
[----:B------:R-:W-:Y:S01]  /*7540*/  STS [R25+0x400], R102 ;  /* 0x0004006619007388 */ /* 0x000fe20000000800 */
[----:B------:R-:W-:Y:S02]  /*7550*/  @P1 IMAD R61, R61, c[0x0][0x214], RZ ;  /* 0x000085003d3d1a24 */ /* 0x000fe400078e02ff */
[----:B------:R-:W-:Y:S01]  /*7560*/  ISETP.NE.OR P3, PT, R12, RZ, !P2 ;  /* 0x000000ff0c00720c */ /* 0x000fe20005765670 */
        /* <DEDUP_REMOVED lines=13> */
[----:B------:R-:W-:Y:S04]  /*7640*/  STS [R21+0x4400], R62 ;  /* 0x0044003e15007388 */ /* 0x000fe80000000800 */
[----:B------:R-:W-:Y:S04]  /*7650*/  STS [R25+0x4000], R64 ;  /* 0x0040004019007388 */ /* 0x000fe80000000800 */
[----:B------:R2:W-:Y:S04]  /*7660*/  STS [R25+0x4400], R66 ;  /* 0x0044004219007388 */ /* 0x0005e80000000800 */
[----:B------:R-:W-:Y:S04]  /*7670*/  STS [R13+0x8000], R68 ;  /* 0x008000440d007388 */ /* 0x000fe80000000800 */
[----:B------:R-:W-:Y:S04]  /*7680*/  STS [R13+0x8400], R70 ;  /* 0x008400460d007388 */ /* 0x000fe80000000800 */
[----:B------:R-:W-:Y:S01]  /*7690*/  STS [R15+0x8000], R72 ;  /* 0x008000480f007388 */ /* 0x000fe20000000800 */
[----:B-1----:R-:W-:-:S03]  /*76a0*/  @!P3 IMAD R60, R0, c[0x0][0x214], RZ ;  /* 0x00008500003cba24 */ /* 0x002fc600078e02ff */
[----:B------:R-:W-:Y:S02]  /*76b0*/  STS [R15+0x8400], R74 ;  /* 0x0084004a0f007388 */ /* 0x000fe40000000800 */
[----:B------:R-:W-:Y:S02]  /*76c0*/  @!P3 SEL R211, R60, R211, !P0 ;  /* 0x000000d33cd3b207 */ /* 0x000fe40004000000 */
[----:B------:R-:W-:Y:S01]  /*76d0*/  STS [R7+0x8000], R76 ;  /* 0x0080004c07007388 */ /* 0x000fe20000000800 */
[----:B------:R-:W-:Y:S02]  /*76e0*/  @P1 MOV R60, c[0x0][0x210] ;  /* 0x00008400003c1a02 */ /* 0x000fe40000000f00 */
[----:B------:R-:W-:Y:S01]  /*76f0*/  @!P1 MOV R60, 0x1 ;  /* 0x00000001003c9802 */ /* 0x000fe20000000f00 */
[----:B------:R1:W-:Y:S01]  /*7700*/  STS [R7+0x8400], R78 ;  /* 0x0084004e07007388 */ /* 0x0003e20000000800 */
[----:B------:R-:W-:Y:S01]  /*7710*/  LOP3.LUT P0, RZ, R10, 0x3, RZ, 0xc0, !PT ;  /* 0x000000030aff7812 */ /* 0x000fe2000780c0ff */
[----:B--2---:R-:W-:-:S02]  /*7720*/  CS2R R66, SRZ ;  /* 0x0000000000427805 */ /* 0x004fc4000001ff00 */
[----:B------:R2:W-:Y:S01]  /*7730*/  STS [R17+0x8000], R80 ;  /* 0x0080005011007388 */ /* 0x0005e20000000800 */
[----:B------:R-:W-:Y:S02]  /*7740*/  @!P3 MOV R66, R211 ;  /* 0x000000d30042b202 */ /* 0x000fe40000000f00 */
[----:B------:R-:W-:Y:S01]  /*7750*/  @!P3 SHF.R.S32.HI R67, RZ, 0x1f, R211 ;  /* 0x0000001fff43b819 */ /* 0x000fe200000114d3 */
        /* <DEDUP_REMOVED lines=62> */
.L_x_38:
[----:B--2-4-:R-:W-:Y:S05]  /*7b40*/  BSYNC B0 ;  /* 0x0000000000007941 */ /* 0x014fea0003800000 */
.L_x_37:
        /* <DEDUP_REMOVED lines=24> */
.L_x_40:
[----:B------:R-:W-:Y:S05]  /*7cd0*/  BSYNC B0 ;  /* 0x0000000000007941 */ /* 0x000fea0003800000 */
.L_x_39:
[----:B--2---:R-:W-:Y:S01]  /*7ce0*/  IADD3 R3, R5, 0x20, RZ ;  /* 0x0000002005037810 */ /* 0x004fe20007ffe0ff */
[----:B------:R-:W-:Y:S03]  /*7cf0*/  BSSY B0, `(.L_x_41) ;  /* 0x0000010000007945 */ /* 0x000fe60003800000 */
[----:B------:R-:W-:-:S13]  /*7d00*/  ISETP.GE.AND P0, PT, R3, R208, PT ;  /* 0x000000d00300720c */ /* 0x000fda0003f06270 */
[----:B------:R-:W-:Y:S05]  /*7d10*/  @P0 BRA `(.L_x_42) ;  /* 0x000000d000000947 */ /* 0x000fea0003800000 */
[----:B------:R-:W-:Y:S01]  /*7d20*/  IADD3 R2, P0, R224, 0x20, RZ ;  /* 0x00000020e0027810 */ /* 0x000fe20007f1e0ff */
        /* <DEDUP_REMOVED lines=12> */
.L_x_42:
[----:B------:R-:W-:Y:S05]  /*7df0*/  BSYNC B0 ;  /* 0x0000000000007941 */ /* 0x000fea0003800000 */
.L_x_41:
        /* <DEDUP_REMOVED lines=17> */
.L_x_44:
[----:B------:R-:W-:Y:S05]  /*7f10*/  BSYNC B0 ;  /* 0x0000000000007941 */ /* 0x000fea0003800000 */
.L_x_43:
        /* <DEDUP_REMOVED lines=16> */
.L_x_29:
        /* <DEDUP_REMOVED lines=64> */
.L_x_46:
[----:B------:R-:W-:Y:S05]  /*8420*/  BSYNC B0 ;  /* 0x0000000000007941 */ /* 0x000fea0003800000 */
.L_x_45:
        /* <DEDUP_REMOVED lines=17> */
.L_x_48:
[----:B------:R-:W-:Y:S05]  /*8540*/  BSYNC B0 ;  /* 0x0000000000007941 */ /* 0x000fea0003800000 */
.L_x_47:
        /* <DEDUP_REMOVED lines=17> */
.L_x_50:
[----:B------:R-:W-:Y:S05]  /*8660*/  BSYNC B0 ;  /* 0x0000000000007941 */ /* 0x000fea0003800000 */
.L_x_49:
        /* <DEDUP_REMOVED lines=17> */
.L_x_52:
[----:B------:R-:W-:Y:S05]  /*8780*/  BSYNC B0 ;  /* 0x0000000000007941 */ /* 0x000fea0003800000 */
.L_x_51:
        /* <DEDUP_REMOVED lines=35> */
.L_x_53:
        /* <DEDUP_REMOVED lines=12> */
.L_x_1275:


//--------------------- .text._ZN5flash16flash_fwd_kernelI23Flash_fwd_kernel_traitsILi192ELi128ELi64ELi8ELb0ELb0EN7cutlass10bfloat16_tE19Flash_kernel_traitsILi192ELi128ELi64ELi8ES3_EELb0ELb0ELb0ELb0ELb0ELb0ELb0ELb0EEEvNS_16Flash_fwd_paramsE --------------------------
	.section	.text._ZN5flash16flash_fwd_kernelI23Flash_fwd_kernel_traitsILi192ELi128ELi64ELi8ELb0ELb0EN7cutlass10bfloat16_tE19Flash_kernel_traitsILi192ELi128ELi64ELi8ES3_EELb0ELb0ELb0ELb0ELb0ELb0ELb0ELb0EEEvNS_16Flash_fwd_paramsE,"ax",@progbits
	.sectioninfo	@"SHI_REGISTERS=234"
	.align	128
        .global         _ZN5flash16flash_fwd_kernelI23Flash_fwd_kernel_traitsILi192ELi128ELi64ELi8ELb0ELb0EN7cutlass10bfloat16_tE19Flash_kernel_traitsILi192ELi128ELi64ELi8ES3_EELb0ELb0ELb0ELb0ELb0ELb0ELb0ELb0EEEvNS_16Flash_fwd_paramsE
        .type           _ZN5flash16flash_fwd_kernelI23Flash_fwd_kernel_traitsILi192ELi128ELi64ELi8ELb0ELb0EN7cutlass10bfloat16_tE19Flash_kernel_traitsILi192ELi128ELi64ELi8ES3_EELb0ELb0ELb0ELb0ELb0ELb0ELb0ELb0EEEvNS_16Flash_fwd_paramsE,@function
        .size           _ZN5flash16flash_fwd_kernelI23Flash_fwd_kernel_traitsILi192ELi128ELi64ELi8ELb0ELb0EN7cutlass10bfloat16_tE19Flash_kernel_traitsILi192ELi128ELi64ELi8ES3_EELb0ELb0ELb0ELb0ELb0ELb0ELb0ELb0EEEvNS_16Flash_fwd_paramsE,(.L_x_1276 - _ZN5flash16flash_fwd_kernelI23Flash_fwd_kernel_traitsILi192ELi128ELi64ELi8ELb0ELb0EN7cutlass10bfloat16_tE19Flash_kernel_traitsILi192ELi128ELi64ELi8ES3_EELb0ELb0ELb0ELb0ELb0ELb0ELb0ELb0EEEvNS_16Flash_fwd_paramsE)
        .other          _ZN5flash16flash_fwd_kernelI23Flash_fwd_kernel_traitsILi192ELi128ELi64ELi8ELb0ELb0EN7cutlass10bfloat16_tE19Flash_kernel_traitsILi192ELi128ELi64ELi8ES3_EELb0ELb0ELb0ELb0ELb0ELb0ELb0ELb0EEEvNS_16Flash_fwd_paramsE,@"STO_CUDA_ENTRY STV_DEFAULT"
_ZN5flash16flash_fwd_kernelI23Flash_fwd_kernel_traitsILi192ELi128ELi64ELi8ELb0ELb0EN7cutlass10bfloat16_tE19Flash_kernel_traitsILi192ELi128ELi64ELi8ES3_EELb0ELb0ELb0ELb0ELb0ELb0ELb0ELb0EEEvNS_16Flash_fwd_paramsE:
.text._ZN5flash16flash_fwd_kernelI23Flash_fwd_kernel_traitsILi192ELi128ELi64ELi8ELb0ELb0EN7cutlass10bfloat16_tE19Flash_kernel_traitsILi192ELi128ELi64ELi8ES3_EELb0ELb0ELb0ELb0ELb0ELb0ELb0ELb0EEEvNS_16Flash_fwd_paramsE:
        /* <DEDUP_REMOVED lines=34> */
.L_x_54:
[----:B-1-34-:R-:W-:Y:S02]  /*0220*/  MOV R5, c[0x0][0x218] ;  /* 0x0000860000057a02 */ /* 0x01afe40000000f00 */
.L_x_55:
        /* <DEDUP_REMOVED lines=22> */
[----:B------:R-:W-:Y:S02]  /*0390*/  @!P1 IMAD R5, R5, c[0x0][0x178], RZ ;  /* 0x00005e0005059a24 */ /* 0x000fe400078e02ff */
[----:B------:R-:W-:-:S04]  /*03a0*/  @!P1 IMAD.WIDE.U32 R10, R0, c[0x0][0x178], RZ ;  /* 0x00005e00000a9a25 */ /* 0x000fc800078e00ff */
[----:B------:R-:W-:Y:S01]  /*03b0*/  @!P1 IMAD R5, R0, c[0x0][0x17c], R5 ;  /* 0x00005f0000059a24 */ /* 0x000fe200078e0205 */
[----:B------:R-:W-:Y:S01]  /*03c0*/  @!P1 MOV R12, R10 ;  /* 0x0000000a000c9202 */ /* 0x000fe20000000f00 */
[----:B------:R-:W-:-:S04]  /*03d0*/  @P0 IMAD.WIDE.U32 R210, R3, c[0x0][0x198], RZ ;  /* 0x0000660003d20a25 */ /* 0x000fc800078e00ff */
[----:B------:R-:W-:Y:S01]  /*03e0*/  @P1 IMAD R13, R201, c[0x0][0x194], R13 ;  /* 0x00006500c90d1a24 */ /* 0x000fe200078e020d */
        /* <DEDUP_REMOVED lines=13> */
.L_x_57:
[----:B------:R-:W-:Y:S01]  /*04c0*/  IABS R8, c[0x0][0x1c8] ;  /* 0x0000720000087a13 */ /* 0x000fe20000000000 */
[----:B------:R-:W-:Y:S01]  /*04d0*/  IMAD.MOV.U32 R10, RZ, RZ, RZ ;  /* 0x000000ffff0a7224 */ /* 0x000fe200078e00ff */
[----:B------:R-:W-:Y:S02]  /*04e0*/  SHF.R.S32.HI R19, RZ, 0x1f, R16 ;  /* 0x0000001fff137819 */ /* 0x000fe40000011410 */
[----:B------:R-:W1:Y:S08]  /*04f0*/  I2F.RP R14, R8 ;  /* 0x00000008000e7306 */ /* 0x000e700000209400 */
        /* <DEDUP_REMOVED lines=8> */
[----:B------:R-:W-:-:S05]  /*0580*/  IMAD.HI.U32 R208, R10, R7, RZ ;  /* 0x000000070ad07227 */ /* 0x000fca00078e00ff */
[----:B------:R-:W-:-:S05]  /*0590*/  IADD3 R5, -R208, RZ, RZ ;  /* 0x000000ffd0057210 */ /* 0x000fca0007ffe1ff */
[----:B------:R-:W-:Y:S02]  /*05a0*/  IMAD R5, R8, R5, R7 ;  /* 0x0000000508057224 */ /* 0x000fe400078e0207 */
[----:B------:R-:W-:-:S03]  /*05b0*/  @P0 IMAD.IADD R7, R2, 0x1, R9 ;  /* 0x0000000102070824 */ /* 0x000fc600078e0209 */
[----:B------:R-:W-:Y:S01]  /*05c0*/  ISETP.GT.U32.AND P2, PT, R8, R5, PT ;  /* 0x000000050800720c */ /* 0x000fe20003f44070 */
[----:B------:R-:W-:-:S04]  /*05d0*/  @P0 IMAD.WIDE.U32 R10, R7, c[0x0][0x1a0], RZ ;  /* 0x00006800070a0a25 */ /* 0x000fc800078e00ff */
[----:B------:R-:W-:-:S08]  /*05e0*/  @P0 IMAD R7, R7, c[0x0][0x1a4], R11 ;  /* 0x0000690007070a24 */ /* 0x000fd000078e020b */
[----:B------:R-:W-:Y:S01]  /*05f0*/  @!P2 IMAD.IADD R5, R5, 0x1, -R8 ;  /* 0x000000010505a824 */ /* 0x000fe200078e0a08 */
[----:B------:R-:W-:Y:S02]  /*0600*/  @!P2 IADD3 R208, R208, 0x1, RZ ;  /* 0x00000001d0d0a810 */ /* 0x000fe40007ffe0ff */
[----:B------:R-:W-:Y:S02]  /*0610*/  ISETP.NE.AND P2, PT, RZ, c[0x0][0x1c8], PT ;  /* 0x00007200ff007a0c */ /* 0x000fe40003f45270 */
[----:B------:R-:W-:Y:S02]  /*0620*/  ISETP.GE.U32.AND P3, PT, R5, R8, PT ;  /* 0x000000080500720c */ /* 0x000fe40003f66070 */
[----:B------:R-:W-:-:S04]  /*0630*/  LOP3.LUT R5, R16, c[0x0][0x1c8], RZ, 0x3c, !PT ;  /* 0x0000720010057a12 */ /* 0x000fc800078e3cff */
[----:B------:R-:W-:-:S07]  /*0640*/  ISETP.GE.AND P1, PT, R5, RZ, PT ;  /* 0x000000ff0500720c */ /* 0x000fce0003f26270 */
        /* <DEDUP_REMOVED lines=14> */
.L_x_58:
[----:B------:R-:W-:Y:S01]  /*0730*/  SHF.R.S32.HI R9, RZ, 0x1f, R4 ;  /* 0x0000001fff097819 */ /* 0x000fe20000011404 */
[----:B------:R-:W-:Y:S01]  /*0740*/  IMAD R19, R19, c[0x0][0x1a8], RZ ;  /* 0x00006a0013137a24 */ /* 0x000fe200078e02ff */
[----:B------:R-:W-:Y:S01]  /*0750*/  BSSY B0, `(.L_x_59) ;  /* 0x0000066000007945 */ /* 0x000fe20003800000 */
[----:B------:R-:W-:Y:S01]  /*0760*/  IMAD.IADD R199, R206, 0x1, -R199 ;  /* 0x00000001cec77824 */ /* 0x000fe200078e0ac7 */
[CC--:B------:R-:W-:Y:S01]  /*0770*/  LEA.HI R5, R9.reuse, R4.reuse, RZ, 0x3 ;  /* 0x0000000409057211 */ /* 0x0c0fe200078f18ff */
[----:B------:R-:W-:Y:S01]  /*0780*/  IMAD R19, R16, c[0x0][0x1ac], R19 ;  /* 0x00006b0010137a24 */ /* 0x000fe200078e0213 */
[----:B------:R-:W-:Y:S02]  /*0790*/  LEA.HI R197, R9, R4, RZ, 0x4 ;  /* 0x0000000409c57211 */ /* 0x000fe400078f20ff */
[----:B------:R-:W-:Y:S02]  /*07a0*/  SHF.R.S32.HI R14, RZ, 0x3, R5 ;  /* 0x00000003ff0e7819 */ /* 0x000fe40000011405 */
[----:B------:R-:W-:-:S02]  /*07b0*/  LOP3.LUT R5, R5, 0xfffffff8, RZ, 0xc0, !PT ;  /* 0xfffffff805057812 */ /* 0x000fc400078ec0ff */
[----:B------:R-:W-:Y:S01]  /*07c0*/  SHF.R.S32.HI R8, RZ, 0x4, R197 ;  /* 0x00000004ff087819 */ /* 0x000fe200000114c5 */
[----:B------:R-:W-:Y:S01]  /*07d0*/  IMAD.SHL.U32 R203, R14, 0x40, RZ ;  /* 0x000000400ecb7824 */ /* 0x000fe200078e00ff */
[C---:B------:R-:W-:Y:S01]  /*07e0*/  LOP3.LUT R17, R197.reuse, 0xfffffff0, RZ, 0xc0, !PT ;  /* 0xfffffff0c5117812 */ /* 0x040fe200078ec0ff */
[----:B------:R-:W-:Y:S01]  /*07f0*/  IMAD.IADD R2, R4, 0x1, -R5 ;  /* 0x0000000104027824 */ /* 0x000fe200078e0a05 */
[----:B------:R-:W-:Y:S02]  /*0800*/  LEA.HI R197, R197, R8, RZ, 0x1 ;  /* 0x00000008c5c57211 */ /* 0x000fe400078f08ff */
[----:B------:R-:W-:Y:S01]  /*0810*/  LOP3.LUT R203, R203, 0x1c0, RZ, 0xc0, !PT ;  /* 0x000001c0cbcb7812 */ /* 0x000fe200078ec0ff */
[----:B------:R-:W-:Y:S01]  /*0820*/  IMAD.SHL.U32 R214, R2, 0x8, RZ ;  /* 0x0000000802d67824 */ /* 0x000fe200078e00ff */
[----:B------:R-:W-:Y:S01]  /*0830*/  LOP3.LUT R197, R197, 0xfffffffe, RZ, 0xc0, !PT ;  /* 0xfffffffec5c57812 */ /* 0x000fe200078ec0ff */
[----:B------:R-:W-:Y:S01]  /*0840*/  IMAD.IADD R17, R4, 0x1, -R17 ;  /* 0x0000000104117824 */ /* 0x000fe200078e0a11 */
[----:B------:R-:W-:-:S02]  /*0850*/  SHF.R.S32.HI R15, RZ, 0x1f, R14 ;  /* 0x0000001fff0f7819 */ /* 0x000fc4000001140e */
[--C-:B------:R-:W-:Y:S01]  /*0860*/  LOP3.LUT R0, R203, 0x38, R214.reuse, 0xf8, !PT ;  /* 0x00000038cb007812 */ /* 0x100fe200078ef8d6 */
[----:B------:R-:W-:Y:S01]  /*0870*/  IMAD.IADD R197, R8, 0x1, -R197 ;  /* 0x0000000108c57824 */ /* 0x000fe200078e0ac5 */
[----:B------:R-:W-:Y:S01]  /*0880*/  SHF.R.U32.HI R203, RZ, 0x3, R203 ;  /* 0x00000003ffcb7819 */ /* 0x000fe200000116cb */
[----:B------:R-:W-:Y:S01]  /*0890*/  IMAD R11, R15, c[0x0][0x198], RZ ;  /* 0x000066000f0b7a24 */ /* 0x000fe200078e02ff */
[--C-:B------:R-:W-:Y:S02]  /*08a0*/  SHF.R.S32.HI R215, RZ, 0x1f, R214.reuse ;  /* 0x0000001fffd77819 */ /* 0x100fe400000114d6 */
[----:B------:R-:W-:Y:S02]  /*08b0*/  LOP3.LUT R203, R0, R203, RZ, 0x3c, !PT ;  /* 0x000000cb00cb7212 */ /* 0x000fe400078e3cff */
[----:B------:R-:W-:Y:S01]  /*08c0*/  LEA.HI R0, R9, R4, RZ, 0x6 ;  /* 0x0000000409007211 */ /* 0x000fe200078f30ff */
[----:B------:R-:W-:Y:S01]  /*08d0*/  IMAD.WIDE.U32 R20, R14, c[0x0][0x198], R214 ;  /* 0x000066000e147a25 */ /* 0x000fe200078e00d6 */
[----:B------:R-:W-:-:S02]  /*08e0*/  SHF.R.S32.HI R8, RZ, 0x1f, R17 ;  /* 0x0000001fff087819 */ /* 0x000fc40000011411 */
[----:B------:R-:W-:Y:S01]  /*08f0*/  IADD3 R12, P0, R214, R12, RZ ;  /* 0x0000000cd60c7210 */ /* 0x000fe20007f1e0ff */
[----:B------:R-:W-:Y:S01]  /*0900*/  IMAD.SHL.U32 R0, R0, 0x8, RZ ;  /* 0x0000000800007824 */ /* 0x000fe200078e00ff */
[----:B------:R-:W-:Y:S02]  /*0910*/  LEA.HI R5, R8, R17, RZ, 0x3 ;  /* 0x0000001108057211 */ /* 0x000fe400078f18ff */
[----:B------:R-:W-:Y:S01]  /*0920*/  IADD3 R205, R214, 0x40, RZ ;  /* 0x00000040d6cd7810 */ /* 0x000fe20007ffe0ff */
[----:B------:R-:W-:Y:S01]  /*0930*/  IMAD.X R13, R215, 0x1, R13, P0 ;  /* 0x00000001d70d7824 */ /* 0x000fe200000e060d */
[----:B------:R-:W-:Y:S01]  /*0940*/  LOP3.LUT R203, R203, 0xfffffe00, R0, 0xf8, !PT ;  /* 0xfffffe00cbcb7812 */ /* 0x000fe200078ef800 */
[----:B------:R-:W-:Y:S01]  /*0950*/  IMAD R0, R14, c[0x0][0x19c], R11 ;  /* 0x000067000e007a24 */ /* 0x000fe200078e020b */
[----:B------:R-:W-:Y:S01]  /*0960*/  LOP3.LUT R8, R5, 0xfffffff8, RZ, 0xc0, !PT ;  /* 0xfffffff805087812 */ /* 0x000fe200078ec0ff */
[----:B------:R-:W-:Y:S01]  /*0970*/  IMAD R11, R15, c[0x0][0x1a0], RZ ;  /* 0x000068000f0b7a24 */ /* 0x000fe200078e02ff */
[----:B------:R-:W-:Y:S01]  /*0980*/  IADD3 R210, P0, R210, R20, RZ ;  /* 0x00000014d2d27210 */ /* 0x000fe20007f1e0ff */
[----:B------:R-:W-:Y:S01]  /*0990*/  IMAD.SHL.U32 R5, R5, 0x40, RZ ;  /* 0x0000004005057824 */ /* 0x000fe200078e00ff */
[----:B------:R-:W-:Y:S01]  /*09a0*/  IADD3 R204, R214, 0x80, RZ ;  /* 0x00000080d6cc7810 */ /* 0x000fe20007ffe0ff */
[----:B------:R-:W-:Y:S01]  /*09b0*/  IMAD.IADD R8, R17, 0x1, -R8 ;  /* 0x0000000111087824 */ /* 0x000fe200078e0a08 */
[----:B------:R-:W-:Y:S01]  /*09c0*/  IADD3.X R211, R3, R21, R0, P0, !PT ;  /* 0x0000001503d37210 */ /* 0x000fe200007fe400 */
[----:B------:R-:W-:Y:S01]  /*09d0*/  IMAD.WIDE.U32 R20, R14, c[0x0][0x1a0], R214 ;  /* 0x000068000e147a25 */ /* 0x000fe200078e00d6 */
[----:B------:R-:W-:-:S02]  /*09e0*/  SHF.R.S32.HI R3, RZ, 0x1f, R208 ;  /* 0x0000001fff037819 */ /* 0x000fc400000114d0 */
[----:B------:R-:W-:Y:S01]  /*09f0*/  LOP3.LUT P2, RZ, R8, 0x4, RZ, 0xc0, !PT ;  /* 0x0000000408ff7812 */ /* 0x000fe2000784c0ff */
[----:B------:R-:W-:Y:S01]  /*0a00*/  IMAD R0, R14, c[0x0][0x1a4], R11 ;  /* 0x000069000e007a24 */ /* 0x000fe200078e020b */
[C---:B------:R-:W-:Y:S01]  /*0a10*/  LOP3.LUT P1, RZ, R8.reuse, 0x2, RZ, 0xc0, !PT ;  /* 0x0000000208ff7812 */ /* 0x040fe2000782c0ff */
[----:B------:R-:W-:Y:S01]  /*0a20*/  IMAD.SHL.U32 R8, R8, 0x40, RZ ;  /* 0x0000004008087824 */ /* 0x000fe200078e00ff */
[----:B------:R-:W-:Y:S01]  /*0a30*/  IADD3 R10, P0, R10, R20, RZ ;  /* 0x000000140a0a7210 */ /* 0x000fe20007f1e0ff */
[----:B------:R-:W-:-:S03]  /*0a40*/  IMAD.WIDE.U32 R16, R16, c[0x0][0x1a8], R12 ;  /* 0x00006a0010107a25 */ /* 0x000fc600078e000c */
[----:B------:R-:W-:Y:S01]  /*0a50*/  IADD3.X R11, R7, R21, R0, P0, !PT ;  /* 0x00000015070b7210 */ /* 0x000fe200007fe400 */
[----:B------:R-:W-:Y:S01]  /*0a60*/  IMAD.SHL.U32 R13, R197, 0x8, RZ ;  /* 0x00000008c50d7824 */ /* 0x000fe200078e00ff */
[----:B------:R-:W-:Y:S01]  /*0a70*/  LOP3.LUT R8, R8, 0x1c0, RZ, 0xc0, !PT ;  /* 0x000001c008087812 */ /* 0x000fe200078ec0ff */
[C---:B------:R-:W-:Y:S01]  /*0a80*/  IMAD R213, R3.reuse, c[0x0][0x1b0], RZ ;  /* 0x00006c0003d57a24 */ /* 0x040fe200078e02ff */
[----:B------:R-:W-:Y:S01]  /*0a90*/  ISETP.GE.AND P0, PT, R14, R199, PT ;  /* 0x000000c70e00720c */ /* 0x000fe20003f06270 */
[----:B------:R-:W-:Y:S01]  /*0aa0*/  IMAD R3, R3, c[0x0][0x1b8], RZ ;  /* 0x00006e0003037a24 */ /* 0x000fe200078e02ff */
[----:B------:R-:W-:Y:S01]  /*0ab0*/  LOP3.LUT R13, R8, 0x8, R13, 0xf8, !PT ;  /* 0x00000008080d7812 */ /* 0x000fe200078ef80d */
[C---:B------:R-:W-:Y:S01]  /*0ac0*/  IMAD R213, R208.reuse, c[0x0][0x1b4], R213 ;  /* 0x00006d00d0d57a24 */ /* 0x040fe200078e02d5 */
[----:B------:R-:W-:Y:S01]  /*0ad0*/  SHF.R.U32.HI R8, RZ, 0x3, R8 ;  /* 0x00000003ff087819 */ /* 0x000fe20000011608 */
[C---:B------:R-:W-:Y:S02]  /*0ae0*/  IMAD R3, R208.reuse, c[0x0][0x1bc], R3 ;  /* 0x00006f00d0037a24 */ /* 0x040fe400078e0203 */
[----:B------:R-:W-:Y:S01]  /*0af0*/  IMAD.WIDE.U32 R210, R208, c[0x0][0x1b0], R210 ;  /* 0x00006c00d0d27a25 */ /* 0x000fe200078e00d2 */
[----:B------:R-:W-:-:S03]  /*0b00*/  LOP3.LUT R0, R13, R8, RZ, 0x3c, !PT ;  /* 0x000000080d007212 */ /* 0x000fc600078e3cff */
[----:B------:R-:W-:Y:S01]  /*0b10*/  IMAD.MOV.U32 R7, RZ, RZ, 0x10 ;  /* 0x00000010ff077424 */ /* 0x000fe200078e00ff */
[----:B------:R-:W-:Y:S01]  /*0b20*/  LOP3.LUT R0, R0, 0xfffffe00, R5, 0xf8, !PT ;  /* 0xfffffe0000007812 */ /* 0x000fe200078ef805 */
[----:B------:R-:W-:Y:S02]  /*0b30*/  IMAD.MOV.U32 R8, RZ, RZ, 0x20 ;  /* 0x00000020ff087424 */ /* 0x000fe400078e00ff */
[----:B------:R-:W-:Y:S01]  /*0b40*/  IMAD.WIDE.U32 R208, R208, c[0x0][0x1b8], R10 ;  /* 0x00006e00d0d07a25 */ /* 0x000fe200078e000a */
[----:B------:R-:W-:Y:S02]  /*0b50*/  SEL R7, R7, 0xfffffff0, !P1 ;  /* 0xfffffff007077807 */ /* 0x000fe40004800000 */
[----:B------:R-:W-:Y:S01]  /*0b60*/  SEL R5, R8, 0xffffffe0, !P2 ;  /* 0xffffffe008057807 */ /* 0x000fe20005000000 */
[----:B------:R-:W-:-:S04]  /*0b70*/  IMAD.WIDE R20, R202, 0x80, R14 ;  /* 0x00000080ca147825 */ /* 0x000fc800078e020e */
[----:B------:R-:W-:Y:S02]  /*0b80*/  IMAD.SHL.U32 R203, R203, 0x2, RZ ;  /* 0x00000002cbcb7824 */ /* 0x000fe400078e00ff */
[----:B------:R-:W-:Y:S02]  /*0b90*/  IMAD.IADD R19, R17, 0x1, R19 ;  /* 0x0000000111137824 */ /* 0x000fe400078e0213 */
[----:B------:R-:W-:Y:S02]  /*0ba0*/  IMAD.IADD R213, R211, 0x1, R213 ;  /* 0x00000001d3d57824 */ /* 0x000fe400078e02d5 */
[----:B------:R-:W-:Y:S01]  /*0bb0*/  IMAD.IADD R200, R209, 0x1, R3 ;  /* 0x00000001d1c87824 */ /* 0x000fe200078e0203 */
[----:B------:R-:W-:Y:S05]  /*0bc0*/  @P0 BRA `(.L_x_60) ;  /* 0x000001e000000947 */ /* 0x000fea0003800000 */
[----:B------:R-:W-:Y:S01]  /*0bd0*/  ISETP.GE.AND P4, PT, R214, c[0x0][0x220], PT ;  /* 0x00008800d6007a0c */ /* 0x000fe20003f86270 */
[----:B------:R-:W-:Y:S01]  /*0be0*/  IMAD R3, R21, c[0x0][0x190], RZ ;  /* 0x0000640015037a24 */ /* 0x000fe200078e02ff */
[----:B------:R-:W-:Y:S01]  /*0bf0*/  ISETP.GE.AND P3, PT, R205, c[0x0][0x220], PT ;  /* 0x00008800cd007a0c */ /* 0x000fe20003f66270 */
[----:B------:R-:W-:Y:S01]  /*0c00*/  IMAD.MOV.U32 R18, RZ, RZ, R16 ;  /* 0x000000ffff127224 */ /* 0x000fe200078e0010 */
[----:B------:R-:W-:Y:S01]  /*0c10*/  ISETP.GE.AND P2, PT, R204, c[0x0][0x220], PT ;  /* 0x00008800cc007a0c */ /* 0x000fe20003f46270 */
[----:B------:R-:W-:-:S02]  /*0c20*/  IMAD R3, R20, c[0x0][0x194], R3 ;  /* 0x0000650014037a24 */ /* 0x000fc400078e0203 */
[----:B------:R-:W-:-:S04]  /*0c30*/  IMAD.WIDE.U32 R10, R20, c[0x0][0x190], R18 ;  /* 0x00006400140a7a25 */ /* 0x000fc800078e0012 */
[----:B------:R-:W-:Y:S02]  /*0c40*/  IMAD.IADD R3, R11, 0x1, R3 ;  /* 0x000000010b037824 */ /* 0x000fe400078e0203 */
[C---:B------:R-:W-:Y:S01]  /*0c50*/  @!P4 LEA R22, P1, R10.reuse, c[0x0][0x160], 0x1 ;  /* 0x000058000a16ca11 */ /* 0x040fe200078208ff */
[----:B------:R1:W-:Y:S01]  /*0c60*/  @P4 STS.128 [R203], RZ ;  /* 0x000000ffcb004388 */ /* 0x0003e20000000c00 */
[C---:B------:R-:W-:Y:S02]  /*0c70*/  @!P3 LEA R12, P0, R10.reuse, c[0x0][0x160], 0x1 ;  /* 0x000058000a0cba11 */ /* 0x040fe400078008ff */
[C-C-:B------:R-:W-:Y:S02]  /*0c80*/  @!P4 LEA.HI.X R23, R10.reuse, c[0x0][0x164], R3.reuse, 0x1, P1 ;  /* 0x000059000a17ca11 */ /* 0x140fe400008f0c03 */
[----:B------:R-:W-:-:S03]  /*0c90*/  @!P3 LEA.HI.X R13, R10, c[0x0][0x164], R3, 0x1, P0 ;  /* 0x000059000a0dba11 */ /* 0x000fc600000f0c03 */
[----:B------:R-:W-:Y:S01]  /*0ca0*/  @!PT LDS RZ, [RZ] ;  /* 0x00000000fffff984 */ /* 0x000fe20000000800 */
[----:B------:R-:W-:Y:S01]  /*0cb0*/  @!PT LDS RZ, [RZ] ;  /* 0x00000000fffff984 */ /* 0x000fe20000000800 */
[----:B------:R-:W-:Y:S01]  /*0cc0*/  @!PT LDS RZ, [RZ] ;  /* 0x00000000fffff984 */ /* 0x000fe20000000800 */
[----:B------:R1:W-:Y:S04]  /*0cd0*/  @!P4 LDGSTS.E.BYPASS.LTC128B.128 [R203], [R22.64] ;  /* 0x0000000016cbcfae */ /* 0x0003e8000b901d4a */
[----:B------:R1:W-:Y:S04]  /*0ce0*/  @P3 STS.128 [R203+0x4000], RZ ;  /* 0x004000ffcb003388 */ /* 0x0003e80000000c00 */
[----:B------:R-:W-:Y:S01]  /*0cf0*/  @!PT LDS RZ, [RZ] ;  /* 0x00000000fffff984 */ /* 0x000fe20000000800 */
[----:B------:R-:W-:Y:S01]  /*0d00*/  @!PT LDS RZ, [RZ] ;  /* 0x00000000fffff984 */ /* 0x000fe20000000800 */
[----:B------:R-:W-:Y:S01]  /*0d10*/  @!PT LDS RZ, [RZ] ;  /* 0x00000000fffff984 */ /* 0x000fe20000000800 */
[----:B------:R1:W-:Y:S04]  /*0d20*/  @!P3 LDGSTS.E.BYPASS.LTC128B.128 [R203+0x4000], [R12.64+0x80] ;  /* 0x040000800ccbbfae */ /* 0x0003e8000b901d4a */
[----:B------:R1:W-:Y:S01]  /*0d30*/  @P2 STS.128 [R203+0x8000], RZ ;  /* 0x008000ffcb002388 */ /* 0x0003e20000000c00 */
[----:B------:R-:W-:Y:S05]  /*0d40*/  @P2 BRA `(.L_x_60) ;  /* 0x0000006000002947 */ /* 0x000fea0003800000 */
[----:B-1----:R-:W-:-:S04]  /*0d50*/  LEA R12, P0, R10, c[0x0][0x160], 0x1 ;  /* 0x000058000a0c7a11 */ /* 0x002fc800078008ff */
[----:B------:R-:W-:-:S05]  /*0d60*/  LEA.HI.X R13, R10, c[0x0][0x164], R3, 0x1, P0 ;  /* 0x000059000a0d7a11 */ /* 0x000fca00000f0c03 */
[----:B------:R-:W-:Y:S01]  /*0d70*/  @!PT LDS RZ, [RZ] ;  /* 0x00000000fffff984 */ /* 0x000fe20000000800 */
[----:B------:R-:W-:Y:S01]  /*0d80*/  @!PT LDS RZ, [RZ] ;  /* 0x00000000fffff984 */ /* 0x000fe20000000800 */
[----:B------:R-:W-:Y:S01]  /*0d90*/  @!PT LDS RZ, [RZ] ;  /* 0x00000000fffff984 */ /* 0x000fe20000000800 */
[----:B------:R1:W-:Y:S04]  /*0da0*/  LDGSTS.E.BYPASS.LTC128B.128 [R203+0x8000], [R12.64+0x100] ;  /* 0x080001000ccb7fae */ /* 0x0003e8000b901d4a */
.L_x_60:
[----:B------:R-:W-:Y:S05]  /*0db0*/  BSYNC B0 ;  /* 0x0000000000007941 */ /* 0x000fea0003800000 */
.L_x_59:
[----:B------:R-:W-:Y:S01]  /*0dc0*/  IADD3 R10, R14, 0x20, RZ ;  /* 0x000000200e0a7810 */ /* 0x000fe20007ffe0ff */
[----:B------:R-:W-:Y:S03]  /*0dd0*/  BSSY B0, `(.L_x_61) ;  /* 0x0000024000007945 */ /* 0x000fe60003800000 */
[----:B------:R-:W-:-:S13]  /*0de0*/  ISETP.GE.AND P0, PT, R10, R199, PT ;  /* 0x000000c70a00720c */ /* 0x000fda0003f06270 */
[----:B------:R-:W-:Y:S05]  /*0df0*/  @P0 BRA `(.L_x_62) ;  /* 0x0000021000000947 */ /* 0x000fea0003800000 */
[----:B-1----:R-:W-:Y:S01]  /*0e00*/  IADD3 R12, P0, R20, 0x20, RZ ;  /* 0x00000020140c7810 */ /* 0x002fe20007f1e0ff */
[----:B------:R-:W-:Y:S01]  /*0e10*/  IMAD.MOV.U32 R22, RZ, RZ, R16 ;  /* 0x000000ffff167224 */ /* 0x000fe200078e0010 */
[----:B------:R-:W-:Y:S01]  /*0e20*/  ISETP.GE.AND P3, PT, R214, c[0x0][0x220], PT ;  /* 0x00008800d6007a0c */ /* 0x000fe20003f66270 */
[----:B------:R-:W-:Y:S01]  /*0e30*/  IMAD.MOV.U32 R23, RZ, RZ, R19 ;  /* 0x000000ffff177224 */ /* 0x000fe200078e0013 */
[----:B------:R-:W-:Y:S01]  /*0e40*/  ISETP.GE.AND P2, PT, R205, c[0x0][0x220], PT ;  /* 0x00008800cd007a0c */ /* 0x000fe20003f46270 */
[----:B------:R-:W-:Y:S01]  /*0e50*/  IMAD.X R3, RZ, RZ, R21, P0 ;  /* 0x000000ffff037224 */ /* 0x000fe200000e0615 */
[----:B------:R-:W-:Y:S01]  /*0e60*/  ISETP.GE.AND P0, PT, R204, c[0x0][0x220], PT ;  /* 0x00008800cc007a0c */ /* 0x000fe20003f06270 */
[----:B------:R-:W-:-:S04]  /*0e70*/  IMAD.WIDE.U32 R22, R12, c[0x0][0x190], R22 ;  /* 0x000064000c167a25 */ /* 0x000fc800078e0016 */
[----:B------:R-:W-:-:S04]  /*0e80*/  IMAD R3, R3, c[0x0][0x190], RZ ;  /* 0x0000640003037a24 */ /* 0x000fc800078e02ff */
[----:B------:R-:W-:Y:S01]  /*0e90*/  IMAD R3, R12, c[0x0][0x194], R3 ;  /* 0x000065000c037a24 */ /* 0x000fe200078e0203 */
[C---:B------:R-:W-:Y:S01]  /*0ea0*/  @!P3 LEA R12, P4, R22.reuse, c[0x0][0x160], 0x1 ;  /* 0x00005800160cba11 */ /* 0x040fe200078808ff */
[----:B------:R1:W-:Y:S01]  /*0eb0*/  @P3 STS.128 [R203+0x1000], RZ ;  /* 0x001000ffcb003388 */ /* 0x0003e20000000c00 */
[----:B------:R-:W-:Y:S01]  /*0ec0*/  @!P2 LEA R24, P1, R22, c[0x0][0x160], 0x1 ;  /* 0x000058001618aa11 */ /* 0x000fe200078208ff */
[----:B------:R-:W-:-:S05]  /*0ed0*/  IMAD.IADD R3, R23, 0x1, R3 ;  /* 0x0000000117037824 */ /* 0x000fca00078e0203 */
[C-C-:B------:R-:W-:Y:S02]  /*0ee0*/  @!P3 LEA.HI.X R13, R22.reuse, c[0x0][0x164], R3.reuse, 0x1, P4 ;  /* 0x00005900160dba11 */ /* 0x140fe400020f0c03 */
[----:B------:R-:W-:-:S03]  /*0ef0*/  @!P2 LEA.HI.X R25, R22, c[0x0][0x164], R3, 0x1, P1 ;  /* 0x000059001619aa11 */ /* 0x000fc600008f0c03 */
[----:B------:R-:W-:Y:S01]  /*0f00*/  @!PT LDS RZ, [RZ] ;  /* 0x00000000fffff984 */ /* 0x000fe20000000800 */
[----:B------:R-:W-:Y:S01]  /*0f10*/  @!PT LDS RZ, [RZ] ;  /* 0x00000000fffff984 */ /* 0x000fe20000000800 */
[----:B------:R-:W-:Y:S01]  /*0f20*/  @!PT LDS RZ, [RZ] ;  /* 0x00000000fffff984 */ /* 0x000fe20000000800 */
[----:B------:R1:W-:Y:S04]  /*0f30*/  @!P3 LDGSTS.E.BYPASS.LTC128B.128 [R203+0x1000], [R12.64] ;  /* 0x010000000ccbbfae */ /* 0x0003e8000b901d4a */
        /* <DEDUP_REMOVED lines=13> */
.L_x_62:
[----:B------:R-:W-:Y:S05]  /*1010*/  BSYNC B0 ;  /* 0x0000000000007941 */ /* 0x000fea0003800000 */
.L_x_61:
[----:B-1----:R-:W-:Y:S01]  /*1020*/  IADD3 R12, R14, 0x40, RZ ;  /* 0x000000400e0c7810 */ /* 0x002fe20007ffe0ff */
[----:B------:R-:W-:Y:S03]  /*1030*/  BSSY B0, `(.L_x_63) ;  /* 0x0000024000007945 */ /* 0x000fe60003800000 */
[----:B------:R-:W-:-:S13]  /*1040*/  ISETP.GE.AND P0, PT, R12, R199, PT ;  /* 0x000000c70c00720c */ /* 0x000fda0003f06270 */
[----:B------:R-:W-:Y:S05]  /*1050*/  @P0 BRA `(.L_x_64) ;  /* 0x0000021000000947 */ /* 0x000fea0003800000 */
[----:B------:R-:W-:Y:S01]  /*1060*/  IADD3 R12, P0, R20, 0x40, RZ ;  /* 0x00000040140c7810 */ /* 0x000fe20007f1e0ff */
        /* <DEDUP_REMOVED lines=32> */
.L_x_64:
[----:B------:R-:W-:Y:S05]  /*1270*/  BSYNC B0 ;  /* 0x0000000000007941 */ /* 0x000fea0003800000 */
.L_x_63:
[----:B-1----:R-:W-:Y:S01]  /*1280*/  IADD3 R12, R14, 0x60, RZ ;  /* 0x000000600e0c7810 */ /* 0x002fe20007ffe0ff */
[----:B------:R-:W-:Y:S01]  /*1290*/  UMOV UR7, 0x6 ;  /* 0x0000000600077882 */ /* 0x000fe20000000000 */
[----:B------:R-:W-:Y:S01]  /*12a0*/  BSSY B0, `(.L_x_65) ;  /* 0x0000026000007945 */ /* 0x000fe20003800000 */
[----:B------:R-:W-:Y:S01]  /*12b0*/  ULDC.64 UR4, c[0x0][0x198] ;  /* 0x0000660000047ab9 */ /* 0x000fe20000000a00 */
[----:B------:R-:W-:Y:S01]  /*12c0*/  ISETP.GE.AND P0, PT, R12, R199, PT ;  /* 0x000000c70c00720c */ /* 0x000fe20003f06270 */
[----:B------:R-:W-:Y:S02]  /*12d0*/  USHF.L.U64.HI UR7, UR4, UR7, UR5 ;  /* 0x0000000704077299 */ /* 0x000fe40008010205 */
[----:B------:R-:W-:-:S10]  /*12e0*/  USHF.L.U32 UR8, UR4, 0x6, URZ ;  /* 0x0000000604087899 */ /* 0x000fd4000800063f */
[----:B------:R-:W-:Y:S05]  /*12f0*/  @P0 BRA `(.L_x_66) ;  /* 0x0000020000000947 */ /* 0x000fea0003800000 */
[----:B------:R-:W-:Y:S01]  /*1300*/  IADD3 R3, P0, R20, 0x60, RZ ;  /* 0x0000006014037810 */ /* 0x000fe20007f1e0ff */
[----:B------:R-:W-:Y:S01]  /*1310*/  IMAD.MOV.U32 R17, RZ, RZ, R19 ;  /* 0x000000ffff117224 */ /* 0x000fe200078e0013 */
[----:B------:R-:W-:Y:S02]  /*1320*/  ISETP.GE.AND P3, PT, R214, c[0x0][0x220], PT ;  /* 0x00008800d6007a0c */ /* 0x000fe40003f66270 */
        /* <DEDUP_REMOVED lines=29> */
.L_x_66:
[----:B------:R-:W-:Y:S05]  /*1500*/  BSYNC B0 ;  /* 0x0000000000007941 */ /* 0x000fea0003800000 */
.L_x_65:
[----:B------:R-:W-:Y:S01]  /*1510*/  LEA.HI.SX32 R3, R133, 0xffffffff, 0x1a ;  /* 0xffffffff85037811 */ /* 0x000fe200078fd2ff */
[----:B------:R-:W-:Y:S01]  /*1520*/  BSSY B0, `(.L_x_67) ;  /* 0x0000023000007945 */ /* 0x000fe20003800000 */
[----:B------:R-:W-:Y:S02]  /*1530*/  MOV R212, R210 ;  /* 0x000000d200d47202 */ /* 0x000fe40000000f00 */
[----:B------:R-:W-:Y:S01]  /*1540*/  SHF.R.S32.HI R16, RZ, 0x1f, R3 ;  /* 0x0000001fff107819 */ /* 0x000fe20000011403 */
[C---:B-1----:R-:W-:Y:S02]  /*1550*/  IMAD R13, R3.reuse, -0x40, R6 ;  /* 0xffffffc0030d7824 */ /* 0x042fe400078e0206 */
[C---:B------:R-:W-:Y:S02]  /*1560*/  IMAD R11, R3.reuse, UR7, RZ ;  /* 0x00000007030b7c24 */ /* 0x040fe4000f8e02ff */
[----:B------:R-:W-:Y:S01]  /*1570*/  IMAD.WIDE.U32 R18, R3, UR8, R212 ;  /* 0x0000000803127c25 */ /* 0x000fe2000f8e00d4 */
[----:B------:R-:W-:-:S03]  /*1580*/  ISETP.GE.AND P0, PT, R14, R13, PT ;  /* 0x0000000d0e00720c */ /* 0x000fc60003f06270 */
[----:B------:R-:W-:-:S05]  /*1590*/  IMAD R11, R16, UR8, R11 ;  /* 0x00000008100b7c24 */ /* 0x000fca000f8e020b */
[----:B------:R-:W-:-:S05]  /*15a0*/  IADD3 R11, R19, R11, RZ ;  /* 0x0000000b130b7210 */ /* 0x000fca0007ffe0ff */
[----:B------:R-:W-:Y:S05]  /*15b0*/  @P0 BRA `(.L_x_68) ;  /* 0x0000019000000947 */ /* 0x000fea0003800000 */
[----:B------:R-:W-:Y:S02]  /*15c0*/  ISETP.GE.AND P3, PT, R214, c[0x0][0x220], PT ;  /* 0x00008800d6007a0c */ /* 0x000fe40003f66270 */
[----:B------:R-:W-:Y:S02]  /*15d0*/  ISETP.GE.AND P2, PT, R205, c[0x0][0x220], PT ;  /* 0x00008800cd007a0c */ /* 0x000fe40003f46270 */
[----:B------:R-:W-:-:S09]  /*15e0*/  ISETP.GE.AND P0, PT, R204, c[0x0][0x220], PT ;  /* 0x00008800cc007a0c */ /* 0x000fd20003f06270 */
[C---:B------:R-:W-:Y:S01]  /*15f0*/  @!P3 LEA R22, P4, R18.reuse, c[0x0][0x168], 0x1 ;  /* 0x00005a001216ba11 */ /* 0x040fe200078808ff */
[----:B------:R1:W-:Y:S01]  /*1600*/  @P3 STS.128 [R203+0xc000], RZ ;  /* 0x00c000ffcb003388 */ /* 0x0003e20000000c00 */
[C---:B------:R-:W-:Y:S02]  /*1610*/  @!P2 LEA R20, P1, R18.reuse, c[0x0][0x168], 0x1 ;  /* 0x00005a001214aa11 */ /* 0x040fe400078208ff */
        /* <DEDUP_REMOVED lines=19> */
.L_x_68:
[----:B------:R-:W-:Y:S05]  /*1750*/  BSYNC B0 ;  /* 0x0000000000007941 */ /* 0x000fea0003800000 */
.L_x_67:
[----:B------:R-:W-:Y:S01]  /*1760*/  ISETP.GE.AND P0, PT, R10, R13, PT ;  /* 0x0000000d0a00720c */ /* 0x000fe20003f06270 */
[----:B------:R-:W-:Y:S01]  /*1770*/  UMOV UR6, 0x5 ;  /* 0x0000000500067882 */ /* 0x000fe20000000000 */
[----:B------:R-:W-:Y:S01]  /*1780*/  BSSY B0, `(.L_x_69) ;  /* 0x0000020000007945 */ /* 0x000fe20003800000 */
[----:B------:R-:W-:Y:S02]  /*1790*/  ULDC UR5, c[0x0][0x19c] ;  /* 0x0000670000057ab9 */ /* 0x000fe40000000800 */
[----:B------:R-:W-:Y:S02]  /*17a0*/  USHF.L.U32 UR9, UR4, 0x5, URZ ;  /* 0x0000000504097899 */ /* 0x000fe4000800063f */
[----:B------:R-:W-:-:S06]  /*17b0*/  USHF.L.U64.HI UR5, UR4, UR6, UR5 ;  /* 0x0000000604057299 */ /* 0x000fcc0008010205 */
[----:B------:R-:W-:Y:S05]  /*17c0*/  @P0 BRA `(.L_x_70) ;  /* 0x000001b000000947 */ /* 0x000fea0003800000 */
[----:B------:R-:W-:Y:S02]  /*17d0*/  ISETP.GE.AND P3, PT, R214, c[0x0][0x220], PT ;  /* 0x00008800d6007a0c */ /* 0x000fe40003f66270 */
[----:B------:R-:W-:Y:S02]  /*17e0*/  ISETP.GE.AND P2, PT, R205, c[0x0][0x220], PT ;  /* 0x00008800cd007a0c */ /* 0x000fe40003f46270 */
[----:B------:R-:W-:Y:S02]  /*17f0*/  IADD3 R12, P1, R18, UR9, RZ ;  /* 0x00000009120c7c10 */ /* 0x000fe4000ff3e0ff */
[----:B------:R-:W-:Y:S02]  /*1800*/  ISETP.GE.AND P0, PT, R204, c[0x0][0x220], PT ;  /* 0x00008800cc007a0c */ /* 0x000fe40003f06270 */
[----:B------:R-:W-:-:S05]  /*1810*/  IADD3.X R11, R11, UR5, RZ, P1, !PT ;  /* 0x000000050b0b7c10 */ /* 0x000fca0008ffe4ff */
[C---:B-1----:R-:W-:Y:S01]  /*1820*/  @!P3 LEA R20, P4, R12.reuse, c[0x0][0x168], 0x1 ;  /* 0x00005a000c14ba11 */ /* 0x042fe200078808ff */
        /* <DEDUP_REMOVED lines=21> */
.L_x_70:
[----:B------:R-:W-:Y:S05]  /*1980*/  BSYNC B0 ;  /* 0x0000000000007941 */ /* 0x000fea0003800000 */
.L_x_69:
[----:B------:R-:W0:Y:S01]  /*1990*/  LDGDEPBAR ;  /* 0x00000000000079af */ /* 0x000e220000000000 */
[----:B------:R-:W-:Y:S01]  /*19a0*/  ISETP.GE.AND P1, PT, R14, R13, PT ;  /* 0x0000000d0e00720c */ /* 0x000fe20003f26270 */
[----:B------:R-:W-:Y:S01]  /*19b0*/  IMAD R16, R16, c[0x0][0x1a0], RZ ;  /* 0x0000680010107a24 */ /* 0x000fe200078e02ff */
[----:B------:R-:W-:Y:S01]  /*19c0*/  BSSY B0, `(.L_x_71) ;  /* 0x0000025000007945 */ /* 0x000fe20003800000 */
[----:B-1----:R-:W-:-:S04]  /*19d0*/  IMAD.WIDE.U32 R18, R3, c[0x0][0x1a0], RZ ;  /* 0x0000680003127a25 */ /* 0x002fc800078e00ff */
[----:B------:R-:W-:Y:S01]  /*19e0*/  IMAD R11, R3, c[0x0][0x1a4], R16 ;  /* 0x00006900030b7a24 */ /* 0x000fe200078e0210 */
[----:B------:R-:W-:-:S04]  /*19f0*/  LEA R12, P0, R18, R208, 0x6 ;  /* 0x000000d0120c7211 */ /* 0x000fc800078030ff */
[----:B------:R-:W-:-:S04]  /*1a00*/  IADD3 R11, R19, R11, RZ ;  /* 0x0000000b130b7210 */ /* 0x000fc80007ffe0ff */
[----:B------:R-:W-:Y:S01]  /*1a10*/  LEA.HI.X R11, R18, R200, R11, 0x6, P0 ;  /* 0x000000c8120b7211 */ /* 0x000fe200000f340b */
[----:B------:R-:W-:-:S04]  /*1a20*/  DEPBAR.LE SB0, 0x0 ;  /* 0x000080000000791a */ /* 0x000fc80000000000 */
[----:B------:R-:W-:Y:S06]  /*1a30*/  BAR.SYNC.DEFER_BLOCKING 0x0 ;  /* 0x0000000000007b1d */ /* 0x000fec0000010000 */
[----:B------:R1:W-:Y:S04]  /*1a40*/  @P1 STS.128 [R203+0x12000], RZ ;  /* 0x012000ffcb001388 */ /* 0x0003e80000000c00 */
[----:B------:R1:W-:Y:S04]  /*1a50*/  @P1 STS.128 [R203+0x14000], RZ ;  /* 0x014000ffcb001388 */ /* 0x0003e80000000c00 */
[----:B------:R1:W-:Y:S01]  /*1a60*/  @P1 STS.128 [R203+0x16000], RZ ;  /* 0x016000ffcb001388 */ /* 0x0003e20000000c00 */
[----:B------:R-:W-:Y:S05]  /*1a70*/  @P1 BRA `(.L_x_72) ;  /* 0x0000019000001947 */ /* 0x000fea0003800000 */
[----:B------:R-:W-:Y:S02]  /*1a80*/  ISETP.GE.AND P3, PT, R214, c[0x0][0x220], PT ;  /* 0x00008800d6007a0c */ /* 0x000fe40003f66270 */
[----:B------:R-:W-:-:S02]  /*1a90*/  ISETP.GE.AND P2, PT, R205, c[0x0][0x220], PT ;  /* 0x00008800cd007a0c */ /* 0x000fc40003f46270 */
        /* <DEDUP_REMOVED lines=17> */
[----:B--2---:R-:W-:-:S04]  /*1bb0*/  LEA R16, P0, R12, c[0x0][0x170], 0x1 ;  /* 0x00005c000c107a11 */ /* 0x004fc800078008ff */
[----:B------:R-:W-:-:S05]  /*1bc0*/  LEA.HI.X R17, R12, c[0x0][0x174], R11, 0x1, P0 ;  /* 0x00005d000c117a11 */ /* 0x000fca00000f0c0b */
[----:B------:R-:W-:Y:S01]  /*1bd0*/  @!PT LDS RZ, [RZ] ;  /* 0x00000000fffff984 */ /* 0x000fe20000000800 */
[----:B------:R-:W-:Y:S01]  /*1be0*/  @!PT LDS RZ, [RZ] ;  /* 0x00000000fffff984 */ /* 0x000fe20000000800 */
[----:B------:R-:W-:Y:S01]  /*1bf0*/  @!PT LDS RZ, [RZ] ;  /* 0x00000000fffff984 */ /* 0x000fe20000000800 */
[----:B------:R2:W-:Y:S04]  /*1c00*/  LDGSTS.E.BYPASS.LTC128B.128 [R203+0x16000], [R16.64+0x100] ;  /* 0x1600010010cb7fae */ /* 0x0005e8000b901d4a */
.L_x_72:
[----:B------:R-:W-:Y:S05]  /*1c10*/  BSYNC B0 ;  /* 0x0000000000007941 */ /* 0x000fea0003800000 */
.L_x_71:
[----:B------:R-:W-:Y:S01]  /*1c20*/  ISETP.GE.AND P0, PT, R10, R13, PT ;  /* 0x0000000d0a00720c */ /* 0x000fe20003f06270 */
[----:B------:R-:W-:Y:S01]  /*1c30*/  BSSY B0, `(.L_x_73) ;  /* 0x0000024000007945 */ /* 0x000fe20003800000 */
[----:B------:R-:W-:-:S04]  /*1c40*/  LEA.HI R9, R9, R4, RZ, 0x5 ;  /* 0x0000000409097211 */ /* 0x000fc800078f28ff */
[----:B------:R-:W-:-:S07]  /*1c50*/  SHF.R.S32.HI R9, RZ, 0x5, R9 ;  /* 0x00000005ff097819 */ /* 0x000fce0000011409 */
[----:B------:R3:W-:Y:S04]  /*1c60*/  @P0 STS.128 [R203+0x13000], RZ ;  /* 0x013000ffcb000388 */ /* 0x0007e80000000c00 */
[----:B------:R3:W-:Y:S04]  /*1c70*/  @P0 STS.128 [R203+0x15000], RZ ;  /* 0x015000ffcb000388 */ /* 0x0007e80000000c00 */
[----:B------:R3:W-:Y:S01]  /*1c80*/  @P0 STS.128 [R203+0x17000], RZ ;  /* 0x017000ffcb000388 */ /* 0x0007e20000000c00 */
[----:B------:R-:W-:Y:S05]  /*1c90*/  @P0 BRA `(.L_x_74) ;  /* 0x000001d000000947 */ /* 0x000fea0003800000 */
[----:B------:R-:W-:Y:S01]  /*1ca0*/  ISETP.GE.AND P3, PT, R214, c[0x0][0x220], PT ;  /* 0x00008800d6007a0c */ /* 0x000fe20003f66270 */
[----:B--2---:R-:W-:Y:S01]  /*1cb0*/  IMAD.WIDE.U32 R16, R8, c[0x0][0x1a0], RZ ;  /* 0x0000680008107a25 */ /* 0x004fe200078e00ff */
[----:B------:R-:W-:-:S03]  /*1cc0*/  ISETP.GE.AND P2, PT, R205, c[0x0][0x220], PT ;  /* 0x00008800cd007a0c */ /* 0x000fc60003f46270 */
[----:B------:R-:W-:Y:S01]  /*1cd0*/  IMAD R8, R8, c[0x0][0x1a4], RZ ;  /* 0x0000690008087a24 */ /* 0x000fe200078e02ff */
[----:B------:R-:W-:-:S04]  /*1ce0*/  IADD3 R12, P0, R12, R16, RZ ;  /* 0x000000100c0c7210 */ /* 0x000fc80007f1e0ff */
[----:B------:R-:W-:Y:S02]  /*1cf0*/  IADD3.X R11, R11, R17, R8, P0, !PT ;  /* 0x000000110b0b7210 */ /* 0x000fe400007fe408 */
[----:B------:R-:W-:Y:S01]  /*1d00*/  ISETP.GE.AND P0, PT, R204, c[0x0][0x220], PT ;  /* 0x00008800cc007a0c */ /* 0x000fe20003f06270 */
[----:B------:R2:W-:Y:S01]  /*1d10*/  @P3 STS.128 [R203+0x13000], RZ ;  /* 0x013000ffcb003388 */ /* 0x0005e20000000c00 */
[C---:B------:R-:W-:Y:S02]  /*1d20*/  @!P3 LEA R18, P4, R12.reuse, c[0x0][0x170], 0x1 ;  /* 0x00005c000c12ba11 */ /* 0x040fe400078808ff */
        /* <DEDUP_REMOVED lines=14> */
[----:B------:R-:W-:-:S04]  /*1e10*/  LEA R10, P0, R12, c[0x0][0x170], 0x1 ;  /* 0x00005c000c0a7a11 */ /* 0x000fc800078008ff */
[----:B------:R-:W-:-:S05]  /*1e20*/  LEA.HI.X R11, R12, c[0x0][0x174], R11, 0x1, P0 ;  /* 0x00005d000c0b7a11 */ /* 0x000fca00000f0c0b */
[----:B------:R-:W-:Y:S01]  /*1e30*/  @!PT LDS RZ, [RZ] ;  /* 0x00000000fffff984 */ /* 0x000fe20000000800 */
[----:B------:R-:W-:Y:S01]  /*1e40*/  @!PT LDS RZ, [RZ] ;  /* 0x00000000fffff984 */ /* 0x000fe20000000800 */
[----:B------:R-:W-:Y:S01]  /*1e50*/  @!PT LDS RZ, [RZ] ;  /* 0x00000000fffff984 */ /* 0x000fe20000000800 */
[----:B------:R4:W-:Y:S04]  /*1e60*/  LDGSTS.E.BYPASS.LTC128B.128 [R203+0x17000], [R10.64+0x100] ;  /* 0x170001000acb7fae */ /* 0x0009e8000b901d4a */
.L_x_74:
[----:B------:R-:W-:Y:S05]  /*1e70*/  BSYNC B0 ;  /* 0x0000000000007941 */ /* 0x000fea0003800000 */
.L_x_73:
[C---:B------:R-:W-:Y:S01]  /*1e80*/  IMAD.SHL.U32 R8, R2.reuse, 0x40, RZ ;  /* 0x0000004002087824 */ /* 0x040fe200078e00ff */
[----:B------:R-:W-:Y:S01]  /*1e90*/  R2P PR, R2, 0x6 ;  /* 0x0000000602007804 */ /* 0x000fe20000000000 */
[----:B------:R-:W-:Y:S01]  /*1ea0*/  IMAD.SHL.U32 R14, R14, 0x8, RZ ;  /* 0x000000080e0e7824 */ /* 0x000fe200078e00ff */
[----:B------:R-:W0:Y:S01]  /*1eb0*/  LDGDEPBAR ;  /* 0x00000000000079af */ /* 0x000e220000000000 */
[----:B------:R-:W-:Y:S01]  /*1ec0*/  IMAD R198, R9, 0x400, R0 ;  /* 0x0000040009c67824 */ /* 0x000fe200078e0200 */
[----:B----4-:R-:W-:Y:S01]  /*1ed0*/  LOP3.LUT R11, R8, 0x1c0, RZ, 0xc0, !PT ;  /* 0x000001c0080b7812 */ /* 0x010fe200078ec0ff */
[----:B------:R-:W-:Y:S02]  /*1ee0*/  IMAD.SHL.U32 R4, R4, 0x2, RZ ;  /* 0x0000000204047824 */ /* 0x000fe400078e00ff */
[----:B------:R-:W-:Y:S01]  /*1ef0*/  IMAD.SHL.U32 R198, R198, 0x2, RZ ;  /* 0x00000002c6c67824 */ /* 0x000fe200078e00ff */
[----:B------:R-:W-:Y:S02]  /*1f00*/  LOP3.LUT R8, R11, 0x8, R14, 0xf8, !PT ;  /* 0x000000080b087812 */ /* 0x000fe400078ef80e */
[----:B------:R-:W-:Y:S01]  /*1f10*/  SHF.R.U32.HI R11, RZ, 0x3, R11 ;  /* 0x00000003ff0b7819 */ /* 0x000fe2000001160b */
[--C-:B------:R-:W-:Y:S01]  /*1f20*/  IMAD R196, R7, 0x2, R198.reuse ;  /* 0x0000000207c47824 */ /* 0x100fe200078e02c6 */
[----:B------:R-:W-:Y:S01]  /*1f30*/  LDSM.16.M88.4 R48, [R198] ;  /* 0x00000000c630783b */ /* 0x000fe20000000200 */
[C---:B------:R-:W-:Y:S01]  /*1f40*/  IMAD R194, R5.reuse, 0x2, R198 ;  /* 0x0000000205c27824 */ /* 0x040fe200078e02c6 */
[----:B------:R-:W-:Y:S01]  /*1f50*/  LOP3.LUT R8, R8, R11, RZ, 0x3c, !PT ;  /* 0x0000000b08087212 */ /* 0x000fe200078e3cff */
[----:B------:R-:W-:Y:S01]  /*1f60*/  IMAD R193, R5, 0x2, R196 ;  /* 0x0000000205c17824 */ /* 0x000fe200078e02c4 */
[----:B------:R-:W-:Y:S01]  /*1f70*/  LDSM.16.M88.4 R76, [R198+0x4000] ;  /* 0x00400000c64c783b */ /* 0x000fe20000000200 */
[----:B------:R-:W-:-:S02]  /*1f80*/  LOP3.LUT R4, R4, 0x6, RZ, 0xc0, !PT ;  /* 0x0000000604047812 */ /* 0x000fc400078ec0ff */
[----:B------:R-:W-:Y:S01]  /*1f90*/  IMAD R197, R197, 0x200, R8 ;  /* 0x00000200c5c57824 */ /* 0x000fe200078e0208 */
[----:B------:R-:W-:Y:S03]  /*1fa0*/  LDSM.16.M88.4 R52, [R194] ;  /* 0x00000000c234783b */ /* 0x000fe60000000200 */
[----:B------:R-:W-:Y:S01]  /*1fb0*/  IMAD.SHL.U32 R197, R197, 0x2, RZ ;  /* 0x00000002c5c57824 */ /* 0x000fe200078e00ff */
[----:B------:R-:W-:Y:S04]  /*1fc0*/  LDSM.16.M88.4 R8, [R196] ;  /* 0x00000000c408783b */ /* 0x000fe80000000200 */
[----:B------:R-:W4:Y:S01]  /*1fd0*/  LDSM.16.M88.4 R24, [R197+0xc000] ;  /* 0x00c00000c518783b */ /* 0x000f220000000200 */
[----:B------:R-:W-:-:S02]  /*1fe0*/  IADD3 R2, R197, 0xc000, RZ ;  /* 0x0000c000c5027810 */ /* 0x000fc40007ffe0ff */
[----:B------:R-:W-:Y:S01]  /*1ff0*/  IADD3 R195, R197, 0xc020, RZ ;  /* 0x0000c020c5c37810 */ /* 0x000fe20007ffe0ff */
[----:B--2---:R-:W2:Y:S01]  /*2000*/  LDSM.16.M88.4 R16, [R197+0xc800] ;  /* 0x00c80000c510783b */ /* 0x004ea20000000200 */
[----:B------:R-:W-:Y:S01]  /*2010*/  @P1 IADD3 R195, R2, -0x20, RZ ;  /* 0xffffffe002c31810 */ /* 0x000fe20007ffe0ff */
[----:B------:R-:W-:Y:S02]  /*2020*/  IMAD.MOV.U32 R2, RZ, RZ, 0x40 ;  /* 0x00000040ff027424 */ /* 0x000fe400078e00ff */
[----:B------:R-:W5:Y:S01]  /*2030*/  LDSM.16.M88.4 R60, [R197+0xd000] ;  /* 0x00d00000c53c783b */ /* 0x000f620000000200 */
[C---:B------:R-:W-:Y:S02]  /*2040*/  IADD3 R187, R195.reuse, 0x800, RZ ;  /* 0x00000800c3bb7810 */ /* 0x040fe40007ffe0ff */
[----:B------:R-:W-:Y:S01]  /*2050*/  SEL R2, R2, 0xffffffc0, !P2 ;  /* 0xffffffc002027807 */ /* 0x000fe20005000000 */
[----:B------:R-:W1:Y:S01]  /*2060*/  LDSM.16.M88.4 R32, [R197+0xd800] ;  /* 0x00d80000c520783b */ /* 0x000e620000000200 */
[----:B------:R-:W-:-:S02]  /*2070*/  IADD3 R186, R195, 0x1000, RZ ;  /* 0x00001000c3ba7810 */ /* 0x000fc40007ffe0ff */
[----:B------:R-:W-:Y:S01]  /*2080*/  IADD3 R185, R195, 0x1800, RZ ;  /* 0x00001800c3b97810 */ /* 0x000fe20007ffe0ff */
[----:B------:R-:W3:Y:S01]  /*2090*/  LDSM.16.M88.4 R36, [R195] ;  /* 0x00000000c324783b */ /* 0x000ee20000000200 */
[----:B------:R-:W-:Y:S01]  /*20a0*/  IMAD.IADD R191, R197, 0x1, R2 ;  /* 0x00000001c5bf7824 */ /* 0x000fe200078e0202 */
[C---:B------:R-:W-:Y:S01]  /*20b0*/  IADD3 R183, R195.reuse, 0x2000, RZ ;  /* 0x00002000c3b77810 */ /* 0x040fe20007ffe0ff */
[----:B------:R-:W-:Y:S01]  /*20c0*/  IMAD.IADD R184, R2, 0x1, R195 ;  /* 0x0000000102b87824 */ /* 0x000fe200078e02c3 */
[----:B------:R-:W1:Y:S01]  /*20d0*/  LDSM.16.M88.4 R12, [R195+0x800] ;  /* 0x00080000c30c783b */ /* 0x000e620000000200 */
[C---:B------:R-:W-:Y:S02]  /*20e0*/  IADD3 R182, R195.reuse, 0x2800, RZ ;  /* 0x00002800c3b67810 */ /* 0x040fe40007ffe0ff */
[C---:B------:R-:W-:Y:S01]  /*20f0*/  IADD3 R181, R195.reuse, 0x3000, RZ ;  /* 0x00003000c3b57810 */ /* 0x040fe20007ffe0ff */
[----:B------:R-:W1:Y:S01]  /*2100*/  LDSM.16.M88.4 R40, [R195+0x1000] ;  /* 0x00100000c328783b */ /* 0x000e620000000200 */
[----:B------:R-:W-:-:S02]  /*2110*/  IADD3 R180, R195, 0x3800, RZ ;  /* 0x00003800c3b47810 */ /* 0x000fc40007ffe0ff */
[C---:B------:R-:W-:Y:S01]  /*2120*/  IADD3 R179, R195.reuse, 0x4000, RZ ;  /* 0x00004000c3b37810 */ /* 0x040fe20007ffe0ff */
[----:B------:R-:W-:Y:S01]  /*2130*/  LDSM.16.M88.4 R72, [R191+0xc800] ;  /* 0x00c80000bf48783b */ /* 0x000fe20000000200 */
[C---:B------:R-:W-:Y:S02]  /*2140*/  IADD3 R178, R195.reuse, 0x4800, RZ ;  /* 0x00004800c3b27810 */ /* 0x040fe40007ffe0ff */
[C---:B------:R-:W-:Y:S01]  /*2150*/  IADD3 R177, R195.reuse, 0x5000, RZ ;  /* 0x00005000c3b17810 */ /* 0x040fe20007ffe0ff */
[----:B------:R-:W-:Y:S01]  /*2160*/  LDSM.16.M88.4 R68, [R191+0xd800] ;  /* 0x00d80000bf44783b */ /* 0x000fe20000000200 */
[----:B------:R-:W-:-:S03]  /*2170*/  IADD3 R176, R195, 0x5800, RZ ;  /* 0x00005800c3b07810 */ /* 0x000fc60007ffe0ff */
[----:B------:R-:W-:Y:S01]  /*2180*/  LDSM.16.M88.4 R44, [R184+0x800] ;  /* 0x00080000b82c783b */ /* 0x000fe20000000200 */
[C---:B----4-:R-:W-:Y:S08]  /*2190*/  HMMA.16816.F32.BF16 R28, R48.reuse, R24, RZ ;  /* 0x00000018301c723c */ /* 0x050ff000000418ff */
[C---:B------:R-:W-:Y:S08]  /*21a0*/  HMMA.16816.F32.BF16 R24, R48.reuse, R26, RZ ;  /* 0x0000001a3018723c */ /* 0x040ff000000418ff */
[C---:B--2---:R-:W-:Y:S08]  /*21b0*/  HMMA.16816.F32.BF16 R20, R48.reuse, R16, RZ ;  /* 0x000000103014723c */ /* 0x044ff000000418ff */
[C---:B-----5:R-:W-:Y:S08]  /*21c0*/  HMMA.16816.F32.BF16 R64, R48.reuse, R60, RZ ;  /* 0x0000003c3040723c */ /* 0x060ff000000418ff */
[C---:B------:R-:W-:Y:S08]  /*21d0*/  HMMA.16816.F32.BF16 R16, R48.reuse, R18, RZ ;  /* 0x000000123010723c */ /* 0x040ff000000418ff */
[C---:B------:R-:W-:Y:S08]  /*21e0*/  HMMA.16816.F32.BF16 R60, R48.reuse, R62, RZ ;  /* 0x0000003e303c723c */ /* 0x040ff000000418ff */
[C---:B-1----:R-:W-:Y:S08]  /*21f0*/  HMMA.16816.F32.BF16 R56, R48.reuse, R32, RZ ;  /* 0x000000203038723c */ /* 0x042ff000000418ff */
[----:B------:R-:W-:Y:S01]  /*2200*/  HMMA.16816.F32.BF16 R48, R48, R34, RZ ;  /* 0x000000223030723c */ /* 0x000fe200000418ff */
[----:B------:R-:W1:Y:S07]  /*2210*/  LDSM.16.M88.4 R32, [R195+0x1800] ;  /* 0x00180000c320783b */ /* 0x000e6e0000000200 */
[C---:B---3--:R-:W-:Y:S08]  /*2220*/  HMMA.16816.F32.BF16 R28, R8.reuse, R36, R28 ;  /* 0x00000024081c723c */ /* 0x048ff0000004181c */
[C---:B------:R-:W-:Y:S01]  /*2230*/  HMMA.16816.F32.BF16 R24, R8.reuse, R38, R24 ;  /* 0x000000260818723c */ /* 0x040fe20000041818 */
[----:B------:R-:W2:Y:S07]  /*2240*/  LDSM.16.M88.4 R36, [R191+0xc000] ;  /* 0x00c00000bf24783b */ /* 0x000eae0000000200 */
[C---:B------:R-:W-:Y:S08]  /*2250*/  HMMA.16816.F32.BF16 R20, R8.reuse, R12, R20 ;  /* 0x0000000c0814723c */ /* 0x040ff00000041814 */
[C---:B------:R-:W-:Y:S01]  /*2260*/  HMMA.16816.F32.BF16 R16, R8.reuse, R14, R16 ;  /* 0x0000000e0810723c */ /* 0x040fe20000041810 */
[----:B------:R-:W3:Y:S07]  /*2270*/  LDSM.16.M88.4 R12, [R191+0xd000] ;  /* 0x00d00000bf0c783b */ /* 0x000eee0000000200 */
[C---:B------:R-:W-:Y:S08]  /*2280*/  HMMA.16816.F32.BF16 R64, R8.reuse, R40, R64 ;  /* 0x000000280840723c */ /* 0x040ff00000041840 */
[C---:B------:R-:W-:Y:S01]  /*2290*/  HMMA.16816.F32.BF16 R60, R8.reuse, R42, R60 ;  /* 0x0000002a083c723c */ /* 0x040fe2000004183c */
[----:B------:R-:W-:Y:S07]  /*22a0*/  LDSM.16.M88.4 R40, [R184+0x1000] ;  /* 0x00100000b828783b */ /* 0x000fee0000000200 */
[C---:B-1----:R-:W-:Y:S08]  /*22b0*/  HMMA.16816.F32.BF16 R56, R8.reuse, R32, R56 ;  /* 0x000000200838723c */ /* 0x042ff00000041838 */
[----:B------:R-:W-:Y:S01]  /*22c0*/  HMMA.16816.F32.BF16 R48, R8, R34, R48 ;  /* 0x000000220830723c */ /* 0x000fe20000041830 */
[----:B------:R-:W-:Y:S04]  /*22d0*/  LDSM.16.M88.4 R32, [R193] ;  /* 0x00000000c120783b */ /* 0x000fe80000000200 */
[----:B------:R-:W1:Y:S03]  /*22e0*/  LDSM.16.M88.4 R8, [R184] ;  /* 0x00000000b808783b */ /* 0x000e660000000200 */
[C---:B--2---:R-:W-:Y:S08]  /*22f0*/  HMMA.16816.F32.BF16 R28, R52.reuse, R36, R28 ;  /* 0x00000024341c723c */ /* 0x044ff0000004181c */
[C---:B------:R-:W-:Y:S01]  /*2300*/  HMMA.16816.F32.BF16 R24, R52.reuse, R38, R24 ;  /* 0x000000263418723c */ /* 0x040fe20000041818 */
[----:B------:R-:W2:Y:S07]  /*2310*/  LDSM.16.M88.4 R36, [R184+0x1800] ;  /* 0x00180000b824783b */ /* 0x000eae0000000200 */
[C---:B------:R-:W-:Y:S08]  /*2320*/  HMMA.16816.F32.BF16 R20, R52.reuse, R72, R20 ;  /* 0x000000483414723c */ /* 0x040ff00000041814 */
[C---:B------:R-:W-:Y:S01]  /*2330*/  HMMA.16816.F32.BF16 R16, R52.reuse, R74, R16 ;  /* 0x0000004a3410723c */ /* 0x040fe20000041810 */
[----:B------:R-:W-:Y:S07]  /*2340*/  LDSM.16.M88.4 R72, [R197+0xf000] ;  /* 0x00f00000c548783b */ /* 0x000fee0000000200 */
[C---:B---3--:R-:W-:Y:S08]  /*2350*/  HMMA.16816.F32.BF16 R64, R52.reuse, R12, R64 ;  /* 0x0000000c3440723c */ /* 0x048ff00000041840 */
[----:B------:R-:W-:Y:S01]  /*2360*/  HMMA.16816.F32.BF16 R60, R52, R14, R60 ;  /* 0x0000000e343c723c */ /* 0x000fe2000004183c */
[----:B------:R-:W3:Y:S07]  /*2370*/  LDSM.16.M88.4 R12, [R197+0xe000] ;  /* 0x00e00000c50c783b */ /* 0x000eee0000000200 */
[C---:B-1----:R-:W-:Y:S08]  /*2380*/  HMMA.16816.F32.BF16 R28, R32.reuse, R8, R28 ;  /* 0x00000008201c723c */ /* 0x042ff0000004181c */
[----:B------:R-:W-:Y:S01]  /*2390*/  HMMA.16816.F32.BF16 R24, R32, R10, R24 ;  /* 0x0000000a2018723c */ /* 0x000fe20000041818 */
[----:B------:R-:W1:Y:S07]  /*23a0*/  LDSM.16.M88.4 R8, [R197+0xe800] ;  /* 0x00e80000c508783b */ /* 0x000e6e0000000200 */
[C---:B------:R-:W-:Y:S08]  /*23b0*/  HMMA.16816.F32.BF16 R56, R52.reuse, R68, R56 ;  /* 0x000000443438723c */ /* 0x040ff00000041838 */
[----:B------:R-:W-:Y:S01]  /*23c0*/  HMMA.16816.F32.BF16 R52, R52, R70, R48 ;  /* 0x000000463434723c */ /* 0x000fe20000041830 */
[----:B------:R-:W4:Y:S04]  /*23d0*/  LDSM.16.M88.4 R68, [R197+0xf800] ;  /* 0x00f80000c544783b */ /* 0x000f280000000200 */
[----:B------:R-:W-:Y:S03]  /*23e0*/  LDSM.16.M88.4 R48, [R196+0x4000] ;  /* 0x00400000c430783b */ /* 0x000fe60000000200 */
[C---:B------:R-:W-:Y:S08]  /*23f0*/  HMMA.16816.F32.BF16 R20, R32.reuse, R44, R20 ;  /* 0x0000002c2014723c */ /* 0x040ff00000041814 */
[C---:B------:R-:W-:Y:S01]  /*2400*/  HMMA.16816.F32.BF16 R16, R32.reuse, R46, R16 ;  /* 0x0000002e2010723c */ /* 0x040fe20000041810 */
[----:B------:R-:W5:Y:S07]  /*2410*/  LDSM.16.M88.4 R44, [R195+0x2000] ;  /* 0x00200000c32c783b */ /* 0x000f6e0000000200 */
[C---:B------:R-:W-:Y:S08]  /*2420*/  HMMA.16816.F32.BF16 R64, R32.reuse, R40, R64 ;  /* 0x000000282040723c */ /* 0x040ff00000041840 */
[C---:B------:R-:W-:Y:S01]  /*2430*/  HMMA.16816.F32.BF16 R60, R32.reuse, R42, R60 ;  /* 0x0000002a203c723c */ /* 0x040fe2000004183c */
[----:B------:R-:W4:Y:S07]  /*2440*/  LDSM.16.M88.4 R40, [R195+0x2800] ;  /* 0x00280000c328783b */ /* 0x000f2e0000000200 */
[C---:B--2---:R-:W-:Y:S08]  /*2450*/  HMMA.16816.F32.BF16 R56, R32.reuse, R36, R56 ;  /* 0x000000242038723c */ /* 0x044ff00000041838 */
[----:B------:R-:W-:Y:S01]  /*2460*/  HMMA.16816.F32.BF16 R52, R32, R38, R52 ;  /* 0x000000262034723c */ /* 0x000fe20000041834 */
[----:B------:R-:W2:Y:S04]  /*2470*/  LDSM.16.M88.4 R36, [R195+0x3000] ;  /* 0x00300000c324783b */ /* 0x000ea80000000200 */
[----:B------:R-:W2:Y:S03]  /*2480*/  LDSM.16.M88.4 R32, [R195+0x3800] ;  /* 0x00380000c320783b */ /* 0x000ea60000000200 */
[C---:B---3--:R-:W-:Y:S08]  /*2490*/  HMMA.16816.F32.BF16 R28, R76.reuse, R12, R28 ;  /* 0x0000000c4c1c723c */ /* 0x048ff0000004181c */
[C---:B------:R-:W-:Y:S01]  /*24a0*/  HMMA.16816.F32.BF16 R24, R76.reuse, R14, R24 ;  /* 0x0000000e4c18723c */ /* 0x040fe20000041818 */
[----:B------:R-:W-:Y:S07]  /*24b0*/  LDSM.16.M88.4 R12, [R194+0x4000] ;  /* 0x00400000c20c783b */ /* 0x000fee0000000200 */
[C---:B-1----:R-:W-:Y:S08]  /*24c0*/  HMMA.16816.F32.BF16 R20, R76.reuse, R8, R20 ;  /* 0x000000084c14723c */ /* 0x042ff00000041814 */
[C---:B------:R-:W-:Y:S01]  /*24d0*/  HMMA.16816.F32.BF16 R16, R76.reuse, R10, R16 ;  /* 0x0000000a4c10723c */ /* 0x040fe20000041810 */
[----:B------:R-:W1:Y:S07]  /*24e0*/  LDSM.16.M88.4 R8, [R191+0xe000] ;  /* 0x00e00000bf08783b */ /* 0x000e6e0000000200 */
[C---:B------:R-:W-:Y:S08]  /*24f0*/  HMMA.16816.F32.BF16 R64, R76.reuse, R72, R64 ;  /* 0x000000484c40723c */ /* 0x040ff00000041840 */
[C---:B------:R-:W-:Y:S01]  /*2500*/  HMMA.16816.F32.BF16 R60, R76.reuse, R74, R60 ;  /* 0x0000004a4c3c723c */ /* 0x040fe2000004183c */
[----:B------:R-:W-:Y:S07]  /*2510*/  LDSM.16.M88.4 R72, [R198+0x8000] ;  /* 0x00800000c648783b */ /* 0x000fee0000000200 */
[C---:B----4-:R-:W-:Y:S08]  /*2520*/  HMMA.16816.F32.BF16 R56, R76.reuse, R68, R56 ;  /* 0x000000444c38723c */ /* 0x050ff00000041838 */
[----:B------:R-:W-:Y:S01]  /*2530*/  HMMA.16816.F32.BF16 R52, R76, R70, R52 ;  /* 0x000000464c34723c */ /* 0x000fe20000041834 */
[----:B------:R-:W-:Y:S07]  /*2540*/  LDSM.16.M88.4 R68, [R191+0xf000] ;  /* 0x00f00000bf44783b */ /* 0x000fee0000000200 */
[C---:B-----5:R-:W-:Y:S08]  /*2550*/  HMMA.16816.F32.BF16 R28, R48.reuse, R44, R28 ;  /* 0x0000002c301c723c */ /* 0x060ff0000004181c */
[C---:B------:R-:W-:Y:S01]  /*2560*/  HMMA.16816.F32.BF16 R24, R48.reuse, R46, R24 ;  /* 0x0000002e3018723c */ /* 0x040fe20000041818 */
[----:B------:R-:W3:Y:S07]  /*2570*/  LDSM.16.M88.4 R44, [R191+0xe800] ;  /* 0x00e80000bf2c783b */ /* 0x000eee0000000200 */
[C---:B------:R-:W-:Y:S08]  /*2580*/  HMMA.16816.F32.BF16 R20, R48.reuse, R40, R20 ;  /* 0x000000283014723c */ /* 0x040ff00000041814 */
[C---:B------:R-:W-:Y:S01]  /*2590*/  HMMA.16816.F32.BF16 R16, R48.reuse, R42, R16 ;  /* 0x0000002a3010723c */ /* 0x040fe20000041810 */
[----:B------:R-:W4:Y:S07]  /*25a0*/  LDSM.16.M88.4 R40, [R191+0xf800] ;  /* 0x00f80000bf28783b */ /* 0x000f2e0000000200 */
[C---:B--2---:R-:W-:Y:S08]  /*25b0*/  HMMA.16816.F32.BF16 R64, R48.reuse, R36, R64 ;  /* 0x000000243040723c */ /* 0x044ff00000041840 */
[C---:B------:R-:W-:Y:S01]  /*25c0*/  HMMA.16816.F32.BF16 R60, R48.reuse, R38, R60 ;  /* 0x00000026303c723c */ /* 0x040fe2000004183c */
[----:B------:R-:W-:Y:S07]  /*25d0*/  LDSM.16.M88.4 R36, [R184+0x2000] ;  /* 0x00200000b824783b */ /* 0x000fee0000000200 */
[C---:B------:R-:W-:Y:S08]  /*25e0*/  HMMA.16816.F32.BF16 R56, R48.reuse, R32, R56 ;  /* 0x000000203038723c */ /* 0x040ff00000041838 */
[----:B------:R-:W-:Y:S01]  /*25f0*/  HMMA.16816.F32.BF16 R52, R48, R34, R52 ;  /* 0x000000223034723c */ /* 0x000fe20000041834 */
[----:B------:R-:W-:Y:S04]  /*2600*/  LDSM.16.M88.4 R48, [R193+0x4000] ;  /* 0x00400000c130783b */ /* 0x000fe80000000200 */
[----:B------:R-:W2:Y:S03]  /*2610*/  LDSM.16.M88.4 R32, [R184+0x2800] ;  /* 0x00280000b820783b */ /* 0x000ea60000000200 */
[C---:B-1----:R-:W-:Y:S08]  /*2620*/  HMMA.16816.F32.BF16 R28, R12.reuse, R8, R28 ;  /* 0x000000080c1c723c */ /* 0x042ff0000004181c */
[C---:B------:R-:W-:Y:S01]  /*2630*/  HMMA.16816.F32.BF16 R24, R12.reuse, R10, R24 ;  /* 0x0000000a0c18723c */ /* 0x040fe20000041818 */
[----:B------:R-:W1:Y:S07]  /*2640*/  LDSM.16.M88.4 R8, [R184+0x3000] ;  /* 0x00300000b808783b */ /* 0x000e6e0000000200 */
[C---:B---3--:R-:W-:Y:S08]  /*2650*/  HMMA.16816.F32.BF16 R20, R12.reuse, R44, R20 ;  /* 0x0000002c0c14723c */ /* 0x048ff00000041814 */
[C---:B------:R-:W-:Y:S01]  /*2660*/  HMMA.16816.F32.BF16 R16, R12.reuse, R46, R16 ;  /* 0x0000002e0c10723c */ /* 0x040fe20000041810 */
[----:B------:R-:W3:Y:S07]  /*2670*/  LDSM.16.M88.4 R44, [R184+0x3800] ;  /* 0x00380000b82c783b */ /* 0x000eee0000000200 */
[C---:B------:R-:W-:Y:S08]  /*2680*/  HMMA.16816.F32.BF16 R64, R12.reuse, R68, R64 ;  /* 0x000000440c40723c */ /* 0x040ff00000041840 */
[C---:B------:R-:W-:Y:S01]  /*2690*/  HMMA.16816.F32.BF16 R60, R12.reuse, R70, R60 ;  /* 0x000000460c3c723c */ /* 0x040fe2000004183c */
[----:B------:R-:W-:Y:S07]  /*26a0*/  LDSM.16.M88.4 R68, [R197+0x10000] ;  /* 0x01000000c544783b */ /* 0x000fee0000000200 */
[C---:B----4-:R-:W-:Y:S01]  /*26b0*/  HMMA.16816.F32.BF16 R76, R12.reuse, R40, R56 ;  /* 0x000000280c4c723c */ /* 0x050fe20000041838 */
[----:B------:R-:W4:Y:S07]  /*26c0*/  LDSM.16.M88.4 R56, [R197+0x10800] ;  /* 0x01080000c538783b */ /* 0x000f2e0000000200 */
[----:B------:R-:W-:Y:S01]  /*26d0*/  HMMA.16816.F32.BF16 R52, R12, R42, R52 ;  /* 0x0000002a0c34723c */ /* 0x000fe20000041834 */
[----:B------:R-:W5:Y:S04]  /*26e0*/  LDSM.16.M88.4 R12, [R197+0x11000] ;  /* 0x01100000c50c783b */ /* 0x000f680000000200 */
[----:B------:R-:W-:Y:S03]  /*26f0*/  LDSM.16.M88.4 R40, [R196+0x8000] ;  /* 0x00800000c428783b */ /* 0x000fe60000000200 */
[C---:B--2---:R-:W-:Y:S08]  /*2700*/  HMMA.16816.F32.BF16 R20, R48.reuse, R32, R20 ;  /* 0x000000203014723c */ /* 0x044ff00000041814 */
[C---:B------:R-:W-:Y:S01]  /*2710*/  HMMA.16816.F32.BF16 R16, R48.reuse, R34, R16 ;  /* 0x000000223010723c */ /* 0x040fe20000041810 */
[----:B------:R-:W-:Y:S07]  /*2720*/  LDSM.16.M88.4 R32, [R197+0x11800] ;  /* 0x01180000c520783b */ /* 0x000fee0000000200 */
[C---:B-1----:R-:W-:Y:S08]  /*2730*/  HMMA.16816.F32.BF16 R64, R48.reuse, R8, R64 ;  /* 0x000000083040723c */ /* 0x042ff00000041840 */
[C---:B------:R-:W-:Y:S01]  /*2740*/  HMMA.16816.F32.BF16 R60, R48.reuse, R10, R60 ;  /* 0x0000000a303c723c */ /* 0x040fe2000004183c */
[----:B------:R-:W1:Y:S07]  /*2750*/  LDSM.16.M88.4 R8, [R195+0x4800] ;  /* 0x00480000c308783b */ /* 0x000e6e0000000200 */
[C---:B------:R-:W-:Y:S08]  /*2760*/  HMMA.16816.F32.BF16 R28, R48.reuse, R36, R28 ;  /* 0x00000024301c723c */ /* 0x040ff0000004181c */
[C---:B---3--:R-:W-:Y:S08]  /*2770*/  HMMA.16816.F32.BF16 R76, R48.reuse, R44, R76 ;  /* 0x0000002c304c723c */ /* 0x048ff0000004184c */
[----:B------:R-:W-:Y:S01]  /*2780*/  HMMA.16816.F32.BF16 R52, R48, R46, R52 ;  /* 0x0000002e3034723c */ /* 0x000fe20000041834 */
[----:B------:R-:W2:Y:S07]  /*2790*/  LDSM.16.M88.4 R44, [R195+0x5000] ;  /* 0x00500000c32c783b */ /* 0x000eae0000000200 */
[C---:B----4-:R-:W-:Y:S08]  /*27a0*/  HMMA.16816.F32.BF16 R20, R72.reuse, R56, R20 ;  /* 0x000000384814723c */ /* 0x050ff00000041814 */
[----:B------:R-:W-:Y:S01]  /*27b0*/  HMMA.16816.F32.BF16 R16, R72, R58, R16 ;  /* 0x0000003a4810723c */ /* 0x000fe20000041810 */
[----:B------:R-:W-:Y:S07]  /*27c0*/  LDSM.16.M88.4 R56, [R194+0x8000] ;  /* 0x00800000c238783b */ /* 0x000fee0000000200 */
[----:B------:R-:W-:Y:S01]  /*27d0*/  HMMA.16816.F32.BF16 R24, R48, R38, R24 ;  /* 0x000000263018723c */ /* 0x000fe20000041818 */
[----:B------:R-:W3:Y:S04]  /*27e0*/  LDSM.16.M88.4 R36, [R195+0x4000] ;  /* 0x00400000c324783b */ /* 0x000ee80000000200 */
[----:B------:R-:W4:Y:S03]  /*27f0*/  LDSM.16.M88.4 R48, [R195+0x5800] ;  /* 0x00580000c330783b */ /* 0x000f260000000200 */
[C---:B-----5:R-:W-:Y:S08]  /*2800*/  HMMA.16816.F32.BF16 R64, R72.reuse, R12, R64 ;  /* 0x0000000c4840723c */ /* 0x060ff00000041840 */
[C---:B------:R-:W-:Y:S01]  /*2810*/  HMMA.16816.F32.BF16 R60, R72.reuse, R14, R60 ;  /* 0x0000000e483c723c */ /* 0x040fe2000004183c */
[----:B------:R-:W-:Y:S07]  /*2820*/  LDSM.16.M88.4 R12, [R191+0x10000] ;  /* 0x01000000bf0c783b */ /* 0x000fee0000000200 */
[----:B------:R-:W-:Y:S08]  /*2830*/  HMMA.16816.F32.BF16 R28, R72, R68, R28 ;  /* 0x00000044481c723c */ /* 0x000ff0000004181c */
[C---:B-1----:R-:W-:Y:S08]  /*2840*/  HMMA.16816.F32.BF16 R20, R40.reuse, R8, R20 ;  /* 0x000000082814723c */ /* 0x042ff00000041814 */
[----:B------:R-:W-:Y:S01]  /*2850*/  HMMA.16816.F32.BF16 R16, R40, R10, R16 ;  /* 0x0000000a2810723c */ /* 0x000fe20000041810 */
[----:B------:R-:W1:Y:S07]  /*2860*/  LDSM.16.M88.4 R8, [R191+0x11000] ;  /* 0x01100000bf08783b */ /* 0x000e6e0000000200 */
[C---:B------:R-:W-:Y:S01]  /*2870*/  HMMA.16816.F32.BF16 R24, R72.reuse, R70, R24 ;  /* 0x000000464818723c */ /* 0x040fe20000041818 */
[----:B------:R-:W-:Y:S07]  /*2880*/  LDSM.16.M88.4 R68, [R193+0x8000] ;  /* 0x00800000c144783b */ /* 0x000fee0000000200 */
[C---:B------:R-:W-:Y:S08]  /*2890*/  HMMA.16816.F32.BF16 R76, R72.reuse, R32, R76 ;  /* 0x00000020484c723c */ /* 0x040ff0000004184c */
[----:B------:R-:W-:Y:S01]  /*28a0*/  HMMA.16816.F32.BF16 R52, R72, R34, R52 ;  /* 0x000000224834723c */ /* 0x000fe20000041834 */
[----:B------:R-:W5:Y:S07]  /*28b0*/  LDSM.16.M88.4 R32, [R191+0x10800] ;  /* 0x01080000bf20783b */ /* 0x000f6e0000000200 */
[C---:B--2---:R-:W-:Y:S08]  /*28c0*/  HMMA.16816.F32.BF16 R64, R40.reuse, R44, R64 ;  /* 0x0000002c2840723c */ /* 0x044ff00000041840 */
[C---:B------:R-:W-:Y:S01]  /*28d0*/  HMMA.16816.F32.BF16 R60, R40.reuse, R46, R60 ;  /* 0x0000002e283c723c */ /* 0x040fe2000004183c */
[----:B------:R-:W2:Y:S07]  /*28e0*/  LDSM.16.M88.4 R44, [R184+0x4000] ;  /* 0x00400000b82c783b */ /* 0x000eae0000000200 */
[C---:B---3--:R-:W-:Y:S08]  /*28f0*/  HMMA.16816.F32.BF16 R28, R40.reuse, R36, R28 ;  /* 0x00000024281c723c */ /* 0x048ff0000004181c */
[C---:B------:R-:W-:Y:S01]  /*2900*/  HMMA.16816.F32.BF16 R24, R40.reuse, R38, R24 ;  /* 0x000000262818723c */ /* 0x040fe20000041818 */
[----:B------:R-:W3:Y:S07]  /*2910*/  LDSM.16.M88.4 R36, [R191+0x11800] ;  /* 0x01180000bf24783b */ /* 0x000eee0000000200 */
[C---:B----4-:R-:W-:Y:S08]  /*2920*/  HMMA.16816.F32.BF16 R76, R40.reuse, R48, R76 ;  /* 0x00000030284c723c */ /* 0x050ff0000004184c */
[----:B------:R-:W-:Y:S01]  /*2930*/  HMMA.16816.F32.BF16 R52, R40, R50, R52 ;  /* 0x000000322834723c */ /* 0x000fe20000041834 */
[----:B------:R-:W4:Y:S07]  /*2940*/  LDSM.16.M88.4 R40, [R184+0x4800] ;  /* 0x00480000b828783b */ /* 0x000f2e0000000200 */
[C---:B-1----:R-:W-:Y:S08]  /*2950*/  HMMA.16816.F32.BF16 R64, R56.reuse, R8, R64 ;  /* 0x000000083840723c */ /* 0x042ff00000041840 */
[C---:B------:R-:W-:Y:S01]  /*2960*/  HMMA.16816.F32.BF16 R60, R56.reuse, R10, R60 ;  /* 0x0000000a383c723c */ /* 0x040fe2000004183c */
[----:B------:R-:W1:Y:S07]  /*2970*/  LDSM.16.M88.4 R8, [R184+0x5000] ;  /* 0x00500000b808783b */ /* 0x000e6e0000000200 */
[C---:B------:R-:W-:Y:S08]  /*2980*/  HMMA.16816.F32.BF16 R28, R56.reuse, R12, R28 ;  /* 0x0000000c381c723c */ /* 0x040ff0000004181c */
[----:B------:R-:W-:Y:S01]  /*2990*/  HMMA.16816.F32.BF16 R24, R56, R14, R24 ;  /* 0x0000000e3818723c */ /* 0x000fe20000041818 */
[----:B------:R-:W1:Y:S01]  /*29a0*/  LDSM.16.M88.4 R12, [R184+0x5800] ;  /* 0x00580000b80c783b */ /* 0x000e620000000200 */
[----:B------:R-:W-:-:S06]  /*29b0*/  DEPBAR.LE SB0, 0x0 ;  /* 0x000080000000791a */ /* 0x000fcc0000000000 */
[C---:B-----5:R-:W-:Y:S08]  /*29c0*/  HMMA.16816.F32.BF16 R20, R56.reuse, R32, R20 ;  /* 0x000000203814723c */ /* 0x060ff00000041814 */
[----:B------:R-:W-:Y:S07]  /*29d0*/  HMMA.16816.F32.BF16 R16, R56, R34, R16 ;  /* 0x000000223810723c */ /* 0x000fee0000041810 */
[----:B------:R-:W-:Y:S01]  /*29e0*/  IMAD R35, R3, 0x40, R4 ;  /* 0x0000004003237824 */ /* 0x000fe200078e0204 */
[----:B--2---:R-:W-:Y:S04]  /*29f0*/  HMMA.16816.F32.BF16 R28, R68, R44, R28 ;  /* 0x0000002c441c723c */ /* 0x004fe8000004181c */
[----:B------:R-:W-:-:S02]  /*2a00*/  IADD3 R3, R35, 0x10, RZ ;  /* 0x0000001023037810 */ /* 0x000fc40007ffe0ff */
[----:B------:R-:W-:Y:S02]  /*2a10*/  IADD3 R33, R35, 0x9, RZ ;  /* 0x0000000923217810 */ /* 0x000fe40007ffe0ff */
[C---:B---3--:R-:W-:Y:S01]  /*2a20*/  HMMA.16816.F32.BF16 R76, R56.reuse, R36, R76 ;  /* 0x00000024384c723c */ /* 0x048fe2000004184c */
[-C--:B------:R-:W-:Y:S02]  /*2a30*/  ISETP.GE.AND P4, PT, R3, R6.reuse, PT ;  /* 0x000000060300720c */ /* 0x080fe40003f86270 */
[----:B------:R-:W-:Y:S02]  /*2a40*/  IADD3 R3, R35, 0x11, RZ ;  /* 0x0000001123037810 */ /* 0x000fe40007ffe0ff */
[-C--:B------:R-:W-:Y:S02]  /*2a50*/  ISETP.GE.AND P6, PT, R33, R6.reuse, PT ;  /* 0x000000062100720c */ /* 0x080fe40003fc6270 */
[C---:B------:R-:W-:Y:S01]  /*2a60*/  ISETP.GE.AND P1, PT, R35.reuse, R6, PT ;  /* 0x000000062300720c */ /* 0x040fe20003f26270 */
[----:B------:R-:W-:Y:S01]  /*2a70*/  HMMA.16816.F32.BF16 R52, R56, R38, R52 ;  /* 0x000000263834723c */ /* 0x000fe20000041834 */
[----:B------:R-:W-:-:S02]  /*2a80*/  IADD3 R33, R35, 0x19, RZ ;  /* 0x0000001923217810 */ /* 0x000fc40007ffe0ff */
[----:B------:R-:W-:Y:S02]  /*2a90*/  IADD3 R37, R35, 0x8, RZ ;  /* 0x0000000823257810 */ /* 0x000fe40007ffe0ff */
[-C--:B------:R-:W-:Y:S02]  /*2aa0*/  ISETP.GE.AND P3, PT, R3, R6.reuse, PT ;  /* 0x000000060300720c */ /* 0x080fe40003f66270 */
[----:B------:R-:W-:Y:S01]  /*2ab0*/  IADD3 R39, R35, 0x1, RZ ;  /* 0x0000000123277810 */ /* 0x000fe20007ffe0ff */
[----:B------:R-:W-:Y:S01]  /*2ac0*/  HMMA.16816.F32.BF16 R24, R68, R46, R24 ;  /* 0x0000002e4418723c */ /* 0x000fe20000041818 */
[----:B------:R-:W-:Y:S02]  /*2ad0*/  FSEL R30, R30, -INF , !P1 ;  /* 0xff8000001e1e7808 */ /* 0x000fe40004800000 */
[----:B------:R-:W-:Y:S02]  /*2ae0*/  FSEL R3, R28, -INF , !P1 ;  /* 0xff8000001c037808 */ /* 0x000fe40004800000 */
[----:B------:R-:W-:-:S02]  /*2af0*/  ISETP.GE.AND P5, PT, R39, R6, PT ;  /* 0x000000062700720c */ /* 0x000fc40003fa6270 */
[-C--:B------:R-:W-:Y:S01]  /*2b00*/  ISETP.GE.AND P1, PT, R33, R6.reuse, PT ;  /* 0x000000062100720c */ /* 0x080fe20003f26270 */
[C---:B----4-:R-:W-:Y:S01]  /*2b10*/  HMMA.16816.F32.BF16 R20, R68.reuse, R40, R20 ;  /* 0x000000284414723c */ /* 0x050fe20000041814 */
[----:B------:R-:W-:Y:S02]  /*2b20*/  IADD3 R33, R35, 0x20, RZ ;  /* 0x0000002023217810 */ /* 0x000fe40007ffe0ff */
[-C--:B------:R-:W-:Y:S02]  /*2b30*/  ISETP.GE.AND P0, PT, R37, R6.reuse, PT ;  /* 0x000000062500720c */ /* 0x080fe40003f06270 */
[----:B------:R-:W-:Y:S02]  /*2b40*/  FSEL R31, R31, -INF , !P5 ;  /* 0xff8000001f1f7808 */ /* 0x000fe40006800000 */
[----:B------:R-:W-:Y:S01]  /*2b50*/  FSEL R29, R29, -INF , !P5 ;  /* 0xff8000001d1d7808 */ /* 0x000fe20006800000 */
[----:B-1----:R-:W-:Y:S01]  /*2b60*/  HMMA.16816.F32.BF16 R64, R68, R8, R64 ;  /* 0x000000084440723c */ /* 0x002fe20000041840 */
[----:B------:R-:W-:-:S02]  /*2b70*/  ISETP.GE.AND P5, PT, R33, R6, PT ;  /* 0x000000062100720c */ /* 0x000fc40003fa6270 */
[----:B------:R-:W-:-:S04]  /*2b80*/  IADD3 R37, R35, 0x18, RZ ;  /* 0x0000001823257810 */ /* 0x000fc80007ffe0ff */
[----:B------:R-:W-:Y:S01]  /*2b90*/  IADD3 R9, R35, 0x21, RZ ;  /* 0x0000002123097810 */ /* 0x000fe20007ffe0ff */
[C---:B------:R-:W-:Y:S01]  /*2ba0*/  HMMA.16816.F32.BF16 R16, R68.reuse, R42, R16 ;  /* 0x0000002a4410723c */ /* 0x040fe20000041810 */
[----:B------:R-:W-:Y:S02]  /*2bb0*/  FSEL R26, R26, -INF , !P0 ;  /* 0xff8000001a1a7808 */ /* 0x000fe40004000000 */
[----:B------:R-:W-:Y:S02]  /*2bc0*/  FSEL R33, R24, -INF , !P0 ;  /* 0xff80000018217808 */ /* 0x000fe40004000000 */
[----:B------:R-:W-:Y:S02]  /*2bd0*/  ISETP.GE.AND P0, PT, R9, R6, PT ;  /* 0x000000060900720c */ /* 0x000fe40003f06270 */
[----:B------:R-:W-:Y:S01]  /*2be0*/  IADD3 R9, R35, 0x29, RZ ;  /* 0x0000002923097810 */ /* 0x000fe20007ffe0ff */
[----:B------:R-:W-:Y:S01]  /*2bf0*/  HMMA.16816.F32.BF16 R60, R68, R10, R60 ;  /* 0x0000000a443c723c */ /* 0x000fe2000004183c */
[----:B------:R-:W-:-:S02]  /*2c00*/  FSEL R2, R27, -INF , !P6 ;  /* 0xff8000001b027808 */ /* 0x000fc40007000000 */
[----:B------:R-:W-:Y:S02]  /*2c10*/  FSEL R25, R25, -INF , !P6 ;  /* 0xff80000019197808 */ /* 0x000fe40007000000 */
[----:B------:R-:W-:Y:S02]  /*2c20*/  FSEL R22, R22, -INF , !P4 ;  /* 0xff80000016167808 */ /* 0x000fe40006000000 */
[----:B------:R-:W-:Y:S01]  /*2c30*/  IADD3 R11, R35, 0x28, RZ ;  /* 0x00000028230b7810 */ /* 0x000fe20007ffe0ff */
[----:B------:R-:W-:Y:S01]  /*2c40*/  HMMA.16816.F32.BF16 R76, R68, R12, R76 ;  /* 0x0000000c444c723c */ /* 0x000fe2000004184c */
[----:B------:R-:W-:Y:S02]  /*2c50*/  FSEL R160, R66, -INF , !P5 ;  /* 0xff80000042a07808 */ /* 0x000fe40006800000 */
[----:B------:R-:W-:Y:S02]  /*2c60*/  ISETP.GE.AND P6, PT, R11, R6, PT ;  /* 0x000000060b00720c */ /* 0x000fe40003fc6270 */
[----:B------:R-:W-:-:S02]  /*2c70*/  FSEL R11, R20, -INF , !P4 ;  /* 0xff800000140b7808 */ /* 0x000fc40006000000 */
[-C--:B------:R-:W-:Y:S01]  /*2c80*/  ISETP.GE.AND P4, PT, R9, R6.reuse, PT ;  /* 0x000000060900720c */ /* 0x080fe20003f86270 */
[----:B------:R-:W-:Y:S01]  /*2c90*/  HMMA.16816.F32.BF16 R52, R68, R14, R52 ;  /* 0x0000000e4434723c */ /* 0x000fe20000041834 */
[----:B------:R-:W-:Y:S02]  /*2ca0*/  IADD3 R9, R35, 0x30, RZ ;  /* 0x0000003023097810 */ /* 0x000fe40007ffe0ff */
[----:B------:R-:W-:Y:S02]  /*2cb0*/  FSEL R167, R64, -INF , !P5 ;  /* 0xff80000040a77808 */ /* 0x000fe40006800000 */
[----:B------:R-:W-:Y:S02]  /*2cc0*/  ISETP.GE.AND P2, PT, R37, R6, PT ;  /* 0x000000062500720c */ /* 0x000fe40003f46270 */
[----:B------:R-:W-:Y:S02]  /*2cd0*/  ISETP.GE.AND P5, PT, R6, 0x41, PT ;  /* 0x000000410600780c */ /* 0x000fe40003fa6270 */
[----:B------:R-:W-:-:S02]  /*2ce0*/  IADD3 R13, R35, 0x31, RZ ;  /* 0x00000031230d7810 */ /* 0x000fc40007ffe0ff */
[----:B------:R-:W-:Y:S02]  /*2cf0*/  FSEL R10, R23, -INF , !P3 ;  /* 0xff800000170a7808 */ /* 0x000fe40005800000 */
[----:B------:R-:W-:Y:S02]  /*2d00*/  FSEL R21, R21, -INF , !P3 ;  /* 0xff80000015157808 */ /* 0x000fe40005800000 */
[-C--:B------:R-:W-:Y:S02]  /*2d10*/  ISETP.GE.AND P3, PT, R9, R6.reuse, PT ;  /* 0x000000060900720c */ /* 0x080fe40003f66270 */
[----:B------:R-:W-:Y:S02]  /*2d20*/  FSEL R18, R18, -INF , !P2 ;  /* 0xff80000012127808 */ /* 0x000fe40005000000 */
[----:B------:R-:W-:Y:S02]  /*2d30*/  FSEL R9, R16, -INF , !P2 ;  /* 0xff80000010097808 */ /* 0x000fe40005000000 */
[----:B------:R-:W-:-:S02]  /*2d40*/  ISETP.GE.AND P2, PT, R13, R6, PT ;  /* 0x000000060d00720c */ /* 0x000fc40003f46270 */
[C---:B------:R-:W-:Y:S02]  /*2d50*/  IADD3 R13, R35.reuse, 0x38, RZ ;  /* 0x00000038230d7810 */ /* 0x040fe40007ffe0ff */
[----:B------:R-:W-:Y:S02]  /*2d60*/  IADD3 R35, R35, 0x39, RZ ;  /* 0x0000003923237810 */ /* 0x000fe40007ffe0ff */
[----:B------:R-:W-:Y:S02]  /*2d70*/  FSEL R8, R19, -INF , !P1 ;  /* 0xff80000013087808 */ /* 0x000fe40004800000 */
[----:B------:R-:W-:Y:S02]  /*2d80*/  FSEL R17, R17, -INF , !P1 ;  /* 0xff80000011117808 */ /* 0x000fe40004800000 */
[----:B------:R-:W-:Y:S02]  /*2d90*/  FSEL R170, R67, -INF , !P0 ;  /* 0xff80000043aa7808 */ /* 0x000fe40004000000 */
[----:B------:R-:W-:-:S02]  /*2da0*/  FSEL R159, R65, -INF , !P0 ;  /* 0xff800000419f7808 */ /* 0x000fc40004000000 */
[-C--:B------:R-:W-:Y:S02]  /*2db0*/  ISETP.GE.AND P1, PT, R13, R6.reuse, PT ;  /* 0x000000060d00720c */ /* 0x080fe40003f26270 */
[----:B------:R-:W-:Y:S02]  /*2dc0*/  ISETP.GE.AND P0, PT, R35, R6, PT ;  /* 0x000000062300720c */ /* 0x000fe40003f06270 */
[----:B------:R-:W-:Y:S02]  /*2dd0*/  FSEL R162, R62, -INF , !P6 ;  /* 0xff8000003ea27808 */ /* 0x000fe40007000000 */
[----:B------:R-:W-:Y:S02]  /*2de0*/  FSEL R165, R60, -INF , !P6 ;  /* 0xff8000003ca57808 */ /* 0x000fe40007000000 */
        /* <DEDUP_REMOVED lines=9> */
[----:B------:R-:W-:Y:S01]  /*2e80*/  FSEL R141, R53, -INF , !P0 ;  /* 0xff800000358d7808 */ /* 0x000fe20004000000 */
[----:B------:R-:W-:Y:S06]  /*2e90*/  BAR.SYNC.DEFER_BLOCKING 0x0 ;  /* 0x0000000000007b1d */ /* 0x000fec0000010000 */
[----:B------:R-:W-:Y:S05]  /*2ea0*/  @!P5 BRA `(.L_x_75) ;  /* 0x000003900000d947 */ /* 0x000fea0003800000 */
[----:B------:R-:W-:Y:S01]  /*2eb0*/  LEA.HI.SX32 R13, R133, 0xfffffffe, 0x1a ;  /* 0xfffffffe850d7811 */ /* 0x000fe200078fd2ff */
[----:B------:R-:W-:Y:S01]  /*2ec0*/  BSSY B0, `(.L_x_76) ;  /* 0x0000036000007945 */ /* 0x000fe20003800000 */
[----:B------:R-:W-:-:S02]  /*2ed0*/  ISETP.GE.AND P4, PT, R214, c[0x0][0x220], PT ;  /* 0x00008800d6007a0c */ /* 0x000fc40003f86270 */
[----:B------:R-:W-:Y:S01]  /*2ee0*/  SHF.R.S32.HI R15, RZ, 0x1f, R13 ;  /* 0x0000001fff0f7819 */ /* 0x000fe2000001140d */
[----:B------:R-:W-:Y:S01]  /*2ef0*/  IMAD R4, R13, UR7, RZ ;  /* 0x000000070d047c24 */ /* 0x000fe2000f8e02ff */
[----:B------:R-:W-:Y:S01]  /*2f00*/  ISETP.GE.AND P3, PT, R205, c[0x0][0x220], PT ;  /* 0x00008800cd007a0c */ /* 0x000fe20003f66270 */
[----:B------:R-:W-:Y:S01]  /*2f10*/  IMAD.WIDE.U32 R12, R13, UR8, R212 ;  /* 0x000000080d0c7c25 */ /* 0x000fe2000f8e00d4 */
[----:B------:R-:W-:-:S03]  /*2f20*/  ISETP.GE.AND P1, PT, R204, c[0x0][0x220], PT ;  /* 0x00008800cc007a0c */ /* 0x000fc60003f26270 */
[----:B------:R-:W-:-:S04]  /*2f30*/  IMAD R4, R15, UR8, R4 ;  /* 0x000000080f047c24 */ /* 0x000fc8000f8e0204 */
[----:B------:R-:W-:Y:S01]  /*2f40*/  IMAD.IADD R4, R13, 0x1, R4 ;  /* 0x000000010d047824 */ /* 0x000fe200078e0204 */
[C---:B------:R-:W-:Y:S01]  /*2f50*/  @!P4 LEA R40, P6, R12.reuse, c[0x0][0x168], 0x1 ;  /* 0x00005a000c28ca11 */ /* 0x040fe200078c08ff */
[----:B------:R1:W-:Y:S02]  /*2f60*/  @P4 STS.128 [R203+0xc000], RZ ;  /* 0x00c000ffcb004388 */ /* 0x0003e40000000c00 */
[C---:B------:R-:W-:Y:S02]  /*2f70*/  @!P3 LEA R36, P2, R12.reuse, c[0x0][0x168], 0x1 ;  /* 0x00005a000c24ba11 */ /* 0x040fe400078408ff */
[C---:B------:R-:W-:Y:S02]  /*2f80*/  @!P1 LEA R34, P0, R12.reuse, c[0x0][0x168], 0x1 ;  /* 0x00005a000c229a11 */ /* 0x040fe400078008ff */
[C---:B------:R-:W-:Y:S02]  /*2f90*/  @!P4 LEA.HI.X R41, R12.reuse, c[0x0][0x16c], R4, 0x1, P6 ;  /* 0x00005b000c29ca11 */ /* 0x040fe400030f0c04 */
[----:B------:R-:W-:-:S02]  /*2fa0*/  IADD3 R13, P6, R12, UR9, RZ ;  /* 0x000000090c0d7c10 */ /* 0x000fc4000ffde0ff */
[C-C-:B------:R-:W-:Y:S01]  /*2fb0*/  @!P3 LEA.HI.X R37, R12.reuse, c[0x0][0x16c], R4.reuse, 0x1, P2 ;  /* 0x00005b000c25ba11 */ /* 0x140fe200010f0c04 */
[----:B------:R-:W-:Y:S01]  /*2fc0*/  @!PT LDS RZ, [RZ] ;  /* 0x00000000fffff984 */ /* 0x000fe20000000800 */
[----:B------:R-:W-:Y:S01]  /*2fd0*/  @!PT LDS RZ, [RZ] ;  /* 0x00000000fffff984 */ /* 0x000fe20000000800 */
[----:B------:R-:W-:Y:S01]  /*2fe0*/  @!PT LDS RZ, [RZ] ;  /* 0x00000000fffff984 */ /* 0x000fe20000000800 */
[----:B------:R1:W-:Y:S01]  /*2ff0*/  @!P4 LDGSTS.E.BYPASS.LTC128B.128 [R203+0xc000], [R40.64] ;  /* 0x0c00000028cbcfae */ /* 0x0003e2000b901d4a */
[----:B------:R-:W-:Y:S02]  /*3000*/  @!P1 LEA.HI.X R35, R12, c[0x0][0x16c], R4, 0x1, P0 ;  /* 0x00005b000c239a11 */ /* 0x000fe400000f0c04 */
[C---:B------:R-:W-:Y:S01]  /*3010*/  @!P4 LEA R38, P2, R13.reuse, c[0x0][0x168], 0x1 ;  /* 0x00005a000d26ca11 */ /* 0x040fe200078408ff */
[----:B------:R1:W-:Y:S01]  /*3020*/  @P3 STS.128 [R203+0xe000], RZ ;  /* 0x00e000ffcb003388 */ /* 0x0003e20000000c00 */
[----:B------:R-:W-:Y:S02]  /*3030*/  IADD3.X R4, R4, UR5, RZ, P6, !PT ;  /* 0x0000000504047c10 */ /* 0x000fe4000b7fe4ff */
[C---:B------:R-:W-:Y:S01]  /*3040*/  @!P3 LEA R14, P0, R13.reuse, c[0x0][0x168], 0x1 ;  /* 0x00005a000d0eba11 */ /* 0x040fe200078008ff */
[----:B------:R-:W-:Y:S01]  /*3050*/  @!PT LDS RZ, [RZ] ;  /* 0x00000000fffff984 */ /* 0x000fe20000000800 */
[----:B------:R-:W-:Y:S01]  /*3060*/  @!PT LDS RZ, [RZ] ;  /* 0x00000000fffff984 */ /* 0x000fe20000000800 */
[----:B------:R-:W-:Y:S01]  /*3070*/  @!PT LDS RZ, [RZ] ;  /* 0x00000000fffff984 */ /* 0x000fe20000000800 */
[----:B------:R1:W-:Y:S01]  /*3080*/  @!P3 LDGSTS.E.BYPASS.LTC128B.128 [R203+0xe000], [R36.64+0x80] ;  /* 0x0e00008024cbbfae */ /* 0x0003e2000b901d4a */
[----:B------:R-:W-:-:S02]  /*3090*/  @!P4 LEA.HI.X R39, R13, c[0x0][0x16c], R4, 0x1, P2 ;  /* 0x00005b000d27ca11 */ /* 0x000fc400010f0c04 */
[----:B------:R-:W-:Y:S01]  /*30a0*/  @!P3 LEA.HI.X R15, R13, c[0x0][0x16c], R4, 0x1, P0 ;  /* 0x00005b000d0fba11 */ /* 0x000fe200000f0c04 */
[----:B------:R1:W-:Y:S04]  /*30b0*/  @P1 STS.128 [R203+0x10000], RZ ;  /* 0x010000ffcb001388 */ /* 0x0003e80000000c00 */
[----:B------:R-:W-:Y:S01]  /*30c0*/  @!PT LDS RZ, [RZ] ;  /* 0x00000000fffff984 */ /* 0x000fe20000000800 */
[----:B------:R-:W-:Y:S01]  /*30d0*/  @!PT LDS RZ, [RZ] ;  /* 0x00000000fffff984 */ /* 0x000fe20000000800 */
[----:B------:R-:W-:Y:S01]  /*30e0*/  @!PT LDS RZ, [RZ] ;  /* 0x00000000fffff984 */ /* 0x000fe20000000800 */
[----:B------:R1:W-:Y:S04]  /*30f0*/  @!P1 LDGSTS.E.BYPASS.LTC128B.128 [R203+0x10000], [R34.64+0x100] ;  /* 0x1000010022cb9fae */ /* 0x0003e8000b901d4a */
[----:B------:R1:W-:Y:S04]  /*3100*/  @P4 STS.128 [R203+0xd000], RZ ;  /* 0x00d000ffcb004388 */ /* 0x0003e80000000c00 */
        /* <DEDUP_REMOVED lines=17> */
.L_x_77:
[----:B------:R-:W-:Y:S05]  /*3220*/  BSYNC B0 ;  /* 0x0000000000007941 */ /* 0x000fea0003800000 */
.L_x_76:
[----:B------:R-:W0:Y:S02]  /*3230*/  LDGDEPBAR ;  /* 0x00000000000079af */ /* 0x000e240000000000 */
.L_x_75:
[----:B--2---:R-:W-:Y:S02]  /*3240*/  FMNMX.FTZ R12, R3, R29, !PT ;  /* 0x0000001d030c7209 */ /* 0x004fe40007810000 */
        /* <DEDUP_REMOVED lines=45> */
[----:B------:R-:W4:Y:S04]  /*3520*/  LDSM.16.MT88.4 R76, [R190+0x14000] ;  /* 0x01400000be4c783b */ /* 0x000f280000004200 */
[----:B------:R-:W5:Y:S04]  /*3530*/  LDSM.16.MT88.4 R92, [R188+0x14000] ;  /* 0x01400000bc5c783b */ /* 0x000f680000004200 */
[----:B------:R-:W3:Y:S01]  /*3540*/  LDSM.16.MT88.4 R100, [R192+0x16000] ;  /* 0x01600000c064783b */ /* 0x000ee20000004200 */
[----:B-1----:R-:W-:-:S03]  /*3550*/  FMNMX.FTZ R132, R15, R132, !PT ;  /* 0x000000840f847209 */ /* 0x002fc60007810000 */
[----:B------:R-:W1:Y:S01]  /*3560*/  LDSM.16.MT88.4 R124, [R190+0x16000] ;  /* 0x01600000be7c783b */ /* 0x000e620000004200 */
[C---:B------:R-:W-:Y:S01]  /*3570*/  FSETP.NEU.FTZ.AND P0, PT, R132.reuse, -INF , PT ;  /* 0xff8000008400780b */ /* 0x040fe20003f1d000 */
[----:B------:R-:W-:Y:S02]  /*3580*/  FMUL.FTZ R166, R132, c[0x0][0x23c] ;  /* 0x00008f0084a67a20 */ /* 0x000fe40000410000 */
[----:B------:R-:W1:Y:S03]  /*3590*/  LDSM.16.MT88.4 R112, [R189+0x16000] ;  /* 0x01600000bd70783b */ /* 0x000e660000004200 */
[----:B------:R-:W-:Y:S01]  /*35a0*/  FSEL R166, R166, RZ, P0 ;  /* 0x000000ffa6a67208 */ /* 0x000fe20000000000 */
[----:B------:R-:W-:Y:S04]  /*35b0*/  LDSM.16.MT88.4 R136, [R190+0x12800] ;  /* 0x01280000be88783b */ /* 0x000fe80000004200 */
[--C-:B------:R-:W-:Y:S01]  /*35c0*/  FFMA.FTZ R153, R3, c[0x0][0x23c], -R166.reuse ;  /* 0x00008f0003997a23 */ /* 0x100fe200000108a6 */
[----:B--2---:R-:W-:Y:S01]  /*35d0*/  FMNMX.FTZ R3, R13, R4, !PT ;  /* 0x000000040d037209 */ /* 0x004fe20007810000 */
[--C-:B------:R-:W-:Y:S01]  /*35e0*/  FFMA.FTZ R150, R29, c[0x0][0x23c], -R166.reuse ;  /* 0x00008f001d967a23 */ /* 0x100fe200000108a6 */
[----:B------:R-:W2:Y:S01]  /*35f0*/  LDSM.16.MT88.4 R4, [R188+0x16000] ;  /* 0x01600000bc04783b */ /* 0x000ea20000004200 */
[--C-:B------:R-:W-:Y:S01]  /*3600*/  FFMA.FTZ R151, R33, c[0x0][0x23c], -R166.reuse ;  /* 0x00008f0021977a23 */ /* 0x100fe200000108a6 */
[C---:B------:R-:W-:Y:S01]  /*3610*/  FSETP.NEU.FTZ.AND P0, PT, R3.reuse, -INF , PT ;  /* 0xff8000000300780b */ /* 0x040fe20003f1d000 */
[----:B------:R-:W-:Y:S01]  /*3620*/  FMUL.FTZ R163, R3, c[0x0][0x23c] ;  /* 0x00008f0003a37a20 */ /* 0x000fe20000410000 */
[----:B------:R-:W-:Y:S01]  /*3630*/  MUFU.EX2 R153, R153 ;  /* 0x0000009900997308 */ /* 0x000fe20000000800 */
[--C-:B------:R-:W-:Y:S01]  /*3640*/  FFMA.FTZ R146, R25, c[0x0][0x23c], -R166.reuse ;  /* 0x00008f0019927a23 */ /* 0x100fe200000108a6 */
[----:B------:R-:W-:Y:S01]  /*3650*/  LDSM.16.MT88.4 R12, [R188+0x14800] ;  /* 0x01480000bc0c783b */ /* 0x000fe20000004200 */
[--C-:B------:R-:W-:Y:S01]  /*3660*/  FFMA.FTZ R149, R11, c[0x0][0x23c], -R166.reuse ;  /* 0x00008f000b957a23 */ /* 0x100fe200000108a6 */
[----:B------:R-:W-:Y:S01]  /*3670*/  FSEL R163, R163, RZ, P0 ;  /* 0x000000ffa3a37208 */ /* 0x000fe20000000000 */
[--C-:B------:R-:W-:Y:S01]  /*3680*/  FFMA.FTZ R145, R9, c[0x0][0x23c], -R166.reuse ;  /* 0x00008f0009917a23 */ /* 0x100fe200000108a6 */
[----:B------:R-:W-:Y:S01]  /*3690*/  LDSM.16.MT88.4 R32, [R189+0x12800] ;  /* 0x01280000bd20783b */ /* 0x000fe20000004200 */
[----:B------:R-:W-:Y:S01]  /*36a0*/  FFMA.FTZ R144, R21, c[0x0][0x23c], -R166 ;  /* 0x00008f0015907a23 */ /* 0x000fe200000108a6 */
[----:B------:R-:W1:Y:S01]  /*36b0*/  MUFU.EX2 R150, R150 ;  /* 0x0000009600967308 */ /* 0x000e620000000800 */
[----:B------:R-:W-:-:S02]  /*36c0*/  FFMA.FTZ R152, R30, c[0x0][0x23c], -R163 ;  /* 0x00008f001e987a23 */ /* 0x000fc400000108a3 */
[--C-:B------:R-:W-:Y:S02]  /*36d0*/  FFMA.FTZ R155, R31, c[0x0][0x23c], -R163.reuse ;  /* 0x00008f001f9b7a23 */ /* 0x100fe400000108a3 */
[--C-:B------:R-:W-:Y:S01]  /*36e0*/  FFMA.FTZ R157, R26, c[0x0][0x23c], -R163.reuse ;  /* 0x00008f001a9d7a23 */ /* 0x100fe200000108a3 */
[----:B------:R-:W-:Y:S01]  /*36f0*/  LDSM.16.MT88.4 R28, [R188+0x12800] ;  /* 0x01280000bc1c783b */ /* 0x000fe20000004200 */
[--C-:B------:R-:W-:Y:S01]  /*3700*/  FFMA.FTZ R148, R2, c[0x0][0x23c], -R163.reuse ;  /* 0x00008f0002947a23 */ /* 0x100fe200000108a3 */
[----:B------:R-:W-:Y:S01]  /*3710*/  MUFU.EX2 R151, R151 ;  /* 0x0000009700977308 */ /* 0x000fe20000000800 */
[----:B------:R-:W-:Y:S01]  /*3720*/  FFMA.FTZ R2, R17, c[0x0][0x23c], -R166 ;  /* 0x00008f0011027a23 */ /* 0x000fe200000108a6 */
[----:B------:R-:W-:Y:S01]  /*3730*/  LDSM.16.MT88.4 R24, [R190+0x14800] ;  /* 0x01480000be18783b */ /* 0x000fe20000004200 */
[--C-:B------:R-:W-:Y:S02]  /*3740*/  FFMA.FTZ R134, R10, c[0x0][0x23c], -R163.reuse ;  /* 0x00008f000a867a23 */ /* 0x100fe400000108a3 */
[----:B------:R-:W-:-:S02]  /*3750*/  FFMA.FTZ R135, R18, c[0x0][0x23c], -R163 ;  /* 0x00008f0012877a23 */ /* 0x000fc400000108a3 */
[--C-:B------:R-:W-:Y:S01]  /*3760*/  FFMA.FTZ R0, R8, c[0x0][0x23c], -R163.reuse ;  /* 0x00008f0008007a23 */ /* 0x100fe200000108a3 */
[----:B------:R-:W2:Y:S01]  /*3770*/  MUFU.EX2 R146, R146 ;  /* 0x0000009200927308 */ /* 0x000ea20000000800 */
[----:B------:R-:W3:Y:S01]  /*3780*/  LDSM.16.MT88.4 R8, [R192+0x14800] ;  /* 0x01480000c008783b */ /* 0x000ee20000004200 */
[----:B-1----:R-:W-:Y:S01]  /*3790*/  F2FP.BF16.PACK_AB R116, R150, R153 ;  /* 0x000000999674723e */ /* 0x002fe200000010ff */
[----:B------:R-:W-:Y:S02]  /*37a0*/  FFMA.FTZ R147, R22, c[0x0][0x23c], -R163 ;  /* 0x00008f0016937a23 */ /* 0x000fe400000108a3 */
[----:B------:R-:W1:Y:S01]  /*37b0*/  LDSM.16.MT88.4 R16, [R189+0x14800] ;  /* 0x01480000bd10783b */ /* 0x000e620000004200 */
[--C-:B------:R-:W-:Y:S02]  /*37c0*/  FFMA.FTZ R154, R167, c[0x0][0x23c], -R166.reuse ;  /* 0x00008f00a79a7a23 */ /* 0x100fe400000108a6 */
[----:B------:R-:W-:Y:S01]  /*37d0*/  MUFU.EX2 R152, R152 ;  /* 0x0000009800987308 */ /* 0x000fe20000000800 */
[----:B------:R-:W1:Y:S01]  /*37e0*/  LDSM.16.MT88.4 R20, [R192+0x12800] ;  /* 0x01280000c014783b */ /* 0x000e620000004200 */
[----:B------:R-:W-:-:S02]  /*37f0*/  FFMA.FTZ R156, R165, c[0x0][0x23c], -R166 ;  /* 0x00008f00a59c7a23 */ /* 0x000fc400000108a6 */
[--C-:B------:R-:W-:Y:S02]  /*3800*/  FFMA.FTZ R159, R159, c[0x0][0x23c], -R166.reuse ;  /* 0x00008f009f9f7a23 */ /* 0x100fe400000108a6 */
[----:B------:R-:W-:Y:S02]  /*3810*/  FFMA.FTZ R161, R161, c[0x0][0x23c], -R166 ;  /* 0x00008f00a1a17a23 */ /* 0x000fe400000108a6 */
[----:B------:R-:W4:Y:S01]  /*3820*/  MUFU.EX2 R155, R155 ;  /* 0x0000009b009b7308 */ /* 0x000f220000000800 */
[----:B--2---:R-:W-:Y:S01]  /*3830*/  F2FP.BF16.PACK_AB R118, R146, R151 ;  /* 0x000000979276723e */ /* 0x004fe200000010ff */
[--C-:B------:R-:W-:Y:S02]  /*3840*/  FFMA.FTZ R160, R160, c[0x0][0x23c], -R163.reuse ;  /* 0x00008f00a0a07a23 */ /* 0x100fe400000108a3 */
[--C-:B------:R-:W-:Y:S02]  /*3850*/  FFMA.FTZ R165, R170, c[0x0][0x23c], -R163.reuse ;  /* 0x00008f00aaa57a23 */ /* 0x100fe400000108a3 */
[----:B------:R-:W-:-:S02]  /*3860*/  FFMA.FTZ R162, R162, c[0x0][0x23c], -R163 ;  /* 0x00008f00a2a27a23 */ /* 0x000fc400000108a3 */
[----:B------:R-:W-:Y:S01]  /*3870*/  MUFU.EX2 R157, R157 ;  /* 0x0000009d009d7308 */ /* 0x000fe20000000800 */
[----:B------:R-:W-:Y:S02]  /*3880*/  FFMA.FTZ R167, R168, c[0x0][0x23c], -R163 ;  /* 0x00008f00a8a77a23 */ /* 0x000fe400000108a3 */
[--C-:B------:R-:W-:Y:S02]  /*3890*/  FFMA.FTZ R168, R171, c[0x0][0x23c], -R166.reuse ;  /* 0x00008f00aba87a23 */ /* 0x100fe400000108a6 */
[--C-:B------:R-:W-:Y:S02]  /*38a0*/  FFMA.FTZ R169, R169, c[0x0][0x23c], -R166.reuse ;  /* 0x00008f00a9a97a23 */ /* 0x100fe400000108a6 */
[--C-:B------:R-:W-:Y:S01]  /*38b0*/  FFMA.FTZ R170, R143, c[0x0][0x23c], -R166.reuse ;  /* 0x00008f008faa7a23 */ /* 0x100fe200000108a6 */
[----:B------:R-:W2:Y:S01]  /*38c0*/  MUFU.EX2 R148, R148 ;  /* 0x0000009400947308 */ /* 0x000ea20000000800 */
[----:B----4-:R-:W-:Y:S01]  /*38d0*/  F2FP.BF16.PACK_AB R117, R155, R152 ;  /* 0x000000989b75723e */ /* 0x010fe200000010ff */
[----:B------:R-:W-:-:S02]  /*38e0*/  FFMA.FTZ R221, R141, c[0x0][0x23c], -R166 ;  /* 0x00008f008ddd7a23 */ /* 0x000fc400000108a6 */
[--C-:B------:R-:W-:Y:S02]  /*38f0*/  FFMA.FTZ R164, R164, c[0x0][0x23c], -R163.reuse ;  /* 0x00008f00a4a47a23 */ /* 0x100fe400000108a3 */
[--C-:B------:R-:W-:Y:S02]  /*3900*/  FFMA.FTZ R171, R142, c[0x0][0x23c], -R163.reuse ;  /* 0x00008f008eab7a23 */ /* 0x100fe400000108a3 */
[----:B------:R-:W-:Y:S01]  /*3910*/  MUFU.EX2 R149, R149 ;  /* 0x0000009500957308 */ /* 0x000fe20000000800 */
[--C-:B------:R-:W-:Y:S02]  /*3920*/  FFMA.FTZ R166, R140, c[0x0][0x23c], -R163.reuse ;  /* 0x00008f008ca67a23 */ /* 0x100fe400000108a3 */
[----:B------:R-:W-:Y:S01]  /*3930*/  FFMA.FTZ R219, R158, c[0x0][0x23c], -R163 ;  /* 0x00008f009edb7a23 */ /* 0x000fe200000108a3 */
[----:B------:R-:W-:Y:S01]  /*3940*/  LDSM.16.MT88.4 R140, [R190+0x13800] ;  /* 0x01380000be8c783b */ /* 0x000fe20000004200 */
[----:B------:R-:W-:Y:S02]  /*3950*/  FADD.FTZ R150, R153, R150 ;  /* 0x0000009699967221 */ /* 0x000fe40000010000 */
[----:B------:R-:W-:Y:S01]  /*3960*/  FADD.FTZ R152, R152, R155 ;  /* 0x0000009b98987221 */ /* 0x000fe20000010000 */
[----:B--2---:R-:W-:Y:S01]  /*3970*/  F2FP.BF16.PACK_AB R119, R148, R157 ;  /* 0x0000009d9477723e */ /* 0x004fe200000010ff */
[----:B------:R-:W2:Y:S01]  /*3980*/  MUFU.EX2 R144, R144 ;  /* 0x0000009000907308 */ /* 0x000ea20000000800 */
[----:B------:R-:W-:-:S02]  /*3990*/  FADD.FTZ R151, R151, R150 ;  /* 0x0000009697977221 */ /* 0x000fc40000010000 */
[----:B------:R-:W-:Y:S02]  /*39a0*/  FADD.FTZ R157, R157, R152 ;  /* 0x000000989d9d7221 */ /* 0x000fe40000010000 */
[----:B------:R-:W-:Y:S01]  /*39b0*/  FADD.FTZ R146, R146, R151 ;  /* 0x0000009792927221 */ /* 0x000fe20000010000 */
[C---:B------:R-:W-:Y:S01]  /*39c0*/  HMMA.16816.F32.BF16 R64, R116.reuse, R68, RZ ;  /* 0x000000447440723c */ /* 0x040fe200000418ff */
[----:B------:R-:W-:Y:S01]  /*39d0*/  FADD.FTZ R148, R148, R157 ;  /* 0x0000009d94947221 */ /* 0x000fe20000010000 */
        /* <DEDUP_REMOVED lines=13> */
[C---:B---3--:R-:W-:Y:S02]  /*3ab0*/  HMMA.16816.F32.BF16 R56, R116.reuse, R60, RZ ;  /* 0x0000003c7438723c */ /* 0x048fe400000418ff */
[----:B------:R-:W3:Y:S06]  /*3ac0*/  MUFU.EX2 R159, R159 ;  /* 0x0000009f009f7308 */ /* 0x000eec0000000800 */
[C---:B------:R-:W-:Y:S02]  /*3ad0*/  HMMA.16816.F32.BF16 R72, R116.reuse, R76, RZ ;  /* 0x0000004c7448723c */ /* 0x040fe400000418ff */
[----:B------:R-:W-:Y:S06]  /*3ae0*/  MUFU.EX2 R156, R156 ;  /* 0x0000009c009c7308 */ /* 0x000fec0000000800 */
[C---:B-----5:R-:W-:Y:S02]  /*3af0*/  HMMA.16816.F32.BF16 R88, R116.reuse, R92, RZ ;  /* 0x0000005c7458723c */ /* 0x060fe400000418ff */
[----:B------:R-:W-:Y:S06]  /*3b00*/  MUFU.EX2 R161, R161 ;  /* 0x000000a100a17308 */ /* 0x000fec0000000800 */
[C---:B------:R-:W-:Y:S02]  /*3b10*/  HMMA.16816.F32.BF16 R96, R116.reuse, R100, RZ ;  /* 0x000000647460723c */ /* 0x040fe400000418ff */
[----:B------:R-:W-:Y:S06]  /*3b20*/  MUFU.EX2 R160, R160 ;  /* 0x000000a000a07308 */ /* 0x000fec0000000800 */
[C---:B------:R-:W-:Y:S02]  /*3b30*/  HMMA.16816.F32.BF16 R104, R116.reuse, R124, RZ ;  /* 0x0000007c7468723c */ /* 0x040fe400000418ff */
[----:B------:R-:W5:Y:S06]  /*3b40*/  MUFU.EX2 R165, R165 ;  /* 0x000000a500a57308 */ /* 0x000f6c0000000800 */
        /* <DEDUP_REMOVED lines=20> */
[C---:B------:R-:W-:Y:S07]  /*3c90*/  HMMA.16816.F32.BF16 R120, R116.reuse, R4, RZ ;  /* 0x000000047478723c */ /* 0x040fee00000418ff */
[----:B--2---:R-:W-:Y:S01]  /*3ca0*/  F2FP.BF16.PACK_AB R4, R144, R149 ;  /* 0x000000959004723e */ /* 0x004fe200000010ff */
[----:B------:R-:W-:Y:S01]  /*3cb0*/  HMMA.16816.F32.BF16 R116, R116, R6, RZ ;  /* 0x000000067474723c */ /* 0x000fe200000418ff */
[----:B----4-:R-:W-:Y:S01]  /*3cc0*/  F2FP.BF16.PACK_AB R5, R134, R147 ;  /* 0x000000938605723e */ /* 0x010fe200000010ff */
[----:B------:R-:W-:-:S02]  /*3cd0*/  FADD.FTZ R149, R149, R146 ;  /* 0x0000009295957221 */ /* 0x000fc40000010000 */
[----:B------:R-:W-:Y:S02]  /*3ce0*/  FADD.FTZ R147, R147, R148 ;  /* 0x0000009493937221 */ /* 0x000fe40000010000 */
[----:B------:R-:W-:Y:S01]  /*3cf0*/  FADD.FTZ R144, R144, R149 ;  /* 0x0000009590907221 */ /* 0x000fe20000010000 */
[----:B------:R-:W-:Y:S01]  /*3d00*/  F2FP.BF16.PACK_AB R6, R2, R145 ;  /* 0x000000910206723e */ /* 0x000fe200000010ff */
[----:B------:R-:W-:Y:S01]  /*3d10*/  FADD.FTZ R134, R134, R147 ;  /* 0x0000009386867221 */ /* 0x000fe20000010000 */
[----:B-1----:R-:W-:Y:S01]  /*3d20*/  F2FP.BF16.PACK_AB R7, R0, R135 ;  /* 0x000000870007723e */ /* 0x002fe200000010ff */
[----:B------:R-:W-:Y:S02]  /*3d30*/  FADD.FTZ R145, R145, R144 ;  /* 0x0000009091917221 */ /* 0x000fe40000010000 */
[----:B------:R-:W-:Y:S02]  /*3d40*/  FADD.FTZ R135, R135, R134 ;  /* 0x0000008687877221 */ /* 0x000fe40000010000 */
[----:B------:R-:W-:-:S02]  /*3d50*/  FADD.FTZ R145, R2, R145 ;  /* 0x0000009102917221 */ /* 0x000fc40000010000 */
[----:B------:R-:W-:Y:S01]  /*3d60*/  HMMA.16816.F32.BF16 R64, R4, R8, R64 ;  /* 0x000000080440723c */ /* 0x000fe20000041840 */
[----:B------:R-:W-:-:S07]  /*3d70*/  FADD.FTZ R135, R0, R135 ;  /* 0x0000008700877221 */ /* 0x000fce0000010000 */
[C---:B------:R-:W-:Y:S01]  /*3d80*/  HMMA.16816.F32.BF16 R68, R4.reuse, R10, R68 ;  /* 0x0000000a0444723c */ /* 0x040fe20000041844 */
[----:B------:R-:W1:Y:S07]  /*3d90*/  LDSM.16.MT88.4 R8, [R190+0x16800] ;  /* 0x01680000be08783b */ /* 0x000e6e0000004200 */
[C---:B------:R-:W-:Y:S08]  /*3da0*/  HMMA.16816.F32.BF16 R80, R4.reuse, R16, R80 ;  /* 0x000000100450723c */ /* 0x040ff00000041850 */
[C---:B------:R-:W-:Y:S01]  /*3db0*/  HMMA.16816.F32.BF16 R84, R4.reuse, R18, R84 ;  /* 0x000000120454723c */ /* 0x040fe20000041854 */
[----:B------:R-:W2:Y:S07]  /*3dc0*/  LDSM.16.MT88.4 R16, [R189+0x16800] ;  /* 0x01680000bd10783b */ /* 0x000eae0000004200 */
[C---:B------:R-:W-:Y:S08]  /*3dd0*/  HMMA.16816.F32.BF16 R128, R4.reuse, R20, R128 ;  /* 0x000000140480723c */ /* 0x040ff00000041880 */
[C---:B------:R-:W-:Y:S01]  /*3de0*/  HMMA.16816.F32.BF16 R36, R4.reuse, R22, R36 ;  /* 0x000000160424723c */ /* 0x040fe20000041824 */
[----:B------:R-:W4:Y:S07]  /*3df0*/  LDSM.16.MT88.4 R20, [R192+0x16800] ;  /* 0x01680000c014783b */ /* 0x000f2e0000004200 */
[C---:B------:R-:W-:Y:S08]  /*3e00*/  HMMA.16816.F32.BF16 R88, R4.reuse, R12, R88 ;  /* 0x0000000c0458723c */ /* 0x040ff00000041858 */
[C---:B------:R-:W-:Y:S01]  /*3e10*/  HMMA.16816.F32.BF16 R92, R4.reuse, R14, R92 ;  /* 0x0000000e045c723c */ /* 0x040fe2000004185c */
[----:B------:R-:W3:Y:S07]  /*3e20*/  LDSM.16.MT88.4 R12, [R188+0x16800] ;  /* 0x01680000bc0c783b */ /* 0x000eee0000004200 */
[C---:B-1----:R-:W-:Y:S08]  /*3e30*/  HMMA.16816.F32.BF16 R104, R4.reuse, R8, R104 ;  /* 0x000000080468723c */ /* 0x042ff00000041868 */
[C---:B------:R-:W-:Y:S01]  /*3e40*/  HMMA.16816.F32.BF16 R124, R4.reuse, R10, R124 ;  /* 0x0000000a047c723c */ /* 0x040fe2000004187c */
[----:B------:R-:W1:Y:S07]  /*3e50*/  LDSM.16.MT88.4 R8, [R192+0x13000] ;  /* 0x01300000c008783b */ /* 0x000e6e0000004200 */
[C---:B--2---:R-:W-:Y:S08]  /*3e60*/  HMMA.16816.F32.BF16 R108, R4.reuse, R16, R108 ;  /* 0x00000010046c723c */ /* 0x044ff0000004186c */
[C---:B------:R-:W-:Y:S01]  /*3e70*/  HMMA.16816.F32.BF16 R112, R4.reuse, R18, R112 ;  /* 0x000000120470723c */ /* 0x040fe20000041870 */
[----:B------:R-:W2:Y:S07]  /*3e80*/  LDSM.16.MT88.4 R16, [R190+0x13000] ;  /* 0x01300000be10783b */ /* 0x000eae0000004200 */
        /* <DEDUP_REMOVED lines=15> */
[C---:B---3--:R-:W-:Y:S08]  /*3f80*/  HMMA.16816.F32.BF16 R120, R4.reuse, R12, R120 ;  /* 0x0000000c0478723c */ /* 0x048ff00000041878 */
[----:B------:R-:W-:Y:S01]  /*3f90*/  HMMA.16816.F32.BF16 R116, R4, R14, R116 ;  /* 0x0000000e0474723c */ /* 0x000fe20000041874 */
[----:B------:R-:W3:Y:S06]  /*3fa0*/  LDSM.16.MT88.4 R12, [R192+0x15000] ;  /* 0x01500000c00c783b */ /* 0x000eec0000004200 */
[----:B------:R-:W-:Y:S01]  /*3fb0*/  F2FP.BF16.PACK_AB R4, R159, R154 ;  /* 0x0000009a9f04723e */ /* 0x000fe200000010ff */
[----:B------:R-:W-:Y:S01]  /*3fc0*/  FADD.FTZ R154, R154, R145 ;  /* 0x000000919a9a7221 */ /* 0x000fe20000010000 */
[----:B-----5:R-:W-:Y:S01]  /*3fd0*/  F2FP.BF16.PACK_AB R5, R165, R160 ;  /* 0x000000a0a505723e */ /* 0x020fe200000010ff */
        /* <DEDUP_REMOVED lines=12> */
[C---:B--2---:R-:W-:Y:S08]  /*40a0*/  HMMA.16816.F32.BF16 R40, R4.reuse, R16, R40 ;  /* 0x000000100428723c */ /* 0x044ff00000041828 */
[C---:B------:R-:W-:Y:S01]  /*40b0*/  HMMA.16816.F32.BF16 R44, R4.reuse, R18, R44 ;  /* 0x00000012042c723c */ /* 0x040fe2000004182c */
[----:B------:R-:W2:Y:S07]  /*40c0*/  LDSM.16.MT88.4 R16, [R188+0x15000] ;  /* 0x01500000bc10783b */ /* 0x000eae0000004200 */
[C---:B---3--:R-:W-:Y:S08]  /*40d0*/  HMMA.16816.F32.BF16 R64, R4.reuse, R12, R64 ;  /* 0x0000000c0440723c */ /* 0x048ff00000041840 */
[C---:B------:R-:W-:Y:S01]  /*40e0*/  HMMA.16816.F32.BF16 R68, R4.reuse, R14, R68 ;  /* 0x0000000e0444723c */ /* 0x040fe20000041844 */
[----:B------:R-:W3:Y:S07]  /*40f0*/  LDSM.16.MT88.4 R12, [R190+0x17000] ;  /* 0x01700000be0c783b */ /* 0x000eee0000004200 */
[C---:B------:R-:W-:Y:S08]  /*4100*/  HMMA.16816.F32.BF16 R96, R4.reuse, R20, R96 ;  /* 0x000000140460723c */ /* 0x040ff00000041860 */
[C---:B-1----:R-:W-:Y:S08]  /*4110*/  HMMA.16816.F32.BF16 R80, R4.reuse, R8, R80 ;  /* 0x000000080450723c */ /* 0x042ff00000041850 */
        /* <DEDUP_REMOVED lines=8> */
[C---:B------:R-:W-:Y:S01]  /*41a0*/  HMMA.16816.F32.BF16 R100, R4.reuse, R22, R100 ;  /* 0x000000160464723c */ /* 0x040fe20000041864 */
[----:B------:R-:W-:Y:S07]  /*41b0*/  LDSM.16.MT88.4 R20, [R188+0x15800] ;  /* 0x01580000bc14783b */ /* 0x000fee0000004200 */
        /* <DEDUP_REMOVED lines=48> */
[C---:B---3--:R-:W-:Y:S08]  /*44c0*/  HMMA.16816.F32.BF16 R104, R4.reuse, R12, R104 ;  /* 0x0000000c0468723c */ /* 0x048ff00000041868 */
[C---:B------:R-:W-:Y:S08]  /*44d0*/  HMMA.16816.F32.BF16 R124, R4.reuse, R14, R124 ;  /* 0x0000000e047c723c */ /* 0x040ff0000004187c */
[C---:B-1----:R-:W-:Y:S08]  /*44e0*/  HMMA.16816.F32.BF16 R108, R4.reuse, R8, R108 ;  /* 0x00000008046c723c */ /* 0x042ff0000004186c */
[C---:B------:R-:W-:Y:S08]  /*44f0*/  HMMA.16816.F32.BF16 R112, R4.reuse, R10, R112 ;  /* 0x0000000a0470723c */ /* 0x040ff00000041870 */
[C---:B--2---:R-:W-:Y:S08]  /*4500*/  HMMA.16816.F32.BF16 R120, R4.reuse, R16, R120 ;  /* 0x000000100478723c */ /* 0x044ff00000041878 */
[----:B------:R-:W-:Y:S01]  /*4510*/  HMMA.16816.F32.BF16 R116, R4, R18, R116 ;  /* 0x000000120474723c */ /* 0x000fe20000041874 */
[----:B------:R-:W-:Y:S07]  /*4520*/  @!P5 BRA `(.L_x_78) ;  /* 0x00002ad00000d947 */ /* 0x000fee0003800000 */
[----:B------:R-:W-:Y:S01]  /*4530*/  LEA.HI.SX32 R217, R133, 0xfffffffe, 0x1a ;  /* 0xfffffffe85d97811 */ /* 0x000fe200078fd2ff */
[----:B------:R-:W-:Y:S01]  /*4540*/  IMAD.MOV.U32 R0, RZ, RZ, R3 ;  /* 0x000000ffff007224 */ /* 0x000fe200078e0003 */
[----:B------:R-:W-:Y:S01]  /*4550*/  ISETP.GE.AND P4, PT, R214, c[0x0][0x220], PT ;  /* 0x00008800d6007a0c */ /* 0x000fe20003f86270 */
[----:B------:R-:W-:Y:S01]  /*4560*/  IMAD.MOV.U32 R133, RZ, RZ, R132 ;  /* 0x000000ffff857224 */ /* 0x000fe200078e0084 */
[----:B------:R-:W-:Y:S01]  /*4570*/  ISETP.GE.AND P3, PT, R205, c[0x0][0x220], PT ;  /* 0x00008800cd007a0c */ /* 0x000fe20003f66270 */
[----:B------:R-:W-:Y:S01]  /*4580*/  IMAD.MOV.U32 R216, RZ, RZ, c[0x0][0x1a0] ;  /* 0x00006800ffd87624 */ /* 0x000fe200078e00ff */
[----:B------:R-:W-:Y:S01]  /*4590*/  ISETP.GE.AND P2, PT, R204, c[0x0][0x220], PT ;  /* 0x00008800cc007a0c */ /* 0x000fe20003f46270 */
[----:B------:R-:W-:Y:S01]  /*45a0*/  IMAD.MOV.U32 R207, RZ, RZ, c[0x0][0x1a4] ;  /* 0x00006900ffcf7624 */ /* 0x000fe200078e00ff */
[----:B------:R-:W-:Y:S08]  /*45b0*/  BRA `(.L_x_79) ;  /* 0x0000036000007947 */ /* 0x000ff00003800000 */
.L_x_81:
[----:B------:R1:W-:Y:S01]  /*45c0*/  @P4 STS.128 [R203+0xc000], RZ ;  /* 0x00c000ffcb004388 */ /* 0x0003e20000000c00 */
[----:B------:R-:W-:Y:S04]  /*45d0*/  IADD3 R2, R217, -0x1, RZ ;  /* 0xffffffffd9027810 */ /* 0x000fe80007ffe0ff */
[----:B------:R-:W-:Y:S01]  /*45e0*/  SHF.R.S32.HI R3, RZ, 0x1f, R2 ;  /* 0x0000001fff037819 */ /* 0x000fe20000011402 */
[----:B------:R-:W-:Y:S04]  /*45f0*/  IMAD.WIDE.U32 R134, R2, c[0x0][0x198], RZ ;  /* 0x0000660002867a25 */ /* 0x000fe800078e00ff */
[----:B------:R-:W-:Y:S01]  /*4600*/  IMAD R3, R3, c[0x0][0x198], RZ ;  /* 0x0000660003037a24 */ /* 0x000fe200078e02ff */
[----:B------:R-:W-:Y:S03]  /*4610*/  LEA R132, P1, R134, R210, 0x6 ;  /* 0x000000d286847211 */ /* 0x000fe600078230ff */
[----:B------:R-:W-:Y:S01]  /*4620*/  IMAD R3, R2, c[0x0][0x19c], R3 ;  /* 0x0000670002037a24 */ /* 0x000fe200078e0203 */
[C---:B------:R-:W-:Y:S02]  /*4630*/  @!P4 LEA R140, P0, R132.reuse, c[0x0][0x168], 0x1 ;  /* 0x00005a00848cca11 */ /* 0x040fe400078008ff */
[----:B------:R-:W-:Y:S01]  /*4640*/  @!P3 LEA R136, P6, R132, c[0x0][0x168], 0x1 ;  /* 0x00005a008488ba11 */ /* 0x000fe200078c08ff */
[----:B------:R-:W-:Y:S05]  /*4650*/  IMAD.IADD R3, R135, 0x1, R3 ;  /* 0x0000000187037824 */ /* 0x000fea00078e0203 */
[----:B------:R-:W-:Y:S02]  /*4660*/  LEA.HI.X R3, R134, R213, R3, 0x6, P1 ;  /* 0x000000d586037211 */ /* 0x000fe400008f3403 */
[C---:B------:R-:W-:Y:S02]  /*4670*/  IADD3 R2, P1, R132.reuse, UR9, RZ ;  /* 0x0000000984027c10 */ /* 0x040fe4000ff3e0ff */
[C-C-:B------:R-:W-:Y:S02]  /*4680*/  @!P4 LEA.HI.X R141, R132.reuse, c[0x0][0x16c], R3.reuse, 0x1, P0 ;  /* 0x00005b00848dca11 */ /* 0x140fe400000f0c03 */
[C-C-:B------:R-:W-:Y:S02]  /*4690*/  @!P3 LEA.HI.X R137, R132.reuse, c[0x0][0x16c], R3.reuse, 0x1, P6 ;  /* 0x00005b008489ba11 */ /* 0x140fe400030f0c03 */
[----:B------:R-:W-:Y:S01]  /*46a0*/  @!P2 LEA R134, P0, R132, c[0x0][0x168], 0x1 ;  /* 0x00005a008486aa11 */ /* 0x000fe200078008ff */
[----:B------:R-:W-:Y:S01]  /*46b0*/  @!PT LDS RZ, [RZ] ;  /* 0x00000000fffff984 */ /* 0x000fe20000000800 */
[----:B------:R-:W-:Y:S01]  /*46c0*/  @!PT LDS RZ, [RZ] ;  /* 0x00000000fffff984 */ /* 0x000fe20000000800 */
[----:B------:R-:W-:Y:S01]  /*46d0*/  @!PT LDS RZ, [RZ] ;  /* 0x00000000fffff984 */ /* 0x000fe20000000800 */
[----:B------:R1:W-:Y:S01]  /*46e0*/  @!P4 LDGSTS.E.BYPASS.LTC128B.128 [R203+0xc000], [R140.64] ;  /* 0x0c0000008ccbcfae */ /* 0x0003e2000b901d4a */
[----:B------:R-:W-:Y:S02]  /*46f0*/  @!P4 LEA R138, P6, R2, c[0x0][0x168], 0x1 ;  /* 0x00005a00028aca11 */ /* 0x000fe400078c08ff */
[----:B------:R-:W-:Y:S01]  /*4700*/  @!P2 LEA.HI.X R135, R132, c[0x0][0x16c], R3, 0x1, P0 ;  /* 0x00005b008487aa11 */ /* 0x000fe200000f0c03 */
[----:B------:R1:W-:Y:S01]  /*4710*/  @P3 STS.128 [R203+0xe000], RZ ;  /* 0x00e000ffcb003388 */ /* 0x0003e20000000c00 */
[C---:B------:R-:W-:Y:S02]  /*4720*/  @!P2 LEA R142, P0, R2.reuse, c[0x0][0x168], 0x1 ;  /* 0x00005a00028eaa11 */ /* 0x040fe400078008ff */
[----:B------:R-:W-:Y:S01]  /*4730*/  IADD3.X R3, R3, UR5, RZ, P1, !PT ;  /* 0x0000000503037c10 */ /* 0x000fe20008ffe4ff */
[----:B------:R-:W-:Y:S01]  /*4740*/  @!PT LDS RZ, [RZ] ;  /* 0x00000000fffff984 */ /* 0x000fe20000000800 */
[----:B------:R-:W-:Y:S01]  /*4750*/  @!PT LDS RZ, [RZ] ;  /* 0x00000000fffff984 */ /* 0x000fe20000000800 */
[----:B------:R-:W-:Y:S01]  /*4760*/  @!PT LDS RZ, [RZ] ;  /* 0x00000000fffff984 */ /* 0x000fe20000000800 */
[----:B------:R1:W-:Y:S01]  /*4770*/  @!P3 LDGSTS.E.BYPASS.LTC128B.128 [R203+0xe000], [R136.64+0x80] ;  /* 0x0e00008088cbbfae */ /* 0x0003e2000b901d4a */
[C---:B------:R-:W-:Y:S02]  /*4780*/  @!P3 LEA R144, P1, R2.reuse, c[0x0][0x168], 0x1 ;  /* 0x00005a000290ba11 */ /* 0x040fe400078208ff */
[C-C-:B------:R-:W-:Y:S01]  /*4790*/  @!P4 LEA.HI.X R139, R2.reuse, c[0x0][0x16c], R3.reuse, 0x1, P6 ;  /* 0x00005b00028bca11 */ /* 0x140fe200030f0c03 */
[----:B------:R1:W-:Y:S01]  /*47a0*/  @P2 STS.128 [R203+0x10000], RZ ;  /* 0x010000ffcb002388 */ /* 0x0003e20000000c00 */
[C-C-:B------:R-:W-:Y:S02]  /*47b0*/  @!P3 LEA.HI.X R145, R2.reuse, c[0x0][0x16c], R3.reuse, 0x1, P1 ;  /* 0x00005b000291ba11 */ /* 0x140fe400008f0c03 */
[----:B------:R-:W-:Y:S01]  /*47c0*/  @!P2 LEA.HI.X R143, R2, c[0x0][0x16c], R3, 0x1, P0 ;  /* 0x00005b00028faa11 */ /* 0x000fe200000f0c03 */
        /* <DEDUP_REMOVED lines=18> */
[----:B------:R1:W-:Y:S04]  /*48f0*/  @!P2 LDGSTS.E.BYPASS.LTC128B.128 [R203+0x11000], [R142.64+0x100] ;  /* 0x110001008ecbafae */ /* 0x0003e8000b901d4a */
[----:B------:R-:W0:Y:S01]  /*4900*/  LDGDEPBAR ;  /* 0x00000000000079af */ /* 0x000e220000000000 */
[----:B------:R-:W-:-:S05]  /*4910*/  BRA `(.L_x_80) ;  /* 0x00000d6000007947 */ /* 0x000fca0003800000 */
.L_x_79:
[----:B------:R-:W-:Y:S04]  /*4920*/  DEPBAR.LE SB0, 0x0 ;  /* 0x000080000000791a */ /* 0x000fe80000000000 */
[----:B------:R-:W-:Y:S01]  /*4930*/  BAR.SYNC.DEFER_BLOCKING 0x0 ;  /* 0x0000000000007b1d */ /* 0x000fe20000010000 */
[----:B------:R-:W-:Y:S01]  /*4940*/  SHF.R.S32.HI R223, RZ, 0x1f, R217 ;  /* 0x0000001fffdf7819 */ /* 0x000fe200000114d9 */
[----:B------:R-:W-:Y:S04]  /*4950*/  IMAD.WIDE.U32 R2, R217, c[0x0][0x1a0], RZ ;  /* 0x00006800d9027a25 */ /* 0x000fe800078e00ff */
[----:B------:R-:W-:Y:S01]  /*4960*/  IMAD R223, R223, c[0x0][0x1a0], RZ ;  /* 0x00006800dfdf7a24 */ /* 0x000fe200078e02ff */
[----:B------:R-:W-:Y:S03]  /*4970*/  LEA R135, P0, R2, R208, 0x6 ;  /* 0x000000d002877211 */ /* 0x000fe600078030ff */
[----:B------:R-:W-:Y:S01]  /*4980*/  IMAD R223, R217, c[0x0][0x1a4], R223 ;  /* 0x00006900d9df7a24 */ /* 0x000fe200078e02df */
[C---:B------:R-:W-:Y:S02]  /*4990*/  @!P4 LEA R230, P1, R135.reuse, c[0x0][0x170], 0x1 ;  /* 0x00005c0087e6ca11 */ /* 0x040fe400078208ff */
[----:B------:R-:W-:Y:S01]  /*49a0*/  @!P2 LEA R224, P5, R135, c[0x0][0x170], 0x1 ;  /* 0x00005c0087e0aa11 */ /* 0x000fe200078a08ff */
[----:B------:R-:W-:Y:S01]  /*49b0*/  IMAD.IADD R223, R3, 0x1, R223 ;  /* 0x0000000103df7824 */ /* 0x000fe200078e02df */
[----:B------:R-:W-:Y:S04]  /*49c0*/  LEA R3, P6, R216, R135, 0x5 ;  /* 0x00000087d8037211 */ /* 0x000fe800078c28ff */
[----:B------:R-:W-:Y:S02]  /*49d0*/  LEA.HI.X R132, R2, R200, R223, 0x6, P0 ;  /* 0x000000c802847211 */ /* 0x000fe400000f34df */
[C---:B------:R-:W-:Y:S02]  /*49e0*/  @!P3 LEA R226, P0, R135.reuse, c[0x0][0x170], 0x1 ;  /* 0x00005c0087e2ba11 */ /* 0x040fe400078008ff */
[C-C-:B------:R-:W-:Y:S01]  /*49f0*/  @!P4 LEA.HI.X R231, R135.reuse, c[0x0][0x174], R132.reuse, 0x1, P1 ;  /* 0x00005d0087e7ca11 */ /* 0x140fe200008f0c84 */
[----:B------:R-:W-:Y:S01]  /*4a00*/  @P4 STS.128 [R203+0x12000], RZ ;  /* 0x012000ffcb004388 */ /* 0x000fe20000000c00 */
[C-C-:B------:R-:W-:Y:S02]  /*4a10*/  @!P3 LEA.HI.X R227, R135.reuse, c[0x0][0x174], R132.reuse, 0x1, P0 ;  /* 0x00005d0087e3ba11 */ /* 0x140fe400000f0c84 */
[----:B------:R-:W-:Y:S01]  /*4a20*/  @!P2 LEA.HI.X R225, R135, c[0x0][0x174], R132, 0x1, P5 ;  /* 0x00005d0087e1aa11 */ /* 0x000fe200028f0c84 */
[----:B------:R-:W-:Y:S01]  /*4a30*/  @!PT LDS RZ, [RZ] ;  /* 0x00000000fffff984 */ /* 0x000fe20000000800 */
[----:B------:R-:W-:Y:S01]  /*4a40*/  @!PT LDS RZ, [RZ] ;  /* 0x00000000fffff984 */ /* 0x000fe20000000800 */
[----:B------:R-:W-:Y:S01]  /*4a50*/  @!PT LDS RZ, [RZ] ;  /* 0x00000000fffff984 */ /* 0x000fe20000000800 */
[----:B------:R1:W-:Y:S01]  /*4a60*/  @!P4 LDGSTS.E.BYPASS.LTC128B.128 [R203+0x12000], [R230.64] ;  /* 0x12000000e6cbcfae */ /* 0x0003e2000b901d4a */
[----:B------:R-:W-:Y:S02]  /*4a70*/  LEA.HI.X R2, R216, R132, R207, 0x5, P6 ;  /* 0x00000084d8027211 */ /* 0x000fe400030f2ccf */
[C---:B------:R-:W-:Y:S01]  /*4a80*/  @!P4 LEA R228, P6, R3.reuse, c[0x0][0x170], 0x1 ;  /* 0x00005c0003e4ca11 */ /* 0x040fe200078c08ff */
[----:B------:R-:W-:Y:S01]  /*4a90*/  @P3 STS.128 [R203+0x14000], RZ ;  /* 0x014000ffcb003388 */ /* 0x000fe20000000c00 */
[C---:B------:R-:W-:Y:S02]  /*4aa0*/  @!P3 LEA R222, P1, R3.reuse, c[0x0][0x170], 0x1 ;  /* 0x00005c0003deba11 */ /* 0x040fe400078208ff */
[C-C-:B------:R-:W-:Y:S01]  /*4ab0*/  @!P4 LEA.HI.X R229, R3.reuse, c[0x0][0x174], R2.reuse, 0x1, P6 ;  /* 0x00005d0003e5ca11 */ /* 0x140fe200030f0c02 */
[----:B------:R-:W-:Y:S01]  /*4ac0*/  @!PT LDS RZ, [RZ] ;  /* 0x00000000fffff984 */ /* 0x000fe20000000800 */
[----:B------:R-:W-:Y:S01]  /*4ad0*/  @!PT LDS RZ, [RZ] ;  /* 0x00000000fffff984 */ /* 0x000fe20000000800 */
[----:B------:R-:W-:Y:S01]  /*4ae0*/  @!PT LDS RZ, [RZ] ;  /* 0x00000000fffff984 */ /* 0x000fe20000000800 */
[----:B------:R1:W-:Y:S01]  /*4af0*/  @!P3 LDGSTS.E.BYPASS.LTC128B.128 [R203+0x14000], [R226.64+0x80] ;  /* 0x14000080e2cbbfae */ /* 0x0003e2000b901d4a */
[C-C-:B------:R-:W-:Y:S02]  /*4b00*/  @!P3 LEA.HI.X R223, R3.reuse, c[0x0][0x174], R2.reuse, 0x1, P1 ;  /* 0x00005d0003dfba11 */ /* 0x140fe400008f0c02 */
[----:B------:R-:W-:Y:S01]  /*4b10*/  @!P2 LEA R134, P0, R3, c[0x0][0x170], 0x1 ;  /* 0x00005c000386aa11 */ /* 0x000fe200078008ff */
[----:B------:R-:W-:Y:S01]  /*4b20*/  @P2 STS.128 [R203+0x16000], RZ ;  /* 0x016000ffcb002388 */ /* 0x000fe20000000c00 */
[----:B------:R-:W-:Y:S02]  /*4b30*/  ISETP.GT.AND P5, PT, R217, RZ, PT ;  /* 0x000000ffd900720c */ /* 0x000fe40003fa4270 */
[----:B------:R-:W-:Y:S01]  /*4b40*/  @!P2 LEA.HI.X R135, R3, c[0x0][0x174], R2, 0x1, P0 ;  /* 0x00005d000387aa11 */ /* 0x000fe200000f0c02 */
[----:B------:R-:W-:Y:S01]  /*4b50*/  @!PT LDS RZ, [RZ] ;  /* 0x00000000fffff984 */ /* 0x000fe20000000800 */
[----:B------:R-:W-:Y:S01]  /*4b60*/  @!PT LDS RZ, [RZ] ;  /* 0x00000000fffff984 */ /* 0x000fe20000000800 */
[----:B------:R-:W-:Y:S01]  /*4b70*/  @!PT LDS RZ, [RZ] ;  /* 0x00000000fffff984 */ /* 0x000fe20000000800 */
[----:B------:R1:W-:Y:S04]  /*4b80*/  @!P2 LDGSTS.E.BYPASS.LTC128B.128 [R203+0x16000], [R224.64+0x100] ;  /* 0x16000100e0cbafae */ /* 0x0003e8000b901d4a */
[----:B------:R-:W-:Y:S04]  /*4b90*/  @P4 STS.128 [R203+0x13000], RZ ;  /* 0x013000ffcb004388 */ /* 0x000fe80000000c00 */
[----:B------:R-:W-:Y:S01]  /*4ba0*/  @!PT LDS RZ, [RZ] ;  /* 0x00000000fffff984 */ /* 0x000fe20000000800 */
[----:B------:R-:W-:Y:S01]  /*4bb0*/  @!PT LDS RZ, [RZ] ;  /* 0x00000000fffff984 */ /* 0x000fe20000000800 */
[----:B------:R-:W-:Y:S01]  /*4bc0*/  @!PT LDS RZ, [RZ] ;  /* 0x00000000fffff984 */ /* 0x000fe20000000800 */
[----:B------:R1:W-:Y:S04]  /*4bd0*/  @!P4 LDGSTS.E.BYPASS.LTC128B.128 [R203+0x13000], [R228.64] ;  /* 0x13000000e4cbcfae */ /* 0x0003e8000b901d4a */
[----:B------:R-:W-:Y:S04]  /*4be0*/  @P3 STS.128 [R203+0x15000], RZ ;  /* 0x015000ffcb003388 */ /* 0x000fe80000000c00 */
        /* <DEDUP_REMOVED lines=8> */
[----:B------:R1:W-:Y:S04]  /*4c70*/  @!P2 LDGSTS.E.BYPASS.LTC128B.128 [R203+0x17000], [R134.64+0x100] ;  /* 0x1700010086cbafae */ /* 0x0003e8000b901d4a */
        /* <DEDUP_REMOVED lines=160> */
.L_x_80:
[----:B------:R-:W-:Y:S01]  /*5680*/  FMNMX.FTZ R2, R4, R133, !PT ;  /* 0x0000008504027209 */ /* 0x000fe20007810000 */
[----:B-1----:R-:W-:Y:S01]  /*5690*/  LDSM.16.MT88.4 R140, [R190+0x12000] ;  /* 0x01200000be8c783b */ /* 0x002fe20000004200 */
        /* <DEDUP_REMOVED lines=34> */
[----:B------:R-:W-:Y:S02]  /*58c0*/  FMNMX.FTZ R136, R33, R2, !PT ;  /* 0x0000000221887209 */ /* 0x000fe40007810000 */
        /* <DEDUP_REMOVED lines=371> */
.L_x_78:
        /* <DEDUP_REMOVED lines=329> */
.L_x_83:
[----:B--2-4-:R-:W-:Y:S05]  /*8490*/  BSYNC B0 ;  /* 0x0000000000007941 */ /* 0x014fea0003800000 */
.L_x_82:
[----:B------:R-:W2:Y:S01]  /*84a0*/  S2R R0, SR_TID.X ;  /* 0x0000000000007919 */ /* 0x000ea20000002100 */
[----:B------:R-:W-:Y:S01]  /*84b0*/  IADD3 R10, P0, R214, R6, RZ ;  /* 0x00000006d60a7210 */ /* 0x000fe20007f1e0ff */
[----:B------:R-:W-:Y:S01]  /*84c0*/  BSSY B0, `(.L_x_84) ;  /* 0x000001c000007945 */ /* 0x000fe20003800000 */
[----:B------:R-:W-:Y:S02]  /*84d0*/  SHF.R.S32.HI R2, RZ, 0x1f, R214 ;  /* 0x0000001fff027819 */ /* 0x000fe400000114d6 */
[----:B------:R-:W-:-:S03]  /*84e0*/  SHF.R.S32.HI R4, RZ, 0x1f, R8 ;  /* 0x0000001fff047819 */ /* 0x000fc60000011408 */
[----:B------:R-:W-:Y:S02]  /*84f0*/  IMAD.X R11, R2, 0x1, R5, P0 ;  /* 0x00000001020b7824 */ /* 0x000fe400000e0605 */
[----:B------:R-:W-:-:S04]  /*8500*/  IMAD R5, R4, c[0x0][0x1f0], RZ ;  /* 0x00007c0004057a24 */ /* 0x000fc800078e02ff */
[C---:B------:R-:W-:Y:S02]  /*8510*/  IMAD R5, R8.reuse, c[0x0][0x1f4], R5 ;  /* 0x00007d0008057a24 */ /* 0x040fe400078e0205 */
[----:B------:R-:W-:-:S04]  /*8520*/  IMAD.WIDE.U32 R8, R8, c[0x0][0x1f0], R10 ;  /* 0x00007c0008087a25 */ /* 0x000fc800078e000a */
[----:B------:R-:W-:Y:S01]  /*8530*/  IMAD.IADD R5, R9, 0x1, R5 ;  /* 0x0000000109057824 */ /* 0x000fe200078e0205 */
[----:B--2---:R-:W-:-:S04]  /*8540*/  SHF.R.S32.HI R3, RZ, 0x1f, R0 ;  /* 0x0000001fff037819 */ /* 0x004fc80000011400 */
[----:B------:R-:W-:-:S04]  /*8550*/  LEA.HI R3, R3, R0, RZ, 0x3 ;  /* 0x0000000003037211 */ /* 0x000fc800078f18ff */
[----:B------:R-:W-:-:S04]  /*8560*/  SHF.R.S32.HI R6, RZ, 0x3, R3 ;  /* 0x00000003ff067819 */ /* 0x000fc80000011403 */
[----:B------:R-:W-:Y:S02]  /*8570*/  ISETP.GE.AND P0, PT, R6, R199, PT ;  /* 0x000000c70600720c */ /* 0x000fe40003f06270 */
[----:B------:R-:W-:-:S05]  /*8580*/  SHF.R.S32.HI R7, RZ, 0x1f, R6 ;  /* 0x0000001fff077819 */ /* 0x000fca0000011406 */
[----:B-1-3--:R-:W-:-:S06]  /*8590*/  IMAD.WIDE R202, R202, 0x80, R6 ;  /* 0x00000080caca7825 */ /* 0x00afcc00078e0206 */
[----:B------:R-:W-:Y:S05]  /*85a0*/  @P0 BRA `(.L_x_85) ;  /* 0x000000d000000947 */ /* 0x000fea0003800000 */
[----:B------:R-:W-:Y:S01]  /*85b0*/  IMAD R0, R203, c[0x0][0x1e8], RZ ;  /* 0x00007a00cb007a24 */ /* 0x000fe200078e02ff */
[----:B------:R-:W-:Y:S01]  /*85c0*/  ISETP.GE.AND P3, PT, R214, c[0x0][0x220], PT ;  /* 0x00008800d6007a0c */ /* 0x000fe20003f66270 */
[----:B------:R-:W-:Y:S01]  /*85d0*/  IMAD.MOV.U32 R4, RZ, RZ, R8 ;  /* 0x000000ffff047224 */ /* 0x000fe200078e0008 */
[----:B------:R-:W-:Y:S01]  /*85e0*/  ISETP.GE.AND P2, PT, R205, c[0x0][0x220], PT ;  /* 0x00008800cd007a0c */ /* 0x000fe20003f46270 */
[----:B------:R-:W-:Y:S01]  /*85f0*/  IMAD R0, R202, c[0x0][0x1ec], R0 ;  /* 0x00007b00ca007a24 */ /* 0x000fe200078e0200 */
[----:B------:R-:W-:Y:S01]  /*8600*/  ISETP.GE.AND P1, PT, R204, c[0x0][0x220], PT ;  /* 0x00008800cc007a0c */ /* 0x000fe20003f26270 */
[----:B------:R-:W-:-:S04]  /*8610*/  IMAD.WIDE.U32 R2, R202, c[0x0][0x1e8], R4 ;  /* 0x00007a00ca027a25 */ /* 0x000fc800078e0004 */
[----:B------:R-:W-:Y:S01]  /*8620*/  IMAD.IADD R0, R3, 0x1, R0 ;  /* 0x0000000103007824 */ /* 0x000fe200078e0200 */
[----:B------:R-:W-:-:S04]  /*8630*/  LEA R10, P0, R2, c[0x0][0x1d0], 0x1 ;  /* 0x00007400020a7a11 */ /* 0x000fc800078008ff */
[----:B------:R-:W-:-:S05]  /*8640*/  LEA.HI.X R11, R2, c[0x0][0x1d4], R0, 0x1, P0 ;  /* 0x00007500020b7a11 */ /* 0x000fca00000f0c00 */
[----:B------:R1:W-:Y:S04]  /*8650*/  @!P3 STG.E.128 [R10.64], R52 ;  /* 0x000000340a00b986 */ /* 0x0003e8000c101d0a */
[----:B------:R1:W-:Y:S04]  /*8660*/  @!P2 STG.E.128 [R10.64+0x80], R36 ;  /* 0x000080240a00a986 */ /* 0x0003e8000c101d0a */
[----:B------:R1:W-:Y:S02]  /*8670*/  @!P1 STG.E.128 [R10.64+0x100], R20 ;  /* 0x000100140a009986 */ /* 0x0003e4000c101d0a */
.L_x_85:
[----:B------:R-:W-:Y:S05]  /*8680*/  BSYNC B0 ;  /* 0x0000000000007941 */ /* 0x000fea0003800000 */
.L_x_84:
[----:B------:R-:W-:Y:S01]  /*8690*/  IADD3 R0, R6, 0x20, RZ ;  /* 0x0000002006007810 */ /* 0x000fe20007ffe0ff */
[----:B------:R-:W-:Y:S03]  /*86a0*/  BSSY B0, `(.L_x_86) ;  /* 0x0000013000007945 */ /* 0x000fe60003800000 */
[----:B------:R-:W-:-:S13]  /*86b0*/  ISETP.GE.AND P0, PT, R0, R199, PT ;  /* 0x000000c70000720c */ /* 0x000fda0003f06270 */
[----:B------:R-:W-:Y:S05]  /*86c0*/  @P0 BRA `(.L_x_87) ;  /* 0x0000010000000947 */ /* 0x000fea0003800000 */
[----:B------:R-:W-:Y:S01]  /*86d0*/  IADD3 R2, P0, R202, 0x20, RZ ;  /* 0x00000020ca027810 */ /* 0x000fe20007f1e0ff */
[----:B-1----:R-:W-:Y:S01]  /*86e0*/  IMAD.MOV.U32 R10, RZ, RZ, R8 ;  /* 0x000000ffff0a7224 */ /* 0x002fe200078e0008 */
[----:B------:R-:W-:Y:S02]  /*86f0*/  MOV R11, R5 ;  /* 0x00000005000b7202 */ /* 0x000fe40000000f00 */
[----:B------:R-:W-:Y:S01]  /*8700*/  ISETP.GE.AND P2, PT, R214, c[0x0][0x220], PT ;  /* 0x00008800d6007a0c */ /* 0x000fe20003f46270 */
[----:B------:R-:W-:Y:S01]  /*8710*/  IMAD.X R0, RZ, RZ, R203, P0 ;  /* 0x000000ffff007224 */ /* 0x000fe200000e06cb */
[----:B------:R-:W-:Y:S01]  /*8720*/  ISETP.GE.AND P1, PT, R205, c[0x0][0x220], PT ;  /* 0x00008800cd007a0c */ /* 0x000fe20003f26270 */
[----:B------:R-:W-:Y:S01]  /*8730*/  IMAD.WIDE.U32 R10, R2, c[0x0][0x1e8], R10 ;  /* 0x00007a00020a7a25 */ /* 0x000fe200078e000a */
[----:B------:R-:W-:-:S03]  /*8740*/  ISETP.GE.AND P0, PT, R204, c[0x0][0x220], PT ;  /* 0x00008800cc007a0c */ /* 0x000fc60003f06270 */
[----:B------:R-:W-:-:S04]  /*8750*/  IMAD R3, R0, c[0x0][0x1e8], RZ ;  /* 0x00007a0000037a24 */ /* 0x000fc800078e02ff */
[----:B------:R-:W-:Y:S01]  /*8760*/  IMAD R3, R2, c[0x0][0x1ec], R3 ;  /* 0x00007b0002037a24 */ /* 0x000fe200078e0203 */
[----:B------:R-:W-:-:S03]  /*8770*/  LEA R2, P3, R10, c[0x0][0x1d0], 0x1 ;  /* 0x000074000a027a11 */ /* 0x000fc600078608ff */
[----:B------:R-:W-:-:S05]  /*8780*/  IMAD.IADD R3, R11, 0x1, R3 ;  /* 0x000000010b037824 */ /* 0x000fca00078e0203 */
[----:B------:R-:W-:-:S05]  /*8790*/  LEA.HI.X R3, R10, c[0x0][0x1d4], R3, 0x1, P3 ;  /* 0x000075000a037a11 */ /* 0x000fca00018f0c03 */
[----:B------:R1:W-:Y:S04]  /*87a0*/  @!P2 STG.E.128 [R2.64], R48 ;  /* 0x000000300200a986 */ /* 0x0003e8000c101d0a */
[----:B------:R1:W-:Y:S04]  /*87b0*/  @!P1 STG.E.128 [R2.64+0x80], R32 ;  /* 0x0000802002009986 */ /* 0x0003e8000c101d0a */
[----:B------:R1:W-:Y:S02]  /*87c0*/  @!P0 STG.E.128 [R2.64+0x100], R16 ;  /* 0x0001001002008986 */ /* 0x0003e4000c101d0a */
.L_x_87:
[----:B------:R-:W-:Y:S05]  /*87d0*/  BSYNC B0 ;  /* 0x0000000000007941 */ /* 0x000fea0003800000 */
.L_x_86:
[----:B------:R-:W-:Y:S01]  /*87e0*/  IADD3 R0, R6, 0x40, RZ ;  /* 0x0000004006007810 */ /* 0x000fe20007ffe0ff */
[----:B------:R-:W-:Y:S03]  /*87f0*/  BSSY B0, `(.L_x_88) ;  /* 0x0000013000007945 */ /* 0x000fe60003800000 */
[----:B------:R-:W-:-:S13]  /*8800*/  ISETP.GE.AND P0, PT, R0, R199, PT ;  /* 0x000000c70000720c */ /* 0x000fda0003f06270 */
[----:B------:R-:W-:Y:S05]  /*8810*/  @P0 BRA `(.L_x_89) ;  /* 0x0000010000000947 */ /* 0x000fea0003800000 */
[----:B-1----:R-:W-:Y:S01]  /*8820*/  IADD3 R2, P0, R202, 0x40, RZ ;  /* 0x00000040ca027810 */ /* 0x002fe20007f1e0ff */
[----:B------:R-:W-:Y:S01]  /*8830*/  IMAD.MOV.U32 R10, RZ, RZ, R8 ;  /* 0x000000ffff0a7224 */ /* 0x000fe200078e0008 */
        /* <DEDUP_REMOVED lines=14> */
.L_x_89:
[----:B------:R-:W-:Y:S05]  /*8920*/  BSYNC B0 ;  /* 0x0000000000007941 */ /* 0x000fea0003800000 */
.L_x_88:
[----:B------:R-:W-:-:S04]  /*8930*/  IADD3 R6, R6, 0x60, RZ ;  /* 0x0000006006067810 */ /* 0x000fc80007ffe0ff */
[----:B------:R-:W-:-:S13]  /*8940*/  ISETP.GE.AND P0, PT, R6, R199, PT ;  /* 0x000000c70600720c */ /* 0x000fda0003f06270 */
[----:B------:R-:W-:Y:S05]  /*8950*/  @P0 EXIT ;  /* 0x000000000000094d */ /* 0x000fea0003800000 */
[----:B------:R-:W-:Y:S01]  /*8960*/  IADD3 R0, P0, R202, 0x60, RZ ;  /* 0x00000060ca007810 */ /* 0x000fe20007f1e0ff */
[----:B------:R-:W-:Y:S01]  /*8970*/  IMAD.MOV.U32 R4, RZ, RZ, R8 ;  /* 0x000000ffff047224 */ /* 0x000fe200078e0008 */
[----:B------:R-:W-:-:S03]  /*8980*/  ISETP.GE.AND P1, PT, R214, c[0x0][0x220], PT ;  /* 0x00008800d6007a0c */ /* 0x000fc60003f26270 */
[----:B------:R-:W-:Y:S01]  /*8990*/  IMAD.X R202, RZ, RZ, R203, P0 ;  /* 0x000000ffffca7224 */ /* 0x000fe200000e06cb */
[----:B------:R-:W-:Y:S01]  /*89a0*/  ISETP.GE.AND P0, PT, R205, c[0x0][0x220], PT ;  /* 0x00008800cd007a0c */ /* 0x000fe20003f06270 */
[----:B------:R-:W-:-:S04]  /*89b0*/  IMAD.WIDE.U32 R4, R0, c[0x0][0x1e8], R4 ;  /* 0x00007a0000047a25 */ /* 0x000fc800078e0004 */
[----:B-1----:R-:W-:Y:S01]  /*89c0*/  IMAD R3, R202, c[0x0][0x1e8], RZ ;  /* 0x00007a00ca037a24 */ /* 0x002fe200078e02ff */
[----:B------:R-:W-:-:S03]  /*89d0*/  LEA R2, P2, R4, c[0x0][0x1d0], 0x1 ;  /* 0x0000740004027a11 */ /* 0x000fc600078408ff */
[----:B------:R-:W-:-:S04]  /*89e0*/  IMAD R3, R0, c[0x0][0x1ec], R3 ;  /* 0x00007b0000037a24 */ /* 0x000fc800078e0203 */
[----:B------:R-:W-:-:S05]  /*89f0*/  IMAD.IADD R3, R5, 0x1, R3 ;  /* 0x0000000105037824 */ /* 0x000fca00078e0203 */
[----:B------:R-:W-:-:S05]  /*8a00*/  LEA.HI.X R3, R4, c[0x0][0x1d4], R3, 0x1, P2 ;  /* 0x0000750004037a11 */ /* 0x000fca00010f0c03 */
[----:B------:R1:W-:Y:S01]  /*8a10*/  @!P0 STG.E.128 [R2.64+0x80], R24 ;  /* 0x0000801802008986 */ /* 0x0003e2000c101d0a */
[----:B------:R-:W-:-:S03]  /*8a20*/  ISETP.GE.AND P0, PT, R204, c[0x0][0x220], PT ;  /* 0x00008800cc007a0c */ /* 0x000fc60003f06270 */
[----:B------:R1:W-:Y:S10]  /*8a30*/  @!P1 STG.E.128 [R2.64], R40 ;  /* 0x0000002802009986 */ /* 0x0003f4000c101d0a */
[----:B------:R-:W-:Y:S05]  /*8a40*/  @P0 EXIT ;  /* 0x000000000000094d */ /* 0x000fea0003800000 */
[----:B------:R-:W-:Y:S01]  /*8a50*/  STG.E.128 [R2.64+0x100], R56 ;  /* 0x0001003802007986 */ /* 0x000fe2000c101d0a */
[----:B------:R-:W-:Y:S05]  /*8a60*/  EXIT ;  /* 0x000000000000794d */ /* 0x000fea0003800000 */
.L_x_56:
[----:B------:R-:W1:Y:S01]  /*8a70*/  LDC.U8 R3, c[0x0][0x329] ;  /* 0x0000ca40ff037b82 */ /* 0x000e620000000000 */
[----:B------:R-:W-:Y:S01]  /*8a80*/  ISETP.NE.AND P3, PT, R201, -0x1, PT ;  /* 0xffffffffc900780c */ /* 0x000fe20003f65270 */
[----:B------:R-:W-:Y:S01]  /*8a90*/  CS2R R14, SRZ ;  /* 0x00000000000e7805 */ /* 0x000fe2000001ff00 */
[----:B------:R-:W-:Y:S01]  /*8aa0*/  SHF.R.S32.HI R7, RZ, 0x1f, R4 ;  /* 0x0000001fff077819 */ /* 0x000fe20000011404 */
[----:B------:R-:W-:Y:S01]  /*8ab0*/  BSSY B0, `(.L_x_90) ;  /* 0x0000041000007945 */ /* 0x000fe20003800000 */
[----:B------:R-:W-:-:S02]  /*8ac0*/  IADD3 R206, -R199, R206, RZ ;  /* 0x000000cec7ce7210 */ /* 0x000fc40007ffe1ff */
[----:B------:R-:W-:Y:S01]  /*8ad0*/  LEA.HI R8, R7, R4, RZ, 0x3 ;  /* 0x0000000407087211 */ /* 0x000fe200078f18ff */
[----:B------:R-:W2:Y:S03]  /*8ae0*/  LDC.U8 R2, c[0x0][0x328] ;  /* 0x0000ca00ff027b82 */ /* 0x000ea60000000000 */
[----:B------:R-:W-:Y:S02]  /*8af0*/  LOP3.LUT R7, R8, 0xfffffff8, RZ, 0xc0, !PT ;  /* 0xfffffff808077812 */ /* 0x000fe400078ec0ff */
[----:B------:R-:W-:Y:S01]  /*8b00*/  SHF.R.S32.HI R8, RZ, 0x3, R8 ;  /* 0x00000003ff087819 */ /* 0x000fe20000011408 */
[----:B------:R-:W-:Y:S01]  /*8b10*/  @P3 IMAD.WIDE.U32 R10, R201, c[0x0][0x1e8], RZ ;  /* 0x00007a00c90a3a25 */ /* 0x000fe200078e00ff */
[----:B------:R-:W-:-:S03]  /*8b20*/  @!P3 SHF.R.S32.HI R9, RZ, 0x1f, R0 ;  /* 0x0000001fff09b819 */ /* 0x000fc60000011400 */
[----:B------:R-:W-:-:S04]  /*8b30*/  @!P3 IMAD.WIDE.U32 R12, R0, c[0x0][0x1e0], RZ ;  /* 0x00007800000cba25 */ /* 0x000fc800078e00ff */
[----:B------:R-:W-:Y:S01]  /*8b40*/  @!P3 IMAD R9, R9, c[0x0][0x1e0], RZ ;  /* 0x000078000909ba24 */ /* 0x000fe200078e02ff */
[----:B------:R-:W-:Y:S01]  /*8b50*/  @!P3 MOV R10, R12 ;  /* 0x0000000c000ab202 */ /* 0x000fe20000000f00 */
[----:B------:R-:W-:Y:S01]  /*8b60*/  IMAD.IADD R4, R4, 0x1, -R7 ;  /* 0x0000000104047824 */ /* 0x000fe200078e0a07 */
[----:B-1----:R-:W-:Y:S02]  /*8b70*/  ISETP.NE.AND P1, PT, R3, RZ, PT ;  /* 0x000000ff0300720c */ /* 0x002fe40003f25270 */
[----:B------:R-:W-:Y:S02]  /*8b80*/  SHF.R.S32.HI R7, RZ, 0x1f, R16 ;  /* 0x0000001fff077819 */ /* 0x000fe40000011410 */
[----:B--2---:R-:W-:-:S03]  /*8b90*/  ISETP.NE.AND P0, PT, R2, RZ, PT ;  /* 0x000000ff0200720c */ /* 0x004fc60003f05270 */
[----:B------:R-:W-:Y:S01]  /*8ba0*/  IMAD R7, R7, c[0x0][0x1f0], RZ ;  /* 0x00007c0007077a24 */ /* 0x000fe200078e02ff */
[----:B------:R-:W-:Y:S01]  /*8bb0*/  ISETP.NE.OR P2, PT, R3, RZ, !P0 ;  /* 0x000000ff0300720c */ /* 0x000fe20004745670 */
[----:B------:R-:W-:-:S04]  /*8bc0*/  @P3 IMAD R3, R201, c[0x0][0x1ec], R11 ;  /* 0x00007b00c9033a24 */ /* 0x000fc800078e020b */
[----:B------:R-:W-:Y:S02]  /*8bd0*/  @P1 IMAD.MOV.U32 R6, RZ, RZ, c[0x0][0x210] ;  /* 0x00008400ff061624 */ /* 0x000fe400078e00ff */
[----:B------:R-:W-:Y:S02]  /*8be0*/  @!P1 IMAD.MOV.U32 R2, RZ, RZ, c[0x0][0x214] ;  /* 0x00008500ff029624 */ /* 0x000fe400078e00ff */
[----:B------:R-:W-:Y:S02]  /*8bf0*/  @P1 IMAD R6, R6, c[0x0][0x214], RZ ;  /* 0x0000850006061a24 */ /* 0x000fe400078e02ff */
[----:B------:R-:W-:Y:S01]  /*8c00*/  @P1 IMAD.MOV.U32 R5, RZ, RZ, 0x1 ;  /* 0x00000001ff051424 */ /* 0x000fe200078e00ff */
[----:B------:R-:W-:Y:S01]  /*8c10*/  @!P1 SEL R6, R2, c[0x0][0x234], !P0 ;  /* 0x00008d0002069a07 */ /* 0x000fe20004000000 */
[----:B------:R-:W-:Y:S01]  /*8c20*/  @!P3 IMAD R2, R0, c[0x0][0x1e4], R9 ;  /* 0x000079000002ba24 */ /* 0x000fe200078e0209 */
[----:B------:R-:W-:Y:S02]  /*8c30*/  ISETP.NE.OR P0, PT, R201, -0x1, P2 ;  /* 0xffffffffc900780c */ /* 0x000fe40001705670 */
[----:B------:R-:W-:Y:S01]  /*8c40*/  SHF.R.S32.HI R9, RZ, 0x1f, R8 ;  /* 0x0000001fff097819 */ /* 0x000fe20000011408 */
[----:B------:R-:W-:-:S02]  /*8c50*/  @!P1 IMAD R5, R6, c[0x0][0x1c0], RZ ;  /* 0x0000700006059a24 */ /* 0x000fc400078e02ff */
[----:B------:R-:W-:Y:S02]  /*8c60*/  @!P3 IMAD.IADD R3, R13, 0x1, R2 ;  /* 0x000000010d03b824 */ /* 0x000fe400078e0202 */
[----:B------:R-:W-:Y:S02]  /*8c70*/  IMAD R5, R0, R5, RZ ;  /* 0x0000000500057224 */ /* 0x000fe400078e02ff */
[----:B------:R-:W-:Y:S02]  /*8c80*/  IMAD R2, R16, c[0x0][0x1f4], R7 ;  /* 0x00007d0010027a24 */ /* 0x000fe400078e0207 */
[----:B------:R-:W-:Y:S01]  /*8c90*/  IMAD.WIDE R202, R202, 0x80, R8 ;  /* 0x00000080caca7825 */ /* 0x000fe200078e0208 */
[----:B------:R-:W-:-:S03]  /*8ca0*/  SEL R5, R5, RZ, P2 ;  /* 0x000000ff05057207 */ /* 0x000fc60001000000 */
[----:B------:R-:W-:Y:S02]  /*8cb0*/  @!P0 IMAD R201, R0, c[0x0][0x214], RZ ;  /* 0x0000850000c98a24 */ /* 0x000fe400078e02ff */
[----:B------:R-:W-:Y:S02]  /*8cc0*/  IMAD.SHL.U32 R0, R4, 0x8, RZ ;  /* 0x0000000804007824 */ /* 0x000fe400078e00ff */
[----:B------:R-:W-:Y:S01]  /*8cd0*/  IMAD R5, R16, R6, R5 ;  /* 0x0000000610057224 */ /* 0x000fe200078e0205 */
[----:B------:R-:W-:Y:S01]  /*8ce0*/  @!P2 SHF.R.S32.HI R15, RZ, 0x1f, R201 ;  /* 0x0000001fff0fa819 */ /* 0x000fe200000114c9 */
[----:B------:R-:W-:Y:S01]  /*8cf0*/  @P1 IMAD.MOV.U32 R6, RZ, RZ, c[0x0][0x210] ;  /* 0x00008400ff061624 */ /* 0x000fe200078e00ff */
[----:B------:R-:W-:Y:S01]  /*8d00*/  @!P2 MOV R14, R201 ;  /* 0x000000c9000ea202 */ /* 0x000fe20000000f00 */
[----:B------:R-:W-:Y:S01]  /*8d10*/  @!P1 IMAD.MOV.U32 R6, RZ, RZ, 0x1 ;  /* 0x00000001ff069424 */ /* 0x000fe200078e00ff */
[----:B------:R-:W-:Y:S02]  /*8d20*/  IADD3 R10, P0, R0, R10, RZ ;  /* 0x0000000a000a7210 */ /* 0x000fe40007f1e0ff */
[----:B------:R-:W-:Y:S01]  /*8d30*/  ISETP.GE.AND P2, PT, R8, R206, PT ;  /* 0x000000ce0800720c */ /* 0x000fe20003f46270 */
[----:B------:R-:W-:Y:S01]  /*8d40*/  IMAD R12, R199, R6, RZ ;  /* 0x00000006c70c7224 */ /* 0x000fe200078e02ff */
[----:B------:R-:W-:-:S02]  /*8d50*/  LEA.HI.X.SX32 R11, R0, R3, 0x1, P0 ;  /* 0x00000003000b7211 */ /* 0x000fc400000f0eff */
[----:B------:R-:W-:Y:S02]  /*8d60*/  IADD3 R7, R0, 0x40, RZ ;  /* 0x0000004000077810 */ /* 0x000fe40007ffe0ff */
[----:B------:R-:W-:Y:S01]  /*8d70*/  IADD3 R3, P1, P0, R12, R14, R5 ;  /* 0x0000000e0c037210 */ /* 0x000fe2000783e005 */
[----:B------:R-:W-:Y:S01]  /*8d80*/  IMAD.WIDE.U32 R16, R16, c[0x0][0x1f0], R10 ;  /* 0x00007c0010107a25 */ /* 0x000fe200078e000a */
[----:B------:R-:W-:Y:S02]  /*8d90*/  SHF.R.S32.HI R10, RZ, 0x1f, R12 ;  /* 0x0000001fff0a7819 */ /* 0x000fe4000001140c */
[----:B------:R-:W-:Y:S01]  /*8da0*/  SHF.R.S32.HI R5, RZ, 0x1f, R5 ;  /* 0x0000001fff057819 */ /* 0x000fe20000011405 */
[----:B------:R-:W-:-:S03]  /*8db0*/  IMAD.IADD R19, R2, 0x1, R17 ;  /* 0x0000000102137824 */ /* 0x000fc600078e0211 */
[----:B------:R-:W-:Y:S02]  /*8dc0*/  IADD3.X R10, R10, R15, R5, P1, P0 ;  /* 0x0000000f0a0a7210 */ /* 0x000fe40000fe0405 */
[----:B------:R-:W-:Y:S01]  /*8dd0*/  IADD3 R5, R0, 0x80, RZ ;  /* 0x0000008000057810 */ /* 0x000fe20007ffe0ff */
[----:B------:R-:W-:Y:S05]  /*8de0*/  @P2 BRA `(.L_x_91) ;  /* 0x000000d000002947 */ /* 0x000fea0003800000 */
[----:B------:R-:W-:Y:S01]  /*8df0*/  IMAD R11, R203, c[0x0][0x1e8], RZ ;  /* 0x00007a00cb0b7a24 */ /* 0x000fe200078e02ff */
[----:B------:R-:W-:Y:S01]  /*8e00*/  ISETP.GE.AND P2, PT, R0, c[0x0][0x220], PT ;  /* 0x0000880000007a0c */ /* 0x000fe20003f46270 */
[----:B------:R-:W-:Y:S01]  /*8e10*/  IMAD.MOV.U32 R18, RZ, RZ, R16 ;  /* 0x000000ffff127224 */ /* 0x000fe200078e0010 */
[----:B------:R-:W-:Y:S01]  /*8e20*/  ISETP.GE.AND P1, PT, R7, c[0x0][0x220], PT ;  /* 0x0000880007007a0c */ /* 0x000fe20003f26270 */
[C---:B------:R-:W-:Y:S01]  /*8e30*/  IMAD R2, R202.reuse, c[0x0][0x1ec], R11 ;  /* 0x00007b00ca027a24 */ /* 0x040fe200078e020b */
[----:B------:R-:W-:Y:S01]  /*8e40*/  ISETP.GE.AND P0, PT, R5, c[0x0][0x220], PT ;  /* 0x0000880005007a0c */ /* 0x000fe20003f06270 */
[----:B------:R-:W-:-:S04]  /*8e50*/  IMAD.WIDE.U32 R12, R202, c[0x0][0x1e8], R18 ;  /* 0x00007a00ca0c7a25 */ /* 0x000fc800078e0012 */
[----:B------:R-:W-:Y:S01]  /*8e60*/  IMAD.IADD R2, R13, 0x1, R2 ;  /* 0x000000010d027824 */ /* 0x000fe200078e0202 */
[----:B------:R-:W-:-:S04]  /*8e70*/  LEA R14, P3, R12, c[0x0][0x1d0], 0x1 ;  /* 0x000074000c0e7a11 */ /* 0x000fc800078608ff */
[----:B------:R-:W-:-:S05]  /*8e80*/  LEA.HI.X R15, R12, c[0x0][0x1d4], R2, 0x1, P3 ;  /* 0x000075000c0f7a11 */ /* 0x000fca00018f0c02 */
[----:B------:R1:W-:Y:S04]  /*8e90*/  @!P2 STG.E.128 [R14.64], RZ ;  /* 0x000000ff0e00a986 */ /* 0x0003e8000c101d0a */
[----:B------:R1:W-:Y:S04]  /*8ea0*/  @!P1 STG.E.128 [R14.64+0x80], RZ ;  /* 0x000080ff0e009986 */ /* 0x0003e8000c101d0a */
[----:B------:R1:W-:Y:S02]  /*8eb0*/  @!P0 STG.E.128 [R14.64+0x100], RZ ;  /* 0x000100ff0e008986 */ /* 0x0003e4000c101d0a */
.L_x_91:
[----:B------:R-:W-:Y:S05]  /*8ec0*/  BSYNC B0 ;  /* 0x0000000000007941 */ /* 0x000fea0003800000 */
.L_x_90:
        /* <DEDUP_REMOVED lines=12> */
[----:B------:R-:W-:Y:S01]  /*8f90*/  IMAD R2, R2, c[0x0][0x1e8], RZ ;  /* 0x00007a0002027a24 */ /* 0x000fe200078e02ff */
[----:B------:R-:W-:-:S03]  /*8fa0*/  LEA R20, P3, R14, c[0x0][0x1d0], 0x1 ;  /* 0x000074000e147a11 */ /* 0x000fc600078608ff */
[----:B------:R-:W-:-:S04]  /*8fb0*/  IMAD R2, R11, c[0x0][0x1ec], R2 ;  /* 0x00007b000b027a24 */ /* 0x000fc800078e0202 */
[----:B------:R-:W-:-:S05]  /*8fc0*/  IMAD.IADD R2, R15, 0x1, R2 ;  /* 0x000000010f027824 */ /* 0x000fca00078e0202 */
[----:B------:R-:W-:-:S05]  /*8fd0*/  LEA.HI.X R21, R14, c[0x0][0x1d4], R2, 0x1, P3 ;  /* 0x000075000e157a11 */ /* 0x000fca00018f0c02 */
[----:B------:R1:W-:Y:S04]  /*8fe0*/  @!P2 STG.E.128 [R20.64], RZ ;  /* 0x000000ff1400a986 */ /* 0x0003e8000c101d0a */
[----:B------:R1:W-:Y:S04]  /*8ff0*/  @!P1 STG.E.128 [R20.64+0x80], RZ ;  /* 0x000080ff14009986 */ /* 0x0003e8000c101d0a */
[----:B------:R1:W-:Y:S02]  /*9000*/  @!P0 STG.E.128 [R20.64+0x100], RZ ;  /* 0x000100ff14008986 */ /* 0x0003e4000c101d0a */
.L_x_93:
[----:B------:R-:W-:Y:S05]  /*9010*/  BSYNC B0 ;  /* 0x0000000000007941 */ /* 0x000fea0003800000 */
.L_x_92:
        /* <DEDUP_REMOVED lines=20> */
.L_x_95:
[----:B------:R-:W-:Y:S05]  /*9160*/  BSYNC B0 ;  /* 0x0000000000007941 */ /* 0x000fea0003800000 */
.L_x_94:
[----:B-1----:R-:W-:Y:S01]  /*9170*/  IADD3 R15, R8, 0x60, RZ ;  /* 0x00000060080f7810 */ /* 0x002fe20007ffe0ff */
[----:B------:R-:W-:Y:S03]  /*9180*/  BSSY B0, `(.L_x_96) ;  /* 0x0000012000007945 */ /* 0x000fe60003800000 */
[----:B------:R-:W-:-:S13]  /*9190*/  ISETP.GE.AND P0, PT, R15, R206, PT ;  /* 0x000000ce0f00720c */ /* 0x000fda0003f06270 */
        /* <DEDUP_REMOVED lines=16> */
.L_x_97:
[----:B------:R-:W-:Y:S05]  /*92a0*/  BSYNC B0 ;  /* 0x0000000000007941 */ /* 0x000fea0003800000 */
.L_x_96:
[----:B------:R-:W-:-:S04]  /*92b0*/  ISETP.NE.AND P6, PT, R4, RZ, PT ;  /* 0x000000ff0400720c */ /* 0x000fc80003fc5270 */
[-C--:B------:R-:W-:Y:S02]  /*92c0*/  ISETP.GE.OR P5, PT, R8, R206.reuse, P6 ;  /* 0x000000ce0800720c */ /* 0x080fe400037a6670 */
[-C--:B------:R-:W-:Y:S02]  /*92d0*/  ISETP.GE.OR P4, PT, R13, R206.reuse, P6 ;  /* 0x000000ce0d00720c */ /* 0x080fe40003786670 */
[-C--:B------:R-:W-:Y:S02]  /*92e0*/  ISETP.GE.OR P3, PT, R11, R206.reuse, P6 ;  /* 0x000000ce0b00720c */ /* 0x080fe40003766670 */
[----:B------:R-:W-:-:S07]  /*92f0*/  ISETP.GE.OR P6, PT, R15, R206, P6 ;  /* 0x000000ce0f00720c */ /* 0x000fce00037c6670 */
[-C--:B------:R-:W-:Y:S02]  /*9300*/  @!P5 IMAD R9, R8, R6.reuse, RZ ;  /* 0x000000060809d224 */ /* 0x080fe400078e02ff */
[-C--:B------:R-:W-:Y:S02]  /*9310*/  @!P4 IMAD R0, R13, R6.reuse, RZ ;  /* 0x000000060d00c224 */ /* 0x080fe400078e02ff */
[----:B------:R-:W-:Y:S01]  /*9320*/  @!P3 IMAD R2, R11, R6, RZ ;  /* 0x000000060b02b224 */ /* 0x000fe200078e02ff */
[CC--:B------:R-:W-:Y:S01]  /*9330*/  @!P5 IADD3 R4, P0, R9.reuse, R3.reuse, RZ ;  /* 0x000000030904d210 */ /* 0x0c0fe20007f1e0ff */
[----:B------:R-:W-:Y:S01]  /*9340*/  @!P4 IMAD.MOV.U32 R11, RZ, RZ, 0x7f800000 ;  /* 0x7f800000ff0bc424 */ /* 0x000fe200078e00ff */
[----:B------:R-:W-:Y:S02]  /*9350*/  @!P4 IADD3 R5, P1, R0, R3, RZ ;  /* 0x000000030005c210 */ /* 0x000fe40007f3e0ff */
[----:B------:R-:W-:Y:S02]  /*9360*/  @!P5 LEA.HI.X.SX32 R9, R9, R10, 0x1, P0 ;  /* 0x0000000a0909d211 */ /* 0x000fe400000f0eff */
[----:B------:R-:W-:-:S02]  /*9370*/  @!P5 LEA R12, P2, R4, c[0x0][0x200], 0x2 ;  /* 0x00008000040cda11 */ /* 0x000fc400078410ff */
[----:B------:R-:W-:Y:S02]  /*9380*/  @!P3 IADD3 R7, P0, R2, R3, RZ ;  /* 0x000000030207b210 */ /* 0x000fe40007f1e0ff */
[-C--:B------:R-:W-:Y:S02]  /*9390*/  @!P4 LEA.HI.X.SX32 R0, R0, R10.reuse, 0x1, P1 ;  /* 0x0000000a0000c211 */ /* 0x080fe400008f0eff */
[----:B------:R-:W-:Y:S02]  /*93a0*/  @!P4 LEA R8, P1, R5, c[0x0][0x200], 0x2 ;  /* 0x000080000508ca11 */ /* 0x000fe400078210ff */
[----:B------:R-:W-:Y:S02]  /*93b0*/  @!P5 LEA.HI.X R13, R4, c[0x0][0x204], R9, 0x2, P2 ;  /* 0x00008100040dda11 */ /* 0x000fe400010f1409 */
[----:B------:R-:W-:Y:S02]  /*93c0*/  @!P3 LEA.HI.X.SX32 R2, R2, R10, 0x1, P0 ;  /* 0x0000000a0202b211 */ /* 0x000fe400000f0eff */
[----:B------:R-:W-:-:S02]  /*93d0*/  @!P3 LEA R4, P0, R7, c[0x0][0x200], 0x2 ;  /* 0x000080000704ba11 */ /* 0x000fc400078010ff */
[----:B------:R-:W-:Y:S01]  /*93e0*/  @!P4 LEA.HI.X R9, R5, c[0x0][0x204], R0, 0x2, P1 ;  /* 0x000081000509ca11 */ /* 0x000fe200008f1400 */
[----:B------:R-:W-:Y:S01]  /*93f0*/  @!P5 IMAD.MOV.U32 R0, RZ, RZ, 0x7f800000 ;  /* 0x7f800000ff00d424 */ /* 0x000fe200078e00ff */
[----:B------:R-:W-:Y:S01]  /*9400*/  @!P3 LEA.HI.X R5, R7, c[0x0][0x204], R2, 0x2, P0 ;  /* 0x000081000705ba11 */ /* 0x000fe200000f1402 */
[----:B------:R-:W-:-:S03]  /*9410*/  @!P3 IMAD.MOV.U32 R7, RZ, RZ, 0x7f800000 ;  /* 0x7f800000ff07b424 */ /* 0x000fc600078e00ff */
[----:B------:R2:W-:Y:S04]  /*9420*/  @!P5 STG.E [R12.64], R0 ;  /* 0x000000000c00d986 */ /* 0x0005e8000c10190a */
[----:B------:R2:W-:Y:S04]  /*9430*/  @!P4 STG.E [R8.64], R11 ;  /* 0x0000000b0800c986 */ /* 0x0005e8000c10190a */
[----:B------:R2:W-:Y:S01]  /*9440*/  @!P3 STG.E [R4.64], R7 ;  /* 0x000000070400b986 */ /* 0x0005e2000c10190a */
[----:B------:R-:W-:Y:S05]  /*9450*/  @P6 EXIT ;  /* 0x000000000000694d */ /* 0x000fea0003800000 */
[----:B------:R-:W-:Y:S02]  /*9460*/  IMAD R6, R15, R6, RZ ;  /* 0x000000060f067224 */ /* 0x000fe400078e02ff */
[----:B--2---:R-:W-:-:S03]  /*9470*/  IMAD.MOV.U32 R5, RZ, RZ, 0x7f800000 ;  /* 0x7f800000ff057424 */ /* 0x004fc600078e00ff */
[----:B------:R-:W-:-:S04]  /*9480*/  IADD3 R3, P0, R6, R3, RZ ;  /* 0x0000000306037210 */ /* 0x000fc80007f1e0ff */
[----:B------:R-:W-:Y:S02]  /*9490*/  LEA.HI.X.SX32 R6, R6, R10, 0x1, P0 ;  /* 0x0000000a06067211 */ /* 0x000fe400000f0eff */
[----:B------:R-:W-:-:S04]  /*94a0*/  LEA R2, P0, R3, c[0x0][0x200], 0x2 ;  /* 0x0000800003027a11 */ /* 0x000fc800078010ff */
[----:B------:R-:W-:-:S05]  /*94b0*/  LEA.HI.X R3, R3, c[0x0][0x204], R6, 0x2, P0 ;  /* 0x0000810003037a11 */ /* 0x000fca00000f1406 */
[----:B------:R-:W-:Y:S01]  /*94c0*/  STG.E [R2.64], R5 ;  /* 0x0000000502007986 */ /* 0x000fe2000c10190a */
[----:B------:R-:W-:Y:S05]  /*94d0*/  EXIT ;  /* 0x000000000000794d */ /* 0x000fea0003800000 */
.L_x_98:
        /* <DEDUP_REMOVED lines=10> */
.L_x_1276:


//--------------------- .text._ZN5flash16flash_fwd_kernelI23Flash_fwd_kernel_traitsILi192ELi128ELi64ELi8ELb0ELb0EN7cutlass10bfloat16_tE19Flash_kernel_traitsILi192ELi128ELi64ELi8ES3_EELb0ELb0ELb0ELb0ELb0ELb0ELb1ELb0EEEvNS_16Flash_fwd_paramsE --------------------------
	.section	.text._ZN5flash16flash_fwd_kernelI23Flash_fwd_kernel_traitsILi192ELi128ELi64ELi8ELb0ELb0EN7cutlass10bfloat16_tE19Flash_kernel_traitsILi192ELi128ELi64ELi8ES3_EELb0ELb0ELb0ELb0ELb0ELb0ELb1ELb0EEEvNS_16Flash_fwd_paramsE,"ax",@progbits
	.sectioninfo	@"SHI_REGISTERS=255"
	.align	128
        .global         _ZN5flash16flash_fwd_kernelI23Flash_fwd_kernel_traitsILi192ELi128ELi64ELi8ELb0ELb0EN7cutlass10bfloat16_tE19Flash_kernel_traitsILi192ELi128ELi64ELi8ES3_EELb0ELb0ELb0ELb0ELb0ELb0ELb1ELb0EEEvNS_16Flash_fwd_paramsE
        .type           _ZN5flash16flash_fwd_kernelI23Flash_fwd_kernel_traitsILi192ELi128ELi64ELi8ELb0ELb0EN7cutlass10bfloat16_tE19Flash_kernel_traitsILi192ELi128ELi64ELi8ES3_EELb0ELb0ELb0ELb0ELb0ELb0ELb1ELb0EEEvNS_16Flash_fwd_paramsE,@function
        .size           _ZN5flash16flash_fwd_kernelI23Flash_fwd_kernel_traitsILi192ELi128ELi64ELi8ELb0ELb0EN7cutlass10bfloat16_tE19Flash_kernel_traitsILi192ELi128ELi64ELi8ES3_EELb0ELb0ELb0ELb0ELb0ELb0ELb1ELb0EEEvNS_16Flash_fwd_paramsE,(.L_x_1277 - _ZN5flash16flash_fwd_kernelI23Flash_fwd_kernel_traitsILi192ELi128ELi64ELi8ELb0ELb0EN7cutlass10bfloat16_tE19Flash_kernel_traitsILi192ELi128ELi64ELi8ES3_EELb0ELb0ELb0ELb0ELb0ELb0ELb1ELb0EEEvNS_16Flash_fwd_paramsE)
        .other          _ZN5flash16flash_fwd_kernelI23Flash_fwd_kernel_traitsILi192ELi128ELi64ELi8ELb0ELb0EN7cutlass10bfloat16_tE19Flash_kernel_traitsILi192ELi128ELi64ELi8ES3_EELb0ELb0ELb0ELb0ELb0ELb0ELb1ELb0EEEvNS_16Flash_fwd_paramsE,@"STO_CUDA_ENTRY STV_DEFAULT"
_ZN5flash16flash_fwd_kernelI23Flash_fwd_kernel_traitsILi192ELi128ELi64ELi8ELb0ELb0EN7cutlass10bfloat16_tE19Flash_kernel_traitsILi192ELi128ELi64ELi8ES3_EELb0ELb0ELb0ELb0ELb0ELb0ELb1ELb0EEEvNS_16Flash_fwd_paramsE:
.text._ZN5flash16flash_fwd_kernelI23Flash_fwd_kernel_traitsILi192ELi128ELi64ELi8ELb0ELb0EN7cutlass10bfloat16_tE19Flash_kernel_traitsILi192ELi128ELi64ELi8ES3_EELb0ELb0ELb0ELb0ELb0ELb0ELb1ELb0EEEvNS_16Flash_fwd_paramsE:
        /* <DEDUP_REMOVED lines=34> */
.L_x_99:
[----:B-1-34-:R-:W-:Y:S02]  /*0220*/  MOV R5, c[0x0][0x218] ;  /* 0x0000860000057a02 */ /* 0x01afe40000000f00 */
.L_x_100:
        /* <DEDUP_REMOVED lines=41> */
.L_x_102:
        /* <DEDUP_REMOVED lines=39> */
.L_x_103:
        /* <DEDUP_REMOVED lines=104> */
.L_x_105:
[----:B------:R-:W-:Y:S05]  /*0db0*/  BSYNC B0 ;  /* 0x0000000000007941 */ /* 0x000fea0003800000 */
.L_x_104:
        /* <DEDUP_REMOVED lines=37> */
.L_x_107:
[----:B------:R-:W-:Y:S05]  /*1010*/  BSYNC B0 ;  /* 0x0000000000007941 */ /* 0x000fea0003800000 */
.L_x_106:
        /* <DEDUP_REMOVED lines=37> */
.L_x_109:
[----:B------:R-:W-:Y:S05]  /*1270*/  BSYNC B0 ;  /* 0x0000000000007941 */ /* 0x000fea0003800000 */
.L_x_108:
        /* <DEDUP_REMOVED lines=40> */
.L_x_111:
[----:B------:R-:W-:Y:S05]  /*1500*/  BSYNC B0 ;  /* 0x0000000000007941 */ /* 0x000fea0003800000 */
.L_x_110:
        /* <DEDUP_REMOVED lines=36> */
.L_x_113:
[----:B------:R-:W-:Y:S05]  /*1750*/  BSYNC B0 ;  /* 0x0000000000007941 */ /* 0x000fea0003800000 */
.L_x_112:
        /* <DEDUP_REMOVED lines=34> */
.L_x_115:
[----:B------:R-:W-:Y:S05]  /*1980*/  BSYNC B0 ;  /* 0x0000000000007941 */ /* 0x000fea0003800000 */
.L_x_114:
        /* <DEDUP_REMOVED lines=40> */
.L_x_117:
[----:B------:R-:W-:Y:S05]  /*1c10*/  BSYNC B0 ;  /* 0x0000000000007941 */ /* 0x000fea0003800000 */
.L_x_116:
        /* <DEDUP_REMOVED lines=37> */
.L_x_119:
[----:B------:R-:W-:Y:S05]  /*1e70*/  BSYNC B0 ;  /* 0x0000000000007941 */ /* 0x000fea0003800000 */
.L_x_118:
        /* <DEDUP_REMOVED lines=15> */
[----:B------:R-:W-:Y:S01]  /*1f70*/  LDSM.16.M88.4 R36, [R204] ;  /* 0x00000000cc24783b */ /* 0x000fe20000000200 */
[----:B------:R-:W-:-:S02]  /*1f80*/  LOP3.LUT R4, R4, 0x6, RZ, 0xc0, !PT ;  /* 0x0000000604047812 */ /* 0x000fc400078ec0ff */
[----:B------:R-:W-:Y:S01]  /*1f90*/  IMAD R205, R205, 0x200, R8 ;  /* 0x00000200cdcd7824 */ /* 0x000fe200078e0208 */
[----:B------:R-:W-:Y:S03]  /*1fa0*/  LDSM.16.M88.4 R72, [R202] ;  /* 0x00000000ca48783b */ /* 0x000fe60000000200 */
[----:B------:R-:W-:Y:S01]  /*1fb0*/  IMAD.SHL.U32 R205, R205, 0x2, RZ ;  /* 0x00000002cdcd7824 */ /* 0x000fe200078e00ff */
[----:B------:R-:W-:Y:S04]  /*1fc0*/  LDSM.16.M88.4 R84, [R202+0x4000] ;  /* 0x00400000ca54783b */ /* 0x000fe80000000200 */
[----:B------:R-:W4:Y:S01]  /*1fd0*/  LDSM.16.M88.4 R20, [R205+0xc000] ;  /* 0x00c00000cd14783b */ /* 0x000f220000000200 */
[----:B------:R-:W-:-:S02]  /*1fe0*/  IADD3 R2, R205, 0xc000, RZ ;  /* 0x0000c000cd027810 */ /* 0x000fc40007ffe0ff */
[----:B------:R-:W-:Y:S01]  /*1ff0*/  IADD3 R203, R205, 0xc020, RZ ;  /* 0x0000c020cdcb7810 */ /* 0x000fe20007ffe0ff */
[----:B------:R-:W5:Y:S01]  /*2000*/  LDSM.16.M88.4 R44, [R205+0xc800] ;  /* 0x00c80000cd2c783b */ /* 0x000f620000000200 */
[----:B------:R-:W-:Y:S01]  /*2010*/  @P1 IADD3 R203, R2, -0x20, RZ ;  /* 0xffffffe002cb1810 */ /* 0x000fe20007ffe0ff */
[----:B------:R-:W-:Y:S02]  /*2020*/  IMAD.MOV.U32 R2, RZ, RZ, 0x40 ;  /* 0x00000040ff027424 */ /* 0x000fe400078e00ff */
[----:B------:R-:W-:Y:S01]  /*2030*/  LDSM.16.M88.4 R56, [R205+0xd000] ;  /* 0x00d00000cd38783b */ /* 0x000fe20000000200 */
[C---:B------:R-:W-:Y:S02]  /*2040*/  IADD3 R195, R203.reuse, 0x800, RZ ;  /* 0x00000800cbc37810 */ /* 0x040fe40007ffe0ff */
[----:B------:R-:W-:Y:S01]  /*2050*/  SEL R2, R2, 0xffffffc0, !P2 ;  /* 0xffffffc002027807 */ /* 0x000fe20005000000 */
[----:B--2---:R-:W2:Y:S01]  /*2060*/  LDSM.16.M88.4 R16, [R203] ;  /* 0x00000000cb10783b */ /* 0x004ea20000000200 */
[----:B------:R-:W-:-:S02]  /*2070*/  IADD3 R194, R203, 0x1000, RZ ;  /* 0x00001000cbc27810 */ /* 0x000fc40007ffe0ff */
[----:B------:R-:W-:Y:S01]  /*2080*/  IADD3 R193, R203, 0x1800, RZ ;  /* 0x00001800cbc17810 */ /* 0x000fe20007ffe0ff */
[----:B------:R-:W1:Y:S01]  /*2090*/  LDSM.16.M88.4 R28, [R205+0xd800] ;  /* 0x00d80000cd1c783b */ /* 0x000e620000000200 */
[----:B------:R-:W-:Y:S01]  /*20a0*/  IMAD.IADD R199, R205, 0x1, R2 ;  /* 0x00000001cdc77824 */ /* 0x000fe200078e0202 */
[C---:B------:R-:W-:Y:S01]  /*20b0*/  IADD3 R191, R203.reuse, 0x2000, RZ ;  /* 0x00002000cbbf7810 */ /* 0x040fe20007ffe0ff */
[----:B------:R-:W-:Y:S01]  /*20c0*/  IMAD.IADD R192, R2, 0x1, R203 ;  /* 0x0000000102c07824 */ /* 0x000fe200078e02cb */
[----:B------:R-:W-:Y:S01]  /*20d0*/  LDSM.16.M88.4 R52, [R203+0x800] ;  /* 0x00080000cb34783b */ /* 0x000fe20000000200 */
[C---:B------:R-:W-:Y:S02]  /*20e0*/  IADD3 R190, R203.reuse, 0x2800, RZ ;  /* 0x00002800cbbe7810 */ /* 0x040fe40007ffe0ff */
[C---:B------:R-:W-:Y:S01]  /*20f0*/  IADD3 R189, R203.reuse, 0x3000, RZ ;  /* 0x00003000cbbd7810 */ /* 0x040fe20007ffe0ff */
[----:B------:R-:W3:Y:S01]  /*2100*/  LDSM.16.M88.4 R24, [R199+0xc000] ;  /* 0x00c00000c718783b */ /* 0x000ee20000000200 */
[----:B------:R-:W-:-:S02]  /*2110*/  IADD3 R188, R203, 0x3800, RZ ;  /* 0x00003800cbbc7810 */ /* 0x000fc40007ffe0ff */
[C---:B------:R-:W-:Y:S01]  /*2120*/  IADD3 R187, R203.reuse, 0x4000, RZ ;  /* 0x00004000cbbb7810 */ /* 0x040fe20007ffe0ff */
[----:B------:R-:W1:Y:S01]  /*2130*/  LDSM.16.M88.4 R48, [R203+0x1000] ;  /* 0x00100000cb30783b */ /* 0x000e620000000200 */
[C---:B------:R-:W-:Y:S02]  /*2140*/  IADD3 R186, R203.reuse, 0x4800, RZ ;  /* 0x00004800cbba7810 */ /* 0x040fe40007ffe0ff */
[C---:B------:R-:W-:Y:S01]  /*2150*/  IADD3 R185, R203.reuse, 0x5000, RZ ;  /* 0x00005000cbb97810 */ /* 0x040fe20007ffe0ff */
[----:B------:R-:W1:Y:S01]  /*2160*/  LDSM.16.M88.4 R40, [R203+0x1800] ;  /* 0x00180000cb28783b */ /* 0x000e620000000200 */
[----:B------:R-:W-:-:S03]  /*2170*/  IADD3 R184, R203, 0x5800, RZ ;  /* 0x00005800cbb87810 */ /* 0x000fc60007ffe0ff */
[----:B------:R-:W-:Y:S01]  /*2180*/  LDSM.16.M88.4 R80, [R199+0xc800] ;  /* 0x00c80000c750783b */ /* 0x000fe20000000200 */
[C---:B----4-:R-:W-:Y:S03]  /*2190*/  HMMA.16816.F32.BF16 R8, R12.reuse, R20, RZ ;  /* 0x000000140c08723c */ /* 0x050fe600000418ff */
[----:B------:R-:W-:Y:S04]  /*21a0*/  LDSM.16.M88.4 R68, [R199+0xd000] ;  /* 0x00d00000c744783b */ /* 0x000fe80000000200 */
[----:B------:R-:W-:Y:S01]  /*21b0*/  LDSM.16.M88.4 R64, [R199+0xd800] ;  /* 0x00d80000c740783b */ /* 0x000fe20000000200 */
[C---:B------:R-:W-:Y:S03]  /*21c0*/  HMMA.16816.F32.BF16 R20, R12.reuse, R22, RZ ;  /* 0x000000160c14723c */ /* 0x040fe600000418ff */
[----:B------:R-:W-:Y:S04]  /*21d0*/  LDSM.16.M88.4 R92, [R205+0x10800] ;  /* 0x01080000cd5c783b */ /* 0x000fe80000000200 */
[----:B------:R-:W-:Y:S01]  /*21e0*/  LDSM.16.M88.4 R88, [R199+0x10000] ;  /* 0x01000000c758783b */ /* 0x000fe20000000200 */
[----:B-----5:R-:W-:Y:S08]  /*21f0*/  HMMA.16816.F32.BF16 R32, R12, R44, RZ ;  /* 0x0000002c0c20723c */ /* 0x020ff000000418ff */
[----:B--2---:R-:W-:Y:S08]  /*2200*/  HMMA.16816.F32.BF16 R8, R36, R16, R8 ;  /* 0x000000102408723c */ /* 0x004ff00000041808 */
[C---:B------:R-:W-:Y:S08]  /*2210*/  HMMA.16816.F32.BF16 R60, R12.reuse, R56, RZ ;  /* 0x000000380c3c723c */ /* 0x040ff000000418ff */
[C---:B------:R-:W-:Y:S08]  /*2220*/  HMMA.16816.F32.BF16 R44, R12.reuse, R46, RZ ;  /* 0x0000002e0c2c723c */ /* 0x040ff000000418ff */
[C---:B------:R-:W-:Y:S08]  /*2230*/  HMMA.16816.F32.BF16 R56, R12.reuse, R58, RZ ;  /* 0x0000003a0c38723c */ /* 0x040ff000000418ff */
[----:B-1----:R-:W-:Y:S08]  /*2240*/  HMMA.16816.F32.BF16 R76, R12, R28, RZ ;  /* 0x0000001c0c4c723c */ /* 0x002ff000000418ff */
[----:B------:R-:W-:Y:S01]  /*2250*/  HMMA.16816.F32.BF16 R20, R36, R18, R20 ;  /* 0x000000122414723c */ /* 0x000fe20000041814 */
[----:B------:R-:W-:Y:S07]  /*2260*/  LDSM.16.M88.4 R16, [R192] ;  /* 0x00000000c010783b */ /* 0x000fee0000000200 */
[----:B------:R-:W-:Y:S01]  /*2270*/  HMMA.16816.F32.BF16 R12, R12, R30, RZ ;  /* 0x0000001e0c0c723c */ /* 0x000fe200000418ff */
[----:B------:R-:W1:Y:S07]  /*2280*/  LDSM.16.M88.4 R28, [R201] ;  /* 0x00000000c91c783b */ /* 0x000e6e0000000200 */
[----:B---3--:R-:W-:Y:S08]  /*2290*/  HMMA.16816.F32.BF16 R8, R72, R24, R8 ;  /* 0x000000184808723c */ /* 0x008ff00000041808 */
        /* <DEDUP_REMOVED lines=110> */
[----:B------:R-:W2:Y:S05]  /*2980*/  MUFU.TANH R64, R64 ;  /* 0x0000004000407308 */ /* 0x000eaa0000002400 */
[----:B-1----:R-:W-:Y:S03]  /*2990*/  HMMA.16816.F32.BF16 R76, R68, R36, R76 ;  /* 0x00000024444c723c */ /* 0x002fe6000004184c */
[----:B------:R-:W-:Y:S04]  /*29a0*/  MUFU.TANH R65, R65 ;  /* 0x0000004100417308 */ /* 0x000fe80000002400 */
[----:B------:R-:W-:Y:S01]  /*29b0*/  FMUL.FTZ R36, R22, c[0x0][0x2ec] ;  /* 0x0000bb0016247a20 */ /* 0x000fe20000410000 */
[----:B------:R-:W-:Y:S05]  /*29c0*/  HMMA.16816.F32.BF16 R56, R52, R50, R56 ;  /* 0x000000323438723c */ /* 0x000fea0000041838 */
[----:B------:R-:W1:Y:S02]  /*29d0*/  MUFU.TANH R36, R36 ;  /* 0x0000002400247308 */ /* 0x000e640000002400 */
[----:B------:R-:W-:Y:S01]  /*29e0*/  FMUL.FTZ R50, R21, c[0x0][0x2ec] ;  /* 0x0000bb0015327a20 */ /* 0x000fe20000410000 */
[----:B----4-:R-:W-:Y:S05]  /*29f0*/  HMMA.16816.F32.BF16 R60, R28, R12, R60 ;  /* 0x0000000c1c3c723c */ /* 0x010fea000004183c */
[----:B------:R-:W-:Y:S02]  /*2a00*/  MUFU.TANH R50, R50 ;  /* 0x0000003200327308 */ /* 0x000fe40000002400 */
[----:B------:R-:W-:Y:S01]  /*2a10*/  FMUL.FTZ R12, R23, c[0x0][0x2ec] ;  /* 0x0000bb00170c7a20 */ /* 0x000fe20000410000 */
[----:B-----5:R-:W-:Y:S01]  /*2a20*/  HMMA.16816.F32.BF16 R32, R16, R72, R32 ;  /* 0x000000481020723c */ /* 0x020fe20000041820 */
[----:B------:R-:W3:Y:S04]  /*2a30*/  LDSM.16.M88.4 R20, [R203+0x5800] ;  /* 0x00580000cb14783b */ /* 0x000ee80000000200 */
[----:B------:R-:W-:Y:S03]  /*2a40*/  MUFU.TANH R12, R12 ;  /* 0x0000000c000c7308 */ /* 0x000fe60000002400 */
        /* <DEDUP_REMOVED lines=9> */
[----:B------:R-:W4:Y:S01]  /*2ae0*/  LDSM.16.M88.4 R32, [R199+0x11800] ;  /* 0x01180000c720783b */ /* 0x000f220000000200 */
[----:B------:R-:W-:Y:S03]  /*2af0*/  HMMA.16816.F32.BF16 R80, R52, R10, R80 ;  /* 0x0000000a3450723c */ /* 0x000fe60000041850 */
[----:B------:R-:W5:Y:S01]  /*2b00*/  LDSM.16.M88.4 R8, [R192+0x5800] ;  /* 0x00580000c008783b */ /* 0x000f620000000200 */
[----:B------:R-:W-:-:S04]  /*2b10*/  DEPBAR.LE SB0, 0x0 ;  /* 0x000080000000791a */ /* 0x000fc80000000000 */
[C---:B---3--:R-:W-:Y:S01]  /*2b20*/  HMMA.16816.F32.BF16 R76, R40.reuse, R20, R76 ;  /* 0x00000014284c723c */ /* 0x048fe2000004184c */
[----:B------:R-:W3:Y:S07]  /*2b30*/  MUFU.TANH R51, R51 ;  /* 0x0000003300337308 */ /* 0x000eee0000002400 */
[C---:B------:R-:W-:Y:S01]  /*2b40*/  HMMA.16816.F32.BF16 R56, R40.reuse, R90, R56 ;  /* 0x0000005a2838723c */ /* 0x040fe20000041838 */
[----:B------:R-:W-:Y:S07]  /*2b50*/  MUFU.TANH R37, R37 ;  /* 0x0000002500257308 */ /* 0x000fee0000002400 */
[----:B------:R-:W-:Y:S01]  /*2b60*/  HMMA.16816.F32.BF16 R80, R40, R22, R80 ;  /* 0x000000162850723c */ /* 0x000fe20000041850 */
[----:B------:R-:W1:Y:S06]  /*2b70*/  MUFU.TANH R38, R38 ;  /* 0x0000002600267308 */ /* 0x000e6c0000002400 */
[----:B------:R-:W-:Y:S01]  /*2b80*/  IMAD R23, R3, 0x40, R4 ;  /* 0x0000004003177824 */ /* 0x000fe200078e0204 */
[----:B------:R-:W-:Y:S04]  /*2b90*/  HMMA.16816.F32.BF16 R44, R16, R74, R44 ;  /* 0x0000004a102c723c */ /* 0x000fe8000004182c */
[----:B------:R-:W-:-:S02]  /*2ba0*/  IADD3 R3, R23, 0x1, RZ ;  /* 0x0000000117037810 */ /* 0x000fc40007ffe0ff */
[-C--:B------:R-:W-:Y:S02]  /*2bb0*/  ISETP.GE.AND P1, PT, R23, R6.reuse, PT ;  /* 0x000000061700720c */ /* 0x080fe40003f26270 */
[C---:B----4-:R-:W-:Y:S01]  /*2bc0*/  HMMA.16816.F32.BF16 R76, R28.reuse, R32, R76 ;  /* 0x000000201c4c723c */ /* 0x050fe2000004184c */
[-C--:B------:R-:W-:Y:S02]  /*2bd0*/  ISETP.GE.AND P5, PT, R3, R6.reuse, PT ;  /* 0x000000060300720c */ /* 0x080fe40003fa6270 */
[----:B------:R-:W-:Y:S02]  /*2be0*/  IADD3 R3, R23, 0x8, RZ ;  /* 0x0000000817037810 */ /* 0x000fe40007ffe0ff */
[----:B------:R-:W-:Y:S02]  /*2bf0*/  FSEL R49, R49, -INF , !P1 ;  /* 0xff80000031317808 */ /* 0x000fe40004800000 */
[----:B------:R-:W-:Y:S01]  /*2c00*/  ISETP.GE.AND P0, PT, R3, R6, PT ;  /* 0x000000060300720c */ /* 0x000fe20003f06270 */
[----:B------:R-:W-:Y:S01]  /*2c10*/  HMMA.16816.F32.BF16 R56, R28, R14, R56 ;  /* 0x0000000e1c38723c */ /* 0x000fe20000041838 */
[----:B------:R-:W-:-:S02]  /*2c20*/  IADD3 R3, R23, 0x10, RZ ;  /* 0x0000001017037810 */ /* 0x000fc40007ffe0ff */
[----:B--2---:R-:W-:Y:S02]  /*2c30*/  FSEL R64, R64, -INF , !P5 ;  /* 0xff80000040407808 */ /* 0x004fe40006800000 */
[-C--:B------:R-:W-:Y:S02]  /*2c40*/  ISETP.GE.AND P4, PT, R3, R6.reuse, PT ;  /* 0x000000060300720c */ /* 0x080fe40003f86270 */
[----:B------:R-:W-:Y:S01]  /*2c50*/  IADD3 R3, R23, 0x18, RZ ;  /* 0x0000001817037810 */ /* 0x000fe20007ffe0ff */
[----:B------:R-:W-:Y:S01]  /*2c60*/  HMMA.16816.F32.BF16 R80, R28, R34, R80 ;  /* 0x000000221c50723c */ /* 0x000fe20000041850 */
[----:B------:R-:W-:Y:S01]  /*2c70*/  FSEL R48, R48, -INF , !P5 ;  /* 0xff80000030307808 */ /* 0x000fe20006800000 */
[----:B------:R-:W-:Y:S01]  /*2c80*/  FMUL.FTZ R20, R46, c[0x0][0x2ec] ;  /* 0x0000bb002e147a20 */ /* 0x000fe20000410000 */
[----:B------:R-:W-:Y:S01]  /*2c90*/  ISETP.GE.AND P2, PT, R3, R6, PT ;  /* 0x000000060300720c */ /* 0x000fe20003f46270 */
[----:B------:R-:W-:Y:S01]  /*2ca0*/  FMUL.FTZ R21, R47, c[0x0][0x2ec] ;  /* 0x0000bb002f157a20 */ /* 0x000fe20000410000 */
[----:B------:R-:W-:-:S02]  /*2cb0*/  FSEL R3, R2, -INF , !P1 ;  /* 0xff80000002037808 */ /* 0x000fc40004800000 */
[----:B-1----:R-:W-:Y:S01]  /*2cc0*/  FSEL R36, R36, -INF , !P0 ;  /* 0xff80000024247808 */ /* 0x002fe20004000000 */
[C---:B------:R-:W-:Y:S01]  /*2cd0*/  HMMA.16816.F32.BF16 R60, R16.reuse, R24, R60 ;  /* 0x00000018103c723c */ /* 0x040fe2000004183c */
[----:B------:R-:W-:Y:S01]  /*2ce0*/  FSEL R65, R65, -INF , !P0 ;  /* 0xff80000041417808 */ /* 0x000fe20004000000 */
[----:B------:R-:W-:Y:S01]  /*2cf0*/  MUFU.TANH R20, R20 ;  /* 0x0000001400147308 */ /* 0x000fe20000002400 */
[----:B---3--:R-:W-:Y:S02]  /*2d00*/  FSEL R14, R51, -INF , !P4 ;  /* 0xff800000330e7808 */ /* 0x008fe40006000000 */
[----:B------:R-:W-:Y:S02]  /*2d10*/  FSEL R15, R13, -INF , !P4 ;  /* 0xff8000000d0f7808 */ /* 0x000fe40006000000 */
[----:B------:R-:W-:Y:S01]  /*2d20*/  FMUL.FTZ R24, R44, c[0x0][0x2ec] ;  /* 0x0000bb002c187a20 */ /* 0x000fe20000410000 */
[C---:B-----5:R-:W-:Y:S01]  /*2d30*/  HMMA.16816.F32.BF16 R76, R16.reuse, R8, R76 ;  /* 0x00000008104c723c */ /* 0x060fe2000004184c */
[----:B------:R-:W-:Y:S01]  /*2d40*/  FMUL.FTZ R25, R45, c[0x0][0x2ec] ;  /* 0x0000bb002d197a20 */ /* 0x000fe20000410000 */
[----:B------:R-:W-:Y:S05]  /*2d50*/  MUFU.TANH R21, R21 ;  /* 0x0000001500157308 */ /* 0x000fea0000002400 */
[----:B------:R-:W-:Y:S01]  /*2d60*/  IADD3 R9, R23, 0x9, RZ ;  /* 0x0000000917097810 */ /* 0x000fe20007ffe0ff */
[----:B------:R-:W-:Y:S02]  /*2d70*/  HMMA.16816.F32.BF16 R56, R16, R26, R56 ;  /* 0x0000001a1038723c */ /* 0x000fe40000041838 */
[----:B------:R-:W-:Y:S01]  /*2d80*/  MUFU.TANH R24, R24 ;  /* 0x0000001800187308 */ /* 0x000fe20000002400 */
[----:B------:R-:W-:-:S02]  /*2d90*/  ISETP.GE.AND P6, PT, R9, R6, PT ;  /* 0x000000060900720c */ /* 0x000fc40003fc6270 */
[----:B------:R-:W-:Y:S02]  /*2da0*/  IADD3 R9, R23, 0x11, RZ ;  /* 0x0000001117097810 */ /* 0x000fe40007ffe0ff */
[----:B------:R-:W-:Y:S01]  /*2db0*/  FSEL R2, R12, -INF , !P6 ;  /* 0xff8000000c027808 */ /* 0x000fe20007000000 */
[----:B------:R-:W-:Y:S01]  /*2dc0*/  HMMA.16816.F32.BF16 R80, R16, R10, R80 ;  /* 0x0000000a1050723c */ /* 0x000fe20000041850 */
        /* <DEDUP_REMOVED lines=13> */
[-C--:B------:R-:W-:Y:S01]  /*2ea0*/  ISETP.GE.AND P5, PT, R9, R6.reuse, PT ;  /* 0x000000060900720c */ /* 0x080fe20003fa6270 */
[----:B------:R-:W-:Y:S01]  /*2eb0*/  FMUL.FTZ R78, R78, c[0x0][0x2ec] ;  /* 0x0000bb004e4e7a20 */ /* 0x000fe20000410000 */
[----:B------:R-:W-:Y:S01]  /*2ec0*/  IADD3 R9, R23, 0x21, RZ ;  /* 0x0000002117097810 */ /* 0x000fe20007ffe0ff */
[----:B------:R-:W-:Y:S01]  /*2ed0*/  FMUL.FTZ R56, R56, c[0x0][0x2ec] ;  /* 0x0000bb0038387a20 */ /* 0x000fe20000410000 */
[----:B------:R-:W-:Y:S01]  /*2ee0*/  FSEL R12, R38, -INF , !P3 ;  /* 0xff800000260c7808 */ /* 0x000fe20005800000 */
[----:B------:R-:W-:Y:S01]  /*2ef0*/  FMUL.FTZ R57, R57, c[0x0][0x2ec] ;  /* 0x0000bb0039397a20 */ /* 0x000fe20000410000 */
[-C--:B------:R-:W-:Y:S01]  /*2f00*/  ISETP.GE.AND P0, PT, R9, R6.reuse, PT ;  /* 0x000000060900720c */ /* 0x080fe20003f06270 */
[----:B------:R-:W2:Y:S01]  /*2f10*/  MUFU.TANH R160, R62 ;  /* 0x0000003e00a07308 */ /* 0x000ea20000002400 */
[----:B------:R-:W-:Y:S01]  /*2f20*/  IADD3 R9, R23, 0x28, RZ ;  /* 0x0000002817097810 */ /* 0x000fe20007ffe0ff */
[----:B------:R-:W-:Y:S01]  /*2f30*/  FMUL.FTZ R58, R58, c[0x0][0x2ec] ;  /* 0x0000bb003a3a7a20 */ /* 0x000fe20000410000 */
[----:B------:R-:W-:Y:S01]  /*2f40*/  FSEL R13, R37, -INF , !P3 ;  /* 0xff800000250d7808 */ /* 0x000fe20005800000 */
[----:B------:R-:W-:Y:S01]  /*2f50*/  FMUL.FTZ R59, R59, c[0x0][0x2ec] ;  /* 0x0000bb003b3b7a20 */ /* 0x000fe20000410000 */
[-C--:B------:R-:W-:Y:S01]  /*2f60*/  ISETP.GE.AND P6, PT, R9, R6.reuse, PT ;  /* 0x000000060900720c */ /* 0x080fe20003fc6270 */
[----:B------:R-:W-:Y:S01]  /*2f70*/  FMUL.FTZ R79, R79, c[0x0][0x2ec] ;  /* 0x0000bb004f4f7a20 */ /* 0x000fe20000410000 */
[----:B------:R-:W-:Y:S01]  /*2f80*/  IADD3 R9, R23, 0x29, RZ ;  /* 0x0000002917097810 */ /* 0x000fe20007ffe0ff */
[----:B------:R-:W-:Y:S01]  /*2f90*/  MUFU.TANH R159, R61 ;  /* 0x0000003d009f7308 */ /* 0x000fe20000002400 */
[----:B------:R-:W-:Y:S01]  /*2fa0*/  FMUL.FTZ R80, R80, c[0x0][0x2ec] ;  /* 0x0000bb0050507a20 */ /* 0x000fe20000410000 */
[----:B-1----:R-:W-:Y:S01]  /*2fb0*/  FSEL R167, R167, -INF , !P5 ;  /* 0xff800000a7a77808 */ /* 0x002fe20006800000 */
[----:B------:R-:W-:Y:S01]  /*2fc0*/  FMUL.FTZ R82, R82, c[0x0][0x2ec] ;  /* 0x0000bb0052527a20 */ /* 0x000fe20000410000 */
[----:B------:R-:W-:Y:S01]  /*2fd0*/  ISETP.GE.AND P4, PT, R9, R6, PT ;  /* 0x000000060900720c */ /* 0x000fe20003f86270 */
[----:B------:R-:W-:Y:S01]  /*2fe0*/  FMUL.FTZ R81, R81, c[0x0][0x2ec] ;  /* 0x0000bb0051517a20 */ /* 0x000fe20000410000 */
[----:B------:R-:W-:Y:S01]  /*2ff0*/  IADD3 R9, R23, 0x30, RZ ;  /* 0x0000003017097810 */ /* 0x000fe20007ffe0ff */
[----:B------:R-:W-:Y:S01]  /*3000*/  FMUL.FTZ R83, R83, c[0x0][0x2ec] ;  /* 0x0000bb0053537a20 */ /* 0x000fe20000410000 */
[----:B------:R-:W1:Y:S01]  /*3010*/  MUFU.TANH R170, R63 ;  /* 0x0000003f00aa7308 */ /* 0x000e620000002400 */
[----:B--2---:R-:W-:-:S02]  /*3020*/  FSEL R160, R160, -INF , !P5 ;  /* 0xff800000a0a07808 */ /* 0x004fc40006800000 */
[----:B------:R-:W-:Y:S02]  /*3030*/  ISETP.GE.AND P5, PT, R6, 0x41, PT ;  /* 0x000000410600780c */ /* 0x000fe40003fa6270 */
[----:B------:R-:W-:Y:S02]  /*3040*/  ISETP.GE.AND P3, PT, R9, R6, PT ;  /* 0x000000060900720c */ /* 0x000fe40003f66270 */
[C---:B------:R-:W-:Y:S01]  /*3050*/  IADD3 R9, R23.reuse, 0x31, RZ ;  /* 0x0000003117097810 */ /* 0x040fe20007ffe0ff */
[----:B------:R-:W2:Y:S01]  /*3060*/  MUFU.TANH R165, R56 ;  /* 0x0000003800a57308 */ /* 0x000ea20000002400 */
[C---:B------:R-:W-:Y:S02]  /*3070*/  IADD3 R19, R23.reuse, 0x38, RZ ;  /* 0x0000003817137810 */ /* 0x040fe40007ffe0ff */
[----:B------:R-:W-:Y:S02]  /*3080*/  IADD3 R23, R23, 0x39, RZ ;  /* 0x0000003917177810 */ /* 0x000fe40007ffe0ff */
[----:B------:R-:W-:-:S02]  /*3090*/  FSEL R10, R20, -INF , !P2 ;  /* 0xff800000140a7808 */ /* 0x000fc40005000000 */
[----:B------:R-:W-:Y:S01]  /*30a0*/  FSEL R11, R24, -INF , !P2 ;  /* 0xff800000180b7808 */ /* 0x000fe20005000000 */
[----:B------:R-:W3:Y:S01]  /*30b0*/  MUFU.TANH R161, R57 ;  /* 0x0000003900a17308 */ /* 0x000ee20000002400 */
[----:B------:R-:W-:Y:S02]  /*30c0*/  ISETP.GE.AND P2, PT, R9, R6, PT ;  /* 0x000000060900720c */ /* 0x000fe40003f46270 */
[----:B------:R-:W-:Y:S02]  /*30d0*/  FSEL R8, R21, -INF , !P1 ;  /* 0xff80000015087808 */ /* 0x000fe40004800000 */
[----:B------:R-:W-:Y:S02]  /*30e0*/  FSEL R9, R25, -INF , !P1 ;  /* 0xff80000019097808 */ /* 0x000fe40004800000 */
[----:B-1----:R-:W-:Y:S01]  /*30f0*/  FSEL R170, R170, -INF , !P0 ;  /* 0xff800000aaaa7808 */ /* 0x002fe20004000000 */
[----:B------:R-:W1:Y:S01]  /*3100*/  MUFU.TANH R162, R58 ;  /* 0x0000003a00a27308 */ /* 0x000e620000002400 */
[----:B------:R-:W-:-:S02]  /*3110*/  FSEL R159, R159, -INF , !P0 ;  /* 0xff8000009f9f7808 */ /* 0x000fc40004000000 */
[-C--:B------:R-:W-:Y:S02]  /*3120*/  ISETP.GE.AND P1, PT, R19, R6.reuse, PT ;  /* 0x000000061300720c */ /* 0x080fe40003f26270 */
[----:B------:R-:W-:Y:S02]  /*3130*/  ISETP.GE.AND P0, PT, R23, R6, PT ;  /* 0x000000061700720c */ /* 0x000fe40003f06270 */
[----:B--2---:R-:W-:Y:S01]  /*3140*/  FSEL R165, R165, -INF , !P6 ;  /* 0xff800000a5a57808 */ /* 0x004fe20007000000 */
        /* <DEDUP_REMOVED lines=17> */
[----:B--2---:R-:W-:Y:S02]  /*3260*/  FSEL R140, R140, -INF , !P1 ;  /* 0xff8000008c8c7808 */ /* 0x004fe40004800000 */
[----:B---3--:R-:W-:Y:S02]  /*3270*/  FSEL R158, R158, -INF , !P0 ;  /* 0xff8000009e9e7808 */ /* 0x008fe40004000000 */
[----:B-1----:R-:W-:Y:S01]  /*3280*/  FSEL R141, R141, -INF , !P0 ;  /* 0xff8000008d8d7808 */ /* 0x002fe20004000000 */
        /* <DEDUP_REMOVED lines=57> */
.L_x_122:
[----:B------:R-:W-:Y:S05]  /*3620*/  BSYNC B0 ;  /* 0x0000000000007941 */ /* 0x000fea0003800000 */
.L_x_121:
[----:B------:R-:W0:Y:S02]  /*3630*/  LDGDEPBAR ;  /* 0x00000000000079af */ /* 0x000e240000000000 */
.L_x_120:
[----:B------:R-:W-:Y:S02]  /*3640*/  FMNMX.FTZ R16, R3, R48, !PT ;  /* 0x0000003003107209 */ /* 0x000fe40007810000 */
[----:B--2---:R-:W-:Y:S02]  /*3650*/  FMNMX.FTZ R19, R49, R64, !PT ;  /* 0x0000004031137209 */ /* 0x004fe40007810000 */
        /* <DEDUP_REMOVED lines=49> */
[C---:B------:R-:W-:Y:S01]  /*3970*/  FSETP.NEU.FTZ.AND P0, PT, R132.reuse, -INF , PT ;  /* 0xff8000008400780b */ /* 0x040fe20003f1d000 */
[----:B------:R-:W-:Y:S02]  /*3980*/  FMUL.FTZ R166, R132, c[0x0][0x23c] ;  /* 0x00008f0084a67a20 */ /* 0x000fe40000410000 */
[----:B------:R-:W-:Y:S03]  /*3990*/  LDSM.16.MT88.4 R20, [R200+0x12800] ;  /* 0x01280000c814783b */ /* 0x000fe60000004200 */
[----:B------:R-:W-:Y:S01]  /*39a0*/  FSEL R166, R166, RZ, P0 ;  /* 0x000000ffa6a67208 */ /* 0x000fe20000000000 */
[----:B------:R-:W-:Y:S04]  /*39b0*/  LDSM.16.MT88.4 R32, [R197+0x12800] ;  /* 0x01280000c520783b */ /* 0x000fe80000004200 */
[--C-:B------:R-:W-:Y:S01]  /*39c0*/  FFMA.FTZ R153, R3, c[0x0][0x23c], -R166.reuse ;  /* 0x00008f0003997a23 */ /* 0x100fe200000108a6 */
[----:B--2---:R-:W-:Y:S01]  /*39d0*/  FMNMX.FTZ R3, R19, R4, !PT ;  /* 0x0000000413037209 */ /* 0x004fe20007810000 */
[--C-:B------:R-:W-:Y:S01]  /*39e0*/  FFMA.FTZ R150, R48, c[0x0][0x23c], -R166.reuse ;  /* 0x00008f0030967a23 */ /* 0x100fe200000108a6 */
[----:B------:R-:W-:Y:S01]  /*39f0*/  LDSM.16.MT88.4 R4, [R196+0x16000] ;  /* 0x01600000c404783b */ /* 0x000fe20000004200 */
        /* <DEDUP_REMOVED lines=12> */
[--C-:B------:R-:W-:Y:S01]  /*3ac0*/  FFMA.FTZ R152, R49, c[0x0][0x23c], -R163.reuse ;  /* 0x00008f0031987a23 */ /* 0x100fe200000108a3 */
[----:B------:R-:W-:Y:S01]  /*3ad0*/  LDSM.16.MT88.4 R24, [R198+0x14800] ;  /* 0x01480000c618783b */ /* 0x000fe20000004200 */
[----:B------:R-:W-:-:S02]  /*3ae0*/  FFMA.FTZ R155, R64, c[0x0][0x23c], -R163 ;  /* 0x00008f00409b7a23 */ /* 0x000fc400000108a3 */
[--C-:B------:R-:W-:Y:S01]  /*3af0*/  FFMA.FTZ R157, R36, c[0x0][0x23c], -R163.reuse ;  /* 0x00008f00249d7a23 */ /* 0x100fe200000108a3 */
[----:B------:R-:W2:Y:S01]  /*3b00*/  LDSM.16.MT88.4 R48, [R198+0x14000] ;  /* 0x01400000c630783b */ /* 0x000ea20000004200 */
[--C-:B------:R-:W-:Y:S01]  /*3b10*/  FFMA.FTZ R148, R2, c[0x0][0x23c], -R163.reuse ;  /* 0x00008f0002947a23 */ /* 0x100fe200000108a3 */
[----:B------:R-:W-:Y:S01]  /*3b20*/  MUFU.EX2 R151, R151 ;  /* 0x0000009700977308 */ /* 0x000fe20000000800 */
[----:B------:R-:W-:Y:S01]  /*3b30*/  FFMA.FTZ R2, R9, c[0x0][0x23c], -R166 ;  /* 0x00008f0009027a23 */ /* 0x000fe200000108a6 */
[----:B------:R-:W4:Y:S01]  /*3b40*/  LDSM.16.MT88.4 R64, [R196+0x14000] ;  /* 0x01400000c440783b */ /* 0x000f220000004200 */
[--C-:B------:R-:W-:Y:S02]  /*3b50*/  FFMA.FTZ R135, R10, c[0x0][0x23c], -R163.reuse ;  /* 0x00008f000a877a23 */ /* 0x100fe400000108a3 */
[--C-:B------:R-:W-:Y:S02]  /*3b60*/  FFMA.FTZ R0, R8, c[0x0][0x23c], -R163.reuse ;  /* 0x00008f0008007a23 */ /* 0x100fe400000108a3 */
[----:B------:R-:W5:Y:S01]  /*3b70*/  LDSM.16.MT88.4 R8, [R200+0x14800] ;  /* 0x01480000c808783b */ /* 0x000f620000004200 */
[----:B------:R-:W3:Y:S01]  /*3b80*/  MUFU.EX2 R146, R146 ;  /* 0x0000009200927308 */ /* 0x000ee20000000800 */
[----:B-1----:R-:W-:Y:S01]  /*3b90*/  F2FP.BF16.PACK_AB R96, R150, R153 ;  /* 0x000000999660723e */ /* 0x002fe200000010ff */
[----:B------:R-:W-:-:S02]  /*3ba0*/  FFMA.FTZ R147, R14, c[0x0][0x23c], -R163 ;  /* 0x00008f000e937a23 */ /* 0x000fc400000108a3 */
[--C-:B------:R-:W-:Y:S02]  /*3bb0*/  FFMA.FTZ R134, R12, c[0x0][0x23c], -R163.reuse ;  /* 0x00008f000c867a23 */ /* 0x100fe400000108a3 */
[----:B------:R-:W1:Y:S01]  /*3bc0*/  LDSM.16.MT88.4 R12, [R196+0x14800] ;  /* 0x01480000c40c783b */ /* 0x000e620000004200 */
[--C-:B------:R-:W-:Y:S01]  /*3bd0*/  FFMA.FTZ R154, R167, c[0x0][0x23c], -R166.reuse ;  /* 0x00008f00a79a7a23 */ /* 0x100fe200000108a6 */
[----:B------:R-:W-:Y:S01]  /*3be0*/  MUFU.EX2 R152, R152 ;  /* 0x0000009800987308 */ /* 0x000fe20000000800 */
[--C-:B------:R-:W-:Y:S02]  /*3bf0*/  FFMA.FTZ R156, R165, c[0x0][0x23c], -R166.reuse ;  /* 0x00008f00a59c7a23 */ /* 0x100fe400000108a6 */
[--C-:B------:R-:W-:Y:S02]  /*3c00*/  FFMA.FTZ R159, R159, c[0x0][0x23c], -R166.reuse ;  /* 0x00008f009f9f7a23 */ /* 0x100fe400000108a6 */
[----:B------:R-:W-:Y:S02]  /*3c10*/  FFMA.FTZ R161, R161, c[0x0][0x23c], -R166 ;  /* 0x00008f00a1a17a23 */ /* 0x000fe400000108a6 */
[--C-:B------:R-:W-:Y:S01]  /*3c20*/  FFMA.FTZ R160, R160, c[0x0][0x23c], -R163.reuse ;  /* 0x00008f00a0a07a23 */ /* 0x100fe200000108a3 */
[----:B------:R-:W2:Y:S01]  /*3c30*/  MUFU.EX2 R155, R155 ;  /* 0x0000009b009b7308 */ /* 0x000ea20000000800 */
[----:B---3--:R-:W-:Y:S01]  /*3c40*/  F2FP.BF16.PACK_AB R98, R146, R151 ;  /* 0x000000979262723e */ /* 0x008fe200000010ff */
[----:B------:R-:W-:-:S02]  /*3c50*/  FFMA.FTZ R165, R170, c[0x0][0x23c], -R163 ;  /* 0x00008f00aaa57a23 */ /* 0x000fc400000108a3 */
[--C-:B------:R-:W-:Y:S02]  /*3c60*/  FFMA.FTZ R162, R162, c[0x0][0x23c], -R163.reuse ;  /* 0x00008f00a2a27a23 */ /* 0x100fe400000108a3 */
[--C-:B------:R-:W-:Y:S02]  /*3c70*/  FFMA.FTZ R167, R168, c[0x0][0x23c], -R163.reuse ;  /* 0x00008f00a8a77a23 */ /* 0x100fe400000108a3 */
[----:B------:R-:W-:Y:S01]  /*3c80*/  MUFU.EX2 R157, R157 ;  /* 0x0000009d009d7308 */ /* 0x000fe20000000800 */
[--C-:B------:R-:W-:Y:S02]  /*3c90*/  FFMA.FTZ R168, R171, c[0x0][0x23c], -R166.reuse ;  /* 0x00008f00aba87a23 */ /* 0x100fe400000108a6 */
[--C-:B------:R-:W-:Y:S02]  /*3ca0*/  FFMA.FTZ R169, R169, c[0x0][0x23c], -R166.reuse ;  /* 0x00008f00a9a97a23 */ /* 0x100fe400000108a6 */
[--C-:B------:R-:W-:Y:S02]  /*3cb0*/  FFMA.FTZ R170, R143, c[0x0][0x23c], -R166.reuse ;  /* 0x00008f008faa7a23 */ /* 0x100fe400000108a6 */
[----:B------:R-:W-:Y:S01]  /*3cc0*/  FFMA.FTZ R229, R141, c[0x0][0x23c], -R166 ;  /* 0x00008f008de57a23 */ /* 0x000fe200000108a6 */
[----:B------:R-:W3:Y:S01]  /*3cd0*/  MUFU.EX2 R148, R148 ;  /* 0x0000009400947308 */ /* 0x000ee20000000800 */
[----:B--2---:R-:W-:Y:S01]  /*3ce0*/  F2FP.BF16.PACK_AB R97, R155, R152 ;  /* 0x000000989b61723e */ /* 0x004fe200000010ff */
[----:B------:R-:W-:-:S02]  /*3cf0*/  FFMA.FTZ R164, R164, c[0x0][0x23c], -R163 ;  /* 0x00008f00a4a47a23 */ /* 0x000fc400000108a3 */
[--C-:B------:R-:W-:Y:S02]  /*3d00*/  FFMA.FTZ R171, R142, c[0x0][0x23c], -R163.reuse ;  /* 0x00008f008eab7a23 */ /* 0x100fe400000108a3 */
[--C-:B------:R-:W-:Y:S02]  /*3d10*/  FFMA.FTZ R166, R140, c[0x0][0x23c], -R163.reuse ;  /* 0x00008f008ca67a23 */ /* 0x100fe400000108a3 */
[----:B------:R-:W-:Y:S01]  /*3d20*/  MUFU.EX2 R149, R149 ;  /* 0x0000009500957308 */ /* 0x000fe20000000800 */
[----:B------:R-:W-:Y:S01]  /*3d30*/  FFMA.FTZ R227, R158, c[0x0][0x23c], -R163 ;  /* 0x00008f009ee37a23 */ /* 0x000fe200000108a3 */
[----:B------:R-:W-:Y:S01]  /*3d40*/  LDSM.16.MT88.4 R140, [R198+0x13800] ;  /* 0x01380000c68c783b */ /* 0x000fe20000004200 */
[----:B------:R-:W-:Y:S02]  /*3d50*/  FADD.FTZ R150, R153, R150 ;  /* 0x0000009699967221 */ /* 0x000fe40000010000 */
[----:B------:R-:W-:Y:S02]  /*3d60*/  FADD.FTZ R152, R152, R155 ;  /* 0x0000009b98987221 */ /* 0x000fe40000010000 */
[----:B------:R-:W-:Y:S01]  /*3d70*/  FADD.FTZ R151, R151, R150 ;  /* 0x0000009697977221 */ /* 0x000fe20000010000 */
[----:B---3--:R-:W-:Y:S01]  /*3d80*/  F2FP.BF16.PACK_AB R99, R148, R157 ;  /* 0x0000009d9463723e */ /* 0x008fe200000010ff */
[----:B------:R-:W2:Y:S01]  /*3d90*/  MUFU.EX2 R144, R144 ;  /* 0x0000009000907308 */ /* 0x000ea20000000800 */
[----:B------:R-:W-:-:S02]  /*3da0*/  FADD.FTZ R157, R157, R152 ;  /* 0x000000989d9d7221 */ /* 0x000fc40000010000 */
        /* <DEDUP_REMOVED lines=9> */
[----:B------:R-:W3:Y:S06]  /*3e40*/  MUFU.EX2 R134, R134 ;  /* 0x0000008600867308 */ /* 0x000eec0000000800 */
        /* <DEDUP_REMOVED lines=10> */
[C---:B----4-:R-:W-:Y:S02]  /*3ef0*/  HMMA.16816.F32.BF16 R60, R96.reuse, R64, RZ ;  /* 0x00000040603c723c */ /* 0x050fe400000418ff */
        /* <DEDUP_REMOVED lines=28> */
[----:B---3--:R-:W-:Y:S01]  /*40c0*/  F2FP.BF16.PACK_AB R5, R134, R147 ;  /* 0x000000938605723e */ /* 0x008fe200000010ff */
        /* <DEDUP_REMOVED lines=18> */
[----:B------:R-:W3:Y:S07]  /*41f0*/  LDSM.16.MT88.4 R20, [R200+0x16800] ;  /* 0x01680000c814783b */ /* 0x000eee0000004200 */
[C---:B------:R-:W-:Y:S08]  /*4200*/  HMMA.16816.F32.BF16 R60, R4.reuse, R12, R60 ;  /* 0x0000000c043c723c */ /* 0x040ff0000004183c */
[C---:B------:R-:W-:Y:S01]  /*4210*/  HMMA.16816.F32.BF16 R64, R4.reuse, R14, R64 ;  /* 0x0000000e0440723c */ /* 0x040fe20000041840 */
[----:B------:R-:W5:Y:S07]  /*4220*/  LDSM.16.MT88.4 R12, [R196+0x16800] ;  /* 0x01680000c40c783b */ /* 0x000f6e0000004200 */
        /* <DEDUP_REMOVED lines=18> */
[C---:B---3--:R-:W-:Y:S08]  /*4350*/  HMMA.16816.F32.BF16 R68, R4.reuse, R20, R68 ;  /* 0x000000140444723c */ /* 0x048ff00000041844 */
[C---:B------:R-:W-:Y:S01]  /*4360*/  HMMA.16816.F32.BF16 R72, R4.reuse, R22, R72 ;  /* 0x000000160448723c */ /* 0x040fe20000041848 */
[----:B------:R-:W-:Y:S07]  /*4370*/  LDSM.16.MT88.4 R20, [R200+0x17000] ;  /* 0x01700000c814783b */ /* 0x000fee0000004200 */
[C---:B-----5:R-:W-:Y:S08]  /*4380*/  HMMA.16816.F32.BF16 R92, R4.reuse, R12, R92 ;  /* 0x0000000c045c723c */ /* 0x060ff0000004185c */
[----:B------:R-:W-:Y:S01]  /*4390*/  HMMA.16816.F32.BF16 R96, R4, R14, R96 ;  /* 0x0000000e0460723c */ /* 0x000fe20000041860 */
[----:B------:R-:W3:Y:S06]  /*43a0*/  LDSM.16.MT88.4 R12, [R200+0x15000] ;  /* 0x01500000c80c783b */ /* 0x000eec0000004200 */
[----:B------:R-:W-:Y:S01]  /*43b0*/  F2FP.BF16.PACK_AB R4, R159, R154 ;  /* 0x0000009a9f04723e */ /* 0x000fe200000010ff */
[----:B------:R-:W-:Y:S01]  /*43c0*/  FADD.FTZ R154, R154, R145 ;  /* 0x000000919a9a7221 */ /* 0x000fe20000010000 */
[----:B----4-:R-:W-:Y:S01]  /*43d0*/  F2FP.BF16.PACK_AB R5, R165, R160 ;  /* 0x000000a0a505723e */ /* 0x010fe200000010ff */
        /* <DEDUP_REMOVED lines=94> */
.L_x_126:
        /* <DEDUP_REMOVED lines=54> */
.L_x_124:
        /* <DEDUP_REMOVED lines=8> */
[----:B------:R-:W-:Y:S02]  /*4da0*/  @!P2 LEA R234, P5, R133, c[0x0][0x170], 0x1 ;  /* 0x00005c0085eaaa11 */ /* 0x000fe400078a08ff */
[----:B------:R-:W-:Y:S02]  /*4db0*/  IADD3 R231, R3, R231, RZ ;  /* 0x000000e703e77210 */ /* 0x000fe40007ffe0ff */
[----:B------:R-:W-:Y:S02]  /*4dc0*/  LEA R3, P6, R224, R133, 0x5 ;  /* 0x00000085e0037211 */ /* 0x000fe400078c28ff */
[----:B------:R-:W-:Y:S02]  /*4dd0*/  LEA.HI.X R132, R2, R208, R231, 0x6, P0 ;  /* 0x000000d002847211 */ /* 0x000fe400000f34e7 */
[C---:B------:R-:W-:Y:S02]  /*4de0*/  @!P3 LEA R236, P0, R133.reuse, c[0x0][0x170], 0x1 ;  /* 0x00005c0085ecba11 */ /* 0x040fe400078008ff */
[C-C-:B------:R-:W-:Y:S01]  /*4df0*/  @!P4 LEA.HI.X R241, R133.reuse, c[0x0][0x174], R132.reuse, 0x1, P1 ;  /* 0x00005d0085f1ca11 */ /* 0x140fe200008f0c84 */
[----:B------:R-:W-:Y:S01]  /*4e00*/  @P4 STS.128 [R211+0x12000], RZ ;  /* 0x012000ffd3004388 */ /* 0x000fe20000000c00 */
[C-C-:B------:R-:W-:Y:S02]  /*4e10*/  @!P3 LEA.HI.X R237, R133.reuse, c[0x0][0x174], R132.reuse, 0x1, P0 ;  /* 0x00005d0085edba11 */ /* 0x140fe400000f0c84 */
[----:B------:R-:W-:Y:S02]  /*4e20*/  @!P2 LEA.HI.X R235, R133, c[0x0][0x174], R132, 0x1, P5 ;  /* 0x00005d0085ebaa11 */ /* 0x000fe400028f0c84 */
[----:B------:R-:W-:Y:S01]  /*4e30*/  LEA.HI.X R2, R224, R132, R215, 0x5, P6 ;  /* 0x00000084e0027211 */ /* 0x000fe200030f2cd7 */
[----:B------:R-:W-:Y:S01]  /*4e40*/  @!PT LDS RZ, [RZ] ;  /* 0x00000000fffff984 */ /* 0x000fe20000000800 */
[----:B------:R-:W-:Y:S01]  /*4e50*/  @!PT LDS RZ, [RZ] ;  /* 0x00000000fffff984 */ /* 0x000fe20000000800 */
[----:B------:R-:W-:Y:S01]  /*4e60*/  @!PT LDS RZ, [RZ] ;  /* 0x00000000fffff984 */ /* 0x000fe20000000800 */
[----:B------:R1:W-:Y:S01]  /*4e70*/  @!P4 LDGSTS.E.BYPASS.LTC128B.128 [R211+0x12000], [R240.64] ;  /* 0x12000000f0d3cfae */ /* 0x0003e2000b901d4a */
[C---:B------:R-:W-:Y:S02]  /*4e80*/  @!P4 LEA R238, P6, R3.reuse, c[0x0][0x170], 0x1 ;  /* 0x00005c0003eeca11 */ /* 0x040fe400078c08ff */
[C---:B------:R-:W-:Y:S02]  /*4e90*/  @!P3 LEA R232, P1, R3.reuse, c[0x0][0x170], 0x1 ;  /* 0x00005c0003e8ba11 */ /* 0x040fe400078208ff */
[C-C-:B------:R-:W-:Y:S01]  /*4ea0*/  @!P4 LEA.HI.X R239, R3.reuse, c[0x0][0x174], R2.reuse, 0x1, P6 ;  /* 0x00005d0003efca11 */ /* 0x140fe200030f0c02 */
[----:B------:R-:W-:Y:S01]  /*4eb0*/  @P3 STS.128 [R211+0x14000], RZ ;  /* 0x014000ffd3003388 */ /* 0x000fe20000000c00 */
[C-C-:B------:R-:W-:Y:S02]  /*4ec0*/  @!P3 LEA.HI.X R233, R3.reuse, c[0x0][0x174], R2.reuse, 0x1, P1 ;  /* 0x00005d0003e9ba11 */ /* 0x140fe400008f0c02 */
[----:B------:R-:W-:Y:S02]  /*4ed0*/  @!P2 LEA R230, P0, R3, c[0x0][0x170], 0x1 ;  /* 0x00005c0003e6aa11 */ /* 0x000fe400078008ff */
[----:B------:R-:W-:Y:S01]  /*4ee0*/  ISETP.GT.AND P5, PT, R225, RZ, PT ;  /* 0x000000ffe100720c */ /* 0x000fe20003fa4270 */
[----:B------:R-:W-:Y:S01]  /*4ef0*/  @!PT LDS RZ, [RZ] ;  /* 0x00000000fffff984 */ /* 0x000fe20000000800 */
[----:B------:R-:W-:Y:S01]  /*4f00*/  @!PT LDS RZ, [RZ] ;  /* 0x00000000fffff984 */ /* 0x000fe20000000800 */
[----:B------:R-:W-:Y:S01]  /*4f10*/  @!PT LDS RZ, [RZ] ;  /* 0x00000000fffff984 */ /* 0x000fe20000000800 */
[----:B------:R2:W-:Y:S01]  /*4f20*/  @!P3 LDGSTS.E.BYPASS.LTC128B.128 [R211+0x14000], [R236.64+0x80] ;  /* 0x14000080ecd3bfae */ /* 0x0005e2000b901d4a */
[----:B------:R-:W-:Y:S05]  /*4f30*/  @!P2 LEA.HI.X R231, R3, c[0x0][0x174], R2, 0x1, P0 ;  /* 0x00005d0003e7aa11 */ /* 0x000fea00000f0c02 */
[----:B------:R-:W-:Y:S06]  /*4f40*/  @P2 STS.128 [R211+0x16000], RZ ;  /* 0x016000ffd3002388 */ /* 0x000fec0000000c00 */
[----:B------:R-:W-:Y:S01]  /*4f50*/  @!PT LDS RZ, [RZ] ;  /* 0x00000000fffff984 */ /* 0x000fe20000000800 */
[----:B------:R-:W-:Y:S01]  /*4f60*/  @!PT LDS RZ, [RZ] ;  /* 0x00000000fffff984 */ /* 0x000fe20000000800 */
[----:B------:R-:W-:Y:S01]  /*4f70*/  @!PT LDS RZ, [RZ] ;  /* 0x00000000fffff984 */ /* 0x000fe20000000800 */
[----:B------:R3:W-:Y:S06]  /*4f80*/  @!P2 LDGSTS.E.BYPASS.LTC128B.128 [R211+0x16000], [R234.64+0x100] ;  /* 0x16000100ead3afae */ /* 0x0007ec000b901d4a */
[----:B------:R-:W-:Y:S06]  /*4f90*/  @P4 STS.128 [R211+0x13000], RZ ;  /* 0x013000ffd3004388 */ /* 0x000fec0000000c00 */
[----:B------:R-:W-:Y:S01]  /*4fa0*/  @!PT LDS RZ, [RZ] ;  /* 0x00000000fffff984 */ /* 0x000fe20000000800 */
[----:B------:R-:W-:Y:S01]  /*4fb0*/  @!PT LDS RZ, [RZ] ;  /* 0x00000000fffff984 */ /* 0x000fe20000000800 */
[----:B------:R-:W-:Y:S01]  /*4fc0*/  @!PT LDS RZ, [RZ] ;  /* 0x00000000fffff984 */ /* 0x000fe20000000800 */
[----:B------:R4:W-:Y:S06]  /*4fd0*/  @!P4 LDGSTS.E.BYPASS.LTC128B.128 [R211+0x13000], [R238.64] ;  /* 0x13000000eed3cfae */ /* 0x0009ec000b901d4a */
        /* <DEDUP_REMOVED lines=9> */
[----:B------:R1:W-:Y:S06]  /*5070*/  @!P2 LDGSTS.E.BYPASS.LTC128B.128 [R211+0x17000], [R230.64+0x100] ;  /* 0x17000100e6d3afae */ /* 0x0003ec000b901d4a */
[----:B------:R-:W-:Y:S06]  /*5080*/  LDSM.16.M88.4 R136, [R206] ;  /* 0x00000000ce88783b */ /* 0x000fec0000000200 */
[----:B------:R-:W1:Y:S06]  /*5090*/  LDSM.16.M88.4 R140, [R205+0xc000] ;  /* 0x00c00000cd8c783b */ /* 0x000e6c0000000200 */
[----:B------:R-:W2:Y:S06]  /*50a0*/  LDSM.16.M88.4 R144, [R205+0xc800] ;  /* 0x00c80000cd90783b */ /* 0x000eac0000000200 */
[----:B------:R-:W2:Y:S06]  /*50b0*/  LDSM.16.M88.4 R148, [R205+0xd000] ;  /* 0x00d00000cd94783b */ /* 0x000eac0000000200 */
[----:B------:R-:W0:Y:S06]  /*50c0*/  LDGDEPBAR ;  /* 0x00000000000079af */ /* 0x000e2c0000000000 */
[----:B------:R-:W3:Y:S06]  /*50d0*/  LDSM.16.M88.4 R152, [R205+0xd800] ;  /* 0x00d80000cd98783b */ /* 0x000eec0000000200 */
[----:B------:R-:W-:Y:S06]  /*50e0*/  LDSM.16.M88.4 R156, [R204] ;  /* 0x00000000cc9c783b */ /* 0x000fec0000000200 */
[----:B------:R-:W3:Y:S01]  /*50f0*/  LDSM.16.M88.4 R160, [R203] ;  /* 0x00000000cba0783b */ /* 0x000ee20000000200 */
[C---:B-1----:R-:W-:Y:S05]  /*5100*/  HMMA.16816.F32.BF16 R4, R136.reuse, R140, RZ ;  /* 0x0000008c8804723c */ /* 0x042fea00000418ff */
[----:B------:R-:W1:Y:S03]  /*5110*/  LDSM.16.M88.4 R164, [R195] ;  /* 0x00000000c3a4783b */ /* 0x000e660000000200 */
[C---:B------:R-:W-:Y:S03]  /*5120*/  HMMA.16816.F32.BF16 R8, R136.reuse, R142, RZ ;  /* 0x0000008e8808723c */ /* 0x040fe600000418ff */
[----:B------:R-:W1:Y:S06]  /*5130*/  LDSM.16.M88.4 R168, [R194] ;  /* 0x00000000c2a8783b */ /* 0x000e6c0000000200 */
[----:B------:R-:W1:Y:S01]  /*5140*/  LDSM.16.M88.4 R172, [R193] ;  /* 0x00000000c1ac783b */ /* 0x000e620000000200 */
[C---:B--2---:R-:W-:Y:S05]  /*5150*/  HMMA.16816.F32.BF16 R12, R136.reuse, R144, RZ ;  /* 0x00000090880c723c */ /* 0x044fea00000418ff */
[----:B------:R-:W-:Y:S03]  /*5160*/  LDSM.16.M88.4 R176, [R202] ;  /* 0x00000000cab0783b */ /* 0x000fe60000000200 */
[C---:B------:R-:W-:Y:S03]  /*5170*/  HMMA.16816.F32.BF16 R16, R136.reuse, R146, RZ ;  /* 0x000000928810723c */ /* 0x040fe600000418ff */
[----:B------:R-:W2:Y:S05]  /*5180*/  LDSM.16.M88.4 R180, [R199+0xc000] ;  /* 0x00c00000c7b4783b */ /* 0x000eaa0000000200 */
[C---:B------:R-:W-:Y:S01]  /*5190*/  HMMA.16816.F32.BF16 R20, R136.reuse, R148, RZ ;  /* 0x000000948814723c */ /* 0x040fe200000418ff */
[----:B------:R-:W-:Y:S06]  /*51a0*/  LDSM.16.M88.4 R140, [R199+0xd000] ;  /* 0x00d00000c78c783b */ /* 0x000fec0000000200 */
[----:B------:R-:W-:Y:S01]  /*51b0*/  LDSM.16.M88.4 R144, [R199+0xd800] ;  /* 0x00d80000c790783b */ /* 0x000fe20000000200 */
[C---:B------:R-:W-:Y:S05]  /*51c0*/  HMMA.16816.F32.BF16 R24, R136.reuse, R150, RZ ;  /* 0x000000968818723c */ /* 0x040fea00000418ff */
[----:B------:R-:W-:Y:S03]  /*51d0*/  LDSM.16.M88.4 R148, [R201] ;  /* 0x00000000c994783b */ /* 0x000fe60000000200 */
[C---:B---3--:R-:W-:Y:S08]  /*51e0*/  HMMA.16816.F32.BF16 R28, R136.reuse, R152, RZ ;  /* 0x00000098881c723c */ /* 0x048ff000000418ff */
[----:B------:R-:W-:Y:S01]  /*51f0*/  HMMA.16816.F32.BF16 R32, R136, R154, RZ ;  /* 0x0000009a8820723c */ /* 0x000fe200000418ff */
[----:B------:R-:W3:Y:S06]  /*5200*/  LDSM.16.M88.4 R136, [R199+0xc800] ;  /* 0x00c80000c788783b */ /* 0x000eec0000000200 */
[----:B------:R-:W2:Y:S01]  /*5210*/  LDSM.16.M88.4 R152, [R192] ;  /* 0x00000000c098783b */ /* 0x000ea20000000200 */
[C---:B------:R-:W-:Y:S08]  /*5220*/  HMMA.16816.F32.BF16 R4, R156.reuse, R160, R4 ;  /* 0x000000a09c04723c */ /* 0x040ff00000041804 */
[C---:B------:R-:W-:Y:S01]  /*5230*/  HMMA.16816.F32.BF16 R8, R156.reuse, R162, R8 ;  /* 0x000000a29c08723c */ /* 0x040fe20000041808 */
[----:B------:R-:W-:Y:S07]  /*5240*/  LDSM.16.M88.4 R160, [R192+0x1000] ;  /* 0x00100000c0a0783b */ /* 0x000fee0000000200 */
[C---:B-1----:R-:W-:Y:S08]  /*5250*/  HMMA.16816.F32.BF16 R12, R156.reuse, R164, R12 ;  /* 0x000000a49c0c723c */ /* 0x042ff0000004180c */
[C---:B------:R-:W-:Y:S01]  /*5260*/  HMMA.16816.F32.BF16 R16, R156.reuse, R166, R16 ;  /* 0x000000a69c10723c */ /* 0x040fe20000041810 */
[----:B------:R-:W-:Y:S07]  /*5270*/  LDSM.16.M88.4 R164, [R192+0x1800] ;  /* 0x00180000c0a4783b */ /* 0x000fee0000000200 */
[C---:B------:R-:W-:Y:S08]  /*5280*/  HMMA.16816.F32.BF16 R20, R156.reuse, R168, R20 ;  /* 0x000000a89c14723c */ /* 0x040ff00000041814 */
[C---:B------:R-:W-:Y:S01]  /*5290*/  HMMA.16816.F32.BF16 R24, R156.reuse, R170, R24 ;  /* 0x000000aa9c18723c */ /* 0x040fe20000041818 */
[----:B------:R-:W-:Y:S07]  /*52a0*/  LDSM.16.M88.4 R168, [R206+0x4000] ;  /* 0x00400000cea8783b */ /* 0x000fee0000000200 */
[C---:B------:R-:W-:Y:S08]  /*52b0*/  HMMA.16816.F32.BF16 R28, R156.reuse, R172, R28 ;  /* 0x000000ac9c1c723c */ /* 0x040ff0000004181c */
[----:B------:R-:W-:Y:S01]  /*52c0*/  HMMA.16816.F32.BF16 R32, R156, R174, R32 ;  /* 0x000000ae9c20723c */ /* 0x000fe20000041820 */
[----:B------:R-:W1:Y:S06]  /*52d0*/  LDSM.16.M88.4 R156, [R192+0x800] ;  /* 0x00080000c09c783b */ /* 0x000e6c0000000200 */
[----:B------:R-:W1:Y:S01]  /*52e0*/  LDSM.16.M88.4 R172, [R205+0xe000] ;  /* 0x00e00000cdac783b */ /* 0x000e620000000200 */
[C---:B--2---:R-:W-:Y:S08]  /*52f0*/  HMMA.16816.F32.BF16 R4, R176.reuse, R180, R4 ;  /* 0x000000b4b004723c */ /* 0x044ff00000041804 */
[C---:B------:R-:W-:Y:S01]  /*5300*/  HMMA.16816.F32.BF16 R8, R176.reuse, R182, R8 ;  /* 0x000000b6b008723c */ /* 0x040fe20000041808 */
[----:B------:R-:W-:Y:S07]  /*5310*/  LDSM.16.M88.4 R180, [R191] ;  /* 0x00000000bfb4783b */ /* 0x000fee0000000200 */
[C---:B---3--:R-:W-:Y:S08]  /*5320*/  HMMA.16816.F32.BF16 R12, R176.reuse, R136, R12 ;  /* 0x00000088b00c723c */ /* 0x048ff0000004180c */
[C---:B------:R-:W-:Y:S01]  /*5330*/  HMMA.16816.F32.BF16 R16, R176.reuse, R138, R16 ;  /* 0x0000008ab010723c */ /* 0x040fe20000041810 */
[----:B------:R-:W2:Y:S07]  /*5340*/  LDSM.16.M88.4 R136, [R205+0xe800] ;  /* 0x00e80000cd88783b */ /* 0x000eae0000000200 */
[C---:B------:R-:W-:Y:S08]  /*5350*/  HMMA.16816.F32.BF16 R20, R176.reuse, R140, R20 ;  /* 0x0000008cb014723c */ /* 0x040ff00000041814 */
[C---:B------:R-:W-:Y:S01]  /*5360*/  HMMA.16816.F32.BF16 R24, R176.reuse, R142, R24 ;  /* 0x0000008eb018723c */ /* 0x040fe20000041818 */
[----:B------:R-:W3:Y:S07]  /*5370*/  LDSM.16.M88.4 R140, [R205+0xf000] ;  /* 0x00f00000cd8c783b */ /* 0x000eee0000000200 */
[C---:B------:R-:W-:Y:S08]  /*5380*/  HMMA.16816.F32.BF16 R28, R176.reuse, R144, R28 ;  /* 0x00000090b01c723c */ /* 0x040ff0000004181c */
[----:B------:R-:W-:Y:S01]  /*5390*/  HMMA.16816.F32.BF16 R32, R176, R146, R32 ;  /* 0x00000092b020723c */ /* 0x000fe20000041820 */
[----:B------:R-:W2:Y:S06]  /*53a0*/  LDSM.16.M88.4 R144, [R205+0xf800] ;  /* 0x00f80000cd90783b */ /* 0x000eac0000000200 */
[----:B------:R-:W2:Y:S01]  /*53b0*/  LDSM.16.M88.4 R176, [R204+0x4000] ;  /* 0x00400000ccb0783b */ /* 0x000ea20000000200 */
[C---:B------:R-:W-:Y:S08]  /*53c0*/  HMMA.16816.F32.BF16 R4, R148.reuse, R152, R4 ;  /* 0x000000989404723c */ /* 0x040ff00000041804 */
[C---:B------:R-:W-:Y:S01]  /*53d0*/  HMMA.16816.F32.BF16 R8, R148.reuse, R154, R8 ;  /* 0x0000009a9408723c */ /* 0x040fe20000041808 */
[----:B------:R-:W-:Y:S07]  /*53e0*/  LDSM.16.M88.4 R152, [R189] ;  /* 0x00000000bd98783b */ /* 0x000fee0000000200 */
[C---:B-1----:R-:W-:Y:S08]  /*53f0*/  HMMA.16816.F32.BF16 R12, R148.reuse, R156, R12 ;  /* 0x0000009c940c723c */ /* 0x042ff0000004180c */
[C---:B------:R-:W-:Y:S01]  /*5400*/  HMMA.16816.F32.BF16 R16, R148.reuse, R158, R16 ;  /* 0x0000009e9410723c */ /* 0x040fe20000041810 */
[----:B------:R-:W-:Y:S07]  /*5410*/  LDSM.16.M88.4 R156, [R188] ;  /* 0x00000000bc9c783b */ /* 0x000fee0000000200 */
[C---:B------:R-:W-:Y:S08]  /*5420*/  HMMA.16816.F32.BF16 R20, R148.reuse, R160, R20 ;  /* 0x000000a09414723c */ /* 0x040ff00000041814 */
[C---:B------:R-:W-:Y:S01]  /*5430*/  HMMA.16816.F32.BF16 R24, R148.reuse, R162, R24 ;  /* 0x000000a29418723c */ /* 0x040fe20000041818 */
[----:B------:R-:W-:Y:S07]  /*5440*/  LDSM.16.M88.4 R160, [R202+0x4000] ;  /* 0x00400000caa0783b */ /* 0x000fee0000000200 */
[C---:B------:R-:W-:Y:S08]  /*5450*/  HMMA.16816.F32.BF16 R28, R148.reuse, R164, R28 ;  /* 0x000000a4941c723c */ /* 0x040ff0000004181c */
[----:B------:R-:W-:Y:S01]  /*5460*/  HMMA.16816.F32.BF16 R32, R148, R166, R32 ;  /* 0x000000a69420723c */ /* 0x000fe20000041820 */
[----:B------:R-:W1:Y:S06]  /*5470*/  LDSM.16.M88.4 R148, [R190] ;  /* 0x00000000be94783b */ /* 0x000e6c0000000200 */
[----:B------:R-:W1:Y:S01]  /*5480*/  LDSM.16.M88.4 R164, [R199+0xe000] ;  /* 0x00e00000c7a4783b */ /* 0x000e620000000200 */
[C---:B------:R-:W-:Y:S08]  /*5490*/  HMMA.16816.F32.BF16 R4, R168.reuse, R172, R4 ;  /* 0x000000aca804723c */ /* 0x040ff00000041804 */
[C---:B------:R-:W-:Y:S01]  /*54a0*/  HMMA.16816.F32.BF16 R8, R168.reuse, R174, R8 ;  /* 0x000000aea808723c */ /* 0x040fe20000041808 */
[----:B------:R-:W-:Y:S07]  /*54b0*/  LDSM.16.M88.4 R172, [R192+0x2000] ;  /* 0x00200000c0ac783b */ /* 0x000fee0000000200 */
[C---:B--2---:R-:W-:Y:S08]  /*54c0*/  HMMA.16816.F32.BF16 R12, R168.reuse, R136, R12 ;  /* 0x00000088a80c723c */ /* 0x044ff0000004180c */
[C---:B------:R-:W-:Y:S01]  /*54d0*/  HMMA.16816.F32.BF16 R16, R168.reuse, R138, R16 ;  /* 0x0000008aa810723c */ /* 0x040fe20000041810 */
[----:B------:R-:W2:Y:S07]  /*54e0*/  LDSM.16.M88.4 R136, [R199+0xe800] ;  /* 0x00e80000c788783b */ /* 0x000eae0000000200 */
[C---:B---3--:R-:W-:Y:S08]  /*54f0*/  HMMA.16816.F32.BF16 R20, R168.reuse, R140, R20 ;  /* 0x0000008ca814723c */ /* 0x048ff00000041814 */
        /* <DEDUP_REMOVED lines=15> */
[C---:B------:R-:W-:Y:S08]  /*55f0*/  HMMA.16816.F32.BF16 R28, R176.reuse, R156, R28 ;  /* 0x0000009cb01c723c */ /* 0x040ff0000004181c */
[----:B------:R-:W-:Y:S01]  /*5600*/  HMMA.16816.F32.BF16 R32, R176, R158, R32 ;  /* 0x0000009eb020723c */ /* 0x000fe20000041820 */
[----:B------:R-:W1:Y:S06]  /*5610*/  LDSM.16.M88.4 R156, [R192+0x3800] ;  /* 0x00380000c09c783b */ /* 0x000e6c0000000200 */
[----:B------:R-:W1:Y:S01]  /*5620*/  LDSM.16.M88.4 R176, [R206+0x8000] ;  /* 0x00800000ceb0783b */ /* 0x000e620000000200 */
[C---:B------:R-:W-:Y:S08]  /*5630*/  HMMA.16816.F32.BF16 R4, R160.reuse, R164, R4 ;  /* 0x000000a4a004723c */ /* 0x040ff00000041804 */
[C---:B------:R-:W-:Y:S01]  /*5640*/  HMMA.16816.F32.BF16 R8, R160.reuse, R166, R8 ;  /* 0x000000a6a008723c */ /* 0x040fe20000041808 */
[----:B------:R-:W-:Y:S07]  /*5650*/  LDSM.16.M88.4 R164, [R187] ;  /* 0x00000000bba4783b */ /* 0x000fee0000000200 */
        /* <DEDUP_REMOVED lines=15> */
[----:B------:R-:W1:Y:S07]  /*5750*/  LDSM.16.M88.4 R148, [R186] ;  /* 0x00000000ba94783b */ /* 0x000e6e0000000200 */
[C---:B------:R-:W-:Y:S08]  /*5760*/  HMMA.16816.F32.BF16 R20, R168.reuse, R152, R20 ;  /* 0x00000098a814723c */ /* 0x040ff00000041814 */
[C---:B------:R-:W-:Y:S01]  /*5770*/  HMMA.16816.F32.BF16 R24, R168.reuse, R154, R24 ;  /* 0x0000009aa818723c */ /* 0x040fe20000041818 */
[----:B------:R-:W1:Y:S07]  /*5780*/  LDSM.16.M88.4 R152, [R185] ;  /* 0x00000000b998783b */ /* 0x000e6e0000000200 */
        /* <DEDUP_REMOVED lines=18> */
[C---:B------:R-:W-:Y:S08]  /*58b0*/  HMMA.16816.F32.BF16 R8, R160.reuse, R166, R8 ;  /* 0x000000a6a008723c */ /* 0x040ff00000041808 */
[C---:B-1----:R-:W-:Y:S08]  /*58c0*/  HMMA.16816.F32.BF16 R12, R160.reuse, R148, R12 ;  /* 0x00000094a00c723c */ /* 0x042ff0000004180c */
[C---:B------:R-:W-:Y:S08]  /*58d0*/  HMMA.16816.F32.BF16 R16, R160.reuse, R150, R16 ;  /* 0x00000096a010723c */ /* 0x040ff00000041810 */
[C---:B------:R-:W-:Y:S08]  /*58e0*/  HMMA.16816.F32.BF16 R20, R160.reuse, R152, R20 ;  /* 0x00000098a014723c */ /* 0x040ff00000041814 */
[C---:B------:R-:W-:Y:S08]  /*58f0*/  HMMA.16816.F32.BF16 R24, R160.reuse, R154, R24 ;  /* 0x0000009aa018723c */ /* 0x040ff00000041818 */
[C---:B------:R-:W-:Y:S08]  /*5900*/  HMMA.16816.F32.BF16 R28, R160.reuse, R156, R28 ;  /* 0x0000009ca01c723c */ /* 0x040ff0000004181c */
[----:B------:R-:W-:Y:S08]  /*5910*/  HMMA.16816.F32.BF16 R32, R160, R158, R32 ;  /* 0x0000009ea020723c */ /* 0x000ff00000041820 */
[C---:B------:R-:W-:Y:S08]  /*5920*/  HMMA.16816.F32.BF16 R4, R168.reuse, R172, R4 ;  /* 0x000000aca804723c */ /* 0x040ff00000041804 */
[C---:B------:R-:W-:Y:S08]  /*5930*/  HMMA.16816.F32.BF16 R8, R168.reuse, R174, R8 ;  /* 0x000000aea808723c */ /* 0x040ff00000041808 */
[C---:B--2---:R-:W-:Y:S08]  /*5940*/  HMMA.16816.F32.BF16 R12, R168.reuse, R136, R12 ;  /* 0x00000088a80c723c */ /* 0x044ff0000004180c */
[C---:B------:R-:W-:Y:S01]  /*5950*/  HMMA.16816.F32.BF16 R16, R168.reuse, R138, R16 ;  /* 0x0000008aa810723c */ /* 0x040fe20000041810 */
[----:B------:R-:W1:Y:S07]  /*5960*/  LDSM.16.M88.4 R136, [R192+0x4800] ;  /* 0x00480000c088783b */ /* 0x000e6e0000000200 */
[C---:B---3--:R-:W-:Y:S08]  /*5970*/  HMMA.16816.F32.BF16 R20, R168.reuse, R140, R20 ;  /* 0x0000008ca814723c */ /* 0x048ff00000041814 */
[C---:B------:R-:W-:Y:S01]  /*5980*/  HMMA.16816.F32.BF16 R24, R168.reuse, R142, R24 ;  /* 0x0000008ea818723c */ /* 0x040fe20000041818 */
[----:B------:R-:W2:Y:S07]  /*5990*/  LDSM.16.M88.4 R140, [R192+0x5000] ;  /* 0x00500000c08c783b */ /* 0x000eae0000000200 */
[C---:B------:R-:W-:Y:S08]  /*59a0*/  HMMA.16816.F32.BF16 R28, R168.reuse, R144, R28 ;  /* 0x00000090a81c723c */ /* 0x040ff0000004181c */
        /* <DEDUP_REMOVED lines=29> */
[----:B----4-:R-:W-:Y:S01]  /*5b80*/  FMUL.FTZ R238, R21, c[0x0][0x2ec] ;  /* 0x0000bb0015ee7a20 */ /* 0x010fe20000410000 */
[----:B------:R-:W-:Y:S01]  /*5b90*/  HMMA.16816.F32.BF16 R32, R176, R138, R32 ;  /* 0x0000008ab020723c */ /* 0x000fe20000041820 */
[----:B------:R-:W1:Y:S03]  /*5ba0*/  MUFU.TANH R250, R250 ;  /* 0x000000fa00fa7308 */ /* 0x000e660000002400 */
[----:B------:R-:W-:Y:S02]  /*5bb0*/  FMUL.FTZ R241, R22, c[0x0][0x2ec] ;  /* 0x0000bb0016f17a20 */ /* 0x000fe40000410000 */
[----:B------:R-:W-:Y:S02]  /*5bc0*/  FMUL.FTZ R239, R23, c[0x0][0x2ec] ;  /* 0x0000bb0017ef7a20 */ /* 0x000fe40000410000 */
[----:B------:R-:W-:Y:S03]  /*5bd0*/  FMUL.FTZ R236, R24, c[0x0][0x2ec] ;  /* 0x0000bb0018ec7a20 */ /* 0x000fe60000410000 */
[----:B------:R-:W4:Y:S01]  /*5be0*/  MUFU.TANH R248, R248 ;  /* 0x000000f800f87308 */ /* 0x000f220000002400 */
[----:B------:R-:W-:Y:S02]  /*5bf0*/  FMUL.FTZ R234, R25, c[0x0][0x2ec] ;  /* 0x0000bb0019ea7a20 */ /* 0x000fe40000410000 */
[----:B------:R-:W-:Y:S02]  /*5c00*/  FMUL.FTZ R237, R26, c[0x0][0x2ec] ;  /* 0x0000bb001aed7a20 */ /* 0x000fe40000410000 */
[----:B------:R-:W-:Y:S02]  /*5c10*/  FMUL.FTZ R235, R27, c[0x0][0x2ec] ;  /* 0x0000bb001beb7a20 */ /* 0x000fe40000410000 */
[----:B------:R-:W-:Y:S02]  /*5c20*/  FMUL.FTZ R230, R28, c[0x0][0x2ec] ;  /* 0x0000bb001ce67a20 */ /* 0x000fe40000410000 */
[----:B-----5:R-:W-:Y:S01]  /*5c30*/  FMUL.FTZ R232, R29, c[0x0][0x2ec] ;  /* 0x0000bb001de87a20 */ /* 0x020fe20000410000 */
        /* <DEDUP_REMOVED lines=9> */
[----:B------:R-:W-:Y:S02]  /*5cd0*/  FMUL.FTZ R2, R11, c[0x0][0x2ec] ;  /* 0x0000bb000b027a20 */ /* 0x000fe40000410000 */
[----:B------:R-:W-:Y:S03]  /*5ce0*/  FMUL.FTZ R35, R35, c[0x0][0x2ec] ;  /* 0x0000bb0023237a20 */ /* 0x000fe60000410000 */
[----:B------:R2:W1:Y:S10]  /*5cf0*/  MUFU.TANH R182, R132 ;  /* 0x0000008400b67308 */ /* 0x0004740000002400 */
        /* <DEDUP_REMOVED lines=24> */
.L_x_125:
[----:B-1----:R-:W-:Y:S01]  /*5e80*/  FMNMX.FTZ R11, R170, R135, !PT ;  /* 0x00000087aa0b7209 */ /* 0x002fe20007810000 */
        /* <DEDUP_REMOVED lines=407> */
.L_x_123:
        /* <DEDUP_REMOVED lines=329> */
.L_x_128:
[----:B--2-4-:R-:W-:Y:S05]  /*8c90*/  BSYNC B0 ;  /* 0x0000000000007941 */ /* 0x014fea0003800000 */
.L_x_127:
        /* <DEDUP_REMOVED lines=30> */
.L_x_130:
[----:B------:R-:W-:Y:S05]  /*8e80*/  BSYNC B0 ;  /* 0x0000000000007941 */ /* 0x000fea0003800000 */
.L_x_129:
        /* <DEDUP_REMOVED lines=20> */
.L_x_132:
[----:B------:R-:W-:Y:S05]  /*8fd0*/  BSYNC B0 ;  /* 0x0000000000007941 */ /* 0x000fea0003800000 */
.L_x_131:
        /* <DEDUP_REMOVED lines=20> */
.L_x_134:
[----:B------:R-:W-:Y:S05]  /*9120*/  BSYNC B0 ;  /* 0x0000000000007941 */ /* 0x000fea0003800000 */
.L_x_133:
        /* <DEDUP_REMOVED lines=20> */
.L_x_101:
        /* <DEDUP_REMOVED lines=69> */
.L_x_136:
[----:B------:R-:W-:Y:S05]  /*96c0*/  BSYNC B0 ;  /* 0x0000000000007941 */ /* 0x000fea0003800000 */
.L_x_135:
        /* <DEDUP_REMOVED lines=20> */
.L_x_138:
[----:B------:R-:W-:Y:S05]  /*9810*/  BSYNC B0 ;  /* 0x0000000000007941 */ /* 0x000fea0003800000 */
.L_x_137:
        /* <DEDUP_REMOVED lines=20> */
.L_x_140:
[----:B------:R-:W-:Y:S05]  /*9960*/  BSYNC B0 ;  /* 0x0000000000007941 */ /* 0x000fea0003800000 */
.L_x_139:
        /* <DEDUP_REMOVED lines=19> */
.L_x_142:
[----:B------:R-:W-:Y:S05]  /*9aa0*/  BSYNC B0 ;  /* 0x0000000000007941 */ /* 0x000fea0003800000 */
.L_x_141:
        /* <DEDUP_REMOVED lines=35> */
.L_x_143:
        /* <DEDUP_REMOVED lines=10> */
.L_x_1277:


//--------------------- .text._ZN5flash16flash_fwd_kernelI23Flash_fwd_kernel_traitsILi192ELi128ELi64ELi8ELb0ELb0EN7cutlass10bfloat16_tE19Flash_kernel_traitsILi192ELi128ELi64ELi8ES3_EELb0ELb0ELb0ELb1ELb0ELb0ELb0ELb0EEEvNS_16Flash_fwd_paramsE --------------------------
	.section	.text._ZN5flash16flash_fwd_kernelI23Flash_fwd_kernel_traitsILi192ELi128ELi64ELi8ELb0ELb0EN7cutlass10bfloat16_tE19Flash_kernel_traitsILi192ELi128ELi64ELi8ES3_EELb0ELb0ELb0ELb1ELb0ELb0ELb0ELb0EEEvNS_16Flash_fwd_paramsE,"ax",@progbits
	.sectioninfo	@"SHI_REGISTERS=236"
	.align	128
        .global         _ZN5flash16flash_fwd_kernelI23Flash_fwd_kernel_traitsILi192ELi128ELi64ELi8ELb0ELb0EN7cutlass10bfloat16_tE19Flash_kernel_traitsILi192ELi128ELi64ELi8ES3_EELb0ELb0ELb0ELb1ELb0ELb0ELb0ELb0EEEvNS_16Flash_fwd_paramsE
        .type           _ZN5flash16flash_fwd_kernelI23Flash_fwd_kernel_traitsILi192ELi128ELi64ELi8ELb0ELb0EN7cutlass10bfloat16_tE19Flash_kernel_traitsILi192ELi128ELi64ELi8ES3_EELb0ELb0ELb0ELb1ELb0ELb0ELb0ELb0EEEvNS_16Flash_fwd_paramsE,@function
        .size           _ZN5flash16flash_fwd_kernelI23Flash_fwd_kernel_traitsILi192ELi128ELi64ELi8ELb0ELb0EN7cutlass10bfloat16_tE19Flash_kernel_traitsILi192ELi128ELi64ELi8ES3_EELb0ELb0ELb0ELb1ELb0ELb0ELb0ELb0EEEvNS_16Flash_fwd_paramsE,(.L_x_1278 - _ZN5flash16flash_fwd_kernelI23Flash_fwd_kernel_traitsILi192ELi128ELi64ELi8ELb0ELb0EN7cutlass10bfloat16_tE19Flash_kernel_traitsILi192ELi128ELi64ELi8ES3_EELb0ELb0ELb0ELb1ELb0ELb0ELb0ELb0EEEvNS_16Flash_fwd_paramsE)
        .other          _ZN5flash16flash_fwd_kernelI23Flash_fwd_kernel_traitsILi192ELi128ELi64ELi8ELb0ELb0EN7cutlass10bfloat16_tE19Flash_kernel_traitsILi192ELi128ELi64ELi8ES3_EELb0ELb0ELb0ELb1ELb0ELb0ELb0ELb0EEEvNS_16Flash_fwd_paramsE,@"STO_CUDA_ENTRY STV_DEFAULT"
_ZN5flash16flash_fwd_kernelI23Flash_fwd_kernel_traitsILi192ELi128ELi64ELi8ELb0ELb0EN7cutlass10bfloat16_tE19Flash_kernel_traitsILi192ELi128ELi64ELi8ES3_EELb0ELb0ELb0ELb1ELb0ELb0ELb0ELb0EEEvNS_16Flash_fwd_paramsE:
.text._ZN5flash16flash_fwd_kernelI23Flash_fwd_kernel_traitsILi192ELi128ELi64ELi8ELb0ELb0EN7cutlass10bfloat16_tE19Flash_kernel_traitsILi192ELi128ELi64ELi8ES3_EELb0ELb0ELb0ELb1ELb0ELb0ELb0ELb0EEEvNS_16Flash_fwd_paramsE:
        /* <DEDUP_REMOVED lines=34> */
.L_x_144:
[----:B-1-34-:R-:W-:Y:S02]  /*0220*/  MOV R4, c[0x0][0x218] ;  /* 0x0000860000047a02 */ /* 0x01afe40000000f00 */
.L_x_145:
        /* <DEDUP_REMOVED lines=12> */
[----:B------:R-:W-:-:S13]  /*02f0*/  ISETP.GE.AND P0, PT, R145, 0x1, PT ;  /* 0x000000019100780c */ /* 0x000fda0003f06270 */
[----:B------:R-:W-:Y:S05]  /*0300*/  @!P0 BRA `(.L_x_146) ;  /* 0x0000987000008947 */ /* 0x000fea0003800000 */
[----:B------:R-:W-:Y:S02]  /*0310*/  ISETP.NE.AND P1, PT, R201, -0x1, PT ;  /* 0xffffffffc900780c */ /* 0x000fe40003f25270 */
[----:B------:R-:W-:Y:S02]  /*0320*/  ISETP.NE.AND P0, PT, R9, -0x1, PT ;  /* 0xffffffff0900780c */ /* 0x000fe40003f05270 */
[----:B------:R-:W-:-:S09]  /*0330*/  SHF.R.S32.HI R15, RZ, 0x1f, R14 ;  /* 0x0000001fff0f7819 */ /* 0x000fd2000001140e */
        /* <DEDUP_REMOVED lines=22> */
.L_x_147:
[----:B------:R-:W-:-:S04]  /*04a0*/  IABS R5, c[0x0][0x1c8] ;  /* 0x0000720000057a13 */ /* 0x000fc80000000000 */
[----:B------:R-:W1:Y:S08]  /*04b0*/  I2F.RP R6, R5 ;  /* 0x0000000500067306 */ /* 0x000e700000209400 */
[----:B-1----:R-:W1:Y:S02]  /*04c0*/  MUFU.RCP R12, R6 ;  /* 0x00000006000c7308 */ /* 0x002e640000001000 */
[----:B-1----:R-:W-:-:S06]  /*04d0*/  IADD3 R12, R12, 0xffffffe, RZ ;  /* 0x0ffffffe0c0c7810 */ /* 0x002fcc0007ffe0ff */
[----:B------:R-:W1:Y:S02]  /*04e0*/  F2I.FTZ.U32.TRUNC.NTZ R13, R12 ;  /* 0x0000000c000d7305 */ /* 0x000e64000021f000 */
[----:B-1----:R-:W-:Y:S02]  /*04f0*/  IMAD.MOV R3, RZ, RZ, -R13 ;  /* 0x000000ffff037224 */ /* 0x002fe400078e0a0d */
[----:B------:R-:W-:Y:S02]  /*0500*/  IMAD.MOV.U32 R12, RZ, RZ, RZ ;  /* 0x000000ffff0c7224 */ /* 0x000fe400078e00ff */
[----:B------:R-:W-:Y:S01]  /*0510*/  IMAD R4, R3, R5, RZ ;  /* 0x0000000503047224 */ /* 0x000fe200078e02ff */
[----:B------:R-:W-:-:S03]  /*0520*/  IABS R3, R14 ;  /* 0x0000000e00037213 */ /* 0x000fc60000000000 */
[----:B------:R-:W-:-:S06]  /*0530*/  IMAD.HI.U32 R4, R13, R4, R12 ;  /* 0x000000040d047227 */ /* 0x000fcc00078e000c */
[----:B------:R-:W-:-:S04]  /*0540*/  IMAD.HI.U32 R208, R4, R3, RZ ;  /* 0x0000000304d07227 */ /* 0x000fc800078e00ff */
[----:B------:R-:W-:-:S04]  /*0550*/  IMAD.MOV R4, RZ, RZ, -R208 ;  /* 0x000000ffff047224 */ /* 0x000fc800078e0ad0 */
[----:B------:R-:W-:Y:S01]  /*0560*/  IMAD R4, R5, R4, R3 ;  /* 0x0000000405047224 */ /* 0x000fe200078e0203 */
[----:B------:R-:W-:-:S04]  /*0570*/  LOP3.LUT R3, R14, c[0x0][0x1c8], RZ, 0x3c, !PT ;  /* 0x000072000e037a12 */ /* 0x000fc800078e3cff */
[----:B------:R-:W-:Y:S02]  /*0580*/  ISETP.GT.U32.AND P2, PT, R5, R4, PT ;  /* 0x000000040500720c */ /* 0x000fe40003f44070 */
[----:B------:R-:W-:-:S11]  /*0590*/  ISETP.GE.AND P1, PT, R3, RZ, PT ;  /* 0x000000ff0300720c */ /* 0x000fd60003f26270 */
[-C--:B------:R-:W-:Y:S02]  /*05a0*/  @!P2 IADD3 R4, R4, -R5.reuse, RZ ;  /* 0x800000050404a210 */ /* 0x080fe40007ffe0ff */
[----:B------:R-:W-:Y:S02]  /*05b0*/  @!P2 IADD3 R208, R208, 0x1, RZ ;  /* 0x00000001d0d0a810 */ /* 0x000fe40007ffe0ff */
[----:B------:R-:W-:Y:S01]  /*05c0*/  ISETP.GE.U32.AND P3, PT, R4, R5, PT ;  /* 0x000000050400720c */ /* 0x000fe20003f66070 */
[----:B------:R-:W-:Y:S01]  /*05d0*/  @P0 IMAD.IADD R5, R2, 0x1, R9 ;  /* 0x0000000102050824 */ /* 0x000fe200078e0209 */
[----:B------:R-:W-:-:S03]  /*05e0*/  ISETP.NE.AND P2, PT, RZ, c[0x0][0x1c8], PT ;  /* 0x00007200ff007a0c */ /* 0x000fc60003f45270 */
[----:B------:R-:W-:-:S04]  /*05f0*/  @P0 IMAD.WIDE.U32 R8, R5, c[0x0][0x1a0], RZ ;  /* 0x0000680005080a25 */ /* 0x000fc800078e00ff */
[----:B------:R-:W-:Y:S01]  /*0600*/  @P0 IMAD R5, R5, c[0x0][0x1a4], R9 ;  /* 0x0000690005050a24 */ /* 0x000fe200078e0209 */
[----:B------:R-:W-:-:S03]  /*0610*/  @P0 MOV R10, R8 ;  /* 0x00000008000a0202 */ /* 0x000fc60000000f00 */
[----:B------:R-:W-:-:S05]  /*0620*/  @P3 IADD3 R208, R208, 0x1, RZ ;  /* 0x00000001d0d03810 */ /* 0x000fca0007ffe0ff */
[----:B------:R-:W-:Y:S01]  /*0630*/  @!P1 IMAD.MOV R208, RZ, RZ, -R208 ;  /* 0x000000ffffd09224 */ /* 0x000fe200078e0ad0 */
        /* <DEDUP_REMOVED lines=12> */
[----:B------:R-:W-:Y:S02]  /*0700*/  MOV R10, R8 ;  /* 0x00000008000a7202 */ /* 0x000fe40000000f00 */
.L_x_148:
[----:B------:R-:W-:Y:S01]  /*0710*/  SHF.R.S32.HI R9, RZ, 0x1f, R134 ;  /* 0x0000001fff097819 */ /* 0x000fe20000011486 */
[----:B------:R-:W-:Y:S01]  /*0720*/  IMAD.IADD R199, R206, 0x1, -R81 ;  /* 0x00000001cec77824 */ /* 0x000fe200078e0a51 */
[----:B------:R-:W-:Y:S02]  /*0730*/  BSSY B0, `(.L_x_149) ;  /* 0x0000068000007945 */ /* 0x000fe40003800000 */
[CC--:B------:R-:W-:Y:S02]  /*0740*/  LEA.HI R17, R9.reuse, R134.reuse, RZ, 0x4 ;  /* 0x0000008609117211 */ /* 0x0c0fe400078f20ff */
[----:B------:R-:W-:Y:S02]  /*0750*/  LEA.HI R3, R9, R134, RZ, 0x3 ;  /* 0x0000008609037211 */ /* 0x000fe400078f18ff */
[----:B------:R-:W-:-:S02]  /*0760*/  SHF.R.S32.HI R2, RZ, 0x4, R17 ;  /* 0x00000004ff027819 */ /* 0x000fc40000011411 */
[----:B------:R-:W-:Y:S02]  /*0770*/  SHF.R.S32.HI R12, RZ, 0x3, R3 ;  /* 0x00000003ff0c7819 */ /* 0x000fe40000011403 */
[----:B------:R-:W-:Y:S02]  /*0780*/  LOP3.LUT R3, R3, 0xfffffff8, RZ, 0xc0, !PT ;  /* 0xfffffff803037812 */ /* 0x000fe400078ec0ff */
[C---:B------:R-:W-:Y:S01]  /*0790*/  LEA.HI R197, R17.reuse, R2, RZ, 0x1 ;  /* 0x0000000211c57211 */ /* 0x040fe200078f08ff */
[----:B------:R-:W-:Y:S01]  /*07a0*/  IMAD.SHL.U32 R203, R12, 0x40, RZ ;  /* 0x000000400ccb7824 */ /* 0x000fe200078e00ff */
[----:B------:R-:W-:Y:S01]  /*07b0*/  LOP3.LUT R17, R17, 0xfffffff0, RZ, 0xc0, !PT ;  /* 0xfffffff011117812 */ /* 0x000fe200078ec0ff */
[C---:B------:R-:W-:Y:S01]  /*07c0*/  IMAD.IADD R4, R134.reuse, 0x1, -R3 ;  /* 0x0000000186047824 */ /* 0x040fe200078e0a03 */
[----:B------:R-:W-:Y:S02]  /*07d0*/  LOP3.LUT R197, R197, 0xfffffffe, RZ, 0xc0, !PT ;  /* 0xfffffffec5c57812 */ /* 0x000fe400078ec0ff */
[----:B------:R-:W-:Y:S01]  /*07e0*/  LOP3.LUT R203, R203, 0x1c0, RZ, 0xc0, !PT ;  /* 0x000001c0cbcb7812 */ /* 0x000fe200078ec0ff */
[----:B------:R-:W-:Y:S01]  /*07f0*/  IMAD.IADD R17, R134, 0x1, -R17 ;  /* 0x0000000186117824 */ /* 0x000fe200078e0a11 */
[----:B------:R-:W-:Y:S01]  /*0800*/  SHF.R.S32.HI R13, RZ, 0x1f, R12 ;  /* 0x0000001fff0d7819 */ /* 0x000fe2000001140c */
[----:B------:R-:W-:Y:S01]  /*0810*/  IMAD.SHL.U32 R214, R4, 0x8, RZ ;  /* 0x0000000804d67824 */ /* 0x000fe200078e00ff */
[----:B------:R-:W-:Y:S01]  /*0820*/  LEA.HI R8, R9, R134, RZ, 0x6 ;  /* 0x0000008609087211 */ /* 0x000fe200078f30ff */
[----:B------:R-:W-:Y:S01]  /*0830*/  IMAD.IADD R197, R2, 0x1, -R197 ;  /* 0x0000000102c57824 */ /* 0x000fe200078e0ac5 */
[----:B------:R-:W-:Y:S01]  /*0840*/  SHF.R.S32.HI R2, RZ, 0x1f, R17 ;  /* 0x0000001fff027819 */ /* 0x000fe20000011411 */
[----:B------:R-:W-:Y:S01]  /*0850*/  IMAD R19, R13, c[0x0][0x198], RZ ;  /* 0x000066000d137a24 */ /* 0x000fe200078e02ff */
[--C-:B------:R-:W-:Y:S01]  /*0860*/  LOP3.LUT R6, R203, 0x38, R214.reuse, 0xf8, !PT ;  /* 0x00000038cb067812 */ /* 0x100fe200078ef8d6 */
[----:B------:R-:W-:Y:S01]  /*0870*/  IMAD.SHL.U32 R8, R8, 0x8, RZ ;  /* 0x0000000808087824 */ /* 0x000fe200078e00ff */
[----:B------:R-:W-:-:S02]  /*0880*/  SHF.R.S32.HI R215, RZ, 0x1f, R214 ;  /* 0x0000001fffd77819 */ /* 0x000fc400000114d6 */
[----:B------:R-:W-:Y:S02]  /*0890*/  SHF.R.U32.HI R203, RZ, 0x3, R203 ;  /* 0x00000003ffcb7819 */ /* 0x000fe400000116cb */
[----:B------:R-:W-:Y:S01]  /*08a0*/  LEA.HI R3, R2, R17, RZ, 0x3 ;  /* 0x0000001102037211 */ /* 0x000fe200078f18ff */
[----:B------:R-:W-:Y:S01]  /*08b0*/  IMAD.WIDE.U32 R20, R12, c[0x0][0x198], R214 ;  /* 0x000066000c147a25 */ /* 0x000fe200078e00d6 */
[----:B------:R-:W-:Y:S02]  /*08c0*/  LOP3.LUT R203, R6, R203, RZ, 0x3c, !PT ;  /* 0x000000cb06cb7212 */ /* 0x000fe400078e3cff */
[----:B------:R-:W-:Y:S01]  /*08d0*/  LOP3.LUT R6, R3, 0xfffffff8, RZ, 0xc0, !PT ;  /* 0xfffffff803067812 */ /* 0x000fe200078ec0ff */
[----:B------:R-:W-:Y:S01]  /*08e0*/  IMAD R2, R12, c[0x0][0x19c], R19 ;  /* 0x000067000c027a24 */ /* 0x000fe200078e0213 */
[----:B------:R-:W-:Y:S01]  /*08f0*/  IADD3 R16, P0, R214, R16, RZ ;  /* 0x00000010d6107210 */ /* 0x000fe20007f1e0ff */
[----:B------:R-:W-:Y:S01]  /*0900*/  IMAD.SHL.U32 R19, R197, 0x8, RZ ;  /* 0x00000008c5137824 */ /* 0x000fe200078e00ff */
[----:B------:R-:W-:Y:S01]  /*0910*/  IADD3 R210, P1, R210, R20, RZ ;  /* 0x00000014d2d27210 */ /* 0x000fe20007f3e0ff */
[----:B------:R-:W-:Y:S01]  /*0920*/  IMAD.IADD R6, R17, 0x1, -R6 ;  /* 0x0000000111067824 */ /* 0x000fe200078e0a06 */
[----:B------:R-:W-:Y:S01]  /*0930*/  LOP3.LUT R203, R203, 0xfffffe00, R8, 0xf8, !PT ;  /* 0xfffffe00cbcb7812 */ /* 0x000fe200078ef808 */
[----:B------:R-:W-:Y:S01]  /*0940*/  IMAD.X R17, R215, 0x1, R11, P0 ;  /* 0x00000001d7117824 */ /* 0x000fe200000e060b */
[----:B------:R-:W-:Y:S01]  /*0950*/  IADD3.X R211, R7, R21, R2, P1, !PT ;  /* 0x0000001507d37210 */ /* 0x000fe20000ffe402 */
[----:B------:R-:W-:Y:S01]  /*0960*/  IMAD R11, R13, c[0x0][0x1a0], RZ ;  /* 0x000068000d0b7a24 */ /* 0x000fe200078e02ff */
[----:B------:R-:W-:Y:S01]  /*0970*/  LOP3.LUT P2, RZ, R6, 0x4, RZ, 0xc0, !PT ;  /* 0x0000000406ff7812 */ /* 0x000fe2000784c0ff */
[----:B------:R-:W-:Y:S01]  /*0980*/  IMAD.WIDE.U32 R20, R12, c[0x0][0x1a0], R214 ;  /* 0x000068000c147a25 */ /* 0x000fe200078e00d6 */
[----:B------:R-:W-:-:S02]  /*0990*/  LOP3.LUT P1, RZ, R6, 0x2, RZ, 0xc0, !PT ;  /* 0x0000000206ff7812 */ /* 0x000fc4000782c0ff */
[----:B------:R-:W-:Y:S01]  /*09a0*/  SHF.R.S32.HI R7, RZ, 0x1f, R208 ;  /* 0x0000001fff077819 */ /* 0x000fe200000114d0 */
[----:B------:R-:W-:Y:S01]  /*09b0*/  IMAD.SHL.U32 R6, R6, 0x40, RZ ;  /* 0x0000004006067824 */ /* 0x000fe200078e00ff */
[----:B------:R-:W-:Y:S01]  /*09c0*/  IADD3 R10, P0, R10, R20, RZ ;  /* 0x000000140a0a7210 */ /* 0x000fe20007f1e0ff */
[----:B------:R-:W-:Y:S01]  /*09d0*/  IMAD R2, R12, c[0x0][0x1a4], R11 ;  /* 0x000069000c027a24 */ /* 0x000fe200078e020b */
[----:B------:R-:W-:Y:S01]  /*09e0*/  LEA.HI R9, R9, R134, RZ, 0x5 ;  /* 0x0000008609097211 */ /* 0x000fe200078f28ff */
[C---:B------:R-:W-:Y:S01]  /*09f0*/  IMAD R213, R7.reuse, c[0x0][0x1b0], RZ ;  /* 0x00006c0007d57a24 */ /* 0x040fe200078e02ff */
[----:B------:R-:W-:Y:S01]  /*0a00*/  LOP3.LUT R6, R6, 0x1c0, RZ, 0xc0, !PT ;  /* 0x000001c006067812 */ /* 0x000fe200078ec0ff */
[----:B------:R-:W-:Y:S01]  /*0a10*/  IMAD R7, R7, c[0x0][0x1b8], RZ ;  /* 0x00006e0007077a24 */ /* 0x000fe200078e02ff */
[----:B------:R-:W-:Y:S01]  /*0a20*/  IADD3.X R11, R5, R21, R2, P0, !PT ;  /* 0x00000015050b7210 */ /* 0x000fe200007fe402 */
[----:B------:R-:W-:Y:S01]  /*0a30*/  IMAD.SHL.U32 R3, R3, 0x40, RZ ;  /* 0x0000004003037824 */ /* 0x000fe200078e00ff */
[----:B------:R-:W-:Y:S01]  /*0a40*/  ISETP.GE.AND P0, PT, R12, R199, PT ;  /* 0x000000c70c00720c */ /* 0x000fe20003f06270 */
[----:B------:R-:W-:Y:S01]  /*0a50*/  IMAD R213, R208, c[0x0][0x1b4], R213 ;  /* 0x00006d00d0d57a24 */ /* 0x000fe200078e02d5 */
[----:B------:R-:W-:Y:S01]  /*0a60*/  LOP3.LUT R19, R6, 0x8, R19, 0xf8, !PT ;  /* 0x0000000806137812 */ /* 0x000fe200078ef813 */
[C---:B------:R-:W-:Y:S01]  /*0a70*/  IMAD R7, R208.reuse, c[0x0][0x1bc], R7 ;  /* 0x00006f00d0077a24 */ /* 0x040fe200078e0207 */
[----:B------:R-:W-:Y:S01]  /*0a80*/  SHF.R.U32.HI R6, RZ, 0x3, R6 ;  /* 0x00000003ff067819 */ /* 0x000fe20000011606 */
[----:B------:R-:W-:Y:S01]  /*0a90*/  IMAD.WIDE.U32 R210, R208, c[0x0][0x1b0], R210 ;  /* 0x00006c00d0d27a25 */ /* 0x000fe200078e00d2 */
[----:B------:R-:W-:-:S02]  /*0aa0*/  SHF.R.S32.HI R80, RZ, 0x5, R9 ;  /* 0x00000005ff507819 */ /* 0x000fc40000011409 */
[----:B------:R-:W-:Y:S01]  /*0ab0*/  LOP3.LUT R2, R19, R6, RZ, 0x3c, !PT ;  /* 0x0000000613027212 */ /* 0x000fe200078e3cff */
[----:B------:R-:W-:Y:S01]  /*0ac0*/  IMAD R19, R15, c[0x0][0x1a8], RZ ;  /* 0x00006a000f137a24 */ /* 0x000fe200078e02ff */
[----:B------:R-:W-:Y:S01]  /*0ad0*/  IADD3 R205, R214, 0x40, RZ ;  /* 0x00000040d6cd7810 */ /* 0x000fe20007ffe0ff */
[----:B------:R-:W-:Y:S01]  /*0ae0*/  IMAD.MOV.U32 R5, RZ, RZ, 0x10 ;  /* 0x00000010ff057424 */ /* 0x000fe200078e00ff */
[----:B------:R-:W-:Y:S01]  /*0af0*/  LOP3.LUT R2, R2, 0xfffffe00, R3, 0xf8, !PT ;  /* 0xfffffe0002027812 */ /* 0x000fe200078ef803 */
[----:B------:R-:W-:Y:S01]  /*0b00*/  IMAD.MOV.U32 R8, RZ, RZ, 0x20 ;  /* 0x00000020ff087424 */ /* 0x000fe200078e00ff */
[----:B------:R-:W-:Y:S01]  /*0b10*/  IADD3 R204, R214, 0x80, RZ ;  /* 0x00000080d6cc7810 */ /* 0x000fe20007ffe0ff */
[----:B------:R-:W-:Y:S01]  /*0b20*/  IMAD.WIDE.U32 R208, R208, c[0x0][0x1b8], R10 ;  /* 0x00006e00d0d07a25 */ /* 0x000fe200078e000a */
[----:B------:R-:W-:Y:S02]  /*0b30*/  SEL R5, R5, 0xfffffff0, !P1 ;  /* 0xfffffff005057807 */ /* 0x000fe40004800000 */
[----:B------:R-:W-:Y:S01]  /*0b40*/  SEL R3, R8, 0xffffffe0, !P2 ;  /* 0xffffffe008037807 */ /* 0x000fe20005000000 */
[----:B------:R-:W-:-:S02]  /*0b50*/  IMAD R19, R14, c[0x0][0x1ac], R19 ;  /* 0x00006b000e137a24 */ /* 0x000fc400078e0213 */
[----:B------:R-:W-:-:S04]  /*0b60*/  IMAD.WIDE.U32 R16, R14, c[0x0][0x1a8], R16 ;  /* 0x00006a000e107a25 */ /* 0x000fc800078e0010 */
        /* <DEDUP_REMOVED lines=36> */
.L_x_150:
[----:B------:R-:W-:Y:S05]  /*0db0*/  BSYNC B0 ;  /* 0x0000000000007941 */ /* 0x000fea0003800000 */
.L_x_149:
[----:B------:R-:W-:Y:S01]  /*0dc0*/  IADD3 R10, R12, 0x20, RZ ;  /* 0x000000200c0a7810 */ /* 0x000fe20007ffe0ff */
[----:B------:R-:W-:Y:S03]  /*0dd0*/  BSSY B0, `(.L_x_151) ;  /* 0x0000024000007945 */ /* 0x000fe60003800000 */
[----:B------:R-:W-:-:S13]  /*0de0*/  ISETP.GE.AND P0, PT, R10, R199, PT ;  /* 0x000000c70a00720c */ /* 0x000fda0003f06270 */
[----:B------:R-:W-:Y:S05]  /*0df0*/  @P0 BRA `(.L_x_152) ;  /* 0x0000021000000947 */ /* 0x000fea0003800000 */
[----:B------:R-:W-:Y:S01]  /*0e00*/  IADD3 R7, P0, R20, 0x20, RZ ;  /* 0x0000002014077810 */ /* 0x000fe20007f1e0ff */
[----:B-1----:R-:W-:Y:S01]  /*0e10*/  IMAD.MOV.U32 R22, RZ, RZ, R16 ;  /* 0x000000ffff167224 */ /* 0x002fe200078e0010 */
        /* <DEDUP_REMOVED lines=31> */
.L_x_152:
[----:B------:R-:W-:Y:S05]  /*1010*/  BSYNC B0 ;  /* 0x0000000000007941 */ /* 0x000fea0003800000 */
.L_x_151:
        /* <DEDUP_REMOVED lines=37> */
.L_x_154:
[----:B------:R-:W-:Y:S05]  /*1270*/  BSYNC B0 ;  /* 0x0000000000007941 */ /* 0x000fea0003800000 */
.L_x_153:
[----:B------:R-:W-:Y:S01]  /*1280*/  IADD3 R6, R12, 0x60, RZ ;  /* 0x000000600c067810 */ /* 0x000fe20007ffe0ff */
[----:B------:R-:W-:Y:S01]  /*1290*/  UMOV UR7, 0x6 ;  /* 0x0000000600077882 */ /* 0x000fe20000000000 */
[----:B------:R-:W-:Y:S01]  /*12a0*/  IADD3 R7, R145, 0x3f, RZ ;  /* 0x0000003f91077810 */ /* 0x000fe20007ffe0ff */
[----:B------:R-:W-:Y:S01]  /*12b0*/  ULDC.64 UR4, c[0x0][0x198] ;  /* 0x0000660000047ab9 */ /* 0x000fe20000000a00 */
[----:B------:R-:W-:Y:S01]  /*12c0*/  ISETP.GE.AND P0, PT, R6, R199, PT ;  /* 0x000000c70600720c */ /* 0x000fe20003f06270 */
[----:B------:R-:W-:Y:S01]  /*12d0*/  USHF.L.U64.HI UR7, UR4, UR7, UR5 ;  /* 0x0000000704077299 */ /* 0x000fe20008010205 */
[----:B------:R-:W-:Y:S01]  /*12e0*/  SHF.R.S32.HI R6, RZ, 0x1f, R7 ;  /* 0x0000001fff067819 */ /* 0x000fe20000011407 */
[----:B------:R-:W-:Y:S01]  /*12f0*/  USHF.L.U32 UR8, UR4, 0x6, URZ ;  /* 0x0000000604087899 */ /* 0x000fe2000800063f */
[----:B------:R-:W-:Y:S02]  /*1300*/  BSSY B0, `(.L_x_155) ;  /* 0x0000023000007945 */ /* 0x000fe40003800000 */
[----:B------:R-:W-:-:S07]  /*1310*/  LEA.HI R6, R6, R7, RZ, 0x6 ;  /* 0x0000000706067211 */ /* 0x000fce00078f30ff */
        /* <DEDUP_REMOVED lines=33> */
.L_x_156:
[----:B------:R-:W-:Y:S05]  /*1530*/  BSYNC B0 ;  /* 0x0000000000007941 */ /* 0x000fea0003800000 */
.L_x_155:
[----:B------:R-:W-:Y:S01]  /*1540*/  LEA.HI.SX32 R7, R6, 0xffffffff, 0x1a ;  /* 0xffffffff06077811 */ /* 0x000fe200078fd2ff */
[----:B------:R-:W-:Y:S01]  /*1550*/  BSSY B0, `(.L_x_157) ;  /* 0x0000023000007945 */ /* 0x000fe20003800000 */
[----:B------:R-:W-:Y:S02]  /*1560*/  MOV R212, R210 ;  /* 0x000000d200d47202 */ /* 0x000fe40000000f00 */
[----:B--2---:R-:W-:Y:S01]  /*1570*/  SHF.R.S32.HI R18, RZ, 0x1f, R7 ;  /* 0x0000001fff127819 */ /* 0x004fe20000011407 */
[C---:B------:R-:W-:Y:S02]  /*1580*/  IMAD R11, R7.reuse, -0x40, R145 ;  /* 0xffffffc0070b7824 */ /* 0x040fe400078e0291 */
        /* <DEDUP_REMOVED lines=31> */
.L_x_158:
[----:B------:R-:W-:Y:S05]  /*1780*/  BSYNC B0 ;  /* 0x0000000000007941 */ /* 0x000fea0003800000 */
.L_x_157:
        /* <DEDUP_REMOVED lines=34> */
.L_x_160:
[----:B------:R-:W-:Y:S05]  /*19b0*/  BSYNC B0 ;  /* 0x0000000000007941 */ /* 0x000fea0003800000 */
.L_x_159:
[----:B------:R-:W-:Y:S01]  /*19c0*/  ISETP.NE.U32.AND P2, PT, RZ, c[0x0][0x318], PT ;  /* 0x0000c600ff007a0c */ /* 0x000fe20003f45070 */
[----:B------:R-:W0:Y:S03]  /*19d0*/  LDGDEPBAR ;  /* 0x00000000000079af */ /* 0x000e260000000000 */
[----:B------:R-:W-:-:S13]  /*19e0*/  ISETP.NE.AND.EX P2, PT, RZ, c[0x0][0x31c], PT, P2 ;  /* 0x0000c700ff007a0c */ /* 0x000fda0003f45320 */
[----:B------:R-:W-:Y:S01]  /*19f0*/  @P2 SHF.R.S32.HI R16, RZ, 0x1f, R0 ;  /* 0x0000001fff102819 */ /* 0x000fe20000011400 */
[----:B------:R-:W-:-:S04]  /*1a00*/  @P2 IMAD.WIDE.U32 R14, R0, c[0x0][0x320], R14 ;  /* 0x0000c800000e2a25 */ /* 0x000fc800078e000e */
[----:B------:R-:W-:Y:S01]  /*1a10*/  @P2 IMAD R17, R16, c[0x0][0x320], RZ ;  /* 0x0000c80010112a24 */ /* 0x000fe200078e02ff */
[----:B-1----:R-:W-:Y:S01]  /*1a20*/  @P2 LEA R20, P0, R14, c[0x0][0x318], 0x2 ;  /* 0x0000c6000e142a11 */ /* 0x002fe200078010ff */
[----:B------:R-:W-:-:S04]  /*1a30*/  DEPBAR.LE SB0, 0x0 ;  /* 0x000080000000791a */ /* 0x000fc80000000000 */
[----:B------:R-:W-:-:S04]  /*1a40*/  @P2 IMAD R17, R0, c[0x0][0x324], R17 ;  /* 0x0000c90000112a24 */ /* 0x000fc800078e0211 */
[----:B------:R-:W-:-:S05]  /*1a50*/  @P2 IMAD.IADD R17, R15, 0x1, R17 ;  /* 0x000000010f112824 */ /* 0x000fca00078e0211 */
[----:B------:R-:W-:-:S05]  /*1a60*/  @P2 LEA.HI.X R21, R14, c[0x0][0x31c], R17, 0x2, P0 ;  /* 0x0000c7000e152a11 */ /* 0x000fca00000f1411 */
[----:B------:R-:W2:Y:S04]  /*1a70*/  @P2 LDG.E R17, [R20.64] ;  /* 0x0000000a14112981 */ /* 0x000ea8000c1e1900 */
[----:B------:R-:W-:Y:S01]  /*1a80*/  BAR.SYNC.DEFER_BLOCKING 0x0 ;  /* 0x0000000000007b1d */ /* 0x000fe20000010000 */
[----:B------:R-:W-:Y:S01]  /*1a90*/  ISETP.GE.AND P1, PT, R12, R11, PT ;  /* 0x0000000b0c00720c */ /* 0x000fe20003f26270 */
[----:B------:R-:W-:Y:S01]  /*1aa0*/  IMAD R14, R18, c[0x0][0x1a0], RZ ;  /* 0x00006800120e7a24 */ /* 0x000fe200078e02ff */
[----:B------:R-:W-:Y:S01]  /*1ab0*/  MOV R0, RZ ;  /* 0x000000ff00007202 */ /* 0x000fe20000000f00 */
[C---:B------:R-:W-:Y:S02]  /*1ac0*/  IMAD.WIDE.U32 R18, R7.reuse, c[0x0][0x1a0], RZ ;  /* 0x0000680007127a25 */ /* 0x040fe400078e00ff */
[----:B------:R-:W2:Y:S01]  /*1ad0*/  @P2 MUFU.RCP R16, c[0x0][0x238] ;  /* 0x00008e0000102b08 */ /* 0x000ea20000001000 */
[----:B------:R-:W-:Y:S01]  /*1ae0*/  BSSY B0, `(.L_x_161) ;  /* 0x0000023000007945 */ /* 0x000fe20003800000 */
[----:B------:R-:W-:Y:S01]  /*1af0*/  IMAD R14, R7, c[0x0][0x1a4], R14 ;  /* 0x00006900070e7a24 */ /* 0x000fe200078e020e */
[----:B------:R-:W-:-:S03]  /*1b00*/  LEA R15, P0, R18, R208, 0x6 ;  /* 0x000000d0120f7211 */ /* 0x000fc600078030ff */
[----:B------:R-:W-:-:S05]  /*1b10*/  IMAD.IADD R19, R19, 0x1, R14 ;  /* 0x0000000113137824 */ /* 0x000fca00078e020e */
[----:B------:R-:W-:Y:S01]  /*1b20*/  LEA.HI.X R14, R18, R200, R19, 0x6, P0 ;  /* 0x000000c8120e7211 */ /* 0x000fe200000f3413 */
[----:B------:R1:W-:Y:S04]  /*1b30*/  @P1 STS.128 [R203+0x12000], RZ ;  /* 0x012000ffcb001388 */ /* 0x0003e80000000c00 */
[----:B------:R1:W-:Y:S04]  /*1b40*/  @P1 STS.128 [R203+0x14000], RZ ;  /* 0x014000ffcb001388 */ /* 0x0003e80000000c00 */
[----:B------:R1:W-:Y:S01]  /*1b50*/  @P1 STS.128 [R203+0x16000], RZ ;  /* 0x016000ffcb001388 */ /* 0x0003e20000000c00 */
[----:B--2---:R-:W-:Y:S01]  /*1b60*/  @P2 FMUL.FTZ R0, R17, R16 ;  /* 0x0000001011002220 */ /* 0x004fe20000410000 */
[----:B------:R-:W-:Y:S05]  /*1b70*/  @P1 BRA `(.L_x_162) ;  /* 0x0000019000001947 */ /* 0x000fea0003800000 */
[----:B-1----:R-:W-:Y:S02]  /*1b80*/  ISETP.GE.AND P3, PT, R214, c[0x0][0x220], PT ;  /* 0x00008800d6007a0c */ /* 0x002fe40003f66270 */
        /* <DEDUP_REMOVED lines=24> */
.L_x_162:
[----:B-1----:R-:W-:Y:S05]  /*1d10*/  BSYNC B0 ;  /* 0x0000000000007941 */ /* 0x002fea0003800000 */
.L_x_161:
[----:B------:R-:W-:Y:S01]  /*1d20*/  ISETP.GE.AND P0, PT, R10, R11, PT ;  /* 0x0000000b0a00720c */ /* 0x000fe20003f06270 */
[----:B------:R-:W-:Y:S01]  /*1d30*/  BSSY B0, `(.L_x_163) ;  /* 0x0000024000007945 */ /* 0x000fe20003800000 */
[----:B------:R-:W-:-:S05]  /*1d40*/  LOP3.LUT R9, R9, 0xffffffe0, RZ, 0xc0, !PT ;  /* 0xffffffe009097812 */ /* 0x000fca00078ec0ff */
[----:B------:R-:W-:-:S06]  /*1d50*/  IMAD.IADD R82, R134, 0x1, -R9 ;  /* 0x0000000186527824 */ /* 0x000fcc00078e0a09 */
[----:B------:R1:W-:Y:S04]  /*1d60*/  @P0 STS.128 [R203+0x13000], RZ ;  /* 0x013000ffcb000388 */ /* 0x0003e80000000c00 */
[----:B------:R1:W-:Y:S04]  /*1d70*/  @P0 STS.128 [R203+0x15000], RZ ;  /* 0x015000ffcb000388 */ /* 0x0003e80000000c00 */
[----:B------:R1:W-:Y:S01]  /*1d80*/  @P0 STS.128 [R203+0x17000], RZ ;  /* 0x017000ffcb000388 */ /* 0x0003e20000000c00 */
[----:B------:R-:W-:Y:S05]  /*1d90*/  @P0 BRA `(.L_x_164) ;  /* 0x000001d000000947 */ /* 0x000fea0003800000 */
[----:B------:R-:W-:Y:S01]  /*1da0*/  ISETP.GE.AND P3, PT, R214, c[0x0][0x220], PT ;  /* 0x00008800d6007a0c */ /* 0x000fe20003f66270 */
[----:B------:R-:W-:Y:S01]  /*1db0*/  IMAD.WIDE.U32 R10, R8, c[0x0][0x1a0], RZ ;  /* 0x00006800080a7a25 */ /* 0x000fe200078e00ff */
        /* <DEDUP_REMOVED lines=27> */
.L_x_164:
[----:B------:R-:W-:Y:S05]  /*1f70*/  BSYNC B0 ;  /* 0x0000000000007941 */ /* 0x000fea0003800000 */
.L_x_163:
[C---:B--2---:R-:W-:Y:S01]  /*1f80*/  IMAD.SHL.U32 R8, R4.reuse, 0x40, RZ ;  /* 0x0000004004087824 */ /* 0x044fe200078e00ff */
[----:B------:R-:W-:Y:S01]  /*1f90*/  R2P PR, R4, 0x6 ;  /* 0x0000000604007804 */ /* 0x000fe20000000000 */
[----:B------:R-:W-:Y:S01]  /*1fa0*/  IMAD.SHL.U32 R12, R12, 0x8, RZ ;  /* 0x000000080c0c7824 */ /* 0x000fe200078e00ff */
[----:B------:R-:W-:Y:S01]  /*1fb0*/  SHF.R.S32.HI R207, RZ, 0x1f, R82 ;  /* 0x0000001fffcf7819 */ /* 0x000fe20000011452 */
[----:B------:R-:W-:Y:S01]  /*1fc0*/  IMAD R198, R80, 0x400, R2 ;  /* 0x0000040050c67824 */ /* 0x000fe200078e0202 */
[----:B------:R-:W-:Y:S01]  /*1fd0*/  LOP3.LUT R9, R8, 0x1c0, RZ, 0xc0, !PT ;  /* 0x000001c008097812 */ /* 0x000fe200078ec0ff */
[----:B------:R-:W0:Y:S01]  /*1fe0*/  LDGDEPBAR ;  /* 0x00000000000079af */ /* 0x000e220000000000 */
[----:B------:R-:W-:Y:S01]  /*1ff0*/  LEA.HI R207, R207, R82, RZ, 0x2 ;  /* 0x00000052cfcf7211 */ /* 0x000fe200078f10ff */
        /* <DEDUP_REMOVED lines=9> */
[----:B------:R-:W-:-:S02]  /*2090*/  SHF.R.S32.HI R207, RZ, 0x2, R207 ;  /* 0x00000002ffcf7819 */ /* 0x000fc400000114cf */
[----:B------:R-:W-:Y:S01]  /*20a0*/  IMAD R197, R197, 0x200, R8 ;  /* 0x00000200c5c57824 */ /* 0x000fe200078e0208 */
[----:B------:R-:W-:Y:S02]  /*20b0*/  LDSM.16.M88.4 R52, [R194] ;  /* 0x00000000c234783b */ /* 0x000fe40000000200 */
[----:B------:R-:W-:Y:S02]  /*20c0*/  IMAD R80, R80, 0x10, R207 ;  /* 0x0000001050507824 */ /* 0x000fe400078e02cf */
[----:B------:R-:W-:Y:S01]  /*20d0*/  IMAD.SHL.U32 R197, R197, 0x2, RZ ;  /* 0x00000002c5c57824 */ /* 0x000fe200078e00ff */
[----:B------:R-:W-:Y:S01]  /*20e0*/  LDSM.16.M88.4 R76, [R194+0x4000] ;  /* 0x00400000c24c783b */ /* 0x000fe20000000200 */
[----:B------:R-:W-:-:S03]  /*20f0*/  IMAD.IADD R135, R81, 0x1, R80 ;  /* 0x0000000151877824 */ /* 0x000fc600078e0250 */
[----:B------:R-:W2:Y:S01]  /*2100*/  LDSM.16.M88.4 R24, [R197+0xc000] ;  /* 0x00c00000c518783b */ /* 0x000ea20000000200 */
[C---:B------:R-:W-:Y:S02]  /*2110*/  IADD3 R4, R197.reuse, 0xc000, RZ ;  /* 0x0000c000c5047810 */ /* 0x040fe40007ffe0ff */
[----:B------:R-:W-:Y:S01]  /*2120*/  IADD3 R195, R197, 0xc020, RZ ;  /* 0x0000c020c5c37810 */ /* 0x000fe20007ffe0ff */
[----:B------:R-:W3:Y:S01]  /*2130*/  LDSM.16.M88.4 R16, [R197+0xc800] ;  /* 0x00c80000c510783b */ /* 0x000ee20000000200 */
[----:B------:R-:W-:Y:S01]  /*2140*/  @P1 IADD3 R195, R4, -0x20, RZ ;  /* 0xffffffe004c31810 */ /* 0x000fe20007ffe0ff */
[----:B------:R-:W-:Y:S02]  /*2150*/  IMAD.MOV.U32 R4, RZ, RZ, 0x40 ;  /* 0x00000040ff047424 */ /* 0x000fe400078e00ff */
[----:B------:R-:W4:Y:S01]  /*2160*/  LDSM.16.M88.4 R60, [R197+0xd000] ;  /* 0x00d00000c53c783b */ /* 0x000f220000000200 */
[C---:B------:R-:W-:Y:S02]  /*2170*/  IADD3 R187, R195.reuse, 0x800, RZ ;  /* 0x00000800c3bb7810 */ /* 0x040fe40007ffe0ff */
[----:B------:R-:W-:Y:S01]  /*2180*/  SEL R4, R4, 0xffffffc0, !P2 ;  /* 0xffffffc004047807 */ /* 0x000fe20005000000 */
[----:B------:R-:W5:Y:S01]  /*2190*/  LDSM.16.M88.4 R68, [R197+0xd800] ;  /* 0x00d80000c544783b */ /* 0x000f620000000200 */
[----:B------:R-:W-:-:S02]  /*21a0*/  IADD3 R186, R195, 0x1000, RZ ;  /* 0x00001000c3ba7810 */ /* 0x000fc40007ffe0ff */
[----:B------:R-:W-:Y:S01]  /*21b0*/  IADD3 R185, R195, 0x1800, RZ ;  /* 0x00001800c3b97810 */ /* 0x000fe20007ffe0ff */
[----:B------:R-:W1:Y:S01]  /*21c0*/  LDSM.16.M88.4 R48, [R195] ;  /* 0x00000000c330783b */ /* 0x000e620000000200 */
[----:B------:R-:W-:Y:S01]  /*21d0*/  IMAD.IADD R191, R197, 0x1, R4 ;  /* 0x00000001c5bf7824 */ /* 0x000fe200078e0204 */
[C---:B------:R-:W-:Y:S01]  /*21e0*/  IADD3 R183, R195.reuse, 0x2000, RZ ;  /* 0x00002000c3b77810 */ /* 0x040fe20007ffe0ff */
[----:B------:R-:W-:Y:S01]  /*21f0*/  IMAD.IADD R184, R4, 0x1, R195 ;  /* 0x0000000104b87824 */ /* 0x000fe200078e02c3 */
[----:B------:R-:W1:Y:S01]  /*2200*/  LDSM.16.M88.4 R40, [R195+0x800] ;  /* 0x00080000c328783b */ /* 0x000e620000000200 */
[----:B------:R-:W-:Y:S01]  /*2210*/  IMAD.SHL.U32 R4, R134, 0x2, RZ ;  /* 0x0000000286047824 */ /* 0x000fe200078e00ff */
[C---:B------:R-:W-:Y:S02]  /*2220*/  IADD3 R182, R195.reuse, 0x2800, RZ ;  /* 0x00002800c3b67810 */ /* 0x040fe40007ffe0ff */
[----:B------:R-:W1:Y:S01]  /*2230*/  LDSM.16.M88.4 R8, [R195+0x1000] ;  /* 0x00100000c308783b */ /* 0x000e620000000200 */
[----:B------:R-:W-:-:S02]  /*2240*/  IADD3 R181, R195, 0x3000, RZ ;  /* 0x00003000c3b57810 */ /* 0x000fc40007ffe0ff */
[----:B------:R-:W-:Y:S01]  /*2250*/  LOP3.LUT R4, R4, 0x6, RZ, 0xc0, !PT ;  /* 0x0000000604047812 */ /* 0x000fe200078ec0ff */
[----:B------:R-:W1:Y:S01]  /*2260*/  LDSM.16.M88.4 R44, [R195+0x1800] ;  /* 0x00180000c32c783b */ /* 0x000e620000000200 */
[C---:B------:R-:W-:Y:S02]  /*2270*/  IADD3 R180, R195.reuse, 0x3800, RZ ;  /* 0x00003800c3b47810 */ /* 0x040fe40007ffe0ff */
[----:B------:R-:W-:Y:S01]  /*2280*/  IADD3 R179, R195, 0x4000, RZ ;  /* 0x00004000c3b37810 */ /* 0x000fe20007ffe0ff */
[----:B------:R-:W1:Y:S01]  /*2290*/  LDSM.16.M88.4 R32, [R191+0xc000] ;  /* 0x00c00000bf20783b */ /* 0x000e620000000200 */
[----:B------:R-:W-:Y:S01]  /*22a0*/  IMAD R4, R7, 0x40, R4 ;  /* 0x0000004007047824 */ /* 0x000fe200078e0204 */
[C---:B------:R-:W-:Y:S02]  /*22b0*/  IADD3 R178, R195.reuse, 0x4800, RZ ;  /* 0x00004800c3b27810 */ /* 0x040fe40007ffe0ff */
[----:B------:R-:W1:Y:S01]  /*22c0*/  LDSM.16.M88.4 R72, [R191+0xc800] ;  /* 0x00c80000bf48783b */ /* 0x000e620000000200 */
[----:B------:R-:W-:-:S02]  /*22d0*/  IADD3 R177, R195, 0x5000, RZ ;  /* 0x00005000c3b17810 */ /* 0x000fc40007ffe0ff */
[C---:B------:R-:W-:Y:S01]  /*22e0*/  IADD3 R82, R4.reuse, 0x20, RZ ;  /* 0x0000002004527810 */ /* 0x040fe20007ffe0ff */
[C---:B--2---:R-:W-:Y:S01]  /*22f0*/  HMMA.16816.F32.BF16 R28, R36.reuse, R24, RZ ;  /* 0x00000018241c723c */ /* 0x044fe200000418ff */
[C---:B------:R-:W-:Y:S02]  /*2300*/  IADD3 R92, R4.reuse, 0x18, RZ ;  /* 0x00000018045c7810 */ /* 0x040fe40007ffe0ff */
[C---:B------:R-:W-:Y:S02]  /*2310*/  IADD3 R90, R4.reuse, 0x28, RZ ;  /* 0x00000028045a7810 */ /* 0x040fe40007ffe0ff */
[C---:B------:R-:W-:Y:S02]  /*2320*/  IADD3 R80, R4.reuse, 0x19, RZ ;  /* 0x0000001904507810 */ /* 0x040fe40007ffe0ff */
[C---:B------:R-:W-:Y:S01]  /*2330*/  IADD3 R86, R4.reuse, 0x21, RZ ;  /* 0x0000002104567810 */ /* 0x040fe20007ffe0ff */
[----:B------:R-:W-:Y:S01]  /*2340*/  HMMA.16816.F32.BF16 R24, R36, R26, RZ ;  /* 0x0000001a2418723c */ /* 0x000fe200000418ff */
[----:B------:R-:W-:-:S02]  /*2350*/  IADD3 R88, R4, 0x29, RZ ;  /* 0x0000002904587810 */ /* 0x000fc40007ffe0ff */
[C---:B------:R-:W-:Y:S02]  /*2360*/  IADD3 R96, R4.reuse, 0x30, RZ ;  /* 0x0000003004607810 */ /* 0x040fe40007ffe0ff */
[C---:B------:R-:W-:Y:S02]  /*2370*/  IADD3 R100, R4.reuse, 0x38, RZ ;  /* 0x0000003804647810 */ /* 0x040fe40007ffe0ff */
[C---:B------:R-:W-:Y:S01]  /*2380*/  IADD3 R98, R4.reuse, 0x39, RZ ;  /* 0x0000003904627810 */ /* 0x040fe20007ffe0ff */
[----:B---3--:R-:W-:Y:S01]  /*2390*/  HMMA.16816.F32.BF16 R20, R36, R16, RZ ;  /* 0x000000102414723c */ /* 0x008fe200000418ff */
[C---:B------:R-:W-:Y:S02]  /*23a0*/  IADD3 R84, R4.reuse, 0x11, RZ ;  /* 0x0000001104547810 */ /* 0x040fe40007ffe0ff */
[C---:B------:R-:W-:Y:S02]  /*23b0*/  IADD3 R94, R4.reuse, 0x31, RZ ;  /* 0x00000031045e7810 */ /* 0x040fe40007ffe0ff */
[----:B------:R-:W-:-:S02]  /*23c0*/  ISETP.GE.AND P1, PT, R4, R145, PT ;  /* 0x000000910400720c */ /* 0x000fc40003f26270 */
[-C--:B------:R-:W-:Y:S01]  /*23d0*/  ISETP.GE.AND P2, PT, R92, R145.reuse, PT ;  /* 0x000000915c00720c */ /* 0x080fe20003f46270 */
[----:B----4-:R-:W-:Y:S01]  /*23e0*/  HMMA.16816.F32.BF16 R64, R36, R60, RZ ;  /* 0x0000003c2440723c */ /* 0x010fe200000418ff */
[----:B------:R-:W-:Y:S02]  /*23f0*/  ISETP.GE.AND P3, PT, R84, R145, PT ;  /* 0x000000915400720c */ /* 0x000fe40003f66270 */
[----:B------:R-:W-:-:S05]  /*2400*/  IADD3 R176, R195, 0x5800, RZ ;  /* 0x00005800c3b07810 */ /* 0x000fca0007ffe0ff */
[C---:B------:R-:W-:Y:S08]  /*2410*/  HMMA.16816.F32.BF16 R16, R36.reuse, R18, RZ ;  /* 0x000000122410723c */ /* 0x040ff000000418ff */
[C---:B------:R-:W-:Y:S08]  /*2420*/  HMMA.16816.F32.BF16 R60, R36.reuse, R62, RZ ;  /* 0x0000003e243c723c */ /* 0x040ff000000418ff */
[C---:B-----5:R-:W-:Y:S08]  /*2430*/  HMMA.16816.F32.BF16 R56, R36.reuse, R68, RZ ;  /* 0x000000442438723c */ /* 0x060ff000000418ff */
[----:B------:R-:W-:Y:S01]  /*2440*/  HMMA.16816.F32.BF16 R36, R36, R70, RZ ;  /* 0x000000462424723c */ /* 0x000fe200000418ff */
[----:B------:R-:W2:Y:S07]  /*2450*/  LDSM.16.M88.4 R68, [R191+0xd000] ;  /* 0x00d00000bf44783b */ /* 0x000eae0000000200 */
[C---:B-1----:R-:W-:Y:S08]  /*2460*/  HMMA.16816.F32.BF16 R28, R12.reuse, R48, R28 ;  /* 0x000000300c1c723c */ /* 0x042ff0000004181c */
[C---:B------:R-:W-:Y:S01]  /*2470*/  HMMA.16816.F32.BF16 R24, R12.reuse, R50, R24 ;  /* 0x000000320c18723c */ /* 0x040fe20000041818 */
[----:B------:R-:W1:Y:S07]  /*2480*/  LDSM.16.M88.4 R48, [R191+0xd800] ;  /* 0x00d80000bf30783b */ /* 0x000e6e0000000200 */
[C---:B------:R-:W-:Y:S08]  /*2490*/  HMMA.16816.F32.BF16 R20, R12.reuse, R40, R20 ;  /* 0x000000280c14723c */ /* 0x040ff00000041814 */
[C---:B------:R-:W-:Y:S01]  /*24a0*/  HMMA.16816.F32.BF16 R16, R12.reuse, R42, R16 ;  /* 0x0000002a0c10723c */ /* 0x040fe20000041810 */
[----:B------:R-:W-:Y:S07]  /*24b0*/  LDSM.16.M88.4 R40, [R193] ;  /* 0x00000000c128783b */ /* 0x000fee0000000200 */
[C---:B------:R-:W-:Y:S08]  /*24c0*/  HMMA.16816.F32.BF16 R64, R12.reuse, R8, R64 ;  /* 0x000000080c40723c */ /* 0x040ff00000041840 */
[C---:B------:R-:W-:Y:S01]  /*24d0*/  HMMA.16816.F32.BF16 R60, R12.reuse, R10, R60 ;  /* 0x0000000a0c3c723c */ /* 0x040fe2000004183c */
[----:B------:R-:W3:Y:S07]  /*24e0*/  LDSM.16.M88.4 R8, [R184] ;  /* 0x00000000b808783b */ /* 0x000eee0000000200 */
        /* <DEDUP_REMOVED lines=9> */
[----:B------:R-:W-:Y:S07]  /*2580*/  LDSM.16.M88.4 R72, [R197+0xe000] ;  /* 0x00e00000c548783b */ /* 0x000fee0000000200 */
[C---:B--2---:R-:W-:Y:S08]  /*2590*/  HMMA.16816.F32.BF16 R64, R52.reuse, R68, R64 ;  /* 0x000000443440723c */ /* 0x044ff00000041840 */
[C---:B------:R-:W-:Y:S01]  /*25a0*/  HMMA.16816.F32.BF16 R60, R52.reuse, R70, R60 ;  /* 0x00000046343c723c */ /* 0x040fe2000004183c */
[----:B------:R-:W-:Y:S07]  /*25b0*/  LDSM.16.M88.4 R68, [R197+0xe800] ;  /* 0x00e80000c544783b */ /* 0x000fee0000000200 */
[C---:B-1----:R-:W-:Y:S08]  /*25c0*/  HMMA.16816.F32.BF16 R56, R52.reuse, R48, R56 ;  /* 0x000000303438723c */ /* 0x042ff00000041838 */
[----:B------:R-:W-:Y:S01]  /*25d0*/  HMMA.16816.F32.BF16 R52, R52, R50, R36 ;  /* 0x000000323434723c */ /* 0x000fe20000041824 */
[----:B------:R-:W-:Y:S04]  /*25e0*/  LDSM.16.M88.4 R36, [R197+0xf000] ;  /* 0x00f00000c524783b */ /* 0x000fe80000000200 */
[----:B------:R-:W-:Y:S03]  /*25f0*/  LDSM.16.M88.4 R48, [R195+0x2000] ;  /* 0x00200000c330783b */ /* 0x000fe60000000200 */
[C---:B---3--:R-:W-:Y:S08]  /*2600*/  HMMA.16816.F32.BF16 R28, R40.reuse, R8, R28 ;  /* 0x00000008281c723c */ /* 0x048ff0000004181c */
[C---:B------:R-:W-:Y:S01]  /*2610*/  HMMA.16816.F32.BF16 R24, R40.reuse, R10, R24 ;  /* 0x0000000a2818723c */ /* 0x040fe20000041818 */
[----:B------:R-:W1:Y:S07]  /*2620*/  LDSM.16.M88.4 R8, [R198+0x4000] ;  /* 0x00400000c608783b */ /* 0x000e6e0000000200 */
[C---:B----4-:R-:W-:Y:S08]  /*2630*/  HMMA.16816.F32.BF16 R20, R40.reuse, R12, R20 ;  /* 0x0000000c2814723c */ /* 0x050ff00000041814 */
[C---:B------:R-:W-:Y:S01]  /*2640*/  HMMA.16816.F32.BF16 R16, R40.reuse, R14, R16 ;  /* 0x0000000e2810723c */ /* 0x040fe20000041810 */
[----:B------:R-:W2:Y:S07]  /*2650*/  LDSM.16.M88.4 R12, [R197+0xf800] ;  /* 0x00f80000c50c783b */ /* 0x000eae0000000200 */
[C---:B-----5:R-:W-:Y:S08]  /*2660*/  HMMA.16816.F32.BF16 R64, R40.reuse, R32, R64 ;  /* 0x000000202840723c */ /* 0x060ff00000041840 */
[C---:B------:R-:W-:Y:S01]  /*2670*/  HMMA.16816.F32.BF16 R60, R40.reuse, R34, R60 ;  /* 0x00000022283c723c */ /* 0x040fe2000004183c */
[----:B------:R-:W3:Y:S07]  /*2680*/  LDSM.16.M88.4 R32, [R196+0x4000] ;  /* 0x00400000c420783b */ /* 0x000eee0000000200 */
[C---:B------:R-:W-:Y:S08]  /*2690*/  HMMA.16816.F32.BF16 R56, R40.reuse, R44, R56 ;  /* 0x0000002c2838723c */ /* 0x040ff00000041838 */
[----:B------:R-:W-:Y:S01]  /*26a0*/  HMMA.16816.F32.BF16 R52, R40, R46, R52 ;  /* 0x0000002e2834723c */ /* 0x000fe20000041834 */
[----:B------:R-:W4:Y:S04]  /*26b0*/  LDSM.16.M88.4 R44, [R195+0x2800] ;  /* 0x00280000c32c783b */ /* 0x000f280000000200 */
[----:B------:R-:W-:Y:S03]  /*26c0*/  LDSM.16.M88.4 R40, [R195+0x3000] ;  /* 0x00300000c328783b */ /* 0x000fe60000000200 */
[C---:B-1----:R-:W-:Y:S08]  /*26d0*/  HMMA.16816.F32.BF16 R28, R8.reuse, R72, R28 ;  /* 0x00000048081c723c */ /* 0x042ff0000004181c */
[C---:B------:R-:W-:Y:S01]  /*26e0*/  HMMA.16816.F32.BF16 R24, R8.reuse, R74, R24 ;  /* 0x0000004a0818723c */ /* 0x040fe20000041818 */
[----:B------:R-:W-:Y:S07]  /*26f0*/  LDSM.16.M88.4 R72, [R191+0xf000] ;  /* 0x00f00000bf48783b */ /* 0x000fee0000000200 */
[C---:B------:R-:W-:Y:S08]  /*2700*/  HMMA.16816.F32.BF16 R64, R8.reuse, R36, R64 ;  /* 0x000000240840723c */ /* 0x040ff00000041840 */
[C---:B------:R-:W-:Y:S01]  /*2710*/  HMMA.16816.F32.BF16 R60, R8.reuse, R38, R60 ;  /* 0x00000026083c723c */ /* 0x040fe2000004183c */
[----:B------:R-:W1:Y:S07]  /*2720*/  LDSM.16.M88.4 R36, [R195+0x3800] ;  /* 0x00380000c324783b */ /* 0x000e6e0000000200 */
[C---:B------:R-:W-:Y:S08]  /*2730*/  HMMA.16816.F32.BF16 R20, R8.reuse, R68, R20 ;  /* 0x000000440814723c */ /* 0x040ff00000041814 */
[C---:B------:R-:W-:Y:S01]  /*2740*/  HMMA.16816.F32.BF16 R16, R8.reuse, R70, R16 ;  /* 0x000000460810723c */ /* 0x040fe20000041810 */
[----:B------:R-:W-:Y:S07]  /*2750*/  LDSM.16.M88.4 R68, [R191+0xf800] ;  /* 0x00f80000bf44783b */ /* 0x000fee0000000200 */
[C---:B--2---:R-:W-:Y:S08]  /*2760*/  HMMA.16816.F32.BF16 R56, R8.reuse, R12, R56 ;  /* 0x0000000c0838723c */ /* 0x044ff00000041838 */
[----:B------:R-:W-:Y:S01]  /*2770*/  HMMA.16816.F32.BF16 R52, R8, R14, R52 ;  /* 0x0000000e0834723c */ /* 0x000fe20000041834 */
[----:B------:R-:W2:Y:S04]  /*2780*/  LDSM.16.M88.4 R12, [R191+0xe000] ;  /* 0x00e00000bf0c783b */ /* 0x000ea80000000200 */
[----:B------:R-:W5:Y:S03]  /*2790*/  LDSM.16.M88.4 R8, [R191+0xe800] ;  /* 0x00e80000bf08783b */ /* 0x000f660000000200 */
[C---:B---3--:R-:W-:Y:S08]  /*27a0*/  HMMA.16816.F32.BF16 R28, R32.reuse, R48, R28 ;  /* 0x00000030201c723c */ /* 0x048ff0000004181c */
[C---:B------:R-:W-:Y:S01]  /*27b0*/  HMMA.16816.F32.BF16 R24, R32.reuse, R50, R24 ;  /* 0x000000322018723c */ /* 0x040fe20000041818 */
[----:B------:R-:W-:Y:S07]  /*27c0*/  LDSM.16.M88.4 R48, [R193+0x4000] ;  /* 0x00400000c130783b */ /* 0x000fee0000000200 */
[C---:B----4-:R-:W-:Y:S08]  /*27d0*/  HMMA.16816.F32.BF16 R20, R32.reuse, R44, R20 ;  /* 0x0000002c2014723c */ /* 0x050ff00000041814 */
[C---:B------:R-:W-:Y:S01]  /*27e0*/  HMMA.16816.F32.BF16 R16, R32.reuse, R46, R16 ;  /* 0x0000002e2010723c */ /* 0x040fe20000041810 */
[----:B------:R-:W3:Y:S07]  /*27f0*/  LDSM.16.M88.4 R44, [R184+0x2000] ;  /* 0x00200000b82c783b */ /* 0x000eee0000000200 */
[C---:B-1----:R-:W-:Y:S08]  /*2800*/  HMMA.16816.F32.BF16 R56, R32.reuse, R36, R56 ;  /* 0x000000242038723c */ /* 0x042ff00000041838 */
[----:B------:R-:W-:Y:S01]  /*2810*/  HMMA.16816.F32.BF16 R52, R32, R38, R52 ;  /* 0x000000262034723c */ /* 0x000fe20000041834 */
[----:B------:R-:W-:Y:S07]  /*2820*/  LDSM.16.M88.4 R36, [R184+0x3000] ;  /* 0x00300000b824783b */ /* 0x000fee0000000200 */
[----:B--2---:R-:W-:Y:S08]  /*2830*/  HMMA.16816.F32.BF16 R28, R76, R12, R28 ;  /* 0x0000000c4c1c723c */ /* 0x004ff0000004181c */
[C---:B------:R-:W-:Y:S08]  /*2840*/  HMMA.16816.F32.BF16 R64, R32.reuse, R40, R64 ;  /* 0x000000282040723c */ /* 0x040ff00000041840 */
[----:B------:R-:W-:Y:S01]  /*2850*/  HMMA.16816.F32.BF16 R60, R32, R42, R60 ;  /* 0x0000002a203c723c */ /* 0x000fe2000004183c */
[----:B------:R-:W1:Y:S04]  /*2860*/  LDSM.16.M88.4 R32, [R184+0x3800] ;  /* 0x00380000b820783b */ /* 0x000e680000000200 */
[----:B------:R-:W-:Y:S03]  /*2870*/  LDSM.16.M88.4 R40, [R184+0x2800] ;  /* 0x00280000b828783b */ /* 0x000fe60000000200 */
[C---:B------:R-:W-:Y:S01]  /*2880*/  HMMA.16816.F32.BF16 R24, R76.reuse, R14, R24 ;  /* 0x0000000e4c18723c */ /* 0x040fe20000041818 */
[----:B------:R-:W-:Y:S07]  /*2890*/  LDSM.16.M88.4 R12, [R197+0x10000] ;  /* 0x01000000c50c783b */ /* 0x000fee0000000200 */
[C---:B-----5:R-:W-:Y:S08]  /*28a0*/  HMMA.16816.F32.BF16 R20, R76.reuse, R8, R20 ;  /* 0x000000084c14723c */ /* 0x060ff00000041814 */
[C---:B------:R-:W-:Y:S01]  /*28b0*/  HMMA.16816.F32.BF16 R16, R76.reuse, R10, R16 ;  /* 0x0000000a4c10723c */ /* 0x040fe20000041810 */
[----:B------:R-:W2:Y:S07]  /*28c0*/  LDSM.16.M88.4 R8, [R198+0x8000] ;  /* 0x00800000c608783b */ /* 0x000eae0000000200 */
[C---:B------:R-:W-:Y:S08]  /*28d0*/  HMMA.16816.F32.BF16 R56, R76.reuse, R68, R56 ;  /* 0x000000444c38723c */ /* 0x040ff00000041838 */
[----:B------:R-:W-:Y:S01]  /*28e0*/  HMMA.16816.F32.BF16 R68, R76, R70, R52 ;  /* 0x000000464c44723c */ /* 0x000fe20000041834 */
[----:B------:R-:W-:Y:S07]  /*28f0*/  LDSM.16.M88.4 R52, [R197+0x10800] ;  /* 0x01080000c534783b */ /* 0x000fee0000000200 */
[----:B---3--:R-:W-:Y:S08]  /*2900*/  HMMA.16816.F32.BF16 R28, R48, R44, R28 ;  /* 0x0000002c301c723c */ /* 0x008ff0000004181c */
[C---:B------:R-:W-:Y:S07]  /*2910*/  HMMA.16816.F32.BF16 R64, R76.reuse, R72, R64 ;  /* 0x000000484c40723c */ /* 0x040fee0000041840 */
[----:B------:R-:W-:Y:S01]  /*2920*/  IADD3 R72, R4, 0x1, RZ ;  /* 0x0000000104487810 */ /* 0x000fe20007ffe0ff */
[----:B------:R-:W-:Y:S03]  /*2930*/  HMMA.16816.F32.BF16 R60, R76, R74, R60 ;  /* 0x0000004a4c3c723c */ /* 0x000fe6000004183c */
[----:B------:R-:W-:-:S04]  /*2940*/  ISETP.GE.AND P0, PT, R72, R145, PT ;  /* 0x000000914800720c */ /* 0x000fc80003f06270 */
[----:B------:R-:W-:Y:S01]  /*2950*/  IADD3 R77, R145, R135, -R206 ;  /* 0x00000087914d7210 */ /* 0x000fe20007ffe8ce */
[C---:B------:R-:W-:Y:S01]  /*2960*/  HMMA.16816.F32.BF16 R44, R48.reuse, R46, R24 ;  /* 0x0000002e302c723c */ /* 0x040fe20000041818 */
[----:B------:R-:W3:Y:S01]  /*2970*/  LDSM.16.M88.4 R24, [R197+0x11000] ;  /* 0x01100000c518783b */ /* 0x000ee20000000200 */
[C---:B------:R-:W-:Y:S02]  /*2980*/  IADD3 R76, R4.reuse, 0x9, RZ ;  /* 0x00000009044c7810 */ /* 0x040fe40007ffe0ff */
[C---:B------:R-:W-:Y:S01]  /*2990*/  IMAD.IADD R85, R77.reuse, 0x1, -R100 ;  /* 0x000000014d557824 */ /* 0x040fe200078e0a64 */
[----:B------:R-:W-:Y:S01]  /*29a0*/  IADD3 R78, R4, 0x10, RZ ;  /* 0x00000010044e7810 */ /* 0x000fe20007ffe0ff */
[C---:B------:R-:W-:Y:S01]  /*29b0*/  IMAD.IADD R7, R77.reuse, 0x1, -R4 ;  /* 0x000000014d077824 */ /* 0x040fe200078e0a04 */
[----:B------:R-:W-:Y:S01]  /*29c0*/  ISETP.GE.AND P6, PT, R76, R145, PT ;  /* 0x000000914c00720c */ /* 0x000fe20003fc6270 */
[----:B-1----:R-:W-:Y:S01]  /*29d0*/  HMMA.16816.F32.BF16 R56, R48, R32, R56 ;  /* 0x000000203038723c */ /* 0x002fe20000041838 */
[----:B------:R-:W-:Y:S01]  /*29e0*/  IABS R85, R85 ;  /* 0x0000005500557213 */ /* 0x000fe20000000000 */
[----:B------:R-:W-:Y:S01]  /*29f0*/  IMAD.IADD R81, R77, 0x1, -R94 ;  /* 0x000000014d517824 */ /* 0x000fe200078e0a5e */
[----:B------:R-:W-:-:S02]  /*2a00*/  IABS R7, R7 ;  /* 0x0000000700077213 */ /* 0x000fc40000000000 */
[----:B------:R-:W-:Y:S01]  /*2a10*/  ISETP.GE.AND P4, PT, R78, R145, PT ;  /* 0x000000914e00720c */ /* 0x000fe20003f86270 */
[----:B------:R-:W-:Y:S01]  /*2a20*/  IMAD.MOV.U32 R89, RZ, RZ, R85 ;  /* 0x000000ffff597224 */ /* 0x000fe200078e0055 */
[----:B------:R-:W-:Y:S01]  /*2a30*/  IADD3 R85, R77, 0x8, RZ ;  /* 0x000000084d557810 */ /* 0x000fe20007ffe0ff */
[----:B------:R-:W-:Y:S01]  /*2a40*/  HMMA.16816.F32.BF16 R68, R48, R34, R68 ;  /* 0x000000223044723c */ /* 0x000fe20000041844 */
[----:B------:R-:W1:Y:S01]  /*2a50*/  LDSM.16.M88.4 R32, [R197+0x11800] ;  /* 0x01180000c520783b */ /* 0x000e620000000200 */
[----:B------:R-:W4:Y:S01]  /*2a60*/  I2F R7, R7 ;  /* 0x0000000700077306 */ /* 0x000f220000201400 */
[----:B------:R-:W-:-:S05]  /*2a70*/  IABS R81, R81 ;  /* 0x0000005100517213 */ /* 0x000fca0000000000 */
[C---:B------:R-:W-:Y:S02]  /*2a80*/  HMMA.16816.F32.BF16 R64, R48.reuse, R36, R64 ;  /* 0x000000243040723c */ /* 0x040fe40000041840 */
[----:B------:R-:W-:Y:S06]  /*2a90*/  I2F R81, R81 ;  /* 0x0000005100517306 */ /* 0x000fec0000201400 */
[----:B------:R-:W-:Y:S01]  /*2aa0*/  HMMA.16816.F32.BF16 R60, R48, R38, R60 ;  /* 0x00000026303c723c */ /* 0x000fe2000004183c */
[----:B------:R-:W-:Y:S07]  /*2ab0*/  LDSM.16.M88.4 R36, [R196+0x8000] ;  /* 0x00800000c424783b */ /* 0x000fee0000000200 */
[C---:B--2---:R-:W-:Y:S08]  /*2ac0*/  HMMA.16816.F32.BF16 R28, R8.reuse, R12, R28 ;  /* 0x0000000c081c723c */ /* 0x044ff0000004181c */
[----:B------:R-:W-:Y:S01]  /*2ad0*/  HMMA.16816.F32.BF16 R44, R8, R14, R44 ;  /* 0x0000000e082c723c */ /* 0x000fe2000004182c */
[----:B------:R-:W2:Y:S07]  /*2ae0*/  LDSM.16.M88.4 R12, [R195+0x4000] ;  /* 0x00400000c30c783b */ /* 0x000eae0000000200 */
[C---:B------:R-:W-:Y:S08]  /*2af0*/  HMMA.16816.F32.BF16 R20, R48.reuse, R40, R20 ;  /* 0x000000283014723c */ /* 0x040ff00000041814 */
[----:B------:R-:W-:Y:S01]  /*2b00*/  HMMA.16816.F32.BF16 R16, R48, R42, R16 ;  /* 0x0000002a3010723c */ /* 0x000fe20000041810 */
[----:B------:R-:W5:Y:S06]  /*2b10*/  LDSM.16.M88.4 R40, [R195+0x4800] ;  /* 0x00480000c328783b */ /* 0x000f6c0000000200 */
[C---:B------:R-:W-:Y:S01]  /*2b20*/  IMAD.IADD R51, R77.reuse, 0x1, -R78 ;  /* 0x000000014d337824 */ /* 0x040fe200078e0a4e */
[----:B---3--:R-:W-:Y:S01]  /*2b30*/  HMMA.16816.F32.BF16 R64, R8, R24, R64 ;  /* 0x000000180840723c */ /* 0x008fe20000041840 */
[----:B------:R-:W-:-:S03]  /*2b40*/  IMAD.IADD R50, R77, 0x1, -R84 ;  /* 0x000000014d327824 */ /* 0x000fc600078e0a54 */
[----:B------:R-:W-:Y:S02]  /*2b50*/  IABS R51, R51 ;  /* 0x0000003300337213 */ /* 0x000fe40000000000 */
[----:B------:R-:W-:Y:S01]  /*2b60*/  IABS R50, R50 ;  /* 0x0000003200327213 */ /* 0x000fe20000000000 */
[----:B------:R-:W-:Y:S01]  /*2b70*/  IMAD.IADD R24, R77, 0x1, -R72 ;  /* 0x000000014d187824 */ /* 0x000fe200078e0a48 */
[----:B------:R-:W-:Y:S02]  /*2b80*/  HMMA.16816.F32.BF16 R20, R8, R52, R20 ;  /* 0x000000340814723c */ /* 0x000fe40000041814 */
[----:B------:R-:W-:Y:S02]  /*2b90*/  I2F R51, R51 ;  /* 0x0000003300337306 */ /* 0x000fe40000201400 */
[----:B------:R-:W-:-:S03]  /*2ba0*/  IABS R24, R24 ;  /* 0x0000001800187213 */ /* 0x000fc60000000000 */
[----:B------:R-:W-:Y:S01]  /*2bb0*/  IADD3 R52, R4, 0x8, RZ ;  /* 0x0000000804347810 */ /* 0x000fe20007ffe0ff */
[----:B------:R-:W-:Y:S01]  /*2bc0*/  HMMA.16816.F32.BF16 R16, R8, R54, R16 ;  /* 0x000000360810723c */ /* 0x000fe20000041810 */
[----:B------:R-:W-:Y:S01]  /*2bd0*/  IMAD.MOV.U32 R48, RZ, RZ, R24 ;  /* 0x000000ffff307224 */ /* 0x000fe200078e0018 */
[----:B------:R-:W-:Y:S01]  /*2be0*/  I2F R50, R50 ;  /* 0x0000003200327306 */ /* 0x000fe20000201400 */
[----:B------:R-:W-:Y:S01]  /*2bf0*/  ISETP.GE.AND P5, PT, R52, R145, PT ;  /* 0x000000913400720c */ /* 0x000fe20003fa6270 */
[----:B------:R-:W-:-:S04]  /*2c00*/  IMAD.IADD R25, R77, 0x1, -R52 ;  /* 0x000000014d197824 */ /* 0x000fc800078e0a34 */
[C---:B------:R-:W-:Y:S01]  /*2c10*/  HMMA.16816.F32.BF16 R60, R8.reuse, R26, R60 ;  /* 0x0000001a083c723c */ /* 0x040fe2000004183c */
[----:B------:R-:W-:Y:S01]  /*2c20*/  IABS R24, R25 ;  /* 0x0000001900187213 */ /* 0x000fe20000000000 */
[----:B------:R-:W-:Y:S06]  /*2c30*/  I2F R48, R48 ;  /* 0x0000003000307306 */ /* 0x000fec0000201400 */
[C---:B-1----:R-:W-:Y:S02]  /*2c40*/  HMMA.16816.F32.BF16 R56, R8.reuse, R32, R56 ;  /* 0x000000200838723c */ /* 0x042fe40000041838 */
[----:B------:R1:W-:Y:S06]  /*2c50*/  I2F R53, R24 ;  /* 0x0000001800357306 */ /* 0x0003ec0000201400 */
[----:B------:R-:W-:Y:S01]  /*2c60*/  HMMA.16816.F32.BF16 R68, R8, R34, R68 ;  /* 0x000000220844723c */ /* 0x000fe20000041844 */
[----:B------:R-:W3:Y:S04]  /*2c70*/  LDSM.16.M88.4 R8, [R195+0x5000] ;  /* 0x00500000c308783b */ /* 0x000ee80000000200 */
[----:B------:R-:W-:Y:S03]  /*2c80*/  LDSM.16.M88.4 R32, [R194+0x8000] ;  /* 0x00800000c220783b */ /* 0x000fe60000000200 */
[C---:B--2---:R-:W-:Y:S01]  /*2c90*/  HMMA.16816.F32.BF16 R28, R36.reuse, R12, R28 ;  /* 0x0000000c241c723c */ /* 0x044fe2000004181c */
[----:B-1----:R-:W1:Y:S06]  /*2ca0*/  LDSM.16.M88.4 R24, [R191+0x10000] ;  /* 0x01000000bf18783b */ /* 0x002e6c0000000200 */
[----:B------:R-:W-:Y:S01]  /*2cb0*/  IMAD.IADD R12, R77, 0x1, -R76 ;  /* 0x000000014d0c7824 */ /* 0x000fe200078e0a4c */
[----:B------:R-:W-:Y:S04]  /*2cc0*/  HMMA.16816.F32.BF16 R44, R36, R14, R44 ;  /* 0x0000000e242c723c */ /* 0x000fe8000004182c */
[----:B------:R-:W-:-:S04]  /*2cd0*/  IABS R12, R12 ;  /* 0x0000000c000c7213 */ /* 0x000fc80000000000 */
[C---:B-----5:R-:W-:Y:S01]  /*2ce0*/  HMMA.16816.F32.BF16 R20, R36.reuse, R40, R20 ;  /* 0x000000282414723c */ /* 0x060fe20000041814 */
[----:B------:R-:W-:Y:S02]  /*2cf0*/  IMAD.MOV.U32 R55, RZ, RZ, R12 ;  /* 0x000000ffff377224 */ /* 0x000fe400078e000c */
[----:B------:R-:W2:Y:S04]  /*2d00*/  LDSM.16.M88.4 R12, [R195+0x5800] ;  /* 0x00580000c30c783b */ /* 0x000ea80000000200 */
[C---:B------:R-:W-:Y:S01]  /*2d10*/  IMAD.IADD R40, R77.reuse, 0x1, -R92 ;  /* 0x000000014d287824 */ /* 0x040fe200078e0a5c */
[----:B------:R-:W-:Y:S01]  /*2d20*/  HMMA.16816.F32.BF16 R16, R36, R42, R16 ;  /* 0x0000002a2410723c */ /* 0x000fe20000041810 */
[----:B------:R-:W-:Y:S01]  /*2d30*/  IMAD.IADD R41, R77, 0x1, -R80 ;  /* 0x000000014d297824 */ /* 0x000fe200078e0a50 */
[----:B------:R-:W-:Y:S02]  /*2d40*/  I2F R55, R55 ;  /* 0x0000003700377306 */ /* 0x000fe40000201400 */
[----:B------:R-:W-:-:S04]  /*2d50*/  IABS R40, R40 ;  /* 0x0000002800287213 */ /* 0x000fc80000000000 */
[----:B---3--:R-:W-:Y:S01]  /*2d60*/  HMMA.16816.F32.BF16 R64, R36, R8, R64 ;  /* 0x000000082440723c */ /* 0x008fe20000041840 */
[----:B------:R-:W-:Y:S01]  /*2d70*/  IMAD.MOV.U32 R49, RZ, RZ, R40 ;  /* 0x000000ffff317224 */ /* 0x000fe200078e0028 */
[----:B------:R-:W-:-:S05]  /*2d80*/  IABS R40, R41 ;  /* 0x0000002900287213 */ /* 0x000fca0000000000 */
[C---:B------:R-:W-:Y:S01]  /*2d90*/  IMAD.IADD R8, R77.reuse, 0x1, -R82 ;  /* 0x000000014d087824 */ /* 0x040fe200078e0a52 */
[----:B------:R-:W-:Y:S01]  /*2da0*/  HMMA.16816.F32.BF16 R60, R36, R10, R60 ;  /* 0x0000000a243c723c */ /* 0x000fe2000004183c */
[----:B------:R-:W-:Y:S01]  /*2db0*/  IMAD.MOV.U32 R54, RZ, RZ, R40 ;  /* 0x000000ffff367224 */ /* 0x000fe200078e0028 */
[----:B------:R-:W-:Y:S01]  /*2dc0*/  I2F R49, R49 ;  /* 0x0000003100317306 */ /* 0x000fe20000201400 */
[----:B------:R-:W-:Y:S01]  /*2dd0*/  IMAD.IADD R40, R77, 0x1, -R86 ;  /* 0x000000014d287824 */ /* 0x000fe200078e0a56 */
[----:B------:R-:W-:-:S04]  /*2de0*/  IABS R8, R8 ;  /* 0x0000000800087213 */ /* 0x000fc80000000000 */
[C---:B-1----:R-:W-:Y:S01]  /*2df0*/  HMMA.16816.F32.BF16 R28, R32.reuse, R24, R28 ;  /* 0x00000018201c723c */ /* 0x042fe2000004181c */
[----:B------:R-:W-:Y:S01]  /*2e00*/  IMAD.MOV.U32 R73, RZ, RZ, R8 ;  /* 0x000000ffff497224 */ /* 0x000fe200078e0008 */
[----:B------:R-:W-:Y:S01]  /*2e10*/  IABS R40, R40 ;  /* 0x0000002800287213 */ /* 0x000fe20000000000 */
[----:B------:R-:W1:Y:S01]  /*2e20*/  LDSM.16.M88.4 R8, [R191+0x10800] ;  /* 0x01080000bf08783b */ /* 0x000e620000000200 */
[----:B------:R-:W-:Y:S03]  /*2e30*/  I2F R54, R54 ;  /* 0x0000003600367306 */ /* 0x000fe60000201400 */
[C---:B------:R-:W-:Y:S01]  /*2e40*/  IMAD.IADD R24, R77.reuse, 0x1, -R96 ;  /* 0x000000014d187824 */ /* 0x040fe200078e0a60 */
[----:B------:R-:W-:Y:S04]  /*2e50*/  HMMA.16816.F32.BF16 R44, R32, R26, R44 ;  /* 0x0000001a202c723c */ /* 0x000fe8000004182c */
[----:B------:R-:W-:Y:S01]  /*2e60*/  IABS R24, R24 ;  /* 0x0000001800187213 */ /* 0x000fe20000000000 */
[----:B------:R3:W-:Y:S03]  /*2e70*/  I2F R74, R40 ;  /* 0x00000028004a7306 */ /* 0x0007e60000201400 */
[C---:B--2---:R-:W-:Y:S05]  /*2e80*/  HMMA.16816.F32.BF16 R56, R36.reuse, R12, R56 ;  /* 0x0000000c2438723c */ /* 0x044fea0000041838 */
[----:B------:R2:W-:Y:S02]  /*2e90*/  I2F R83, R24 ;  /* 0x0000001800537306 */ /* 0x0005e40000201400 */
[C---:B------:R-:W-:Y:S01]  /*2ea0*/  IMAD.IADD R12, R77.reuse, 0x1, -R90 ;  /* 0x000000014d0c7824 */ /* 0x040fe200078e0a5a */
[----:B------:R-:W-:Y:S04]  /*2eb0*/  HMMA.16816.F32.BF16 R68, R36, R14, R68 ;  /* 0x0000000e2444723c */ /* 0x000fe80000041844 */
[----:B------:R-:W-:Y:S01]  /*2ec0*/  IABS R12, R12 ;  /* 0x0000000c000c7213 */ /* 0x000fe20000000000 */
[----:B---3--:R-:W3:Y:S01]  /*2ed0*/  LDSM.16.M88.4 R40, [R191+0x11800] ;  /* 0x01180000bf28783b */ /* 0x008ee20000000200 */
[----:B------:R-:W-:Y:S01]  /*2ee0*/  I2F R73, R73 ;  /* 0x0000004900497306 */ /* 0x000fe20000201400 */
[----:B------:R-:W-:-:S02]  /*2ef0*/  IMAD.IADD R36, R77, 0x1, -R88 ;  /* 0x000000014d247824 */ /* 0x000fc400078e0a58 */
[----:B------:R-:W-:Y:S02]  /*2f00*/  IMAD.MOV.U32 R75, RZ, RZ, R12 ;  /* 0x000000ffff4b7224 */ /* 0x000fe400078e000c */
[----:B------:R-:W5:Y:S01]  /*2f10*/  LDSM.16.M88.4 R12, [R191+0x11000] ;  /* 0x01100000bf0c783b */ /* 0x000f620000000200 */
[----:B------:R-:W-:-:S03]  /*2f20*/  IABS R36, R36 ;  /* 0x0000002400247213 */ /* 0x000fc60000000000 */
[----:B--2---:R-:W-:Y:S01]  /*2f30*/  LDSM.16.M88.4 R24, [R184+0x4000] ;  /* 0x00400000b818783b */ /* 0x004fe20000000200 */
[----:B------:R2:W-:Y:S01]  /*2f40*/  I2F R79, R36 ;  /* 0x00000024004f7306 */ /* 0x0005e20000201400 */
[C---:B-1----:R-:W-:Y:S07]  /*2f50*/  HMMA.16816.F32.BF16 R20, R32.reuse, R8, R20 ;  /* 0x000000082014723c */ /* 0x042fee0000041814 */
[----:B------:R-:W-:Y:S01]  /*2f60*/  I2F R75, R75 ;  /* 0x0000004b004b7306 */ /* 0x000fe20000201400 */
[----:B------:R-:W-:Y:S01]  /*2f70*/  IMAD.IADD R8, R77, 0x1, -R98 ;  /* 0x000000014d087824 */ /* 0x000fe200078e0a62 */
[----:B------:R-:W-:Y:S01]  /*2f80*/  HMMA.16816.F32.BF16 R16, R32, R10, R16 ;  /* 0x0000000a2010723c */ /* 0x000fe20000041810 */
[----:B------:R-:W-:-:S03]  /*2f90*/  IMAD.IADD R9, R85, 0x1, -R4 ;  /* 0x0000000155097824 */ /* 0x000fc600078e0a04 */
[----:B------:R-:W-:Y:S01]  /*2fa0*/  IABS R8, R8 ;  /* 0x0000000800087213 */ /* 0x000fe20000000000 */
[----:B--2---:R-:W1:Y:S01]  /*2fb0*/  LDSM.16.M88.4 R36, [R193+0x8000] ;  /* 0x00800000c124783b */ /* 0x004e620000000200 */
[----:B------:R2:W-:Y:S03]  /*2fc0*/  I2F R77, R89 ;  /* 0x00000059004d7306 */ /* 0x0005e60000201400 */
[----:B------:R-:W-:Y:S01]  /*2fd0*/  IMAD.MOV.U32 R87, RZ, RZ, R8 ;  /* 0x000000ffff577224 */ /* 0x000fe200078e0008 */
[----:B------:R-:W-:-:S05]  /*2fe0*/  IABS R8, R9 ;  /* 0x0000000900087213 */ /* 0x000fca0000000000 */
[----:B------:R-:W-:Y:S01]  /*2ff0*/  IMAD.MOV.U32 R91, RZ, RZ, R8 ;  /* 0x000000ffff5b7224 */ /* 0x000fe200078e0008 */
[----:B------:R-:W-:Y:S01]  /*3000*/  I2F R87, R87 ;  /* 0x0000005700577306 */ /* 0x000fe20000201400 */
[----:B------:R-:W4:Y:S01]  /*3010*/  LDSM.16.M88.4 R8, [R184+0x4800] ;  /* 0x00480000b808783b */ /* 0x000f220000000200 */
[C---:B---3--:R-:W-:Y:S06]  /*3020*/  HMMA.16816.F32.BF16 R56, R32.reuse, R40, R56 ;  /* 0x000000282038723c */ /* 0x048fec0000041838 */
[----:B------:R-:W3:Y:S02]  /*3030*/  I2F R91, R91 ;  /* 0x0000005b005b7306 */ /* 0x000ee40000201400 */
[C---:B-----5:R-:W-:Y:S07]  /*3040*/  HMMA.16816.F32.BF16 R64, R32.reuse, R12, R64 ;  /* 0x0000000c2040723c */ /* 0x060fee0000041840 */
[C---:B------:R-:W-:Y:S01]  /*3050*/  IMAD.IADD R12, R85.reuse, 0x1, -R72 ;  /* 0x00000001550c7824 */ /* 0x040fe200078e0a48 */
[----:B------:R-:W-:Y:S01]  /*3060*/  HMMA.16816.F32.BF16 R60, R32, R14, R60 ;  /* 0x0000000e203c723c */ /* 0x000fe2000004183c */
[----:B------:R-:W-:-:S03]  /*3070*/  IMAD.IADD R13, R85, 0x1, -R52 ;  /* 0x00000001550d7824 */ /* 0x000fc600078e0a34 */
[----:B------:R-:W-:-:S04]  /*3080*/  IABS R12, R12 ;  /* 0x0000000c000c7213 */ /* 0x000fc80000000000 */
[----:B------:R-:W-:Y:S01]  /*3090*/  HMMA.16816.F32.BF16 R68, R32, R42, R68 ;  /* 0x0000002a2044723c */ /* 0x000fe20000041844 */
[----:B--2---:R-:W-:Y:S01]  /*30a0*/  IMAD.MOV.U32 R89, RZ, RZ, R12 ;  /* 0x000000ffff597224 */ /* 0x004fe200078e000c */
[----:B------:R-:W-:Y:S01]  /*30b0*/  IABS R12, R13 ;  /* 0x0000000d000c7213 */ /* 0x000fe20000000000 */
[----:B------:R-:W-:-:S04]  /*30c0*/  IMAD.IADD R13, R85, 0x1, -R76 ;  /* 0x00000001550d7824 */ /* 0x000fc800078e0a4c */
[----:B------:R-:W-:Y:S01]  /*30d0*/  IMAD.MOV.U32 R41, RZ, RZ, R12 ;  /* 0x000000ffff297224 */ /* 0x000fe200078e000c */
[----:B------:R-:W-:Y:S01]  /*30e0*/  IABS R12, R13 ;  /* 0x0000000d000c7213 */ /* 0x000fe20000000000 */
[----:B------:R-:W-:Y:S01]  /*30f0*/  IMAD.IADD R13, R85, 0x1, -R78 ;  /* 0x00000001550d7824 */ /* 0x000fe200078e0a4e */
[----:B-1----:R-:W-:Y:S01]  /*3100*/  HMMA.16816.F32.BF16 R28, R36, R24, R28 ;  /* 0x00000018241c723c */ /* 0x002fe2000004181c */
[----:B------:R-:W-:Y:S03]  /*3110*/  I2F R89, R89 ;  /* 0x0000005900597306 */ /* 0x000fe60000201400 */
[----:B------:R-:W-:-:S03]  /*3120*/  IABS R4, R13 ;  /* 0x0000000d00047213 */ /* 0x000fc60000000000 */
[C---:B------:R-:W-:Y:S01]  /*3130*/  IMAD.IADD R24, R85.reuse, 0x1, -R84 ;  /* 0x0000000155187824 */ /* 0x040fe200078e0a54 */
[----:B------:R-:W-:Y:S01]  /*3140*/  HMMA.16816.F32.BF16 R44, R36, R26, R44 ;  /* 0x0000001a242c723c */ /* 0x000fe2000004182c */
[----:B------:R1:W-:Y:S01]  /*3150*/  I2F R40, R12 ;  /* 0x0000000c00287306 */ /* 0x0003e20000201400 */
[----:B------:R-:W-:Y:S02]  /*3160*/  IMAD.MOV.U32 R43, RZ, RZ, R4 ;  /* 0x000000ffff2b7224 */ /* 0x000fe400078e0004 */
[----:B------:R-:W-:Y:S01]  /*3170*/  IABS R4, R24 ;  /* 0x0000001800047213 */ /* 0x000fe20000000000 */
[----:B------:R-:W-:-:S03]  /*3180*/  IMAD.IADD R24, R85, 0x1, -R92 ;  /* 0x0000000155187824 */ /* 0x000fc600078e0a5c */
[C---:B----4-:R-:W-:Y:S01]  /*3190*/  HMMA.16816.F32.BF16 R20, R36.reuse, R8, R20 ;  /* 0x000000082414723c */ /* 0x050fe20000041814 */
[----:B------:R-:W-:Y:S01]  /*31a0*/  IMAD.MOV.U32 R32, RZ, RZ, R4 ;  /* 0x000000ffff207224 */ /* 0x000fe200078e0004 */
[----:B------:R-:W-:Y:S01]  /*31b0*/  IABS R4, R24 ;  /* 0x0000001800047213 */ /* 0x000fe20000000000 */
[----:B------:R-:W2:Y:S01]  /*31c0*/  I2F R41, R41 ;  /* 0x0000002900297306 */ /* 0x000ea20000201400 */
[----:B------:R-:W4:Y:S03]  /*31d0*/  LDSM.16.M88.4 R24, [R184+0x5800] ;  /* 0x00580000b818783b */ /* 0x000f260000000200 */
[----:B------:R-:W-:Y:S01]  /*31e0*/  IMAD.IADD R8, R85, 0x1, -R80 ;  /* 0x0000000155087824 */ /* 0x000fe200078e0a50 */
[----:B------:R-:W-:Y:S01]  /*31f0*/  HMMA.16816.F32.BF16 R16, R36, R10, R16 ;  /* 0x0000000a2410723c */ /* 0x000fe20000041810 */
[----:B-1----:R-:W1:Y:S01]  /*3200*/  LDSM.16.M88.4 R12, [R184+0x5000] ;  /* 0x00500000b80c783b */ /* 0x002e620000000200 */
[----:B------:R-:W-:Y:S01]  /*3210*/  FFMA.FTZ R7, R7, -R0, R28 ;  /* 0x8000000007077223 */ /* 0x000fe2000001001c */
[----:B------:R-:W5:Y:S01]  /*3220*/  I2F R9, R4 ;  /* 0x0000000400097306 */ /* 0x000f620000201400 */
[----:B------:R-:W-:Y:S01]  /*3230*/  IABS R8, R8 ;  /* 0x0000000800087213 */ /* 0x000fe20000000000 */
[----:B---3--:R-:W-:Y:S01]  /*3240*/  FFMA.FTZ R30, R91, -R0, R30 ;  /* 0x800000005b1e7223 */ /* 0x008fe2000001001e */
[----:B------:R-:W-:-:S04]  /*3250*/  DEPBAR.LE SB0, 0x0 ;  /* 0x000080000000791a */ /* 0x000fc80000000000 */
[----:B------:R-:W-:Y:S01]  /*3260*/  FSEL R33, R7, -INF , !P1 ;  /* 0xff80000007217808 */ /* 0x000fe20004800000 */
[C---:B------:R-:W-:Y:S01]  /*3270*/  IMAD.IADD R7, R85.reuse, 0x1, -R82 ;  /* 0x0000000155077824 */ /* 0x040fe200078e0a52 */
[----:B------:R-:W3:Y:S01]  /*3280*/  I2F R43, R43 ;  /* 0x0000002b002b7306 */ /* 0x000ee20000201400 */
[----:B------:R-:W-:Y:S02]  /*3290*/  IMAD.IADD R10, R85, 0x1, -R86 ;  /* 0x00000001550a7824 */ /* 0x000fe400078e0a56 */
[----:B--2---:R-:W-:Y:S01]  /*32a0*/  FFMA.FTZ R28, R41, -R0, R46 ;  /* 0x80000000291c7223 */ /* 0x004fe2000001002e */
[----:B------:R-:W-:Y:S01]  /*32b0*/  IABS R7, R7 ;  /* 0x0000000700077213 */ /* 0x000fe20000000000 */
[----:B------:R-:W-:Y:S01]  /*32c0*/  IMAD.IADD R11, R85, 0x1, -R90 ;  /* 0x00000001550b7824 */ /* 0x000fe200078e0a5a */
[----:B------:R-:W-:Y:S01]  /*32d0*/  IABS R10, R10 ;  /* 0x0000000a000a7213 */ /* 0x000fe20000000000 */
[-C--:B------:R-:W-:Y:S01]  /*32e0*/  FFMA.FTZ R45, R55, -R0.reuse, R45 ;  /* 0x80000000372d7223 */ /* 0x080fe2000001002d */
[----:B------:R2:W-:Y:S01]  /*32f0*/  I2F R41, R7 ;  /* 0x0000000700297306 */ /* 0x0005e20000201400 */
[-C--:B------:R-:W-:Y:S01]  /*3300*/  FFMA.FTZ R35, R53, -R0.reuse, R44 ;  /* 0x8000000035237223 */ /* 0x080fe2000001002c */
[----:B------:R-:W-:Y:S01]  /*3310*/  FSEL R28, R28, -INF , !P5 ;  /* 0xff8000001c1c7808 */ /* 0x000fe20006800000 */
[----:B------:R-:W-:Y:S01]  /*3320*/  IMAD.MOV.U32 R34, RZ, RZ, R10 ;  /* 0x000000ffff227224 */ /* 0x000fe200078e000a */
[----:B------:R-:W-:Y:S01]  /*3330*/  IABS R10, R11 ;  /* 0x0000000b000a7213 */ /* 0x000fe20000000000 */
[----:B------:R-:W-:Y:S01]  /*3340*/  IMAD.IADD R11, R85, 0x1, -R96 ;  /* 0x00000001550b7824 */ /* 0x000fe200078e0a60 */
[----:B------:R-:W-:Y:S01]  /*3350*/  FSEL R35, R35, -INF , !P5 ;  /* 0xff80000023237808 */ /* 0x000fe20006800000 */
[-C--:B-----5:R-:W-:Y:S01]  /*3360*/  FFMA.FTZ R9, R9, -R0.reuse, R18 ;  /* 0x8000000009097223 */ /* 0x0a0fe20000010012 */
[----:B------:R-:W5:Y:S01]  /*3370*/  I2F R32, R32 ;  /* 0x0000002000207306 */ /* 0x000f620000201400 */
[-C--:B------:R-:W-:Y:S01]  /*3380*/  FFMA.FTZ R49, R49, -R0.reuse, R16 ;  /* 0x8000000031317223 */ /* 0x080fe20000010010 */
[----:B------:R-:W-:Y:S01]  /*3390*/  IABS R11, R11 ;  /* 0x0000000b000b7213 */ /* 0x000fe20000000000 */
[-C--:B------:R-:W-:Y:S01]  /*33a0*/  FFMA.FTZ R29, R48, -R0.reuse, R29 ;  /* 0x80000000301d7223 */ /* 0x080fe2000001001d */
[----:B------:R-:W-:Y:S01]  /*33b0*/  ISETP.GE.AND P5, PT, R86, R145, PT ;  /* 0x000000915600720c */ /* 0x000fe20003fa6270 */
[-C--:B------:R-:W-:Y:S01]  /*33c0*/  FFMA.FTZ R89, R89, -R0.reuse, R31 ;  /* 0x8000000059597223 */ /* 0x080fe2000001001f */
[----:B------:R-:W-:Y:S01]  /*33d0*/  FSEL R4, R30, -INF , !P1 ;  /* 0xff8000001e047808 */ /* 0x000fe20004800000 */
[----:B------:R-:W-:Y:S01]  /*33e0*/  FFMA.FTZ R30, R40, -R0, R47 ;  /* 0x80000000281e7223 */ /* 0x000fe2000001002f */
[----:B------:R-:W-:Y:S01]  /*33f0*/  I2F R34, R34 ;  /* 0x0000002200227306 */ /* 0x000fe20000201400 */
[----:B--2---:R-:W-:Y:S01]  /*3400*/  IMAD.IADD R7, R85, 0x1, -R88 ;  /* 0x0000000155077824 */ /* 0x004fe200078e0a58 */
[----:B----4-:R-:W-:Y:S01]  /*3410*/  HMMA.16816.F32.BF16 R56, R36, R24, R56 ;  /* 0x000000182438723c */ /* 0x010fe20000041838 */
[----:B------:R-:W-:-:S02]  /*3420*/  FSEL R31, R29, -INF , !P0 ;  /* 0xff8000001d1f7808 */ /* 0x000fc40004000000 */
[----:B------:R-:W-:Y:S02]  /*3430*/  FSEL R29, R89, -INF , !P0 ;  /* 0xff800000591d7808 */ /* 0x000fe40004000000 */
[----:B------:R-:W-:Y:S01]  /*3440*/  IABS R7, R7 ;  /* 0x0000000700077213 */ /* 0x000fe20000000000 */
[----:B------:R-:W2:Y:S01]  /*3450*/  I2F R8, R8 ;  /* 0x0000000800087306 */ /* 0x000ea20000201400 */
[-C--:B------:R-:W-:Y:S01]  /*3460*/  ISETP.GE.AND P1, PT, R80, R145.reuse, PT ;  /* 0x000000915000720c */ /* 0x080fe20003f26270 */
[----:B-1----:R-:W-:Y:S01]  /*3470*/  HMMA.16816.F32.BF16 R64, R36, R12, R64 ;  /* 0x0000000c2440723c */ /* 0x002fe20000041840 */
[----:B------:R-:W-:Y:S02]  /*3480*/  ISETP.GE.AND P0, PT, R82, R145, PT ;  /* 0x000000915200720c */ /* 0x000fe40003f06270 */
[----:B------:R-:W-:-:S04]  /*3490*/  FSEL R30, R30, -INF , !P6 ;  /* 0xff8000001e1e7808 */ /* 0x000fc80007000000 */
[-C--:B------:R-:W-:Y:S01]  /*34a0*/  FFMA.FTZ R13, R51, -R0.reuse, R20 ;  /* 0x80000000330d7223 */ /* 0x080fe20000010014 */
[C---:B------:R-:W-:Y:S01]  /*34b0*/  HMMA.16816.F32.BF16 R60, R36.reuse, R14, R60 ;  /* 0x0000000e243c723c */ /* 0x040fe2000004183c */
[----:B------:R-:W-:Y:S02]  /*34c0*/  IMAD.MOV.U32 R20, RZ, RZ, R7 ;  /* 0x000000ffff147224 */ /* 0x000fe400078e0007 */
[-C--:B------:R-:W-:Y:S01]  /*34d0*/  FFMA.FTZ R7, R50, -R0.reuse, R21 ;  /* 0x8000000032077223 */ /* 0x080fe20000010015 */
[----:B------:R-:W-:Y:S01]  /*34e0*/  FSEL R13, R13, -INF , !P4 ;  /* 0xff8000000d0d7808 */ /* 0x000fe20006000000 */
[----:B------:R-:W-:Y:S02]  /*34f0*/  IMAD.IADD R21, R85, 0x1, -R94 ;  /* 0x0000000155157824 */ /* 0x000fe400078e0a5e */
[----:B------:R-:W-:Y:S01]  /*3500*/  FSEL R15, R45, -INF , !P6 ;  /* 0xff8000002d0f7808 */ /* 0x000fe20007000000 */
[----:B------:R-:W-:Y:S01]  /*3510*/  HMMA.16816.F32.BF16 R68, R36, R26, R68 ;  /* 0x0000001a2444723c */ /* 0x000fe20000041844 */
[----:B------:R1:W4:Y:S01]  /*3520*/  I2F R45, R10 ;  /* 0x0000000a002d7306 */ /* 0x0003220000201400 */
[-C--:B---3--:R-:W-:Y:S01]  /*3530*/  FFMA.FTZ R14, R43, -R0.reuse, R22 ;  /* 0x800000002b0e7223 */ /* 0x088fe20000010016 */
[----:B------:R-:W-:Y:S01]  /*3540*/  FSEL R7, R7, -INF , !P3 ;  /* 0xff80000007077808 */ /* 0x000fe20005800000 */
[-C--:B-----5:R-:W-:Y:S01]  /*3550*/  FFMA.FTZ R12, R32, -R0.reuse, R23 ;  /* 0x80000000200c7223 */ /* 0x0a0fe20000010017 */
[----:B------:R-:W-:Y:S01]  /*3560*/  ISETP.GE.AND P6, PT, R90, R145, PT ;  /* 0x000000915a00720c */ /* 0x000fe20003fc6270 */
[-C--:B--2---:R-:W-:Y:S01]  /*3570*/  FFMA.FTZ R8, R8, -R0.reuse, R19 ;  /* 0x8000000008087223 */ /* 0x084fe20000010013 */
[----:B------:R-:W-:Y:S01]  /*3580*/  FSEL R14, R14, -INF , !P4 ;  /* 0xff8000000e0e7808 */ /* 0x000fe20006000000 */
[-C--:B------:R-:W-:Y:S01]  /*3590*/  FFMA.FTZ R65, R74, -R0.reuse, R65 ;  /* 0x800000004a417223 */ /* 0x080fe20000010041 */
[----:B------:R-:W2:Y:S01]  /*35a0*/  I2F R20, R20 ;  /* 0x0000001400147306 */ /* 0x000ea20000201400 */
[-C--:B------:R-:W-:Y:S01]  /*35b0*/  FFMA.FTZ R34, R34, -R0.reuse, R67 ;  /* 0x8000000022227223 */ /* 0x080fe20000010043 */
[----:B------:R-:W-:Y:S01]  /*35c0*/  FSEL R12, R12, -INF , !P3 ;  /* 0xff8000000c0c7808 */ /* 0x000fe20005800000 */
[-C--:B------:R-:W-:Y:S01]  /*35d0*/  FFMA.FTZ R64, R73, -R0.reuse, R64 ;  /* 0x8000000049407223 */ /* 0x080fe20000010040 */
[----:B------:R-:W-:Y:S01]  /*35e0*/  FSEL R161, R65, -INF , !P5 ;  /* 0xff80000041a17808 */ /* 0x000fe20006800000 */
[-C--:B------:R-:W-:Y:S01]  /*35f0*/  FFMA.FTZ R41, R41, -R0.reuse, R66 ;  /* 0x8000000029297223 */ /* 0x080fe20000010042 */
[----:B------:R-:W-:Y:S01]  /*3600*/  FSEL R174, R34, -INF , !P5 ;  /* 0xff80000022ae7808 */ /* 0x000fe20006800000 */
[-C--:B------:R-:W-:Y:S01]  /*3610*/  FFMA.FTZ R60, R75, -R0.reuse, R60 ;  /* 0x800000004b3c7223 */ /* 0x080fe2000001003c */
[----:B-1----:R-:W-:Y:S01]  /*3620*/  IABS R10, R21 ;  /* 0x00000015000a7213 */ /* 0x002fe20000000000 */
[-C--:B------:R-:W-:Y:S01]  /*3630*/  FFMA.FTZ R61, R79, -R0.reuse, R61 ;  /* 0x800000004f3d7223 */ /* 0x080fe2000001003d */
[----:B------:R1:W3:Y:S01]  /*3640*/  I2F R21, R11 ;  /* 0x0000000b00157306 */ /* 0x0002e20000201400 */
[----:B------:R-:W-:Y:S01]  /*3650*/  ISETP.GE.AND P5, PT, R145, 0x41, PT ;  /* 0x000000419100780c */ /* 0x000fe20003fa6270 */
[-C--:B------:R-:W-:Y:S01]  /*3660*/  FFMA.FTZ R56, R83, -R0.reuse, R56 ;  /* 0x8000000053387223 */ /* 0x080fe20000010038 */
[----:B------:R-:W-:Y:S01]  /*3670*/  FSEL R8, R8, -INF , !P1 ;  /* 0xff80000008087808 */ /* 0x000fe20004800000 */
[-C--:B------:R-:W-:Y:S01]  /*3680*/  FFMA.FTZ R57, R81, -R0.reuse, R57 ;  /* 0x8000000051397223 */ /* 0x080fe20000010039 */
[----:B------:R-:W-:Y:S01]  /*3690*/  FSEL R169, R64, -INF , !P0 ;  /* 0xff80000040a97808 */ /* 0x000fe20004000000 */
[-C--:B------:R-:W-:Y:S01]  /*36a0*/  FFMA.FTZ R68, R77, -R0.reuse, R68 ;  /* 0x800000004d447223 */ /* 0x080fe20000010044 */
[----:B------:R-:W-:Y:S01]  /*36b0*/  FSEL R164, R41, -INF , !P0 ;  /* 0xff80000029a47808 */ /* 0x000fe20004000000 */
[----:B------:R-:W5:Y:S01]  /*36c0*/  I2F R16, R10 ;  /* 0x0000000a00107306 */ /* 0x000f620000201400 */
[-C--:B------:R-:W-:Y:S01]  /*36d0*/  FFMA.FTZ R69, R87, -R0.reuse, R69 ;  /* 0x8000000057457223 */ /* 0x080fe20000010045 */
[-C--:B------:R-:W-:Y:S01]  /*36e0*/  ISETP.GE.AND P4, PT, R88, R145.reuse, PT ;  /* 0x000000915800720c */ /* 0x080fe20003f86270 */
[-C--:B----4-:R-:W-:Y:S01]  /*36f0*/  FFMA.FTZ R45, R45, -R0.reuse, R62 ;  /* 0x800000002d2d7223 */ /* 0x090fe2000001003e */
[-C--:B------:R-:W-:Y:S01]  /*3700*/  ISETP.GE.AND P3, PT, R96, R145.reuse, PT ;  /* 0x000000916000720c */ /* 0x080fe20003f66270 */
[-C--:B--2---:R-:W-:Y:S01]  /*3710*/  FFMA.FTZ R20, R20, -R0.reuse, R63 ;  /* 0x8000000014147223 */ /* 0x084fe2000001003f */
[----:B------:R-:W-:Y:S01]  /*3720*/  ISETP.GE.AND P0, PT, R98, R145, PT ;  /* 0x000000916200720c */ /* 0x000fe20003f06270 */
[C---:B-1----:R-:W-:Y:S01]  /*3730*/  IMAD.IADD R11, R85.reuse, 0x1, -R100 ;  /* 0x00000001550b7824 */ /* 0x042fe200078e0a64 */
[----:B------:R-:W-:Y:S01]  /*3740*/  FSEL R167, R60, -INF , !P6 ;  /* 0xff8000003ca77808 */ /* 0x000fe20007000000 */
[----:B------:R-:W-:Y:S01]  /*3750*/  IMAD.IADD R85, R85, 0x1, -R98 ;  /* 0x0000000155557824 */ /* 0x000fe200078e0a62 */
[----:B------:R-:W-:Y:S01]  /*3760*/  FSEL R168, R45, -INF , !P6 ;  /* 0xff8000002da87808 */ /* 0x000fe20007000000 */
[----:B---3--:R-:W-:Y:S01]  /*3770*/  FFMA.FTZ R21, R21, -R0, R58 ;  /* 0x8000000015157223 */ /* 0x008fe2000001003a */
[----:B------:R-:W-:-:S02]  /*3780*/  IABS R22, R11 ;  /* 0x0000000b00167213 */ /* 0x000fc40000000000 */
[----:B------:R-:W-:Y:S01]  /*3790*/  IABS R85, R85 ;  /* 0x0000005500557213 */ /* 0x000fe20000000000 */
[-C--:B-----5:R-:W-:Y:S01]  /*37a0*/  FFMA.FTZ R16, R16, -R0.reuse, R59 ;  /* 0x8000000010107223 */ /* 0x0a0fe2000001003b */
[----:B------:R-:W-:Y:S01]  /*37b0*/  FSEL R10, R9, -INF , !P2 ;  /* 0xff800000090a7808 */ /* 0x000fe20005000000 */
[----:B------:R-:W-:Y:S01]  /*37c0*/  FFMA.FTZ R9, R54, -R0, R17 ;  /* 0x8000000036097223 */ /* 0x000fe20000010011 */
[----:B------:R-:W1:Y:S01]  /*37d0*/  I2F R18, R85 ;  /* 0x0000005500127306 */ /* 0x000e620000201400 */
[----:B------:R-:W-:Y:S02]  /*37e0*/  FSEL R11, R49, -INF , !P2 ;  /* 0xff800000310b7808 */ /* 0x000fe40005000000 */
[-C--:B------:R-:W-:Y:S02]  /*37f0*/  ISETP.GE.AND P2, PT, R94, R145.reuse, PT ;  /* 0x000000915e00720c */ /* 0x080fe40003f46270 */
[----:B------:R-:W-:Y:S02]  /*3800*/  FSEL R9, R9, -INF , !P1 ;  /* 0xff80000009097808 */ /* 0x000fe40004800000 */
[----:B------:R-:W-:Y:S01]  /*3810*/  ISETP.GE.AND P1, PT, R100, R145, PT ;  /* 0x000000916400720c */ /* 0x000fe20003f26270 */
[----:B------:R-:W2:Y:S01]  /*3820*/  I2F R17, R22 ;  /* 0x0000001600117306 */ /* 0x000ea20000201400 */
[----:B------:R-:W-:-:S02]  /*3830*/  FSEL R163, R61, -INF , !P4 ;  /* 0xff8000003da37808 */ /* 0x000fc40006000000 */
[----:B------:R-:W-:Y:S02]  /*3840*/  FSEL R172, R20, -INF , !P4 ;  /* 0xff80000014ac7808 */ /* 0x000fe40006000000 */
[----:B------:R-:W-:Y:S02]  /*3850*/  FSEL R173, R56, -INF , !P3 ;  /* 0xff80000038ad7808 */ /* 0x000fe40005800000 */
[----:B------:R-:W-:Y:S01]  /*3860*/  FSEL R166, R21, -INF , !P3 ;  /* 0xff80000015a67808 */ /* 0x000fe20005800000 */
[----:B-1----:R-:W-:Y:S01]  /*3870*/  FFMA.FTZ R18, R18, -R0, R71 ;  /* 0x8000000012127223 */ /* 0x002fe20000010047 */
[----:B------:R-:W-:Y:S02]  /*3880*/  FSEL R171, R57, -INF , !P2 ;  /* 0xff80000039ab7808 */ /* 0x000fe40005000000 */
[----:B------:R-:W-:Y:S02]  /*3890*/  FSEL R142, R16, -INF , !P2 ;  /* 0xff800000108e7808 */ /* 0x000fe40005000000 */
[----:B------:R-:W-:-:S02]  /*38a0*/  FSEL R143, R68, -INF , !P1 ;  /* 0xff800000448f7808 */ /* 0x000fc40004800000 */
[----:B------:R-:W-:Y:S01]  /*38b0*/  FSEL R141, R69, -INF , !P0 ;  /* 0xff800000458d7808 */ /* 0x000fe20004000000 */
[----:B--2---:R-:W-:Y:S01]  /*38c0*/  FFMA.FTZ R17, R17, -R0, R70 ;  /* 0x8000000011117223 */ /* 0x004fe20000010046 */
[----:B------:R-:W-:-:S04]  /*38d0*/  FSEL R162, R18, -INF , !P0 ;  /* 0xff80000012a27808 */ /* 0x000fc80004000000 */
[----:B------:R-:W-:Y:S01]  /*38e0*/  FSEL R140, R17, -INF , !P1 ;  /* 0xff800000118c7808 */ /* 0x000fe20004800000 */
[----:B------:R-:W-:Y:S06]  /*38f0*/  BAR.SYNC.DEFER_BLOCKING 0x0 ;  /* 0x0000000000007b1d */ /* 0x000fec0000010000 */
[----:B------:R-:W-:Y:S05]  /*3900*/  @!P5 BRA `(.L_x_165) ;  /* 0x000003900000d947 */ /* 0x000fea0003800000 */
[----:B------:R-:W-:Y:S01]  /*3910*/  LEA.HI.SX32 R17, R6, 0xfffffffe, 0x1a ;  /* 0xfffffffe06117811 */ /* 0x000fe200078fd2ff */
[----:B------:R-:W-:Y:S01]  /*3920*/  BSSY B0, `(.L_x_166) ;  /* 0x0000036000007945 */ /* 0x000fe20003800000 */
[----:B------:R-:W-:Y:S02]  /*3930*/  ISETP.GE.AND P4, PT, R214, c[0x0][0x220], PT ;  /* 0x00008800d6007a0c */ /* 0x000fe40003f86270 */
        /* <DEDUP_REMOVED lines=52> */
.L_x_167:
[----:B------:R-:W-:Y:S05]  /*3c80*/  BSYNC B0 ;  /* 0x0000000000007941 */ /* 0x000fea0003800000 */
.L_x_166:
[----:B------:R-:W0:Y:S02]  /*3c90*/  LDGDEPBAR ;  /* 0x00000000000079af */ /* 0x000e240000000000 */
.L_x_165:
        /* <DEDUP_REMOVED lines=28> */
[----:B-1----:R-:W-:Y:S02]  /*3e60*/  FMNMX.FTZ R19, R141, R6, !PT ;  /* 0x000000068d137209 */ /* 0x002fe40007810000 */
[----:B------:R-:W-:-:S02]  /*3e70*/  FMNMX.FTZ R16, R162, R17, !PT ;  /* 0x00000011a2107209 */ /* 0x000fc40007810000 */
[----:B------:R-:W-:Y:S01]  /*3e80*/  SHF.L.U32 R192, R2, 0x1, RZ ;  /* 0x0000000102c07819 */ /* 0x000fe200000006ff */
[----:B------:R-:W1:Y:S03]  /*3e90*/  SHFL.BFLY PT, R6, R19, 0x2, 0x1f ;  /* 0x0c401f0013067f89 */ /* 0x000e6600000e0000 */
        /* <DEDUP_REMOVED lines=19> */
[----:B--2---:R-:W-:Y:S01]  /*3fd0*/  FMNMX.FTZ R132, R17, R132, !PT ;  /* 0x0000008411847209 */ /* 0x004fe20007810000 */
[C---:B------:R-:W-:Y:S01]  /*3fe0*/  FMUL.FTZ R170, R133.reuse, c[0x0][0x23c] ;  /* 0x00008f0085aa7a20 */ /* 0x040fe20000410000 */
[----:B------:R-:W-:Y:S01]  /*3ff0*/  FSETP.NEU.FTZ.AND P0, PT, R133, -INF , PT ;  /* 0xff8000008500780b */ /* 0x000fe20003f1d000 */
[----:B------:R-:W2:Y:S02]  /*4000*/  LDSM.16.MT88.4 R120, [R189+0x16000] ;  /* 0x01600000bd78783b */ /* 0x000ea40000004200 */
[----:B------:R-:W-:Y:S01]  /*4010*/  FMUL.FTZ R165, R132, c[0x0][0x23c] ;  /* 0x00008f0084a57a20 */ /* 0x000fe20000410000 */
        /* <DEDUP_REMOVED lines=14> */
[----:B------:R-:W-:Y:S01]  /*4100*/  LDSM.16.MT88.4 R32, [R189+0x12800] ;  /* 0x01280000bd20783b */ /* 0x000fe20000004200 */
[--C-:B------:R-:W-:Y:S01]  /*4110*/  FFMA.FTZ R150, R30, c[0x0][0x23c], -R165.reuse ;  /* 0x00008f001e967a23 */ /* 0x100fe200000108a5 */
[----:B------:R-:W1:Y:S01]  /*4120*/  MUFU.EX2 R154, R154 ;  /* 0x0000009a009a7308 */ /* 0x000e620000000800 */
[--C-:B------:R-:W-:Y:S01]  /*4130*/  FFMA.FTZ R147, R7, c[0x0][0x23c], -R170.reuse ;  /* 0x00008f0007937a23 */ /* 0x100fe200000108aa */
[----:B------:R-:W-:Y:S01]  /*4140*/  LDSM.16.MT88.4 R28, [R188+0x12800] ;  /* 0x01280000bc1c783b */ /* 0x000fe20000004200 */
[--C-:B------:R-:W-:Y:S02]  /*4150*/  FFMA.FTZ R146, R11, c[0x0][0x23c], -R170.reuse ;  /* 0x00008f000b927a23 */ /* 0x100fe400000108aa */
[--C-:B------:R-:W-:Y:S01]  /*4160*/  FFMA.FTZ R3, R9, c[0x0][0x23c], -R170.reuse ;  /* 0x00008f0009037a23 */ /* 0x100fe200000108aa */
[----:B------:R-:W2:Y:S01]  /*4170*/  LDSM.16.MT88.4 R4, [R188+0x16000] ;  /* 0x01600000bc04783b */ /* 0x000ea20000004200 */
[--C-:B------:R-:W-:Y:S01]  /*4180*/  FFMA.FTZ R149, R10, c[0x0][0x23c], -R165.reuse ;  /* 0x00008f000a957a23 */ /* 0x100fe200000108a5 */
[----:B------:R-:W-:Y:S01]  /*4190*/  MUFU.EX2 R153, R153 ;  /* 0x0000009900997308 */ /* 0x000fe20000000800 */
[----:B------:R-:W-:Y:S01]  /*41a0*/  FFMA.FTZ R2, R8, c[0x0][0x23c], -R165 ;  /* 0x00008f0008027a23 */ /* 0x000fe200000108a5 */
[----:B------:R-:W-:Y:S01]  /*41b0*/  LDSM.16.MT88.4 R24, [R190+0x14800] ;  /* 0x01480000be18783b */ /* 0x000fe20000004200 */
[----:B------:R-:W-:-:S02]  /*41c0*/  FFMA.FTZ R152, R13, c[0x0][0x23c], -R170 ;  /* 0x00008f000d987a23 */ /* 0x000fc400000108aa */
[--C-:B------:R-:W-:Y:S01]  /*41d0*/  FFMA.FTZ R151, R14, c[0x0][0x23c], -R165.reuse ;  /* 0x00008f000e977a23 */ /* 0x100fe200000108a5 */
[----:B------:R-:W2:Y:S01]  /*41e0*/  LDSM.16.MT88.4 R8, [R192+0x14800] ;  /* 0x01480000c008783b */ /* 0x000ea20000004200 */
[----:B------:R-:W-:Y:S01]  /*41f0*/  FFMA.FTZ R144, R12, c[0x0][0x23c], -R165 ;  /* 0x00008f000c907a23 */ /* 0x000fe200000108a5 */
[----:B------:R-:W3:Y:S01]  /*4200*/  MUFU.EX2 R148, R148 ;  /* 0x0000009400947308 */ /* 0x000ee20000000800 */
[----:B-1----:R-:W-:Y:S01]  /*4210*/  F2FP.BF16.PACK_AB R112, R154, R155 ;  /* 0x0000009b9a70723e */ /* 0x002fe200000010ff */
[----:B------:R-:W1:Y:S01]  /*4220*/  LDSM.16.MT88.4 R12, [R188+0x14800] ;  /* 0x01480000bc0c783b */ /* 0x000e620000004200 */
        /* <DEDUP_REMOVED lines=56> */
[C---:B--2---:R-:W-:Y:S02]  /*45b0*/  HMMA.16816.F32.BF16 R108, R112.reuse, R120, RZ ;  /* 0x00000078706c723c */ /* 0x044fe400000418ff */
[----:B------:R-:W-:Y:S06]  /*45c0*/  MUFU.EX2 R168, R168 ;  /* 0x000000a800a87308 */ /* 0x000fec0000000800 */
[C---:B------:R-:W-:Y:S02]  /*45d0*/  HMMA.16816.F32.BF16 R124, R112.reuse, R126, RZ ;  /* 0x0000007e707c723c */ /* 0x040fe400000418ff */
[----:B------:R-:W2:Y:S06]  /*45e0*/  MUFU.EX2 R169, R169 ;  /* 0x000000a900a97308 */ /* 0x000eac0000000800 */
        /* <DEDUP_REMOVED lines=39> */
[C---:B------:R-:W-:Y:S08]  /*4860*/  HMMA.16816.F32.BF16 R84, R4.reuse, R12, R84 ;  /* 0x0000000c0454723c */ /* 0x040ff00000041854 */
        /* <DEDUP_REMOVED lines=114> */
[----:B------:R-:W-:Y:S01]  /*4f90*/  IADD3 R2, R145, 0x3f, RZ ;  /* 0x0000003f91027810 */ /* 0x000fe20007ffe0ff */
[----:B------:R-:W-:Y:S01]  /*4fa0*/  IMAD.MOV.U32 R218, RZ, RZ, c[0x0][0x1a0] ;  /* 0x00006800ffda7624 */ /* 0x000fe200078e00ff */
[----:B------:R-:W-:Y:S01]  /*4fb0*/  LOP3.LUT R216, R134, 0x3, RZ, 0xc0, !PT ;  /* 0x0000000386d87812 */ /* 0x000fe200078ec0ff */
[----:B------:R-:W-:Y:S01]  /*4fc0*/  IMAD.MOV.U32 R217, RZ, RZ, c[0x0][0x1a4] ;  /* 0x00006900ffd97624 */ /* 0x000fe200078e00ff */
[----:B------:R-:W-:-:S02]  /*4fd0*/  SHF.R.S32.HI R219, RZ, 0x1f, R2 ;  /* 0x0000001fffdb7819 */ /* 0x000fc40000011402 */
[----:B------:R-:W-:Y:S01]  /*4fe0*/  ISETP.GE.AND P4, PT, R214, c[0x0][0x220], PT ;  /* 0x00008800d6007a0c */ /* 0x000fe20003f86270 */
[----:B------:R-:W-:Y:S01]  /*4ff0*/  IMAD R216, R216, -0x2, R135 ;  /* 0xfffffffed8d87824 */ /* 0x000fe200078e0287 */
[----:B------:R-:W-:Y:S01]  /*5000*/  LEA.HI R219, R219, R2, RZ, 0x6 ;  /* 0x00000002dbdb7211 */ /* 0x000fe200078f30ff */
[----:B------:R-:W-:Y:S01]  /*5010*/  IMAD.MOV.U32 R135, RZ, RZ, R132 ;  /* 0x000000ffff877224 */ /* 0x000fe200078e0084 */
[----:B------:R-:W-:Y:S01]  /*5020*/  ISETP.GE.AND P3, PT, R205, c[0x0][0x220], PT ;  /* 0x00008800cd007a0c */ /* 0x000fe20003f66270 */
[----:B------:R-:W-:Y:S01]  /*5030*/  IMAD.MOV.U32 R2, RZ, RZ, R133 ;  /* 0x000000ffff027224 */ /* 0x000fe200078e0085 */
[----:B------:R-:W-:Y:S02]  /*5040*/  IADD3 R216, R145, R216, -R206 ;  /* 0x000000d891d87210 */ /* 0x000fe40007ffe8ce */
[----:B------:R-:W-:Y:S02]  /*5050*/  LEA.HI.SX32 R219, R219, 0xfffffffe, 0x1a ;  /* 0xfffffffedbdb7811 */ /* 0x000fe400078fd2ff */
[----:B------:R-:W-:Y:S01]  /*5060*/  ISETP.GE.AND P2, PT, R204, c[0x0][0x220], PT ;  /* 0x00008800cc007a0c */ /* 0x000fe20003f46270 */
[----:B------:R-:W-:Y:S05]  /*5070*/  BRA `(.L_x_169) ;  /* 0x0000036000007947 */ /* 0x000fea0003800000 */
.L_x_171:
        /* <DEDUP_REMOVED lines=54> */
.L_x_169:
        /* <DEDUP_REMOVED lines=31> */
[C---:B------:R-:W-:Y:S01]  /*55d0*/  @!P2 LEA R222, P0, R132.reuse, c[0x0][0x170], 0x1 ;  /* 0x00005c0084deaa11 */ /* 0x040fe200078008ff */
        /* <DEDUP_REMOVED lines=182> */
.L_x_170:
[C---:B------:R-:W-:Y:S01]  /*6140*/  IMAD R148, R219.reuse, -0x40, R216 ;  /* 0xffffffc0db947824 */ /* 0x040fe200078e02d8 */
[----:B------:R-:W-:Y:S01]  /*6150*/  LDSM.16.MT88.4 R152, [R190+0x14800] ;  /* 0x01480000be98783b */ /* 0x000fe20000004200 */
[----:B------:R-:W-:Y:S03]  /*6160*/  IADD3 R219, R219, -0x1, RZ ;  /* 0xffffffffdbdb7810 */ /* 0x000fe60007ffe0ff */
[C---:B------:R-:W-:Y:S02]  /*6170*/  IADD3 R149, R148.reuse, 0x8, RZ ;  /* 0x0000000894957810 */ /* 0x040fe40007ffe0ff */
[----:B-1----:R-:W-:Y:S02]  /*6180*/  IADD3 R144, R148, -0x1, RZ ;  /* 0xffffffff94907810 */ /* 0x002fe40007ffe0ff */
[----:B------:R-:W-:Y:S01]  /*6190*/  ISETP.GE.AND P1, PT, R149, RZ, PT ;  /* 0x000000ff9500720c */ /* 0x000fe20003f26270 */
[----:B------:R-:W-:Y:S01]  /*61a0*/  LDSM.16.MT88.4 R156, [R189+0x14800] ;  /* 0x01480000bd9c783b */ /* 0x000fe20000004200 */
[----:B------:R-:W-:Y:S02]  /*61b0*/  ISETP.GE.AND P0, PT, R144, RZ, PT ;  /* 0x000000ff9000720c */ /* 0x000fe40003f06270 */
[C---:B------:R-:W-:Y:S02]  /*61c0*/  IADD3 R146, R148.reuse, 0x7, RZ ;  /* 0x0000000794927810 */ /* 0x040fe40007ffe0ff */
[C---:B------:R-:W-:Y:S02]  /*61d0*/  IADD3 R147, R148.reuse, -0x8, RZ ;  /* 0xfffffff894937810 */ /* 0x040fe40007ffe0ff */
[C---:B------:R-:W-:Y:S02]  /*61e0*/  IADD3 R142, R148.reuse, -0x9, RZ ;  /* 0xfffffff7948e7810 */ /* 0x040fe40007ffe0ff */
[C---:B------:R-:W-:Y:S02]  /*61f0*/  IADD3 R145, R148.reuse, -0x10, RZ ;  /* 0xfffffff094917810 */ /* 0x040fe40007ffe0ff */
[C---:B------:R-:W-:Y:S02]  /*6200*/  IADD3 R140, R148.reuse, -0x11, RZ ;  /* 0xffffffef948c7810 */ /* 0x040fe40007ffe0ff */
[C---:B------:R-:W-:Y:S02]  /*6210*/  @!P1 IADD3 R149, -R148.reuse, -0x8, RZ ;  /* 0xfffffff894959810 */ /* 0x040fe40007ffe1ff */
[----:B------:R-:W-:Y:S02]  /*6220*/  @!P0 IADD3 R144, -R148, 0x1, RZ ;  /* 0x0000000194908810 */ /* 0x000fe40007ffe1ff */
[----:B------:R-:W-:Y:S02]  /*6230*/  ISETP.GE.AND P1, PT, R146, RZ, PT ;  /* 0x000000ff9200720c */ /* 0x000fe40003f26270 */
[----:B------:R-:W-:Y:S01]  /*6240*/  ISETP.GE.AND P0, PT, R147, RZ, PT ;  /* 0x000000ff9300720c */ /* 0x000fe20003f06270 */
[----:B------:R-:W-:Y:S01]  /*6250*/  I2F R149, R149 ;  /* 0x0000009500957306 */ /* 0x000fe20000201400 */
[C---:B------:R-:W-:Y:S02]  /*6260*/  IADD3 R141, R148.reuse, -0x18, RZ ;  /* 0xffffffe8948d7810 */ /* 0x040fe40007ffe0ff */
[C---:B------:R-:W-:Y:S02]  /*6270*/  IADD3 R136, R148.reuse, -0x19, RZ ;  /* 0xffffffe794887810 */ /* 0x040fe40007ffe0ff */
[C---:B------:R-:W-:Y:S02]  /*6280*/  IADD3 R139, R148.reuse, -0x20, RZ ;  /* 0xffffffe0948b7810 */ /* 0x040fe40007ffe0ff */
[----:B------:R-:W-:Y:S02]  /*6290*/  IADD3 R134, R148, -0x21, RZ ;  /* 0xffffffdf94867810 */ /* 0x000fe40007ffe0ff */
[----:B------:R-:W-:Y:S01]  /*62a0*/  ISETP.GE.AND P6, PT, R136, RZ, PT ;  /* 0x000000ff8800720c */ /* 0x000fe20003fc6270 */
[----:B------:R-:W-:Y:S01]  /*62b0*/  I2F R144, R144 ;  /* 0x0000009000907306 */ /* 0x000fe20000201400 */
[C---:B------:R-:W-:Y:S02]  /*62c0*/  @!P1 IADD3 R146, -R148.reuse, -0x7, RZ ;  /* 0xfffffff994929810 */ /* 0x040fe40007ffe1ff */
[----:B------:R-:W-:Y:S02]  /*62d0*/  @!P0 IADD3 R147, -R148, 0x8, RZ ;  /* 0x0000000894938810 */ /* 0x000fe40007ffe1ff */
[----:B------:R-:W-:Y:S02]  /*62e0*/  ISETP.GE.AND P1, PT, R142, RZ, PT ;  /* 0x000000ff8e00720c */ /* 0x000fe40003f26270 */
[----:B------:R-:W-:Y:S02]  /*62f0*/  ISETP.GE.AND P0, PT, R145, RZ, PT ;  /* 0x000000ff9100720c */ /* 0x000fe40003f06270 */
[----:B------:R-:W-:Y:S01]  /*6300*/  IABS R151, R148 ;  /* 0x0000009400977213 */ /* 0x000fe20000000000 */
[----:B------:R-:W-:Y:S01]  /*6310*/  I2F R146, R146 ;  /* 0x0000009200927306 */ /* 0x000fe20000201400 */
[C---:B------:R-:W-:Y:S02]  /*6320*/  IADD3 R137, R148.reuse, -0x28, RZ ;  /* 0xffffffd894897810 */ /* 0x040fe40007ffe0ff */
[C---:B------:R-:W-:Y:S02]  /*6330*/  IADD3 R133, R148.reuse, -0x29, RZ ;  /* 0xffffffd794857810 */ /* 0x040fe40007ffe0ff */
[C---:B------:R-:W-:Y:S02]  /*6340*/  IADD3 R3, R148.reuse, -0x30, RZ ;  /* 0xffffffd094037810 */ /* 0x040fe40007ffe0ff */
[C---:B------:R-:W-:Y:S02]  /*6350*/  @!P6 IADD3 R136, -R148.reuse, 0x19, RZ ;  /* 0x000000199488e810 */ /* 0x040fe40007ffe1ff */
[C---:B------:R-:W-:Y:S01]  /*6360*/  @!P1 IADD3 R142, -R148.reuse, 0x9, RZ ;  /* 0x00000009948e9810 */ /* 0x040fe20007ffe1ff */
[----:B------:R-:W-:Y:S01]  /*6370*/  I2F R151, R151 ;  /* 0x0000009700977306 */ /* 0x000fe20000201400 */
[----:B------:R-:W-:Y:S02]  /*6380*/  @!P0 IADD3 R145, -R148, 0x10, RZ ;  /* 0x0000001094918810 */ /* 0x000fe40007ffe1ff */
[----:B------:R-:W-:Y:S02]  /*6390*/  ISETP.GE.AND P1, PT, R140, RZ, PT ;  /* 0x000000ff8c00720c */ /* 0x000fe40003f26270 */
[----:B------:R-:W-:Y:S02]  /*63a0*/  ISETP.GE.AND P0, PT, R141, RZ, PT ;  /* 0x000000ff8d00720c */ /* 0x000fe40003f06270 */
[----:B------:R-:W-:Y:S02]  /*63b0*/  ISETP.GE.AND P6, PT, R137, RZ, PT ;  /* 0x000000ff8900720c */ /* 0x000fe40003fc6270 */
[C---:B------:R-:W-:Y:S01]  /*63c0*/  IADD3 R132, R148.reuse, -0x31, RZ ;  /* 0xffffffcf94847810 */ /* 0x040fe20007ffe0ff */
[----:B------:R-:W-:Y:S01]  /*63d0*/  I2F R147, R147 ;  /* 0x0000009300937306 */ /* 0x000fe20000201400 */
[C---:B------:R-:W-:Y:S02]  /*63e0*/  IADD3 R143, R148.reuse, -0x38, RZ ;  /* 0xffffffc8948f7810 */ /* 0x040fe40007ffe0ff */
[C---:B------:R-:W-:Y:S03]  /*63f0*/  IADD3 R138, R148.reuse, -0x39, RZ ;  /* 0xffffffc7948a7810 */ /* 0x040fe60007ffe0ff */
[C---:B------:R-:W-:Y:S02]  /*6400*/  @!P1 IADD3 R140, -R148.reuse, 0x11, RZ ;  /* 0x00000011948c9810 */ /* 0x040fe40007ffe1ff */
[----:B------:R-:W-:Y:S02]  /*6410*/  @!P0 IADD3 R141, -R148, 0x18, RZ ;  /* 0x00000018948d8810 */ /* 0x000fe40007ffe1ff */
[----:B------:R-:W-:Y:S01]  /*6420*/  ISETP.GE.AND P1, PT, R139, RZ, PT ;  /* 0x000000ff8b00720c */ /* 0x000fe20003f26270 */
[----:B------:R-:W-:Y:S01]  /*6430*/  I2F R142, R142 ;  /* 0x0000008e008e7306 */ /* 0x000fe20000201400 */
[----:B------:R-:W-:Y:S02]  /*6440*/  ISETP.GE.AND P0, PT, R134, RZ, PT ;  /* 0x000000ff8600720c */ /* 0x000fe40003f06270 */
[----:B------:R-:W-:Y:S02]  /*6450*/  @!P6 IADD3 R137, -R148, 0x28, RZ ;  /* 0x000000289489e810 */ /* 0x000fe40007ffe1ff */
[----:B------:R-:W-:Y:S05]  /*6460*/  ISETP.GE.AND P6, PT, R132, RZ, PT ;  /* 0x000000ff8400720c */ /* 0x000fea0003fc6270 */
[----:B------:R-:W-:Y:S02]  /*6470*/  I2F R145, R145 ;  /* 0x0000009100917306 */ /* 0x000fe40000201400 */
[C---:B------:R-:W-:Y:S02]  /*6480*/  @!P1 IADD3 R139, -R148.reuse, 0x20, RZ ;  /* 0x00000020948b9810 */ /* 0x040fe40007ffe1ff */
[C---:B------:R-:W-:Y:S02]  /*6490*/  @!P0 IADD3 R134, -R148.reuse, 0x21, RZ ;  /* 0x0000002194868810 */ /* 0x040fe40007ffe1ff */
[----:B------:R-:W-:Y:S02]  /*64a0*/  ISETP.GE.AND P1, PT, R133, RZ, PT ;  /* 0x000000ff8500720c */ /* 0x000fe40003f26270 */
[----:B------:R-:W-:Y:S02]  /*64b0*/  ISETP.GE.AND P0, PT, R3, RZ, PT ;  /* 0x000000ff0300720c */ /* 0x000fe40003f06270 */
[----:B------:R-:W-:Y:S01]  /*64c0*/  I2F R140, R140 ;  /* 0x0000008c008c7306 */ /* 0x000fe20000201400 */
[C---:B------:R-:W-:Y:S08]  /*64d0*/  @!P6 IADD3 R132, -R148.reuse, 0x31, RZ ;  /* 0x000000319484e810 */ /* 0x040ff00007ffe1ff */
[C---:B------:R-:W-:Y:S01]  /*64e0*/  @!P1 IADD3 R133, -R148.reuse, 0x29, RZ ;  /* 0x0000002994859810 */ /* 0x040fe20007ffe1ff */
[----:B------:R-:W-:Y:S01]  /*64f0*/  I2F R141, R141 ;  /* 0x0000008d008d7306 */ /* 0x000fe20000201400 */
[----:B------:R-:W-:Y:S02]  /*6500*/  @!P0 IADD3 R3, -R148, 0x30, RZ ;  /* 0x0000003094038810 */ /* 0x000fe40007ffe1ff */
[----:B------:R-:W-:Y:S02]  /*6510*/  ISETP.GE.AND P1, PT, R143, RZ, PT ;  /* 0x000000ff8f00720c */ /* 0x000fe40003f26270 */
[----:B------:R-:W-:Y:S05]  /*6520*/  ISETP.GE.AND P0, PT, R138, RZ, PT ;  /* 0x000000ff8a00720c */ /* 0x000fea0003f06270 */
[----:B------:R-:W-:Y:S06]  /*6530*/  I2F R136, R136 ;  /* 0x0000008800887306 */ /* 0x000fec0000201400 */
[C---:B------:R-:W-:Y:S02]  /*6540*/  @!P1 IADD3 R143, -R148.reuse, 0x38, RZ ;  /* 0x00000038948f9810 */ /* 0x040fe40007ffe1ff */
[----:B------:R-:W-:Y:S02]  /*6550*/  @!P0 IADD3 R138, -R148, 0x39, RZ ;  /* 0x00000039948a8810 */ /* 0x000fe40007ffe1ff */
[----:B------:R-:W-:Y:S10]  /*6560*/  I2F R139, R139 ;  /* 0x0000008b008b7306 */ /* 0x000ff40000201400 */
[----:B------:R-:W-:Y:S10]  /*6570*/  I2F R134, R134 ;  /* 0x0000008600867306 */ /* 0x000ff40000201400 */
[----:B------:R-:W-:Y:S10]  /*6580*/  I2F R137, R137 ;  /* 0x0000008900897306 */ /* 0x000ff40000201400 */
[----:B------:R-:W-:Y:S10]  /*6590*/  I2F R133, R133 ;  /* 0x0000008500857306 */ /* 0x000ff40000201400 */
[----:B------:R-:W-:Y:S10]  /*65a0*/  I2F R3, R3 ;  /* 0x0000000300037306 */ /* 0x000ff40000201400 */
[----:B------:R-:W-:Y:S10]  /*65b0*/  I2F R132, R132 ;  /* 0x0000008400847306 */ /* 0x000ff40000201400 */
[----:B------:R-:W-:Y:S10]  /*65c0*/  I2F R143, R143 ;  /* 0x0000008f008f7306 */ /* 0x000ff40000201400 */
[----:B------:R-:W1:Y:S02]  /*65d0*/  I2F R138, R138 ;  /* 0x0000008a008a7306 */ /* 0x000e640000201400 */
[-C--:B-1----:R-:W-:Y:S02]  /*65e0*/  FFMA.FTZ R33, R138, -R0.reuse, R33 ;  /* 0x800000008a217223 */ /* 0x082fe40000010021 */
[-C--:B------:R-:W-:Y:S02]  /*65f0*/  FFMA.FTZ R4, R151, -R0.reuse, R4 ;  /* 0x8000000097047223 */ /* 0x080fe40000010004 */
[-C--:B------:R-:W-:Y:S02]  /*6600*/  FFMA.FTZ R6, R149, -R0.reuse, R6 ;  /* 0x8000000095067223 */ /* 0x080fe40000010006 */
[----:B------:R-:W-:Y:S01]  /*6610*/  FFMA.FTZ R5, R144, -R0, R5 ;  /* 0x8000000090057223 */ /* 0x000fe20000010005 */
[----:B------:R-:W-:Y:S01]  /*6620*/  FMNMX.FTZ R148, R4, R2, !PT ;  /* 0x0000000204947209 */ /* 0x000fe20007810000 */
[-C--:B------:R-:W-:Y:S02]  /*6630*/  FFMA.FTZ R7, R146, -R0.reuse, R7 ;  /* 0x8000000092077223 */ /* 0x080fe40000010007 */
[----:B------:R-:W-:Y:S01]  /*6640*/  FFMA.FTZ R8, R147, -R0, R8 ;  /* 0x8000000093087223 */ /* 0x000fe20000010008 */
[----:B------:R-:W-:Y:S01]  /*6650*/  FMNMX.FTZ R149, R5, R148, !PT ;  /* 0x0000009405957209 */ /* 0x000fe20007810000 */
[-C--:B------:R-:W-:Y:S01]  /*6660*/  FFMA.FTZ R11, R144, -R0.reuse, R11 ;  /* 0x80000000900b7223 */ /* 0x080fe2000001000b */
[----:B------:R-:W-:Y:S01]  /*6670*/  FMNMX.FTZ R144, R6, R135, !PT ;  /* 0x0000008706907209 */ /* 0x000fe20007810000 */
[-C--:B------:R-:W-:Y:S01]  /*6680*/  FFMA.FTZ R10, R151, -R0.reuse, R10 ;  /* 0x80000000970a7223 */ /* 0x080fe2000001000a */
[----:B------:R-:W-:Y:S01]  /*6690*/  FMNMX.FTZ R146, R8, R149, !PT ;  /* 0x0000009508927209 */ /* 0x000fe20007810000 */
[CC--:B------:R-:W-:Y:S02]  /*66a0*/  FFMA.FTZ R9, R142.reuse, -R0.reuse, R9 ;  /* 0x800000008e097223 */ /* 0x0c0fe40000010009 */
[----:B------:R-:W-:Y:S01]  /*66b0*/  FFMA.FTZ R14, R147, -R0, R14 ;  /* 0x80000000930e7223 */ /* 0x000fe2000001000e */
[----:B------:R-:W-:Y:S01]  /*66c0*/  FMNMX.FTZ R147, R7, R144, !PT ;  /* 0x0000009007937209 */ /* 0x000fe20007810000 */
[----:B------:R-:W-:Y:S01]  /*66d0*/  FFMA.FTZ R12, R145, -R0, R12 ;  /* 0x80000000910c7223 */ /* 0x000fe2000001000c */
[----:B------:R-:W-:Y:S01]  /*66e0*/  FMNMX.FTZ R149, R9, R146, !PT ;  /* 0x0000009209957209 */ /* 0x000fe20007810000 */
[-C--:B------:R-:W-:Y:S01]  /*66f0*/  FFMA.FTZ R15, R142, -R0.reuse, R15 ;  /* 0x800000008e0f7223 */ /* 0x080fe2000001000f */
[----:B------:R-:W-:Y:S01]  /*6700*/  FMNMX.FTZ R142, R10, R147, !PT ;  /* 0x000000930a8e7209 */ /* 0x000fe20007810000 */
[-C--:B------:R-:W-:Y:S01]  /*6710*/  FFMA.FTZ R13, R140, -R0.reuse, R13 ;  /* 0x800000008c0d7223 */ /* 0x080fe2000001000d */
[----:B------:R-:W-:Y:S01]  /*6720*/  FMNMX.FTZ R144, R12, R149, !PT ;  /* 0x000000950c907209 */ /* 0x000fe20007810000 */
        /* <DEDUP_REMOVED lines=36> */
[----:B------:R-:W-:Y:S01]  /*6970*/  FFMA.FTZ R35, R132, -R0, R35 ;  /* 0x8000000084237223 */ /* 0x000fe20000010023 */
[----:B------:R-:W-:Y:S01]  /*6980*/  FMNMX.FTZ R136, R30, R137, !PT ;  /* 0x000000891e887209 */ /* 0x000fe20007810000 */
[----:B------:R-:W-:Y:S01]  /*6990*/  LDSM.16.MT88.4 R140, [R190+0x12000] ;  /* 0x01200000be8c783b */ /* 0x000fe20000004200 */
[----:B------:R-:W-:Y:S02]  /*69a0*/  FMNMX.FTZ R138, R32, R139, !PT ;  /* 0x0000008b208a7209 */ /* 0x000fe40007810000 */
[----:B------:R-:W-:Y:S02]  /*69b0*/  FMNMX.FTZ R3, R31, R136, !PT ;  /* 0x000000881f037209 */ /* 0x000fe40007810000 */
[----:B------:R-:W-:Y:S02]  /*69c0*/  FMNMX.FTZ R134, R33, R138, !PT ;  /* 0x0000008a21867209 */ /* 0x000fe40007810000 */
[----:B------:R-:W-:Y:S01]  /*69d0*/  FMNMX.FTZ R132, R34, R3, !PT ;  /* 0x0000000322847209 */ /* 0x000fe20007810000 */
[----:B------:R-:W-:Y:S03]  /*69e0*/  LDSM.16.MT88.4 R144, [R189+0x12000] ;  /* 0x01200000bd90783b */ /* 0x000fe60000004200 */
[----:B------:R-:W-:Y:S05]  /*69f0*/  FMNMX.FTZ R139, R35, R132, !PT ;  /* 0x00000084238b7209 */ /* 0x000fea0007810000 */
[----:B------:R-:W1:Y:S08]  /*6a00*/  SHFL.BFLY PT, R3, R134, 0x2, 0x1f ;  /* 0x0c401f0086037f89 */ /* 0x000e7000000e0000 */
[----:B------:R-:W2:Y:S08]  /*6a10*/  SHFL.BFLY PT, R132, R139, 0x2, 0x1f ;  /* 0x0c401f008b847f89 */ /* 0x000eb000000e0000 */
[----:B------:R-:W-:Y:S01]  /*6a20*/  LDSM.16.MT88.4 R148, [R192+0x14800] ;  /* 0x01480000c094783b */ /* 0x000fe20000004200 */
[----:B-1----:R-:W-:Y:S07]  /*6a30*/  FMNMX.FTZ R136, R134, R3, !PT ;  /* 0x0000000386887209 */ /* 0x002fee0007810000 */
[----:B------:R-:W1:Y:S01]  /*6a40*/  SHFL.BFLY PT, R133, R136, 0x1, 0x1f ;  /* 0x0c201f0088857f89 */ /* 0x000e6200000e0000 */
[----:B--2---:R-:W-:Y:S07]  /*6a50*/  FMNMX.FTZ R137, R139, R132, !PT ;  /* 0x000000848b897209 */ /* 0x004fee0007810000 */
[----:B------:R-:W2:Y:S01]  /*6a60*/  SHFL.BFLY PT, R132, R137, 0x1, 0x1f ;  /* 0x0c201f0089847f89 */ /* 0x000ea200000e0000 */
[----:B-1----:R-:W-:Y:S04]  /*6a70*/  FMNMX.FTZ R133, R136, R133, !PT ;  /* 0x0000008588857209 */ /* 0x002fe80007810000 */
[C---:B------:R-:W-:Y:S01]  /*6a80*/  FSETP.NEU.FTZ.AND P0, PT, R133.reuse, -INF , PT ;  /* 0xff8000008500780b */ /* 0x040fe20003f1d000 */
[C---:B------:R-:W-:Y:S02]  /*6a90*/  FADD.FTZ R2, -R133.reuse, R2 ;  /* 0x0000000285027221 */ /* 0x040fe40000010100 */
[----:B------:R-:W-:Y:S01]  /*6aa0*/  FMUL.FTZ R167, R133, c[0x0][0x23c] ;  /* 0x00008f0085a77a20 */ /* 0x000fe20000410000 */
[----:B--2---:R-:W-:Y:S01]  /*6ab0*/  FMNMX.FTZ R132, R137, R132, !PT ;  /* 0x0000008489847209 */ /* 0x004fe20007810000 */
[----:B------:R-:W-:Y:S01]  /*6ac0*/  FMUL.FTZ R3, R2, c[0x0][0x23c] ;  /* 0x00008f0002037a20 */ /* 0x000fe20000410000 */
[----:B------:R-:W1:Y:S02]  /*6ad0*/  LDSM.16.MT88.4 R136, [R192+0x12000] ;  /* 0x01200000c088783b */ /* 0x000e640000004200 */
[----:B------:R-:W-:Y:S01]  /*6ae0*/  FSEL R167, R167, RZ, P0 ;  /* 0x000000ffa7a77208 */ /* 0x000fe20000000000 */
[C---:B------:R-:W-:Y:S01]  /*6af0*/  FADD.FTZ R2, -R132.reuse, R135 ;  /* 0x0000008784027221 */ /* 0x040fe20000010100 */
[C---:B------:R-:W-:Y:S01]  /*6b00*/  FSETP.NEU.FTZ.AND P0, PT, R132.reuse, -INF , PT ;  /* 0xff8000008400780b */ /* 0x040fe20003f1d000 */
[----:B------:R-:W-:Y:S01]  /*6b10*/  FMUL.FTZ R166, R132, c[0x0][0x23c] ;  /* 0x00008f0084a67a20 */ /* 0x000fe20000410000 */
[----:B------:R-:W2:Y:S01]  /*6b20*/  MUFU.EX2 R3, R3 ;  /* 0x0000000300037308 */ /* 0x000ea20000000800 */
[----:B------:R-:W-:Y:S02]  /*6b30*/  FMUL.FTZ R134, R2, c[0x0][0x23c] ;  /* 0x00008f0002867a20 */ /* 0x000fe40000410000 */
[--C-:B------:R-:W-:Y:S01]  /*6b40*/  FFMA.FTZ R165, R4, c[0x0][0x23c], -R167.reuse ;  /* 0x00008f0004a57a23 */ /* 0x100fe200000108a7 */
[----:B------:R-:W-:Y:S01]  /*6b50*/  FSEL R166, R166, RZ, P0 ;  /* 0x000000ffa6a67208 */ /* 0x000fe20000000000 */
[--C-:B------:R-:W-:Y:S02]  /*6b60*/  FFMA.FTZ R164, R5, c[0x0][0x23c], -R167.reuse ;  /* 0x00008f0005a47a23 */ /* 0x100fe400000108a7 */
[--C-:B------:R-:W-:Y:S02]  /*6b70*/  FFMA.FTZ R163, R8, c[0x0][0x23c], -R167.reuse ;  /* 0x00008f0008a37a23 */ /* 0x100fe400000108a7 */
[--C-:B------:R-:W-:Y:S01]  /*6b80*/  FFMA.FTZ R162, R9, c[0x0][0x23c], -R167.reuse ;  /* 0x00008f0009a27a23 */ /* 0x100fe200000108a7 */
[----:B------:R3:W4:Y:S01]  /*6b90*/  MUFU.EX2 R2, R134 ;  /* 0x0000008600027308 */ /* 0x0007220000000800 */
[--C-:B------:R-:W-:Y:S02]  /*6ba0*/  FFMA.FTZ R161, R6, c[0x0][0x23c], -R166.reuse ;  /* 0x00008f0006a17a23 */ /* 0x100fe400000108a6 */
[--C-:B------:R-:W-:Y:S02]  /*6bb0*/  FFMA.FTZ R160, R7, c[0x0][0x23c], -R166.reuse ;  /* 0x00008f0007a07a23 */ /* 0x100fe400000108a6 */
[--C-:B------:R-:W-:Y:S02]  /*6bc0*/  FFMA.FTZ R135, R10, c[0x0][0x23c], -R166.reuse ;  /* 0x00008f000a877a23 */ /* 0x100fe400000108a6 */
[--C-:B------:R-:W-:Y:S02]  /*6bd0*/  FFMA.FTZ R222, R28, c[0x0][0x23c], -R167.reuse ;  /* 0x00008f001cde7a23 */ /* 0x100fe400000108a7 */
[--C-:B------:R-:W-:Y:S01]  /*6be0*/  FFMA.FTZ R223, R29, c[0x0][0x23c], -R167.reuse ;  /* 0x00008f001ddf7a23 */ /* 0x100fe200000108a7 */
[----:B------:R-:W-:Y:S01]  /*6bf0*/  MUFU.EX2 R165, R165 ;  /* 0x000000a500a57308 */ /* 0x000fe20000000800 */
[--C-:B------:R-:W-:Y:S02]  /*6c00*/  FFMA.FTZ R224, R32, c[0x0][0x23c], -R167.reuse ;  /* 0x00008f0020e07a23 */ /* 0x100fe400000108a7 */
[--C-:B------:R-:W-:Y:S02]  /*6c10*/  FFMA.FTZ R225, R30, c[0x0][0x23c], -R166.reuse ;  /* 0x00008f001ee17a23 */ /* 0x100fe400000108a6 */
[C---:B--2---:R-:W-:Y:S02]  /*6c20*/  FMUL.FTZ R4, R3.reuse, R128 ;  /* 0x0000008003047220 */ /* 0x044fe40000410000 */
[C---:B------:R-:W-:Y:S02]  /*6c30*/  FMUL.FTZ R5, R3.reuse, R129 ;  /* 0x0000008103057220 */ /* 0x040fe40000410000 */
[C---:B------:R-:W-:Y:S01]  /*6c40*/  FMUL.FTZ R8, R3.reuse, R124 ;  /* 0x0000007c03087220 */ /* 0x040fe20000410000 */
[----:B------:R-:W2:Y:S01]  /*6c50*/  MUFU.EX2 R164, R164 ;  /* 0x000000a400a47308 */ /* 0x000ea20000000800 */
[C---:B------:R-:W-:Y:S02]  /*6c60*/  FMUL.FTZ R9, R3.reuse, R125 ;  /* 0x0000007d03097220 */ /* 0x040fe40000410000 */
[----:B------:R-:W-:Y:S02]  /*6c70*/  FMUL.FTZ R36, R3, R36 ;  /* 0x0000002403247220 */ /* 0x000fe40000410000 */
[--C-:B---3--:R-:W-:Y:S02]  /*6c80*/  FFMA.FTZ R134, R11, c[0x0][0x23c], -R166.reuse ;  /* 0x00008f000b867a23 */ /* 0x108fe400000108a6 */
[C---:B----4-:R-:W-:Y:S02]  /*6c90*/  FMUL.FTZ R6, R2.reuse, R130 ;  /* 0x0000008202067220 */ /* 0x050fe40000410000 */
[C---:B------:R-:W-:Y:S01]  /*6ca0*/  FMUL.FTZ R7, R2.reuse, R131 ;  /* 0x0000008302077220 */ /* 0x040fe20000410000 */
[----:B------:R-:W-:Y:S01]  /*6cb0*/  MUFU.EX2 R163, R163 ;  /* 0x000000a300a37308 */ /* 0x000fe20000000800 */
[C---:B------:R-:W-:Y:S02]  /*6cc0*/  FMUL.FTZ R10, R2.reuse, R126 ;  /* 0x0000007e020a7220 */ /* 0x040fe40000410000 */
[C---:B------:R-:W-:Y:S02]  /*6cd0*/  FMUL.FTZ R11, R2.reuse, R127 ;  /* 0x0000007f020b7220 */ /* 0x040fe40000410000 */
[----:B------:R-:W3:Y:S01]  /*6ce0*/  LDSM.16.MT88.4 R124, [R188+0x12000] ;  /* 0x01200000bc7c783b */ /* 0x000ee20000004200 */
[C---:B------:R-:W-:Y:S02]  /*6cf0*/  FMUL.FTZ R37, R3.reuse, R37 ;  /* 0x0000002503257220 */ /* 0x040fe40000410000 */
[C---:B------:R-:W-:Y:S02]  /*6d00*/  FMUL.FTZ R38, R2.reuse, R38 ;  /* 0x0000002602267220 */ /* 0x040fe40000410000 */
[----:B------:R-:W4:Y:S01]  /*6d10*/  MUFU.EX2 R162, R162 ;  /* 0x000000a200a27308 */ /* 0x000f220000000800 */
[----:B------:R-:W-:Y:S02]  /*6d20*/  FMUL.FTZ R39, R2, R39 ;  /* 0x0000002702277220 */ /* 0x000fe40000410000 */
[C---:B------:R-:W-:Y:S01]  /*6d30*/  FMUL.FTZ R40, R3.reuse, R40 ;  /* 0x0000002803287220 */ /* 0x040fe20000410000 */
[----:B--2---:R-:W-:Y:S01]  /*6d40*/  F2FP.BF16.PACK_AB R128, R164, R165 ;  /* 0x000000a5a480723e */ /* 0x004fe200000010ff */
[----:B------:R-:W-:Y:S02]  /*6d50*/  FMUL.FTZ R41, R3, R41 ;  /* 0x0000002903297220 */ /* 0x000fe40000410000 */
[C---:B------:R-:W-:Y:S02]  /*6d60*/  FMUL.FTZ R42, R2.reuse, R42 ;  /* 0x0000002a022a7220 */ /* 0x040fe40000410000 */
[----:B------:R-:W-:Y:S01]  /*6d70*/  FMUL.FTZ R43, R2, R43 ;  /* 0x0000002b022b7220 */ /* 0x000fe20000410000 */
[----:B------:R-:W-:Y:S01]  /*6d80*/  MUFU.EX2 R161, R161 ;  /* 0x000000a100a17308 */ /* 0x000fe20000000800 */
[--C-:B------:R-:W-:Y:S02]  /*6d90*/  FFMA.FTZ R226, R31, c[0x0][0x23c], -R166.reuse ;  /* 0x00008f001fe27a23 */ /* 0x100fe400000108a6 */
[----:B------:R-:W-:Y:S01]  /*6da0*/  LDSM.16.MT88.4 R28, [R190+0x13800] ;  /* 0x01380000be1c783b */ /* 0x000fe20000004200 */
[--C-:B------:R-:W-:Y:S02]  /*6db0*/  FFMA.FTZ R227, R34, c[0x0][0x23c], -R166.reuse ;  /* 0x00008f0022e37a23 */ /* 0x100fe400000108a6 */
[C---:B------:R-:W-:Y:S02]  /*6dc0*/  FMUL.FTZ R44, R3.reuse, R44 ;  /* 0x0000002c032c7220 */ /* 0x040fe40000410000 */
[C---:B------:R-:W-:Y:S02]  /*6dd0*/  FMUL.FTZ R45, R3.reuse, R45 ;  /* 0x0000002d032d7220 */ /* 0x040fe40000410000 */
[----:B------:R-:W2:Y:S01]  /*6de0*/  MUFU.EX2 R160, R160 ;  /* 0x000000a000a07308 */ /* 0x000ea20000000800 */
[C---:B------:R-:W-:Y:S02]  /*6df0*/  FMUL.FTZ R46, R2.reuse, R46 ;  /* 0x0000002e022e7220 */ /* 0x040fe40000410000 */
[----:B------:R-:W-:Y:S01]  /*6e00*/  FMUL.FTZ R47, R2, R47 ;  /* 0x0000002f022f7220 */ /* 0x000fe20000410000 */
[----:B----4-:R-:W-:Y:S01]  /*6e10*/  F2FP.BF16.PACK_AB R130, R162, R163 ;  /* 0x000000a3a282723e */ /* 0x010fe200000010ff */
[C---:B------:R-:W-:Y:S02]  /*6e20*/  FMUL.FTZ R48, R3.reuse, R48 ;  /* 0x0000003003307220 */ /* 0x040fe40000410000 */
[C---:B------:R-:W-:Y:S02]  /*6e30*/  FMUL.FTZ R49, R3.reuse, R49 ;  /* 0x0000003103317220 */ /* 0x040fe40000410000 */
[C---:B------:R-:W-:Y:S01]  /*6e40*/  FMUL.FTZ R50, R2.reuse, R50 ;  /* 0x0000003202327220 */ /* 0x040fe20000410000 */
[----:B------:R-:W-:Y:S01]  /*6e50*/  MUFU.EX2 R135, R135 ;  /* 0x0000008700877308 */ /* 0x000fe20000000800 */
[C---:B------:R-:W-:Y:S02]  /*6e60*/  FMUL.FTZ R51, R2.reuse, R51 ;  /* 0x0000003302337220 */ /* 0x040fe40000410000 */
[C---:B------:R-:W-:Y:S02]  /*6e70*/  FMUL.FTZ R52, R3.reuse, R52 ;  /* 0x0000003403347220 */ /* 0x040fe40000410000 */
[C---:B------:R-:W-:Y:S02]  /*6e80*/  FMUL.FTZ R53, R3.reuse, R53 ;  /* 0x0000003503357220 */ /* 0x040fe40000410000 */
[C---:B------:R-:W-:Y:S02]  /*6e90*/  FMUL.FTZ R54, R2.reuse, R54 ;  /* 0x0000003602367220 */ /* 0x040fe40000410000 */
[----:B------:R-:W-:Y:S01]  /*6ea0*/  FMUL.FTZ R55, R2, R55 ;  /* 0x0000003702377220 */ /* 0x000fe20000410000 */
[----:B------:R-:W4:Y:S01]  /*6eb0*/  MUFU.EX2 R134, R134 ;  /* 0x0000008600867308 */ /* 0x000f220000000800 */
[C---:B------:R-:W-:Y:S02]  /*6ec0*/  FMUL.FTZ R56, R3.reuse, R56 ;  /* 0x0000003803387220 */ /* 0x040fe40000410000 */
[C---:B------:R-:W-:Y:S01]  /*6ed0*/  FMUL.FTZ R57, R3.reuse, R57 ;  /* 0x0000003903397220 */ /* 0x040fe20000410000 */
[----:B--2---:R-:W-:Y:S01]  /*6ee0*/  F2FP.BF16.PACK_AB R129, R160, R161 ;  /* 0x000000a1a081723e */ /* 0x004fe200000010ff */
        /* <DEDUP_REMOVED lines=12> */
[----:B----4-:R-:W-:Y:S01]  /*6fb0*/  F2FP.BF16.PACK_AB R131, R134, R135 ;  /* 0x000000878683723e */ /* 0x010fe200000010ff */
[C---:B------:R-:W-:Y:S02]  /*6fc0*/  FMUL.FTZ R68, R3.reuse, R68 ;  /* 0x0000004403447220 */ /* 0x040fe40000410000 */
[C---:B------:R-:W-:Y:S02]  /*6fd0*/  FMUL.FTZ R69, R3.reuse, R69 ;  /* 0x0000004503457220 */ /* 0x040fe40000410000 */
[C---:B------:R-:W-:Y:S01]  /*6fe0*/  FMUL.FTZ R70, R2.reuse, R70 ;  /* 0x0000004602467220 */ /* 0x040fe20000410000 */
[----:B------:R-:W-:Y:S01]  /*6ff0*/  MUFU.EX2 R224, R224 ;  /* 0x000000e000e07308 */ /* 0x000fe20000000800 */
[C---:B-1----:R-:W-:Y:S05]  /*7000*/  HMMA.16816.F32.BF16 R4, R128.reuse, R136, R4 ;  /* 0x000000888004723c */ /* 0x042fea0000041804 */
[C---:B------:R-:W-:Y:S02]  /*7010*/  FMUL.FTZ R71, R2.reuse, R71 ;  /* 0x0000004702477220 */ /* 0x040fe40000410000 */
[C---:B------:R-:W-:Y:S01]  /*7020*/  FMUL.FTZ R72, R3.reuse, R72 ;  /* 0x0000004803487220 */ /* 0x040fe20000410000 */
[C---:B------:R-:W-:Y:S01]  /*7030*/  HMMA.16816.F32.BF16 R8, R128.reuse, R138, R8 ;  /* 0x0000008a8008723c */ /* 0x040fe20000041808 */
[----:B------:R-:W1:Y:S01]  /*7040*/  LDSM.16.MT88.4 R136, [R192+0x14000] ;  /* 0x01400000c088783b */ /* 0x000e620000004200 */
[----:B------:R-:W-:Y:S02]  /*7050*/  MUFU.EX2 R225, R225 ;  /* 0x000000e100e17308 */ /* 0x000fe40000000800 */
[C---:B------:R-:W-:Y:S02]  /*7060*/  FMUL.FTZ R73, R3.reuse, R73 ;  /* 0x0000004903497220 */ /* 0x040fe40000410000 */
[C---:B------:R-:W-:Y:S02]  /*7070*/  FMUL.FTZ R74, R2.reuse, R74 ;  /* 0x0000004a024a7220 */ /* 0x040fe40000410000 */
[C---:B------:R-:W-:Y:S04]  /*7080*/  HMMA.16816.F32.BF16 R36, R128.reuse, R140, R36 ;  /* 0x0000008c8024723c */ /* 0x040fe80000041824 */
[C---:B------:R-:W-:Y:S01]  /*7090*/  FMUL.FTZ R75, R2.reuse, R75 ;  /* 0x0000004b024b7220 */ /* 0x040fe20000410000 */
[----:B------:R-:W-:Y:S01]  /*70a0*/  MUFU.EX2 R226, R226 ;  /* 0x000000e200e27308 */ /* 0x000fe20000000800 */
[C---:B------:R-:W-:Y:S02]  /*70b0*/  FMUL.FTZ R76, R3.reuse, R76 ;  /* 0x0000004c034c7220 */ /* 0x040fe40000410000 */
[C---:B------:R-:W-:Y:S01]  /*70c0*/  HMMA.16816.F32.BF16 R40, R128.reuse, R142, R40 ;  /* 0x0000008e8028723c */ /* 0x040fe20000041828 */
[----:B------:R-:W2:Y:S03]  /*70d0*/  LDSM.16.MT88.4 R140, [R190+0x14000] ;  /* 0x01400000be8c783b */ /* 0x000ea60000004200 */
[C---:B------:R-:W-:Y:S02]  /*70e0*/  FMUL.FTZ R77, R3.reuse, R77 ;  /* 0x0000004d034d7220 */ /* 0x040fe40000410000 */
[C---:B------:R-:W-:Y:S01]  /*70f0*/  FMUL.FTZ R78, R2.reuse, R78 ;  /* 0x0000004e024e7220 */ /* 0x040fe20000410000 */
[----:B------:R-:W-:Y:S01]  /*7100*/  MUFU.EX2 R227, R227 ;  /* 0x000000e300e37308 */ /* 0x000fe20000000800 */
[C---:B------:R-:W-:Y:S04]  /*7110*/  HMMA.16816.F32.BF16 R44, R128.reuse, R144, R44 ;  /* 0x00000090802c723c */ /* 0x040fe8000004182c */
[C---:B------:R-:W-:Y:S02]  /*7120*/  FMUL.FTZ R79, R2.reuse, R79 ;  /* 0x0000004f024f7220 */ /* 0x040fe40000410000 */
[C---:B------:R-:W-:Y:S02]  /*7130*/  FMUL.FTZ R80, R3.reuse, R80 ;  /* 0x0000005003507220 */ /* 0x040fe40000410000 */
[C---:B------:R-:W-:Y:S01]  /*7140*/  HMMA.16816.F32.BF16 R48, R128.reuse, R146, R48 ;  /* 0x000000928030723c */ /* 0x040fe20000041830 */
[----:B------:R-:W-:Y:S03]  /*7150*/  LDSM.16.MT88.4 R144, [R188+0x12800] ;  /* 0x01280000bc90783b */ /* 0x000fe60000004200 */
[C---:B------:R-:W-:Y:S02]  /*7160*/  FMUL.FTZ R81, R3.reuse, R81 ;  /* 0x0000005103517220 */ /* 0x040fe40000410000 */
[C---:B------:R-:W-:Y:S02]  /*7170*/  FMUL.FTZ R82, R2.reuse, R82 ;  /* 0x0000005202527220 */ /* 0x040fe40000410000 */
[C---:B---3--:R-:W-:Y:S04]  /*7180*/  HMMA.16816.F32.BF16 R52, R128.reuse, R124, R52 ;  /* 0x0000007c8034723c */ /* 0x048fe80000041834 */
[C---:B------:R-:W-:Y:S02]  /*7190*/  FMUL.FTZ R83, R2.reuse, R83 ;  /* 0x0000005302537220 */ /* 0x040fe40000410000 */
[C---:B------:R-:W-:Y:S02]  /*71a0*/  FMUL.FTZ R84, R3.reuse, R84 ;  /* 0x0000005403547220 */ /* 0x040fe40000410000 */
[C---:B------:R-:W-:Y:S01]  /*71b0*/  HMMA.16816.F32.BF16 R56, R128.reuse, R126, R56 ;  /* 0x0000007e8038723c */ /* 0x040fe20000041838 */
[----:B------:R-:W3:Y:S03]  /*71c0*/  LDSM.16.MT88.4 R124, [R189+0x14000] ;  /* 0x01400000bd7c783b */ /* 0x000ee60000004200 */
[C---:B------:R-:W-:Y:S02]  /*71d0*/  FMUL.FTZ R85, R3.reuse, R85 ;  /* 0x0000005503557220 */ /* 0x040fe40000410000 */
[C---:B------:R-:W-:Y:S02]  /*71e0*/  FMUL.FTZ R86, R2.reuse, R86 ;  /* 0x0000005602567220 */ /* 0x040fe40000410000 */
[C---:B-1----:R-:W-:Y:S04]  /*71f0*/  HMMA.16816.F32.BF16 R60, R128.reuse, R136, R60 ;  /* 0x00000088803c723c */ /* 0x042fe8000004183c */
[C---:B------:R-:W-:Y:S02]  /*7200*/  FMUL.FTZ R87, R2.reuse, R87 ;  /* 0x0000005702577220 */ /* 0x040fe40000410000 */
[C---:B------:R-:W-:Y:S02]  /*7210*/  FMUL.FTZ R88, R3.reuse, R88 ;  /* 0x0000005803587220 */ /* 0x040fe40000410000 */
[C---:B------:R-:W-:Y:S01]  /*7220*/  HMMA.16816.F32.BF16 R64, R128.reuse, R138, R64 ;  /* 0x0000008a8040723c */ /* 0x040fe20000041840 */
[----:B------:R-:W1:Y:S03]  /*7230*/  LDSM.16.MT88.4 R136, [R188+0x14000] ;  /* 0x01400000bc88783b */ /* 0x000e660000004200 */
[C---:B------:R-:W-:Y:S02]  /*7240*/  FMUL.FTZ R89, R3.reuse, R89 ;  /* 0x0000005903597220 */ /* 0x040fe40000410000 */
[C---:B------:R-:W-:Y:S02]  /*7250*/  FMUL.FTZ R90, R2.reuse, R90 ;  /* 0x0000005a025a7220 */ /* 0x040fe40000410000 */
[C---:B--2---:R-:W-:Y:S04]  /*7260*/  HMMA.16816.F32.BF16 R68, R128.reuse, R140, R68 ;  /* 0x0000008c8044723c */ /* 0x044fe80000041844 */
[C---:B------:R-:W-:Y:S02]  /*7270*/  FMUL.FTZ R91, R2.reuse, R91 ;  /* 0x0000005b025b7220 */ /* 0x040fe40000410000 */
[C---:B------:R-:W-:Y:S02]  /*7280*/  FMUL.FTZ R92, R3.reuse, R92 ;  /* 0x0000005c035c7220 */ /* 0x040fe40000410000 */
[C---:B------:R-:W-:Y:S01]  /*7290*/  HMMA.16816.F32.BF16 R72, R128.reuse, R142, R72 ;  /* 0x0000008e8048723c */ /* 0x040fe20000041848 */
[----:B------:R-:W2:Y:S03]  /*72a0*/  LDSM.16.MT88.4 R140, [R192+0x16000] ;  /* 0x01600000c08c783b */ /* 0x000ea60000004200 */
[C---:B------:R-:W-:Y:S02]  /*72b0*/  FMUL.FTZ R93, R3.reuse, R93 ;  /* 0x0000005d035d7220 */ /* 0x040fe40000410000 */
[C---:B------:R-:W-:Y:S02]  /*72c0*/  FMUL.FTZ R94, R2.reuse, R94 ;  /* 0x0000005e025e7220 */ /* 0x040fe40000410000 */
[C---:B------:R-:W-:Y:S01]  /*72d0*/  FMUL.FTZ R95, R2.reuse, R95 ;  /* 0x0000005f025f7220 */ /* 0x040fe20000410000 */
[C---:B---3--:R-:W-:Y:S03]  /*72e0*/  HMMA.16816.F32.BF16 R76, R128.reuse, R124, R76 ;  /* 0x0000007c804c723c */ /* 0x048fe6000004184c */
[C---:B------:R-:W-:Y:S02]  /*72f0*/  FMUL.FTZ R96, R3.reuse, R96 ;  /* 0x0000006003607220 */ /* 0x040fe40000410000 */
[C---:B------:R-:W-:Y:S02]  /*7300*/  FMUL.FTZ R97, R3.reuse, R97 ;  /* 0x0000006103617220 */ /* 0x040fe40000410000 */
[C---:B------:R-:W-:Y:S01]  /*7310*/  FMUL.FTZ R98, R2.reuse, R98 ;  /* 0x0000006202627220 */ /* 0x040fe20000410000 */
        /* <DEDUP_REMOVED lines=16> */
[----:B------:R-:W-:Y:S02]  /*7420*/  FMUL.FTZ R107, R2, R107 ;  /* 0x0000006b026b7220 */ /* 0x000fe40000410000 */
[--C-:B------:R-:W-:Y:S02]  /*7430*/  FFMA.FTZ R168, R12, c[0x0][0x23c], -R167.reuse ;  /* 0x00008f000ca87a23 */ /* 0x100fe400000108a7 */
[----:B------:R-:W-:Y:S01]  /*7440*/  FMUL.FTZ R12, R3, R120 ;  /* 0x00000078030c7220 */ /* 0x000fe20000410000 */
[C---:B---3--:R-:W-:Y:S03]  /*7450*/  HMMA.16816.F32.BF16 R100, R128.reuse, R124, R100 ;  /* 0x0000007c8064723c */ /* 0x048fe60000041864 */
[--C-:B------:R-:W-:Y:S01]  /*7460*/  FFMA.FTZ R169, R13, c[0x0][0x23c], -R167.reuse ;  /* 0x00008f000da97a23 */ /* 0x100fe200000108a7 */
[----:B------:R-:W-:Y:S01]  /*7470*/  MUFU.EX2 R168, R168 ;  /* 0x000000a800a87308 */ /* 0x000fe20000000800 */
[----:B------:R-:W-:Y:S02]  /*7480*/  FMUL.FTZ R13, R3, R121 ;  /* 0x00000079030d7220 */ /* 0x000fe40000410000 */
[--C-:B------:R-:W-:Y:S01]  /*7490*/  FFMA.FTZ R172, R14, c[0x0][0x23c], -R166.reuse ;  /* 0x00008f000eac7a23 */ /* 0x100fe200000108a6 */
[C---:B------:R-:W-:Y:S01]  /*74a0*/  HMMA.16816.F32.BF16 R104, R128.reuse, R126, R104 ;  /* 0x0000007e8068723c */ /* 0x040fe20000041868 */
[----:B------:R-:W-:Y:S03]  /*74b0*/  LDSM.16.MT88.4 R124, [R190+0x12800] ;  /* 0x01280000be7c783b */ /* 0x000fe60000004200 */
[C---:B------:R-:W-:Y:S02]  /*74c0*/  FMUL.FTZ R14, R2.reuse, R122 ;  /* 0x0000007a020e7220 */ /* 0x040fe40000410000 */
[--C-:B------:R-:W-:Y:S01]  /*74d0*/  FFMA.FTZ R173, R15, c[0x0][0x23c], -R166.reuse ;  /* 0x00008f000fad7a23 */ /* 0x100fe200000108a6 */
[----:B------:R-:W3:Y:S01]  /*74e0*/  MUFU.EX2 R169, R169 ;  /* 0x000000a900a97308 */ /* 0x000ee20000000800 */
[C---:B------:R-:W-:Y:S02]  /*74f0*/  FMUL.FTZ R15, R2.reuse, R123 ;  /* 0x0000007b020f7220 */ /* 0x040fe40000410000 */
[----:B------:R-:W4:Y:S02]  /*7500*/  LDSM.16.MT88.4 R120, [R192+0x12800] ;  /* 0x01280000c078783b */ /* 0x000f240000004200 */
[C---:B------:R-:W-:Y:S02]  /*7510*/  FMUL.FTZ R108, R3.reuse, R108 ;  /* 0x0000006c036c7220 */ /* 0x040fe40000410000 */
[----:B------:R-:W-:Y:S02]  /*7520*/  FMUL.FTZ R109, R3, R109 ;  /* 0x0000006d036d7220 */ /* 0x000fe40000410000 */
[C---:B------:R-:W-:Y:S01]  /*7530*/  FMUL.FTZ R110, R2.reuse, R110 ;  /* 0x0000006e026e7220 */ /* 0x040fe20000410000 */
[----:B------:R-:W-:Y:S01]  /*7540*/  MUFU.EX2 R172, R172 ;  /* 0x000000ac00ac7308 */ /* 0x000fe20000000800 */
[----:B------:R-:W-:Y:S02]  /*7550*/  FMUL.FTZ R111, R2, R111 ;  /* 0x0000006f026f7220 */ /* 0x000fe40000410000 */
[--C-:B------:R-:W-:Y:S02]  /*7560*/  FFMA.FTZ R170, R16, c[0x0][0x23c], -R167.reuse ;  /* 0x00008f0010aa7a23 */ /* 0x100fe400000108a7 */
[----:B------:R-:W-:Y:S02]  /*7570*/  FFMA.FTZ R171, R17, c[0x0][0x23c], -R167 ;  /* 0x00008f0011ab7a23 */ /* 0x000fe400000108a7 */
[--C-:B------:R-:W-:Y:S01]  /*7580*/  FFMA.FTZ R174, R18, c[0x0][0x23c], -R166.reuse ;  /* 0x00008f0012ae7a23 */ /* 0x100fe200000108a6 */
[C---:B-1----:R-:W-:Y:S02]  /*7590*/  HMMA.16816.F32.BF16 R108, R128.reuse, R136, R108 ;  /* 0x00000088806c723c */ /* 0x042fe4000004186c */
[----:B------:R-:W-:Y:S01]  /*75a0*/  MUFU.EX2 R170, R170 ;  /* 0x000000aa00aa7308 */ /* 0x000fe20000000800 */
[----:B------:R-:W-:Y:S02]  /*75b0*/  FFMA.FTZ R175, R19, c[0x0][0x23c], -R166 ;  /* 0x00008f0013af7a23 */ /* 0x000fe400000108a6 */
[----:B------:R-:W-:Y:S01]  /*75c0*/  FMUL.FTZ R16, R3, R116 ;  /* 0x0000007403107220 */ /* 0x000fe20000410000 */
[----:B---3--:R-:W-:Y:S01]  /*75d0*/  F2FP.BF16.PACK_AB R116, R169, R168 ;  /* 0x000000a8a974723e */ /* 0x008fe200000010ff */
[C---:B------:R-:W-:Y:S01]  /*75e0*/  FMUL.FTZ R17, R3.reuse, R117 ;  /* 0x0000007503117220 */ /* 0x040fe20000410000 */
[C---:B------:R-:W-:Y:S01]  /*75f0*/  HMMA.16816.F32.BF16 R12, R128.reuse, R138, R12 ;  /* 0x0000008a800c723c */ /* 0x040fe2000004180c */
[----:B------:R-:W1:Y:S03]  /*7600*/  LDSM.16.MT88.4 R136, [R189+0x12800] ;  /* 0x01280000bd88783b */ /* 0x000e660000004200 */
[----:B------:R-:W3:Y:S01]  /*7610*/  MUFU.EX2 R171, R171 ;  /* 0x000000ab00ab7308 */ /* 0x000ee20000000800 */
[C---:B------:R-:W-:Y:S02]  /*7620*/  FMUL.FTZ R18, R2.reuse, R118 ;  /* 0x0000007602127220 */ /* 0x040fe40000410000 */
[C---:B------:R-:W-:Y:S02]  /*7630*/  FMUL.FTZ R19, R2.reuse, R119 ;  /* 0x0000007702137220 */ /* 0x040fe40000410000 */
[C---:B------:R-:W-:Y:S03]  /*7640*/  FMUL.FTZ R112, R3.reuse, R112 ;  /* 0x0000007003707220 */ /* 0x040fe60000410000 */
[C---:B------:R-:W-:Y:S02]  /*7650*/  FMUL.FTZ R113, R3.reuse, R113 ;  /* 0x0000007103717220 */ /* 0x040fe40000410000 */
[C---:B--2---:R-:W-:Y:S01]  /*7660*/  HMMA.16816.F32.BF16 R16, R128.reuse, R140, R16 ;  /* 0x0000008c8010723c */ /* 0x044fe20000041810 */
[----:B------:R-:W2:Y:S02]  /*7670*/  MUFU.EX2 R173, R173 ;  /* 0x000000ad00ad7308 */ /* 0x000ea40000000800 */
[C---:B------:R-:W-:Y:S02]  /*7680*/  FMUL.FTZ R114, R2.reuse, R114 ;  /* 0x0000007202727220 */ /* 0x040fe40000410000 */
[C---:B------:R-:W-:Y:S02]  /*7690*/  FMUL.FTZ R115, R2.reuse, R115 ;  /* 0x0000007302737220 */ /* 0x040fe40000410000 */
[----:B------:R-:W-:Y:S02]  /*76a0*/  FFMA.FTZ R165, R3, R220, R165 ;  /* 0x000000dc03a57223 */ /* 0x000fe400000100a5 */
[----:B------:R-:W-:Y:S02]  /*76b0*/  FFMA.FTZ R161, R2, R221, R161 ;  /* 0x000000dd02a17223 */ /* 0x000fe400000100a1 */
[----:B------:R-:W-:Y:S01]  /*76c0*/  MUFU.EX2 R174, R174 ;  /* 0x000000ae00ae7308 */ /* 0x000fe20000000800 */
[----:B------:R-:W-:Y:S01]  /*76d0*/  HMMA.16816.F32.BF16 R112, R128, R142, R112 ;  /* 0x0000008e8070723c */ /* 0x000fe20000041870 */
[----:B------:R-:W-:Y:S02]  /*76e0*/  LDSM.16.MT88.4 R128, [R190+0x16800] ;  /* 0x01680000be80783b */ /* 0x000fe40000004200 */
[----:B---3--:R-:W-:Y:S01]  /*76f0*/  F2FP.BF16.PACK_AB R118, R171, R170 ;  /* 0x000000aaab76723e */ /* 0x008fe200000010ff */
[----:B------:R-:W-:Y:S02]  /*7700*/  FADD.FTZ R164, R164, R165 ;  /* 0x000000a5a4a47221 */ /* 0x000fe40000010000 */
[----:B------:R-:W-:Y:S02]  /*7710*/  FADD.FTZ R160, R160, R161 ;  /* 0x000000a1a0a07221 */ /* 0x000fe40000010000 */
[----:B------:R-:W-:Y:S01]  /*7720*/  FADD.FTZ R163, R163, R164 ;  /* 0x000000a4a3a37221 */ /* 0x000fe20000010000 */
[----:B------:R-:W3:Y:S01]  /*7730*/  MUFU.EX2 R175, R175 ;  /* 0x000000af00af7308 */ /* 0x000ee20000000800 */
[----:B------:R-:W-:Y:S02]  /*7740*/  LDSM.16.MT88.4 R140, [R190+0x13000] ;  /* 0x01300000be8c783b */ /* 0x000fe40000004200 */
[----:B------:R-:W-:Y:S01]  /*7750*/  FADD.FTZ R3, R135, R160 ;  /* 0x000000a087037221 */ /* 0x000fe20000010000 */
[----:B--2---:R-:W-:Y:S01]  /*7760*/  F2FP.BF16.PACK_AB R117, R173, R172 ;  /* 0x000000acad75723e */ /* 0x004fe200000010ff */
[----:B------:R-:W-:Y:S01]  /*7770*/  FADD.FTZ R163, R162, R163 ;  /* 0x000000a3a2a37221 */ /* 0x000fe20000010000 */
[----:B------:R-:W-:Y:S01]  /*7780*/  MOV R135, R132 ;  /* 0x0000008400877202 */ /* 0x000fe20000000f00 */
[----:B------:R-:W-:Y:S02]  /*7790*/  FADD.FTZ R3, R134, R3 ;  /* 0x0000000386037221 */ /* 0x000fe40000010000 */
[----:B------:R-:W-:Y:S02]  /*77a0*/  FADD.FTZ R168, R168, R163 ;  /* 0x000000a3a8a87221 */ /* 0x000fe40000010000 */
[----:B------:R-:W-:Y:S02]  /*77b0*/  FADD.FTZ R172, R172, R3 ;  /* 0x00000003acac7221 */ /* 0x000fe40000010000 */
[----:B------:R-:W-:Y:S02]  /*77c0*/  FADD.FTZ R169, R169, R168 ;  /* 0x000000a8a9a97221 */ /* 0x000fe40000010000 */
[----:B------:R-:W-:Y:S02]  /*77d0*/  FADD.FTZ R173, R173, R172 ;  /* 0x000000acadad7221 */ /* 0x000fe40000010000 */
[----:B------:R-:W-:Y:S04]  /*77e0*/  FADD.FTZ R170, R170, R169 ;  /* 0x000000a9aaaa7221 */ /* 0x000fe80000010000 */
[----:B------:R-:W-:Y:S01]  /*77f0*/  FADD.FTZ R171, R171, R170 ;  /* 0x000000aaabab7221 */ /* 0x000fe20000010000 */
[C---:B---3--:R-:W-:Y:S01]  /*7800*/  F2FP.BF16.PACK_AB R119, R175.reuse, R174 ;  /* 0x000000aeaf77723e */ /* 0x048fe200000010ff */
[----:B------:R-:W-:Y:S04]  /*7810*/  FADD.FTZ R174, R174, R173 ;  /* 0x000000adaeae7221 */ /* 0x000fe80000010000 */
[----:B------:R-:W-:Y:S02]  /*7820*/  FADD.FTZ R175, R175, R174 ;  /* 0x000000aeafaf7221 */ /* 0x000fe40000010000 */
[C---:B----4-:R-:W-:Y:S08]  /*7830*/  HMMA.16816.F32.BF16 R4, R116.reuse, R120, R4 ;  /* 0x000000787404723c */ /* 0x050ff00000041804 */
[C---:B------:R-:W-:Y:S01]  /*7840*/  HMMA.16816.F32.BF16 R8, R116.reuse, R122, R8 ;  /* 0x0000007a7408723c */ /* 0x040fe20000041808 */
[----:B------:R-:W2:Y:S07]  /*7850*/  LDSM.16.MT88.4 R120, [R188+0x14800] ;  /* 0x01480000bc78783b */ /* 0x000eae0000004200 */
[C---:B------:R-:W-:Y:S08]  /*7860*/  HMMA.16816.F32.BF16 R36, R116.reuse, R124, R36 ;  /* 0x0000007c7424723c */ /* 0x040ff00000041824 */
[C---:B------:R-:W-:Y:S01]  /*7870*/  HMMA.16816.F32.BF16 R40, R116.reuse, R126, R40 ;  /* 0x0000007e7428723c */ /* 0x040fe20000041828 */
[----:B------:R-:W3:Y:S07]  /*7880*/  LDSM.16.MT88.4 R124, [R192+0x16800] ;  /* 0x01680000c07c783b */ /* 0x000eee0000004200 */
[C---:B-1----:R-:W-:Y:S08]  /*7890*/  HMMA.16816.F32.BF16 R44, R116.reuse, R136, R44 ;  /* 0x00000088742c723c */ /* 0x042ff0000004182c */
[C---:B------:R-:W-:Y:S01]  /*78a0*/  HMMA.16816.F32.BF16 R48, R116.reuse, R138, R48 ;  /* 0x0000008a7430723c */ /* 0x040fe20000041830 */
[----:B------:R-:W1:Y:S07]  /*78b0*/  LDSM.16.MT88.4 R136, [R189+0x16800] ;  /* 0x01680000bd88783b */ /* 0x000e6e0000004200 */
[C---:B------:R-:W-:Y:S08]  /*78c0*/  HMMA.16816.F32.BF16 R52, R116.reuse, R144, R52 ;  /* 0x000000907434723c */ /* 0x040ff00000041834 */
[C---:B------:R-:W-:Y:S01]  /*78d0*/  HMMA.16816.F32.BF16 R56, R116.reuse, R146, R56 ;  /* 0x000000927438723c */ /* 0x040fe20000041838 */
[----:B------:R-:W-:Y:S07]  /*78e0*/  LDSM.16.MT88.4 R144, [R190+0x15000] ;  /* 0x01500000be90783b */ /* 0x000fee0000004200 */
        /* <DEDUP_REMOVED lines=11> */
[----:B------:R-:W-:Y:S01]  /*79a0*/  FFMA.FTZ R167, R33, c[0x0][0x23c], -R167 ;  /* 0x00008f0021a77a23 */ /* 0x000fe200000108a7 */
[----:B------:R-:W4:Y:S01]  /*79b0*/  MUFU.EX2 R153, R153 ;  /* 0x0000009900997308 */ /* 0x000f220000000800 */
[C---:B------:R-:W-:Y:S04]  /*79c0*/  HMMA.16816.F32.BF16 R80, R116.reuse, R158, R80 ;  /* 0x0000009e7450723c */ /* 0x040fe80000041850 */
[--C-:B------:R-:W-:Y:S02]  /*79d0*/  FFMA.FTZ R156, R22, c[0x0][0x23c], -R166.reuse ;  /* 0x00008f00169c7a23 */ /* 0x100fe400000108a6 */
[--C-:B------:R-:W-:Y:S02]  /*79e0*/  FFMA.FTZ R157, R23, c[0x0][0x23c], -R166.reuse ;  /* 0x00008f00179d7a23 */ /* 0x100fe400000108a6 */
[C---:B--2---:R-:W-:Y:S01]  /*79f0*/  HMMA.16816.F32.BF16 R84, R116.reuse, R120, R84 ;  /* 0x000000787454723c */ /* 0x044fe20000041854 */
[----:B------:R-:W-:Y:S03]  /*7a00*/  MUFU.EX2 R154, R154 ;  /* 0x0000009a009a7308 */ /* 0x000fe60000000800 */
[--C-:B------:R-:W-:Y:S02]  /*7a10*/  FFMA.FTZ R158, R26, c[0x0][0x23c], -R166.reuse ;  /* 0x00008f001a9e7a23 */ /* 0x100fe400000108a6 */
[--C-:B------:R-:W-:Y:S02]  /*7a20*/  FFMA.FTZ R159, R27, c[0x0][0x23c], -R166.reuse ;  /* 0x00008f001b9f7a23 */ /* 0x100fe400000108a6 */
[C---:B------:R-:W-:Y:S01]  /*7a30*/  HMMA.16816.F32.BF16 R88, R116.reuse, R122, R88 ;  /* 0x0000007a7458723c */ /* 0x040fe20000041858 */
[----:B------:R-:W2:Y:S02]  /*7a40*/  LDSM.16.MT88.4 R120, [R188+0x16800] ;  /* 0x01680000bc78783b */ /* 0x000ea40000004200 */
[----:B------:R-:W5:Y:S01]  /*7a50*/  MUFU.EX2 R155, R155 ;  /* 0x0000009b009b7308 */ /* 0x000f620000000800 */
[----:B------:R-:W-:Y:S01]  /*7a60*/  FFMA.FTZ R166, R35, c[0x0][0x23c], -R166 ;  /* 0x00008f0023a67a23 */ /* 0x000fe200000108a6 */
[C---:B----4-:R-:W-:Y:S03]  /*7a70*/  F2FP.BF16.PACK_AB R20, R153.reuse, R152 ;  /* 0x000000989914723e */ /* 0x050fe600000010ff */
[C---:B---3--:R-:W-:Y:S01]  /*7a80*/  HMMA.16816.F32.BF16 R92, R116.reuse, R124, R92 ;  /* 0x0000007c745c723c */ /* 0x048fe2000004185c */
[----:B------:R-:W-:Y:S03]  /*7a90*/  LDSM.16.MT88.4 R24, [R189+0x13000] ;  /* 0x01300000bd18783b */ /* 0x000fe60000004200 */
[----:B------:R-:W-:Y:S01]  /*7aa0*/  FADD.FTZ R152, R152, R171 ;  /* 0x000000ab98987221 */ /* 0x000fe20000010000 */
[----:B------:R-:W-:Y:S03]  /*7ab0*/  MUFU.EX2 R156, R156 ;  /* 0x0000009c009c7308 */ /* 0x000fe60000000800 */
[C---:B------:R-:W-:Y:S01]  /*7ac0*/  HMMA.16816.F32.BF16 R96, R116.reuse, R126, R96 ;  /* 0x0000007e7460723c */ /* 0x040fe20000041860 */
[----:B------:R-:W3:Y:S03]  /*7ad0*/  LDSM.16.MT88.4 R124, [R192+0x13000] ;  /* 0x01300000c07c783b */ /* 0x000ee60000004200 */
[----:B------:R-:W-:Y:S03]  /*7ae0*/  FADD.FTZ R153, R153, R152 ;  /* 0x0000009899997221 */ /* 0x000fe60000010000 */
[----:B------:R-:W4:Y:S01]  /*7af0*/  MUFU.EX2 R157, R157 ;  /* 0x0000009d009d7308 */ /* 0x000f220000000800 */
[C---:B------:R-:W-:Y:S01]  /*7b00*/  HMMA.16816.F32.BF16 R100, R116.reuse, R128, R100 ;  /* 0x000000807464723c */ /* 0x040fe20000041864 */
[----:B------:R-:W-:Y:S03]  /*7b10*/  LDSM.16.MT88.4 R32, [R189+0x13800] ;  /* 0x01380000bd20783b */ /* 0x000fe60000004200 */
[C---:B-----5:R-:W-:Y:S01]  /*7b20*/  F2FP.BF16.PACK_AB R22, R155.reuse, R154 ;  /* 0x0000009a9b16723e */ /* 0x060fe200000010ff */
[----:B------:R-:W-:Y:S03]  /*7b30*/  FADD.FTZ R154, R154, R153 ;  /* 0x000000999a9a7221 */ /* 0x000fe60000010000 */
[C---:B------:R-:W-:Y:S01]  /*7b40*/  HMMA.16816.F32.BF16 R104, R116.reuse, R130, R104 ;  /* 0x000000827468723c */ /* 0x040fe20000041868 */
[----:B------:R-:W5:Y:S01]  /*7b50*/  LDSM.16.MT88.4 R128, [R188+0x13000] ;  /* 0x01300000bc80783b */ /* 0x000f620000004200 */
[----:B------:R-:W-:Y:S02]  /*7b60*/  MUFU.EX2 R158, R158 ;  /* 0x0000009e009e7308 */ /* 0x000fe40000000800 */
[----:B------:R-:W-:Y:S04]  /*7b70*/  FADD.FTZ R155, R155, R154 ;  /* 0x0000009a9b9b7221 */ /* 0x000fe80000010000 */
[C---:B-1----:R-:W-:Y:S04]  /*7b80*/  HMMA.16816.F32.BF16 R108, R116.reuse, R136, R108 ;  /* 0x00000088746c723c */ /* 0x042fe8000004186c */
[----:B------:R-:W1:Y:S01]  /*7b90*/  MUFU.EX2 R159, R159 ;  /* 0x0000009f009f7308 */ /* 0x000e620000000800 */
[C---:B----4-:R-:W-:Y:S03]  /*7ba0*/  F2FP.BF16.PACK_AB R21, R157.reuse, R156 ;  /* 0x0000009c9d15723e */ /* 0x050fe600000010ff */
[C---:B------:R-:W-:Y:S01]  /*7bb0*/  HMMA.16816.F32.BF16 R12, R116.reuse, R138, R12 ;  /* 0x0000008a740c723c */ /* 0x040fe2000004180c */
[----:B------:R-:W4:Y:S03]  /*7bc0*/  LDSM.16.MT88.4 R136, [R192+0x15000] ;  /* 0x01500000c088783b */ /* 0x000f260000004200 */
[----:B------:R-:W-:Y:S02]  /*7bd0*/  FADD.FTZ R156, R156, R175 ;  /* 0x000000af9c9c7221 */ /* 0x000fe40000010000 */
[----:B------:R-:W4:Y:S02]  /*7be0*/  MUFU.EX2 R167, R167 ;  /* 0x000000a700a77308 */ /* 0x000f240000000800 */
[C---:B--2---:R-:W-:Y:S04]  /*7bf0*/  HMMA.16816.F32.BF16 R16, R116.reuse, R120, R16 ;  /* 0x000000787410723c */ /* 0x044fe80000041810 */
[----:B------:R-:W-:Y:S04]  /*7c00*/  FADD.FTZ R157, R157, R156 ;  /* 0x0000009c9d9d7221 */ /* 0x000fe80000010000 */
[----:B------:R-:W-:Y:S01]  /*7c10*/  HMMA.16816.F32.BF16 R112, R116, R122, R112 ;  /* 0x0000007a7470723c */ /* 0x000fe20000041870 */
[----:B------:R-:W2:Y:S01]  /*7c20*/  LDSM.16.MT88.4 R116, [R188+0x15000] ;  /* 0x01500000bc74783b */ /* 0x000ea20000004200 */
[----:B------:R-:W2:Y:S02]  /*7c30*/  MUFU.EX2 R166, R166 ;  /* 0x000000a600a67308 */ /* 0x000ea40000000800 */
[C---:B-1----:R-:W-:Y:S01]  /*7c40*/  F2FP.BF16.PACK_AB R23, R159.reuse, R158 ;  /* 0x0000009e9f17723e */ /* 0x042fe200000010ff */
[----:B------:R-:W-:Y:S04]  /*7c50*/  FADD.FTZ R2, R158, R157 ;  /* 0x0000009d9e027221 */ /* 0x000fe80000010000 */
[----:B------:R-:W-:Y:S02]  /*7c60*/  LDSM.16.MT88.4 R120, [R190+0x17000] ;  /* 0x01700000be78783b */ /* 0x000fe40000004200 */
[C---:B---3--:R-:W-:Y:S05]  /*7c70*/  HMMA.16816.F32.BF16 R4, R20.reuse, R124, R4 ;  /* 0x0000007c1404723c */ /* 0x048fea0000041804 */
[----:B------:R-:W-:Y:S03]  /*7c80*/  FADD.FTZ R2, R159, R2 ;  /* 0x000000029f027221 */ /* 0x000fe60000010000 */
[C---:B------:R-:W-:Y:S01]  /*7c90*/  HMMA.16816.F32.BF16 R8, R20.reuse, R126, R8 ;  /* 0x0000007e1408723c */ /* 0x040fe20000041808 */
[----:B------:R-:W-:Y:S07]  /*7ca0*/  LDSM.16.MT88.4 R124, [R189+0x17000] ;  /* 0x01700000bd7c783b */ /* 0x000fee0000004200 */
[C---:B------:R-:W-:Y:S08]  /*7cb0*/  HMMA.16816.F32.BF16 R36, R20.reuse, R140, R36 ;  /* 0x0000008c1424723c */ /* 0x040ff00000041824 */
[C---:B------:R-:W-:Y:S01]  /*7cc0*/  HMMA.16816.F32.BF16 R40, R20.reuse, R142, R40 ;  /* 0x0000008e1428723c */ /* 0x040fe20000041828 */
[----:B------:R-:W-:Y:S07]  /*7cd0*/  LDSM.16.MT88.4 R140, [R190+0x15800] ;  /* 0x01580000be8c783b */ /* 0x000fee0000004200 */
[C---:B------:R-:W-:Y:S08]  /*7ce0*/  HMMA.16816.F32.BF16 R44, R20.reuse, R24, R44 ;  /* 0x00000018142c723c */ /* 0x040ff0000004182c */
[C---:B------:R-:W-:Y:S01]  /*7cf0*/  HMMA.16816.F32.BF16 R48, R20.reuse, R26, R48 ;  /* 0x0000001a1430723c */ /* 0x040fe20000041830 */
[----:B------:R-:W1:Y:S07]  /*7d00*/  LDSM.16.MT88.4 R24, [R192+0x17000] ;  /* 0x01700000c018783b */ /* 0x000e6e0000004200 */
[C---:B-----5:R-:W-:Y:S08]  /*7d10*/  HMMA.16816.F32.BF16 R52, R20.reuse, R128, R52 ;  /* 0x000000801434723c */ /* 0x060ff00000041834 */
[C---:B------:R-:W-:Y:S08]  /*7d20*/  HMMA.16816.F32.BF16 R56, R20.reuse, R130, R56 ;  /* 0x000000821438723c */ /* 0x040ff00000041838 */
[C---:B----4-:R-:W-:Y:S08]  /*7d30*/  HMMA.16816.F32.BF16 R60, R20.reuse, R136, R60 ;  /* 0x00000088143c723c */ /* 0x050ff0000004183c */
        /* <DEDUP_REMOVED lines=8> */
[C---:B--2---:R-:W-:Y:S08]  /*7dc0*/  HMMA.16816.F32.BF16 R84, R20.reuse, R116, R84 ;  /* 0x000000741454723c */ /* 0x044ff00000041854 */
[C---:B------:R-:W-:Y:S01]  /*7dd0*/  HMMA.16816.F32.BF16 R88, R20.reuse, R118, R88 ;  /* 0x000000761458723c */ /* 0x040fe20000041858 */
[----:B------:R-:W2:Y:S07]  /*7de0*/  LDSM.16.MT88.4 R116, [R188+0x17000] ;  /* 0x01700000bc74783b */ /* 0x000eae0000004200 */
[C---:B-1----:R-:W-:Y:S08]  /*7df0*/  HMMA.16816.F32.BF16 R92, R20.reuse, R24, R92 ;  /* 0x00000018145c723c */ /* 0x042ff0000004185c */
[C---:B------:R-:W-:Y:S01]  /*7e00*/  HMMA.16816.F32.BF16 R96, R20.reuse, R26, R96 ;  /* 0x0000001a1460723c */ /* 0x040fe20000041860 */
[----:B------:R-:W1:Y:S07]  /*7e10*/  LDSM.16.MT88.4 R24, [R192+0x13800] ;  /* 0x01380000c018783b */ /* 0x000e6e0000004200 */
[C---:B------:R-:W-:Y:S08]  /*7e20*/  HMMA.16816.F32.BF16 R100, R20.reuse, R120, R100 ;  /* 0x000000781464723c */ /* 0x040ff00000041864 */
[C---:B------:R-:W-:Y:S01]  /*7e30*/  HMMA.16816.F32.BF16 R104, R20.reuse, R122, R104 ;  /* 0x0000007a1468723c */ /* 0x040fe20000041868 */
[----:B------:R-:W3:Y:S07]  /*7e40*/  LDSM.16.MT88.4 R120, [R188+0x13800] ;  /* 0x01380000bc78783b */ /* 0x000eee0000004200 */
[C---:B------:R-:W-:Y:S08]  /*7e50*/  HMMA.16816.F32.BF16 R108, R20.reuse, R124, R108 ;  /* 0x0000007c146c723c */ /* 0x040ff0000004186c */
[C---:B------:R-:W-:Y:S08]  /*7e60*/  HMMA.16816.F32.BF16 R12, R20.reuse, R126, R12 ;  /* 0x0000007e140c723c */ /* 0x040ff0000004180c */
[C---:B--2---:R-:W-:Y:S08]  /*7e70*/  HMMA.16816.F32.BF16 R16, R20.reuse, R116, R16 ;  /* 0x000000741410723c */ /* 0x044ff00000041810 */
[----:B------:R-:W-:Y:S01]  /*7e80*/  HMMA.16816.F32.BF16 R112, R20, R118, R112 ;  /* 0x000000761470723c */ /* 0x000fe20000041870 */
[----:B------:R-:W2:Y:S06]  /*7e90*/  LDSM.16.MT88.4 R116, [R189+0x15800] ;  /* 0x01580000bd74783b */ /* 0x000eac0000004200 */
[----:B------:R-:W-:Y:S01]  /*7ea0*/  F2FP.BF16.PACK_AB R20, R223, R222 ;  /* 0x000000dedf14723e */ /* 0x000fe200000010ff */
[----:B------:R-:W-:Y:S01]  /*7eb0*/  FADD.FTZ R222, R222, R155 ;  /* 0x0000009bdede7221 */ /* 0x000fe20000010000 */
[----:B------:R-:W-:Y:S03]  /*7ec0*/  F2FP.BF16.PACK_AB R22, R167, R224 ;  /* 0x000000e0a716723e */ /* 0x000fe600000010ff */
[----:B------:R-:W-:Y:S01]  /*7ed0*/  F2FP.BF16.PACK_AB R21, R226, R225 ;  /* 0x000000e1e215723e */ /* 0x000fe200000010ff */
[----:B------:R-:W-:Y:S01]  /*7ee0*/  FADD.FTZ R225, R225, R2 ;  /* 0x00000002e1e17221 */ /* 0x000fe20000010000 */
[----:B------:R-:W-:Y:S01]  /*7ef0*/  F2FP.BF16.PACK_AB R23, R166, R227 ;  /* 0x000000e3a617723e */ /* 0x000fe200000010ff */
[----:B------:R-:W-:Y:S01]  /*7f00*/  FADD.FTZ R223, R223, R222 ;  /* 0x000000dedfdf7221 */ /* 0x000fe20000010000 */
[----:B------:R-:W-:Y:S01]  /*7f10*/  MOV R2, R133 ;  /* 0x0000008500027202 */ /* 0x000fe20000000f00 */
        /* <DEDUP_REMOVED lines=8> */
[----:B------:R-:W-:Y:S07]  /*7fa0*/  LDSM.16.MT88.4 R8, [R188+0x17800] ;  /* 0x01780000bc08783b */ /* 0x000fee0000004200 */
[C---:B------:R-:W-:Y:S08]  /*7fb0*/  HMMA.16816.F32.BF16 R36, R20.reuse, R28, R36 ;  /* 0x0000001c1424723c */ /* 0x040ff00000041824 */
[C---:B------:R-:W-:Y:S08]  /*7fc0*/  HMMA.16816.F32.BF16 R40, R20.reuse, R30, R40 ;  /* 0x0000001e1428723c */ /* 0x040ff00000041828 */
[C---:B------:R-:W-:Y:S08]  /*7fd0*/  HMMA.16816.F32.BF16 R44, R20.reuse, R32, R44 ;  /* 0x00000020142c723c */ /* 0x040ff0000004182c */
[C---:B------:R-:W-:Y:S08]  /*7fe0*/  HMMA.16816.F32.BF16 R48, R20.reuse, R34, R48 ;  /* 0x000000221430723c */ /* 0x040ff00000041830 */
[C---:B---3--:R-:W-:Y:S08]  /*7ff0*/  HMMA.16816.F32.BF16 R52, R20.reuse, R120, R52 ;  /* 0x000000781434723c */ /* 0x048ff00000041834 */
        /* <DEDUP_REMOVED lines=16> */
[C---:B------:R-:W-:Y:S08]  /*8100*/  HMMA.16816.F32.BF16 R116, R20.reuse, R8, R16 ;  /* 0x000000081474723c */ /* 0x040ff00000041810 */
[----:B------:R-:W-:Y:S01]  /*8110*/  HMMA.16816.F32.BF16 R112, R20, R10, R112 ;  /* 0x0000000a1470723c */ /* 0x000fe20000041870 */
[----:B------:R-:W-:-:S07]  /*8120*/  @P5 BRA `(.L_x_169) ;  /* 0xffffd2b000005947 */ /* 0x000fce000383ffff */
.L_x_168:
[----:B------:R-:W1:Y:S01]  /*8130*/  SHFL.BFLY PT, R0, R221, 0x2, 0x1f ;  /* 0x0c401f00dd007f89 */ /* 0x000e6200000e0000 */
[----:B------:R-:W-:Y:S01]  /*8140*/  ISETP.NE.AND P0, PT, R201, -0x1, PT ;  /* 0xffffffffc900780c */ /* 0x000fe20003f05270 */
[----:B------:R-:W-:Y:S01]  /*8150*/  BSSY B0, `(.L_x_172) ;  /* 0x0000144000007945 */ /* 0x000fe20003800000 */
[----:B------:R-:W-:Y:S01]  /*8160*/  MOV R5, 0x3f800000 ;  /* 0x3f80000000057802 */ /* 0x000fe20000000f00 */
[----:B------:R-:W2:Y:S01]  /*8170*/  SHFL.BFLY PT, R3, R220, 0x2, 0x1f ;  /* 0x0c401f00dc037f89 */ /* 0x000ea200000e0000 */
[----:B------:R-:W-:-:S09]  /*8180*/  MOV R6, 0x3f800000 ;  /* 0x3f80000000067802 */ /* 0x000fd20000000f00 */
[----:B------:R-:W-:-:S05]  /*8190*/  @P0 IMAD.WIDE.U32 R8, R201, c[0x0][0x1e8], RZ ;  /* 0x00007a00c9080a25 */ /* 0x000fca00078e00ff */
[----:B------:R-:W-:Y:S01]  /*81a0*/  @P0 MOV R4, R8 ;  /* 0x0000000800040202 */ /* 0x000fe20000000f00 */
[----:B-1----:R-:W-:Y:S02]  /*81b0*/  FADD.FTZ R7, R0, R221 ;  /* 0x000000dd00077221 */ /* 0x002fe40000010000 */
[----:B--2---:R-:W-:-:S03]  /*81c0*/  FADD.FTZ R3, R3, R220 ;  /* 0x000000dc03037221 */ /* 0x004fc60000010000 */
[----:B------:R-:W1:Y:S04]  /*81d0*/  SHFL.BFLY PT, R0, R7, 0x1, 0x1f ;  /* 0x0c201f0007007f89 */ /* 0x000e6800000e0000 */
[----:B------:R-:W2:Y:S01]  /*81e0*/  SHFL.BFLY PT, R2, R3, 0x1, 0x1f ;  /* 0x0c201f0003027f89 */ /* 0x000ea200000e0000 */
[----:B-1----:R-:W-:-:S03]  /*81f0*/  FADD.FTZ R0, R7, R0 ;  /* 0x0000000007007221 */ /* 0x002fc60000010000 */
[----:B------:R-:W1:Y:S01]  /*8200*/  S2R R7, SR_TID.X ;  /* 0x0000000000077919 */ /* 0x000e620000002100 */
[----:B--2---:R-:W-:Y:S01]  /*8210*/  FADD.FTZ R2, R3, R2 ;  /* 0x0000000203027221 */ /* 0x004fe20000010000 */
[----:B------:R-:W-:Y:S01]  /*8220*/  FSETP.NE.FTZ.AND P4, PT, R0, RZ, PT ;  /* 0x000000ff0000720b */ /* 0x000fe20003f95000 */
[----:B------:R-:W-:-:S03]  /*8230*/  @P0 IMAD R3, R201, c[0x0][0x1ec], R9 ;  /* 0x00007b00c9030a24 */ /* 0x000fc600078e0209 */
[----:B------:R-:W-:-:S09]  /*8240*/  FSETP.NE.FTZ.AND P5, PT, R2, RZ, PT ;  /* 0x000000ff0200720b */ /* 0x000fd20003fb5000 */
[----:B------:R-:W2:Y:S01]  /*8250*/  @P4 MUFU.RCP R6, R0 ;  /* 0x0000000000064308 */ /* 0x000ea20000001000 */
[----:B-1----:R-:W-:-:S07]  /*8260*/  SHF.R.S32.HI R8, RZ, 0x1f, R7 ;  /* 0x0000001fff087819 */ /* 0x002fce0000011407 */
[----:B------:R-:W1:Y:S01]  /*8270*/  @P5 MUFU.RCP R5, R2 ;  /* 0x0000000200055308 */ /* 0x000e620000001000 */
[CC--:B------:R-:W-:Y:S02]  /*8280*/  LEA.HI R9, R8.reuse, R7.reuse, RZ, 0x2 ;  /* 0x0000000708097211 */ /* 0x0c0fe400078f10ff */
[----:B------:R-:W-:Y:S02]  /*8290*/  LEA.HI R8, R8, R7, RZ, 0x5 ;  /* 0x0000000708087211 */ /* 0x000fe400078f28ff */
[--C-:B------:R-:W-:Y:S01]  /*82a0*/  SHF.R.S32.HI R11, RZ, 0x2, R9.reuse ;  /* 0x00000002ff0b7819 */ /* 0x100fe20000011409 */
[C---:B--2---:R-:W-:Y:S01]  /*82b0*/  FMUL.FTZ R131, R6.reuse, R131 ;  /* 0x0000008306837220 */ /* 0x044fe20000410000 */
[----:B------:R-:W-:Y:S01]  /*82c0*/  SHF.R.S32.HI R10, RZ, 0x1f, R9 ;  /* 0x0000001fff0a7819 */ /* 0x000fe20000011409 */
[C---:B------:R-:W-:Y:S01]  /*82d0*/  FMUL.FTZ R130, R6.reuse, R130 ;  /* 0x0000008206827220 */ /* 0x040fe20000410000 */
[----:B------:R-:W-:Y:S01]  /*82e0*/  LOP3.LUT R12, R9, 0x3ffffffc, RZ, 0xc0, !PT ;  /* 0x3ffffffc090c7812 */ /* 0x000fe200078ec0ff */
[----:B------:R-:W-:Y:S01]  /*82f0*/  FMUL.FTZ R127, R6, R127 ;  /* 0x0000007f067f7220 */ /* 0x000fe20000410000 */
[----:B------:R-:W-:Y:S01]  /*8300*/  LEA.HI R10, R10, R11, RZ, 0x3 ;  /* 0x0000000b0a0a7211 */ /* 0x000fe200078f18ff */
[----:B------:R-:W-:Y:S01]  /*8310*/  FMUL.FTZ R126, R6, R126 ;  /* 0x0000007e067e7220 */ /* 0x000fe20000410000 */
[----:B------:R-:W-:Y:S01]  /*8320*/  SHF.R.S32.HI R9, RZ, 0x5, R8 ;  /* 0x00000005ff097819 */ /* 0x000fe20000011408 */
[C---:B-1----:R-:W-:Y:S01]  /*8330*/  FMUL.FTZ R128, R5.reuse, R128 ;  /* 0x0000008005807220 */ /* 0x042fe20000410000 */
        /* <DEDUP_REMOVED lines=21> */
[C---:B------:R-:W-:Y:S01]  /*8490*/  FMUL.FTZ R49, R5.reuse, R49 ;  /* 0x0000003105317220 */ /* 0x040fe20000410000 */
[----:B------:R-:W-:Y:S01]  /*84a0*/  MOV R10, 0x20 ;  /* 0x00000020000a7802 */ /* 0x000fe20000000f00 */
[----:B------:R-:W-:Y:S01]  /*84b0*/  FMUL.FTZ R52, R5, R52 ;  /* 0x0000003405347220 */ /* 0x000fe20000410000 */
[----:B------:R-:W-:Y:S01]  /*84c0*/  SHF.L.U32 R11, R11, 0x1, RZ ;  /* 0x000000010b0b7819 */ /* 0x000fe200000006ff */
[C---:B------:R-:W-:Y:S01]  /*84d0*/  FMUL.FTZ R53, R5.reuse, R53 ;  /* 0x0000003505357220 */ /* 0x040fe20000410000 */
[----:B------:R-:W-:Y:S01]  /*84e0*/  SEL R10, R10, 0xffffffe0, !P1 ;  /* 0xffffffe00a0a7807 */ /* 0x000fe20004800000 */
[----:B------:R-:W-:Y:S01]  /*84f0*/  FMUL.FTZ R56, R5, R56 ;  /* 0x0000003805387220 */ /* 0x000fe20000410000 */
[----:B------:R-:W-:Y:S01]  /*8500*/  IADD3 R13, R11, -0x10, RZ ;  /* 0xfffffff00b0d7810 */ /* 0x000fe20007ffe0ff */
[----:B------:R-:W-:Y:S01]  /*8510*/  FMUL.FTZ R57, R5, R57 ;  /* 0x0000003905397220 */ /* 0x000fe20000410000 */
[----:B------:R-:W-:Y:S01]  /*8520*/  @P3 IADD3 R13, R11, 0x10, RZ ;  /* 0x000000100b0d3810 */ /* 0x000fe20007ffe0ff */
        /* <DEDUP_REMOVED lines=11> */
[----:B------:R-:W-:Y:S01]  /*85e0*/  IADD3 R15, R11, R10, RZ ;  /* 0x0000000a0b0f7210 */ /* 0x000fe20007ffe0ff */
[----:B------:R-:W-:Y:S01]  /*85f0*/  FMUL.FTZ R72, R5, R72 ;  /* 0x0000004805487220 */ /* 0x000fe20000410000 */
[----:B------:R-:W-:Y:S01]  /*8600*/  F2FP.BF16.PACK_AB R40, R41, R40 ;  /* 0x000000282928723e */ /* 0x000fe200000010ff */
[C---:B------:R-:W-:Y:S01]  /*8610*/  FMUL.FTZ R73, R5.reuse, R73 ;  /* 0x0000004905497220 */ /* 0x040fe20000410000 */
[----:B------:R-:W-:Y:S01]  /*8620*/  IADD3 R17, R10, R13, RZ ;  /* 0x0000000d0a117210 */ /* 0x000fe20007ffe0ff */
[----:B------:R-:W-:Y:S01]  /*8630*/  FMUL.FTZ R76, R5, R76 ;  /* 0x0000004c054c7220 */ /* 0x000fe20000410000 */
[----:B------:R-:W-:Y:S01]  /*8640*/  F2FP.BF16.PACK_AB R44, R45, R44 ;  /* 0x0000002c2d2c723e */ /* 0x000fe200000010ff */
[----:B------:R-:W-:Y:S01]  /*8650*/  FMUL.FTZ R77, R5, R77 ;  /* 0x0000004d054d7220 */ /* 0x000fe20000410000 */
[----:B------:R-:W-:Y:S01]  /*8660*/  F2FP.BF16.PACK_AB R48, R49, R48 ;  /* 0x000000303130723e */ /* 0x000fe200000010ff */
[C---:B------:R-:W-:Y:S01]  /*8670*/  FMUL.FTZ R80, R5.reuse, R80 ;  /* 0x0000005005507220 */ /* 0x040fe20000410000 */
[----:B------:R-:W-:Y:S01]  /*8680*/  STS [R11], R128 ;  /* 0x000000800b007388 */ /* 0x000fe20000000800 */
[----:B------:R-:W-:Y:S01]  /*8690*/  FMUL.FTZ R81, R5, R81 ;  /* 0x0000005105517220 */ /* 0x000fe20000410000 */
[----:B------:R-:W-:Y:S01]  /*86a0*/  F2FP.BF16.PACK_AB R52, R53, R52 ;  /* 0x000000343534723e */ /* 0x000fe200000010ff */
[C---:B------:R-:W-:Y:S01]  /*86b0*/  FMUL.FTZ R84, R5.reuse, R84 ;  /* 0x0000005405547220 */ /* 0x040fe20000410000 */
[----:B------:R-:W-:Y:S01]  /*86c0*/  STS [R11+0x400], R130 ;  /* 0x000400820b007388 */ /* 0x000fe20000000800 */
        /* <DEDUP_REMOVED lines=38> */
[C---:B------:R-:W-:Y:S01]  /*8930*/  FMUL.FTZ R39, R6.reuse, R39 ;  /* 0x0000002706277220 */ /* 0x040fe20000410000 */
[----:B------:R-:W1:Y:S01]  /*8940*/  LDC.U8 R10, c[0x0][0x328] ;  /* 0x0000ca00ff0a7b82 */ /* 0x000e620000000000 */
[C---:B------:R-:W-:Y:S01]  /*8950*/  FMUL.FTZ R38, R6.reuse, R38 ;  /* 0x0000002606267220 */ /* 0x040fe20000410000 */
[----:B------:R-:W-:Y:S01]  /*8960*/  F2FP.BF16.PACK_AB R112, R5, R112 ;  /* 0x000000700570723e */ /* 0x000fe200000010ff */
[C---:B------:R-:W-:Y:S01]  /*8970*/  FMUL.FTZ R43, R6.reuse, R43 ;  /* 0x0000002b062b7220 */ /* 0x040fe20000410000 */
[----:B------:R-:W-:Y:S01]  /*8980*/  MOV R5, 0x40 ;  /* 0x0000004000057802 */ /* 0x000fe20000000f00 */
[C---:B------:R-:W-:Y:S01]  /*8990*/  FMUL.FTZ R42, R6.reuse, R42 ;  /* 0x0000002a062a7220 */ /* 0x040fe20000410000 */
[----:B------:R-:W-:Y:S01]  /*89a0*/  F2FP.BF16.PACK_AB R38, R39, R38 ;  /* 0x000000262726723e */ /* 0x000fe200000010ff */
[----:B------:R-:W-:Y:S01]  /*89b0*/  FMUL.FTZ R47, R6, R47 ;  /* 0x0000002f062f7220 */ /* 0x000fe20000410000 */
[----:B------:R-:W-:Y:S01]  /*89c0*/  LOP3.LUT R8, R8, 0xffffffe0, RZ, 0xc0, !PT ;  /* 0xffffffe008087812 */ /* 0x000fe200078ec0ff */
        /* <DEDUP_REMOVED lines=15> */
[----:B------:R-:W-:Y:S01]  /*8ac0*/  @P4 MUFU.LG2 R0, R0 ;  /* 0x0000000000004308 */ /* 0x000fe20000000c00 */
[C---:B------:R-:W-:Y:S01]  /*8ad0*/  FMUL.FTZ R62, R6.reuse, R62 ;  /* 0x0000003e063e7220 */ /* 0x040fe20000410000 */
[----:B------:R-:W-:Y:S01]  /*8ae0*/  F2FP.BF16.PACK_AB R58, R59, R58 ;  /* 0x0000003a3b3a723e */ /* 0x000fe200000010ff */
[C---:B------:R-:W-:Y:S01]  /*8af0*/  FMUL.FTZ R67, R6.reuse, R67 ;  /* 0x0000004306437220 */ /* 0x040fe20000410000 */
[----:B------:R-:W-:Y:S01]  /*8b00*/  IADD3 R8, R7, -R8, RZ ;  /* 0x8000000807087210 */ /* 0x000fe20007ffe0ff */
[C---:B------:R-:W-:Y:S01]  /*8b10*/  FMUL.FTZ R66, R6.reuse, R66 ;  /* 0x0000004206427220 */ /* 0x040fe20000410000 */
[----:B------:R-:W-:Y:S01]  /*8b20*/  F2FP.BF16.PACK_AB R62, R63, R62 ;  /* 0x0000003e3f3e723e */ /* 0x000fe200000010ff */
[C---:B------:R-:W-:Y:S01]  /*8b30*/  FMUL.FTZ R71, R6.reuse, R71 ;  /* 0x0000004706477220 */ /* 0x040fe20000410000 */
[----:B------:R-:W2:Y:S01]  /*8b40*/  @P5 MUFU.LG2 R2, R2 ;  /* 0x0000000200025308 */ /* 0x000ea20000000c00 */
[C---:B------:R-:W-:Y:S01]  /*8b50*/  FMUL.FTZ R70, R6.reuse, R70 ;  /* 0x0000004606467220 */ /* 0x040fe20000410000 */
[----:B------:R-:W-:Y:S01]  /*8b60*/  F2FP.BF16.PACK_AB R66, R67, R66 ;  /* 0x000000424342723e */ /* 0x000fe200000010ff */
[C---:B------:R-:W-:Y:S01]  /*8b70*/  FMUL.FTZ R75, R6.reuse, R75 ;  /* 0x0000004b064b7220 */ /* 0x040fe20000410000 */
[----:B------:R-:W-:Y:S01]  /*8b80*/  MOV R7, 0x7f800000 ;  /* 0x7f80000000077802 */ /* 0x000fe20000000f00 */
        /* <DEDUP_REMOVED lines=36> */
[----:B------:R-:W-:Y:S01]  /*8dd0*/  FMUL.FTZ R6, R6, R114 ;  /* 0x0000007206067220 */ /* 0x000fe20000410000 */
[----:B------:R-:W-:Y:S01]  /*8de0*/  F2FP.BF16.PACK_AB R118, R119, R118 ;  /* 0x000000767776723e */ /* 0x000fe200000010ff */
[----:B--2---:R-:W-:-:S03]  /*8df0*/  @P5 FMUL.FTZ R2, R2, 0.69314718246459960938 ;  /* 0x3f31721802025820 */ /* 0x004fc60000410000 */
[----:B------:R-:W-:Y:S01]  /*8e00*/  F2FP.BF16.PACK_AB R115, R115, R6 ;  /* 0x000000067373723e */ /* 0x000fe200000010ff */
[----:B------:R-:W-:Y:S01]  /*8e10*/  @P5 FFMA.FTZ R7, R133, c[0x0][0x238], R2 ;  /* 0x00008e0085075a23 */ /* 0x000fe20000010002 */
[----:B------:R-:W-:Y:S02]  /*8e20*/  SEL R6, R5, 0xffffffc0, !P2 ;  /* 0xffffffc005067807 */ /* 0x000fe40005000000 */
[----:B------:R-:W2:Y:S01]  /*8e30*/  S2R R5, SR_CTAID.Y ;  /* 0x0000000000057919 */ /* 0x000ea20000002600 */
[----:B-1----:R-:W-:Y:S02]  /*8e40*/  ISETP.NE.AND P2, PT, R10, RZ, PT ;  /* 0x000000ff0a00720c */ /* 0x002fe40003f45270 */
[-C--:B------:R-:W-:Y:S02]  /*8e50*/  IADD3 R19, R11, R6.reuse, RZ ;  /* 0x000000060b137210 */ /* 0x080fe40007ffe0ff */
[----:B------:R-:W-:Y:S02]  /*8e60*/  IADD3 R21, R6, R13, RZ ;  /* 0x0000000d06157210 */ /* 0x000fe40007ffe0ff */
[-C--:B------:R-:W-:Y:S01]  /*8e70*/  IADD3 R23, R15, R6.reuse, RZ ;  /* 0x000000060f177210 */ /* 0x080fe20007ffe0ff */
[----:B------:R-:W-:Y:S01]  /*8e80*/  STS [R19], R44 ;  /* 0x0000002c13007388 */ /* 0x000fe20000000800 */
[----:B------:R-:W-:-:S02]  /*8e90*/  IADD3 R25, R17, R6, RZ ;  /* 0x0000000611197210 */ /* 0x000fc40007ffe0ff */
[----:B------:R-:W1:Y:S01]  /*8ea0*/  LDC.U8 R6, c[0x0][0x329] ;  /* 0x0000ca40ff067b82 */ /* 0x000e620000000000 */
[----:B------:R-:W-:Y:S04]  /*8eb0*/  STS [R19+0x400], R46 ;  /* 0x0004002e13007388 */ /* 0x000fe80000000800 */
[----:B------:R-:W-:Y:S04]  /*8ec0*/  STS [R21], R48 ;  /* 0x0000003015007388 */ /* 0x000fe80000000800 */
[----:B------:R-:W-:Y:S04]  /*8ed0*/  STS [R21+0x400], R50 ;  /* 0x0004003215007388 */ /* 0x000fe80000000800 */
[----:B------:R-:W-:Y:S04]  /*8ee0*/  STS [R23], R52 ;  /* 0x0000003417007388 */ /* 0x000fe80000000800 */
[----:B------:R-:W-:Y:S04]  /*8ef0*/  STS [R23+0x400], R54 ;  /* 0x0004003617007388 */ /* 0x000fe80000000800 */
[----:B------:R-:W-:Y:S01]  /*8f00*/  STS [R25], R56 ;  /* 0x0000003819007388 */ /* 0x000fe20000000800 */
[----:B-1----:R-:W-:-:S03]  /*8f10*/  ISETP.NE.AND P1, PT, R6, RZ, PT ;  /* 0x000000ff0600720c */ /* 0x002fc60003f25270 */
[----:B------:R-:W-:Y:S01]  /*8f20*/  STS [R25+0x400], R58 ;  /* 0x0004003a19007388 */ /* 0x000fe20000000800 */
[----:B------:R-:W-:-:S03]  /*8f30*/  ISETP.NE.OR P3, PT, R6, RZ, !P2 ;  /* 0x000000ff0600720c */ /* 0x000fc60005765670 */
[----:B------:R2:W-:Y:S04]  /*8f40*/  STS [R11+0x4000], R60 ;  /* 0x0040003c0b007388 */ /* 0x0005e80000000800 */
[----:B------:R1:W-:Y:S04]  /*8f50*/  STS [R11+0x4400], R62 ;  /* 0x0044003e0b007388 */ /* 0x0003e80000000800 */
[----:B------:R3:W-:Y:S01]  /*8f60*/  STS [R13+0x4000], R64 ;  /* 0x004000400d007388 */ /* 0x0007e20000000800 */
[----:B------:R-:W-:Y:S02]  /*8f70*/  @P1 MOV R61, c[0x0][0x210] ;  /* 0x00008400003d1a02 */ /* 0x000fe40000000f00 */
[----:B------:R-:W-:Y:S01]  /*8f80*/  @!P1 MOV R10, c[0x0][0x214] ;  /* 0x00008500000a9a02 */ /* 0x000fe20000000f00 */
[----:B------:R4:W-:Y:S02]  /*8f90*/  STS [R13+0x4400], R66 ;  /* 0x004400420d007388 */ /* 0x0009e40000000800 */
[----:B------:R-:W-:Y:S01]  /*8fa0*/  @P1 IMAD R61, R61, c[0x0][0x214], RZ ;  /* 0x000085003d3d1a24 */ /* 0x000fe200078e02ff */
[----:B------:R-:W-:Y:S01]  /*8fb0*/  @!P1 SEL R61, R10, c[0x0][0x234], !P2 ;  /* 0x00008d000a3d9a07 */ /* 0x000fe20005000000 */
[----:B------:R-:W-:Y:S01]  /*8fc0*/  STS [R15+0x4000], R68 ;  /* 0x004000440f007388 */ /* 0x000fe20000000800 */
[----:B------:R-:W-:-:S03]  /*8fd0*/  @P1 MOV R10, 0x1 ;  /* 0x00000001000a1802 */ /* 0x000fc60000000f00 */
[----:B------:R-:W-:Y:S01]  /*8fe0*/  STS [R15+0x4400], R70 ;  /* 0x004400460f007388 */ /* 0x000fe20000000800 */
[----:B------:R-:W-:-:S03]  /*8ff0*/  @!P1 IMAD R10, R61, c[0x0][0x1c0], RZ ;  /* 0x000070003d0a9a24 */ /* 0x000fc600078e02ff */
[----:B------:R-:W-:Y:S01]  /*9000*/  STS [R17+0x4000], R72 ;  /* 0x0040004811007388 */ /* 0x000fe20000000800 */
[----:B--2---:R-:W-:Y:S01]  /*9010*/  @!P0 SHF.R.S32.HI R60, RZ, 0x1f, R5 ;  /* 0x0000001fff3c8819 */ /* 0x004fe20000011405 */
[C---:B------:R-:W-:Y:S02]  /*9020*/  IMAD R10, R5.reuse, R10, RZ ;  /* 0x0000000a050a7224 */ /* 0x040fe400078e02ff */
[----:B------:R-:W-:Y:S01]  /*9030*/  STS [R17+0x4400], R74 ;  /* 0x0044004a11007388 */ /* 0x000fe20000000800 */
[C---:B-1----:R-:W-:Y:S02]  /*9040*/  @!P0 IMAD.WIDE.U32 R62, R5.reuse, c[0x0][0x1e0], RZ ;  /* 0x00007800053e8a25 */ /* 0x042fe400078e00ff */
[----:B------:R-:W-:Y:S01]  /*9050*/  SEL R10, R10, RZ, P3 ;  /* 0x000000ff0a0a7207 */ /* 0x000fe20001800000 */
[----:B------:R-:W-:Y:S01]  /*9060*/  STS [R19+0x4000], R76 ;  /* 0x0040004c13007388 */ /* 0x000fe20000000800 */
[----:B------:R-:W-:Y:S01]  /*9070*/  @!P0 IMAD R60, R60, c[0x0][0x1e0], RZ ;  /* 0x000078003c3c8a24 */ /* 0x000fe200078e02ff */
[----:B------:R-:W-:Y:S01]  /*9080*/  @!P0 MOV R4, R62 ;  /* 0x0000003e00048202 */ /* 0x000fe20000000f00 */
[C---:B------:R-:W-:Y:S01]  /*9090*/  @!P3 IMAD R62, R5.reuse, c[0x0][0x214], RZ ;  /* 0x00008500053eba24 */ /* 0x040fe200078e02ff */
[----:B------:R-:W-:Y:S01]  /*90a0*/  STS [R19+0x4400], R78 ;  /* 0x0044004e13007388 */ /* 0x000fe20000000800 */
[----:B------:R-:W-:Y:S01]  /*90b0*/  @!P0 IMAD R60, R5, c[0x0][0x1e4], R60 ;  /* 0x00007900053c8a24 */ /* 0x000fe200078e023c */
[----:B---3--:R-:W-:Y:S01]  /*90c0*/  @P1 MOV R64, c[0x0][0x210] ;  /* 0x0000840000401a02 */ /* 0x008fe20000000f00 */
[----:B----4-:R-:W-:Y:S01]  /*90d0*/  CS2R R66, SRZ ;  /* 0x0000000000427805 */ /* 0x010fe2000001ff00 */
[----:B------:R-:W-:Y:S01]  /*90e0*/  STS [R21+0x4000], R80 ;  /* 0x0040005015007388 */ /* 0x000fe20000000800 */
[----:B------:R-:W-:-:S02]  /*90f0*/  @!P1 MOV R64, 0x1 ;  /* 0x0000000100409802 */ /* 0x000fc40000000f00 */
[----:B------:R-:W-:Y:S01]  /*9100*/  @!P0 IADD3 R3, R63, R60, RZ ;  /* 0x0000003c3f038210 */ /* 0x000fe20007ffe0ff */
[----:B------:R-:W-:Y:S01]  /*9110*/  STS [R21+0x4400], R82 ;  /* 0x0044005215007388 */ /* 0x000fe20000000800 */
[----:B------:R-:W-:Y:S02]  /*9120*/  SHF.R.S32.HI R60, RZ, 0x1f, R9 ;  /* 0x0000001fff3c7819 */ /* 0x000fe40000011409 */
[----:B------:R-:W-:Y:S01]  /*9130*/  @!P3 SEL R62, R62, R201, !P0 ;  /* 0x000000c93e3eb207 */ /* 0x000fe20004000000 */
[----:B------:R-:W-:Y:S01]  /*9140*/  STS [R23+0x4000], R84 ;  /* 0x0040005417007388 */ /* 0x000fe20000000800 */
[----:B------:R-:W-:Y:S02]  /*9150*/  LEA.HI R60, R60, R9, RZ, 0x3 ;  /* 0x000000093c3c7211 */ /* 0x000fe400078f18ff */
[----:B------:R-:W-:Y:S01]  /*9160*/  LOP3.LUT P0, RZ, R8, 0x3, RZ, 0xc0, !PT ;  /* 0x0000000308ff7812 */ /* 0x000fe2000780c0ff */
[----:B------:R-:W-:Y:S01]  /*9170*/  STS [R23+0x4400], R86 ;  /* 0x0044005617007388 */ /* 0x000fe20000000800 */
[----:B------:R-:W-:-:S02]  /*9180*/  LOP3.LUT R60, R60, 0xffffff8, RZ, 0xc0, !PT ;  /* 0x0ffffff83c3c7812 */ /* 0x000fc400078ec0ff */
[----:B------:R-:W-:Y:S01]  /*9190*/  @!P3 MOV R66, R62 ;  /* 0x0000003e0042b202 */ /* 0x000fe20000000f00 */
[----:B------:R-:W-:Y:S01]  /*91a0*/  STS [R25+0x4000], R88 ;  /* 0x0040005819007388 */ /* 0x000fe20000000800 */
[----:B------:R-:W-:Y:S01]  /*91b0*/  IADD3 R60, R9, -R60, RZ ;  /* 0x8000003c093c7210 */ /* 0x000fe20007ffe0ff */
[----:B------:R-:W-:Y:S01]  /*91c0*/  @P4 FMUL.FTZ R9, R0, 0.69314718246459960938 ;  /* 0x3f31721800094820 */ /* 0x000fe20000410000 */
[----:B------:R-:W-:Y:S01]  /*91d0*/  @!P3 SHF.R.S32.HI R67, RZ, 0x1f, R62 ;  /* 0x0000001fff43b819 */ /* 0x000fe2000001143e */
[----:B------:R-:W-:Y:S01]  /*91e0*/  STS [R25+0x4400], R90 ;  /* 0x0044005a19007388 */ /* 0x000fe20000000800 */
[----:B------:R-:W-:Y:S01]  /*91f0*/  MOV R8, 0x7f800000 ;  /* 0x7f80000000087802 */ /* 0x000fe20000000f00 */
[----:B------:R-:W-:Y:S01]  /*9200*/  @P4 FFMA.FTZ R8, R132, c[0x0][0x238], R9 ;  /* 0x00008e0084084a23 */ /* 0x000fe20000010009 */
[----:B------:R-:W-:Y:S01]  /*9210*/  LEA R207, R60, R207, 0x4 ;  /* 0x000000cf3ccf7211 */ /* 0x000fe200078e20ff */
[----:B------:R-:W-:Y:S04]  /*9220*/  STS [R11+0x8000], R92 ;  /* 0x0080005c0b007388 */ /* 0x000fe80000000800 */
[----:B------:R1:W-:Y:S04]  /*9230*/  STS [R11+0x8400], R94 ;  /* 0x0084005e0b007388 */ /* 0x0003e80000000800 */
        /* <DEDUP_REMOVED lines=14> */
[----:B------:R-:W-:Y:S06]  /*9320*/  BAR.SYNC.DEFER_BLOCKING 0x0 ;  /* 0x0000000000007b1d */ /* 0x000fec0000010000 */
[----:B-1----:R-:W1:Y:S04]  /*9330*/  S2R R11, SR_CTAID.X ;  /* 0x00000000000b7919 */ /* 0x002e680000002500 */
[----:B------:R-:W3:Y:S04]  /*9340*/  S2R R6, SR_CTAID.Z ;  /* 0x0000000000067919 */ /* 0x000ee80000002700 */
[----:B------:R2:W4:Y:S04]  /*9350*/  LDS.128 R52, [R203] ;  /* 0x00000000cb347984 */ /* 0x0005280000000c00 */
[----:B------:R2:W2:Y:S01]  /*9360*/  LDS.128 R48, [R203+0x1000] ;  /* 0x00100000cb307984 */ /* 0x0004a20000000c00 */
[----:B-1----:R-:W-:-:S03]  /*9370*/  IMAD R5, R11, R64, RZ ;  /* 0x000000400b057224 */ /* 0x002fc600078e02ff */
[----:B------:R1:W1:Y:S01]  /*9380*/  LDS.128 R44, [R203+0x2000] ;  /* 0x00200000cb2c7984 */ /* 0x0002620000000c00 */
[----:B---3--:R-:W-:Y:S01]  /*9390*/  IMAD R10, R6, R61, R10 ;  /* 0x0000003d060a7224 */ /* 0x008fe200078e020a */
[----:B------:R-:W-:Y:S02]  /*93a0*/  SHF.L.U32 R5, R5, 0x7, RZ ;  /* 0x0000000705057819 */ /* 0x000fe400000006ff */
[----:B------:R3:W1:Y:S02]  /*93b0*/  LDS.128 R40, [R203+0x3000] ;  /* 0x00300000cb287984 */ /* 0x0006640000000c00 */
[--C-:B------:R-:W-:Y:S02]  /*93c0*/  IADD3 R0, P2, P1, R5, R66, R10.reuse ;  /* 0x0000004205007210 */ /* 0x100fe4000795e00a */
[----:B------:R3:W1:Y:S01]  /*93d0*/  LDS.128 R36, [R203+0x4000] ;  /* 0x00400000cb247984 */ /* 0x0006620000000c00 */
[----:B------:R-:W-:Y:S02]  /*93e0*/  SHF.R.S32.HI R5, RZ, 0x1f, R5 ;  /* 0x0000001fff057819 */ /* 0x000fe40000011405 */
        /* <DEDUP_REMOVED lines=26> */
.L_x_173:
[----:B--2-4-:R-:W-:Y:S05]  /*9590*/  BSYNC B0 ;  /* 0x0000000000007941 */ /* 0x014fea0003800000 */
.L_x_172:
        /* <DEDUP_REMOVED lines=30> */
.L_x_175:
[----:B------:R-:W-:Y:S05]  /*9780*/  BSYNC B0 ;  /* 0x0000000000007941 */ /* 0x000fea0003800000 */
.L_x_174:
        /* <DEDUP_REMOVED lines=20> */
.L_x_177:
[----:B------:R-:W-:Y:S05]  /*98d0*/  BSYNC B0 ;  /* 0x0000000000007941 */ /* 0x000fea0003800000 */
.L_x_176:
        /* <DEDUP_REMOVED lines=20> */
.L_x_179:
[----:B------:R-:W-:Y:S05]  /*9a20*/  BSYNC B0 ;  /* 0x0000000000007941 */ /* 0x000fea0003800000 */
.L_x_178:
[----:B------:R-:W-:-:S04]  /*9a30*/  IADD3 R4, R4, 0x60, RZ ;  /* 0x0000006004047810 */ /* 0x000fc80007ffe0ff */
[----:B------:R-:W-:-:S13]  /*9a40*/  ISETP.GE.AND P0, PT, R4, R199, PT ;  /* 0x000000c70400720c */ /* 0x000fda0003f06270 */
[----:B------:R-:W-:Y:S05]  /*9a50*/  @P0 EXIT ;  /* 0x000000000000094d */ /* 0x000fea0003800000 */
[----:B------:R-:W-:Y:S01]  /*9a60*/  IADD3 R0, P0, R202, 0x60, RZ ;  /* 0x00000060ca007810 */ /* 0x000fe20007f1e0ff */
[----:B------:R-:W-:Y:S01]  /*9a70*/  IMAD.MOV.U32 R4, RZ, RZ, R6 ;  /* 0x000000ffff047224 */ /* 0x000fe200078e0006 */
[----:B------:R-:W-:Y:S02]  /*9a80*/  MOV R5, R9 ;  /* 0x0000000900057202 */ /* 0x000fe40000000f00 */
[----:B------:R-:W-:Y:S01]  /*9a90*/  ISETP.GE.AND P1, PT, R214, c[0x0][0x220], PT ;  /* 0x00008800d6007a0c */ /* 0x000fe20003f26270 */
        /* <DEDUP_REMOVED lines=14> */
.L_x_146:
[----:B------:R-:W1:Y:S01]  /*9b80*/  LDC.U8 R4, c[0x0][0x329] ;  /* 0x0000ca40ff047b82 */ /* 0x000e620000000000 */
[----:B------:R-:W2:Y:S01]  /*9b90*/  S2R R2, SR_TID.X ;  /* 0x0000000000027919 */ /* 0x000ea20000002100 */
[----:B------:R-:W-:Y:S01]  /*9ba0*/  ISETP.NE.AND P3, PT, R201, -0x1, PT ;  /* 0xffffffffc900780c */ /* 0x000fe20003f65270 */
[----:B------:R-:W-:Y:S01]  /*9bb0*/  BSSY B0, `(.L_x_180) ;  /* 0x0000043000007945 */ /* 0x000fe20003800000 */
[----:B------:R-:W-:-:S04]  /*9bc0*/  IADD3 R206, -R81, R206, RZ ;  /* 0x000000ce51ce7210 */ /* 0x000fc80007ffe1ff */
[----:B------:R-:W3:Y:S07]  /*9bd0*/  LDC.U8 R3, c[0x0][0x328] ;  /* 0x0000ca00ff037b82 */ /* 0x000eee0000000000 */
[----:B------:R-:W-:Y:S01]  /*9be0*/  @!P3 SHF.R.S32.HI R9, RZ, 0x1f, R0 ;  /* 0x0000001fff09b819 */ /* 0x000fe20000011400 */
[----:B------:R-:W-:-:S04]  /*9bf0*/  @P3 IMAD.WIDE.U32 R10, R201, c[0x0][0x1e8], RZ ;  /* 0x00007a00c90a3a25 */ /* 0x000fc800078e00ff */
[----:B------:R-:W-:Y:S02]  /*9c00*/  @!P3 IMAD R9, R9, c[0x0][0x1e0], RZ ;  /* 0x000078000909ba24 */ /* 0x000fe400078e02ff */
[----:B------:R-:W-:Y:S01]  /*9c10*/  @!P3 IMAD.WIDE.U32 R12, R0, c[0x0][0x1e0], RZ ;  /* 0x00007800000cba25 */ /* 0x000fe200078e00ff */
[----:B-1----:R-:W-:Y:S02]  /*9c20*/  ISETP.NE.AND P1, PT, R4, RZ, PT ;  /* 0x000000ff0400720c */ /* 0x002fe40003f25270 */
[----:B--2---:R-:W-:Y:S02]  /*9c30*/  SHF.R.S32.HI R5, RZ, 0x1f, R2 ;  /* 0x0000001fff057819 */ /* 0x004fe40000011402 */
[----:B------:R-:W-:Y:S02]  /*9c40*/  @!P3 MOV R10, R12 ;  /* 0x0000000c000ab202 */ /* 0x000fe40000000f00 */
[----:B------:R-:W-:Y:S02]  /*9c50*/  LEA.HI R6, R5, R2, RZ, 0x3 ;  /* 0x0000000205067211 */ /* 0x000fe400078f18ff */
[----:B---3--:R-:W-:-:S02]  /*9c60*/  ISETP.NE.AND P0, PT, R3, RZ, PT ;  /* 0x000000ff0300720c */ /* 0x008fc40003f05270 */
[----:B------:R-:W-:Y:S02]  /*9c70*/  LOP3.LUT R5, R6, 0xfffffff8, RZ, 0xc0, !PT ;  /* 0xfffffff806057812 */ /* 0x000fe400078ec0ff */
[----:B------:R-:W-:Y:S01]  /*9c80*/  ISETP.NE.OR P2, PT, R4, RZ, !P0 ;  /* 0x000000ff0400720c */ /* 0x000fe20004745670 */
[----:B------:R-:W-:Y:S01]  /*9c90*/  @P1 IMAD.MOV.U32 R8, RZ, RZ, c[0x0][0x210] ;  /* 0x00008400ff081624 */ /* 0x000fe200078e00ff */
[----:B------:R-:W-:Y:S01]  /*9ca0*/  SHF.R.S32.HI R6, RZ, 0x3, R6 ;  /* 0x00000003ff067819 */ /* 0x000fe20000011406 */
[----:B------:R-:W-:Y:S02]  /*9cb0*/  @!P1 IMAD.MOV.U32 R3, RZ, RZ, c[0x0][0x214] ;  /* 0x00008500ff039624 */ /* 0x000fe400078e00ff */
[----:B------:R-:W-:Y:S02]  /*9cc0*/  @P1 IMAD R8, R8, c[0x0][0x214], RZ ;  /* 0x0000850008081a24 */ /* 0x000fe400078e02ff */
[----:B------:R-:W-:Y:S01]  /*9cd0*/  @P1 IMAD.MOV.U32 R7, RZ, RZ, 0x1 ;  /* 0x00000001ff071424 */ /* 0x000fe200078e00ff */
[----:B------:R-:W-:Y:S01]  /*9ce0*/  @!P1 SEL R8, R3, c[0x0][0x234], !P0 ;  /* 0x00008d0003089a07 */ /* 0x000fe20004000000 */
[----:B------:R-:W-:Y:S01]  /*9cf0*/  IMAD.IADD R2, R2, 0x1, -R5 ;  /* 0x0000000102027824 */ /* 0x000fe200078e0a05 */
[C---:B------:R-:W-:Y:S01]  /*9d00*/  ISETP.NE.OR P0, PT, R201.reuse, -0x1, P2 ;  /* 0xffffffffc900780c */ /* 0x040fe20001705670 */
[----:B------:R-:W-:Y:S01]  /*9d10*/  @P3 IMAD R3, R201, c[0x0][0x1ec], R11 ;  /* 0x00007b00c9033a24 */ /* 0x000fe200078e020b */
[----:B------:R-:W-:Y:S01]  /*9d20*/  SHF.R.S32.HI R5, RZ, 0x1f, R14 ;  /* 0x0000001fff057819 */ /* 0x000fe2000001140e */
[----:B------:R-:W-:-:S02]  /*9d30*/  @!P1 IMAD R7, R8, c[0x0][0x1c0], RZ ;  /* 0x0000700008079a24 */ /* 0x000fc400078e02ff */
[C---:B------:R-:W-:Y:S02]  /*9d40*/  @!P3 IMAD R4, R0.reuse, c[0x0][0x1e4], R9 ;  /* 0x000079000004ba24 */ /* 0x040fe400078e0209 */
[C---:B------:R-:W-:Y:S02]  /*9d50*/  IMAD R7, R0.reuse, R7, RZ ;  /* 0x0000000700077224 */ /* 0x040fe400078e02ff */
[----:B------:R-:W-:Y:S02]  /*9d60*/  @!P3 IMAD.IADD R3, R13, 0x1, R4 ;  /* 0x000000010d03b824 */ /* 0x000fe400078e0204 */
[----:B------:R-:W-:Y:S01]  /*9d70*/  CS2R R12, SRZ ;  /* 0x00000000000c7805 */ /* 0x000fe2000001ff00 */
[----:B------:R-:W-:Y:S01]  /*9d80*/  SEL R7, R7, RZ, P2 ;  /* 0x000000ff07077207 */ /* 0x000fe20001000000 */
[----:B------:R-:W-:Y:S02]  /*9d90*/  @!P0 IMAD R201, R0, c[0x0][0x214], RZ ;  /* 0x0000850000c98a24 */ /* 0x000fe400078e02ff */
[----:B------:R-:W-:-:S02]  /*9da0*/  IMAD.SHL.U32 R0, R2, 0x8, RZ ;  /* 0x0000000802007824 */ /* 0x000fc400078e00ff */
[----:B------:R-:W-:Y:S01]  /*9db0*/  @P1 IMAD.MOV.U32 R4, RZ, RZ, c[0x0][0x210] ;  /* 0x00008400ff041624 */ /* 0x000fe200078e00ff */
[----:B------:R-:W-:Y:S01]  /*9dc0*/  @!P2 SHF.R.S32.HI R13, RZ, 0x1f, R201 ;  /* 0x0000001fff0da819 */ /* 0x000fe200000114c9 */
[----:B------:R-:W-:Y:S01]  /*9dd0*/  IMAD R5, R5, c[0x0][0x1f0], RZ ;  /* 0x00007c0005057a24 */ /* 0x000fe200078e02ff */
[----:B------:R-:W-:Y:S01]  /*9de0*/  IADD3 R10, P0, R0, R10, RZ ;  /* 0x0000000a000a7210 */ /* 0x000fe20007f1e0ff */
[----:B------:R-:W-:Y:S01]  /*9df0*/  @!P1 IMAD.MOV.U32 R4, RZ, RZ, 0x1 ;  /* 0x00000001ff049424 */ /* 0x000fe200078e00ff */
[----:B------:R-:W-:Y:S01]  /*9e00*/  @!P2 MOV R12, R201 ;  /* 0x000000c9000ca202 */ /* 0x000fe20000000f00 */
[----:B------:R-:W-:Y:S01]  /*9e10*/  IMAD R8, R14, R8, R7 ;  /* 0x000000080e087224 */ /* 0x000fe200078e0207 */
[----:B------:R-:W-:Y:S02]  /*9e20*/  ISETP.GE.AND P2, PT, R6, R206, PT ;  /* 0x000000ce0600720c */ /* 0x000fe40003f46270 */
[----:B------:R-:W-:Y:S01]  /*9e30*/  LEA.HI.X.SX32 R11, R0, R3, 0x1, P0 ;  /* 0x00000003000b7211 */ /* 0x000fe200000f0eff */
[C---:B------:R-:W-:Y:S01]  /*9e40*/  IMAD R3, R14.reuse, c[0x0][0x1f4], R5 ;  /* 0x00007d000e037a24 */ /* 0x040fe200078e0205 */
[----:B------:R-:W-:Y:S01]  /*9e50*/  SHF.R.S32.HI R7, RZ, 0x1f, R6 ;  /* 0x0000001fff077819 */ /* 0x000fe20000011406 */
[----:B------:R-:W-:Y:S01]  /*9e60*/  IMAD R5, R81, R4, RZ ;  /* 0x0000000451057224 */ /* 0x000fe200078e02ff */
[----:B------:R-:W-:Y:S01]  /*9e70*/  SHF.R.S32.HI R9, RZ, 0x1f, R8 ;  /* 0x0000001fff097819 */ /* 0x000fe20000011408 */
[----:B------:R-:W-:-:S03]  /*9e80*/  IMAD.WIDE.U32 R14, R14, c[0x0][0x1f0], R10 ;  /* 0x00007c000e0e7a25 */ /* 0x000fc600078e000a */
[----:B------:R-:W-:Y:S01]  /*9e90*/  SHF.R.S32.HI R10, RZ, 0x1f, R5 ;  /* 0x0000001fff0a7819 */ /* 0x000fe20000011405 */
[----:B------:R-:W-:Y:S01]  /*9ea0*/  IMAD.WIDE R202, R202, 0x80, R6 ;  /* 0x00000080caca7825 */ /* 0x000fe200078e0206 */
[----:B------:R-:W-:Y:S02]  /*9eb0*/  IADD3 R5, P1, P0, R5, R12, R8 ;  /* 0x0000000c05057210 */ /* 0x000fe4000783e008 */
[----:B------:R-:W-:Y:S01]  /*9ec0*/  IADD3 R8, R0, 0x80, RZ ;  /* 0x0000008000087810 */ /* 0x000fe20007ffe0ff */
[----:B------:R-:W-:Y:S01]  /*9ed0*/  IMAD.IADD R17, R3, 0x1, R15 ;  /* 0x0000000103117824 */ /* 0x000fe200078e020f */
[----:B------:R-:W-:Y:S02]  /*9ee0*/  IADD3.X R10, R10, R13, R9, P1, P0 ;  /* 0x0000000d0a0a7210 */ /* 0x000fe40000fe0409 */
[----:B------:R-:W-:Y:S01]  /*9ef0*/  IADD3 R9, R0, 0x40, RZ ;  /* 0x0000004000097810 */ /* 0x000fe20007ffe0ff */
        /* <DEDUP_REMOVED lines=14> */
.L_x_181:
[----:B------:R-:W-:Y:S05]  /*9fe0*/  BSYNC B0 ;  /* 0x0000000000007941 */ /* 0x000fea0003800000 */
.L_x_180:
        /* <DEDUP_REMOVED lines=17> */
[----:B------:R1:W-:Y:S04]  /*a100*/  @!P2 STG.E.128 [R12.64], RZ ;  /* 0x000000ff0c00a986 */ /* 0x0003e8000c101d0a */
[----:B------:R1:W-:Y:S04]  /*a110*/  @!P1 STG.E.128 [R12.64+0x80], RZ ;  /* 0x000080ff0c009986 */ /* 0x0003e8000c101d0a */
[----:B------:R1:W-:Y:S02]  /*a120*/  @!P0 STG.E.128 [R12.64+0x100], RZ ;  /* 0x000100ff0c008986 */ /* 0x0003e4000c101d0a */
.L_x_183:
[----:B------:R-:W-:Y:S05]  /*a130*/  BSYNC B0 ;  /* 0x0000000000007941 */ /* 0x000fea0003800000 */
.L_x_182:
        /* <DEDUP_REMOVED lines=20> */
.L_x_185:
[----:B------:R-:W-:Y:S05]  /*a280*/  BSYNC B0 ;  /* 0x0000000000007941 */ /* 0x000fea0003800000 */
.L_x_184:
        /* <DEDUP_REMOVED lines=19> */
.L_x_187:
[----:B------:R-:W-:Y:S05]  /*a3c0*/  BSYNC B0 ;  /* 0x0000000000007941 */ /* 0x000fea0003800000 */
.L_x_186:
        /* <DEDUP_REMOVED lines=11> */
[----:B-1----:R-:W-:Y:S02]  /*a480*/  @!P5 LEA.HI.X.SX32 R9, R7, R10, 0x1, P0 ;  /* 0x0000000a0709d211 */ /* 0x002fe400000f0eff */
        /* <DEDUP_REMOVED lines=19> */
[----:B-1----:R-:W-:Y:S01]  /*a5c0*/  LEA.HI.X R3, R5, c[0x0][0x204], R4, 0x2, P0 ;  /* 0x0000810005037a11 */ /* 0x002fe200000f1404 */
[----:B------:R-:W-:-:S05]  /*a5d0*/  IMAD.MOV.U32 R5, RZ, RZ, 0x7f800000 ;  /* 0x7f800000ff057424 */ /* 0x000fca00078e00ff */
[----:B------:R-:W-:Y:S01]  /*a5e0*/  STG.E [R2.64], R5 ;  /* 0x0000000502007986 */ /* 0x000fe2000c10190a */
[----:B------:R-:W-:Y:S05]  /*a5f0*/  EXIT ;  /* 0x000000000000794d */ /* 0x000fea0003800000 */
.L_x_188:
        /* <DEDUP_REMOVED lines=16> */
.L_x_1278:


//--------------------- .text._ZN5flash16flash_fwd_kernelI23Flash_fwd_kernel_traitsILi192ELi128ELi64ELi8ELb0ELb0EN7cutlass10bfloat16_tE19Flash_kernel_traitsILi192ELi128ELi64ELi8ES3_EELb0ELb0ELb0ELb1ELb0ELb0ELb1ELb0EEEvNS_16Flash_fwd_paramsE --------------------------
	.section	.text._ZN5flash16flash_fwd_kernelI23Flash_fwd_kernel_traitsILi192ELi128ELi64ELi8ELb0ELb0EN7cutlass10bfloat16_tE19Flash_kernel_traitsILi192ELi128ELi64ELi8ES3_EELb0ELb0ELb0ELb1ELb0ELb0ELb1ELb0EEEvNS_16Flash_fwd_paramsE,"ax",@progbits
	.sectioninfo	@"SHI_REGISTERS=254"
	.align	128
        .global         _ZN5flash16flash_fwd_kernelI23Flash_fwd_kernel_traitsILi192ELi128ELi64ELi8ELb0ELb0EN7cutlass10bfloat16_tE19Flash_kernel_traitsILi192ELi128ELi64ELi8ES3_EELb0ELb0ELb0ELb1ELb0ELb0ELb1ELb0EEEvNS_16Flash_fwd_paramsE
        .type           _ZN5flash16flash_fwd_kernelI23Flash_fwd_kernel_traitsILi192ELi128ELi64ELi8ELb0ELb0EN7cutlass10bfloat16_tE19Flash_kernel_traitsILi192ELi128ELi64ELi8ES3_EELb0ELb0ELb0ELb1ELb0ELb0ELb1ELb0EEEvNS_16Flash_fwd_paramsE,@function
        .size           _ZN5flash16flash_fwd_kernelI23Flash_fwd_kernel_traitsILi192ELi128ELi64ELi8ELb0ELb0EN7cutlass10bfloat16_tE19Flash_kernel_traitsILi192ELi128ELi64ELi8ES3_EELb0ELb0ELb0ELb1ELb0ELb0ELb1ELb0EEEvNS_16Flash_fwd_paramsE,(.L_x_1279 - _ZN5flash16flash_fwd_kernelI23Flash_fwd_kernel_traitsILi192ELi128ELi64ELi8ELb0ELb0EN7cutlass10bfloat16_tE19Flash_kernel_traitsILi192ELi128ELi64ELi8ES3_EELb0ELb0ELb0ELb1ELb0ELb0ELb1ELb0EEEvNS_16Flash_fwd_paramsE)
        .other          _ZN5flash16flash_fwd_kernelI23Flash_fwd_kernel_traitsILi192ELi128ELi64ELi8ELb0ELb0EN7cutlass10bfloat16_tE19Flash_kernel_traitsILi192ELi128ELi64ELi8ES3_EELb0ELb0ELb0ELb1ELb0ELb0ELb1ELb0EEEvNS_16Flash_fwd_paramsE,@"STO_CUDA_ENTRY STV_DEFAULT"
_ZN5flash16flash_fwd_kernelI23Flash_fwd_kernel_traitsILi192ELi128ELi64ELi8ELb0ELb0EN7cutlass10bfloat16_tE19Flash_kernel_traitsILi192ELi128ELi64ELi8ES3_EELb0ELb0ELb0ELb1ELb0ELb0ELb1ELb0EEEvNS_16Flash_fwd_paramsE:
.text._ZN5flash16flash_fwd_kernelI23Flash_fwd_kernel_traitsILi192ELi128ELi64ELi8ELb0ELb0EN7cutlass10bfloat16_tE19Flash_kernel_traitsILi192ELi128ELi64ELi8ES3_EELb0ELb0ELb0ELb1ELb0ELb0ELb1ELb0EEEvNS_16Flash_fwd_paramsE:
        /* <DEDUP_REMOVED lines=34> */
.L_x_189:
[----:B-1-34-:R-:W-:Y:S02]  /*0220*/  MOV R4, c[0x0][0x218] ;  /* 0x0000860000047a02 */ /* 0x01afe40000000f00 */
.L_x_190:
        /* <DEDUP_REMOVED lines=39> */
.L_x_192:
        /* <DEDUP_REMOVED lines=39> */
.L_x_193:
        /* <DEDUP_REMOVED lines=106> */
.L_x_195:
[----:B------:R-:W-:Y:S05]  /*0db0*/  BSYNC B0 ;  /* 0x0000000000007941 */ /* 0x000fea0003800000 */
.L_x_194:
        /* <DEDUP_REMOVED lines=37> */
.L_x_197:
[----:B------:R-:W-:Y:S05]  /*1010*/  BSYNC B0 ;  /* 0x0000000000007941 */ /* 0x000fea0003800000 */
.L_x_196:
        /* <DEDUP_REMOVED lines=37> */
.L_x_199:
[----:B------:R-:W-:Y:S05]  /*1270*/  BSYNC B0 ;  /* 0x0000000000007941 */ /* 0x000fea0003800000 */
.L_x_198:
        /* <DEDUP_REMOVED lines=43> */
.L_x_201:
[----:B------:R-:W-:Y:S05]  /*1530*/  BSYNC B0 ;  /* 0x0000000000007941 */ /* 0x000fea0003800000 */
.L_x_200:
        /* <DEDUP_REMOVED lines=36> */
.L_x_203:
[----:B------:R-:W-:Y:S05]  /*1780*/  BSYNC B0 ;  /* 0x0000000000007941 */ /* 0x000fea0003800000 */
.L_x_202:
        /* <DEDUP_REMOVED lines=34> */
.L_x_205:
[----:B------:R-:W-:Y:S05]  /*19b0*/  BSYNC B0 ;  /* 0x0000000000007941 */ /* 0x000fea0003800000 */
.L_x_204:
        /* <DEDUP_REMOVED lines=53> */
.L_x_207:
[----:B-1----:R-:W-:Y:S05]  /*1d10*/  BSYNC B0 ;  /* 0x0000000000007941 */ /* 0x002fea0003800000 */
.L_x_206:
        /* <DEDUP_REMOVED lines=37> */
.L_x_209:
[----:B------:R-:W-:Y:S05]  /*1f70*/  BSYNC B0 ;  /* 0x0000000000007941 */ /* 0x000fea0003800000 */
.L_x_208:
        /* <DEDUP_REMOVED lines=13> */
[----:B------:R-:W-:Y:S01]  /*2050*/  IMAD R206, R3, 0x2, R210 ;  /* 0x0000000203ce7824 */ /* 0x000fe200078e02d2 */
[----:B------:R-:W-:-:S02]  /*2060*/  LOP3.LUT R8, R8, R9, RZ, 0x3c, !PT ;  /* 0x0000000908087212 */ /* 0x000fc400078e3cff */
[----:B------:R-:W-:Y:S01]  /*2070*/  LDSM.16.M88.4 R40, [R208] ;  /* 0x00000000d028783b */ /* 0x000fe20000000200 */
[----:B------:R-:W-:Y:S02]  /*2080*/  LEA R205, R3, R208, 0x1 ;  /* 0x000000d003cd7211 */ /* 0x000fe400078e08ff */
[----:B------:R-:W-:Y:S01]  /*2090*/  IMAD R209, R209, 0x200, R8 ;  /* 0x00000200d1d17824 */ /* 0x000fe200078e0208 */
[----:B------:R-:W-:Y:S01]  /*20a0*/  LDSM.16.M88.4 R64, [R206] ;  /* 0x00000000ce40783b */ /* 0x000fe20000000200 */
[----:B------:R-:W-:Y:S02]  /*20b0*/  SHF.R.S32.HI R219, RZ, 0x2, R219 ;  /* 0x00000002ffdb7819 */ /* 0x000fe400000114db */
[----:B------:R-:W-:-:S03]  /*20c0*/  IMAD.SHL.U32 R209, R209, 0x2, RZ ;  /* 0x00000002d1d17824 */ /* 0x000fc600078e00ff */
[----:B------:R-:W-:Y:S02]  /*20d0*/  IMAD R144, R80, 0x10, R219 ;  /* 0x0000001050907824 */ /* 0x000fe400078e02db */
[----:B------:R-:W2:Y:S01]  /*20e0*/  LDSM.16.M88.4 R8, [R209+0xc000] ;  /* 0x00c00000d108783b */ /* 0x000ea20000000200 */
[----:B------:R-:W-:Y:S01]  /*20f0*/  IADD3 R4, R209, 0xc000, RZ ;  /* 0x0000c000d1047810 */ /* 0x000fe20007ffe0ff */
[----:B------:R-:W-:Y:S01]  /*2100*/  IMAD.IADD R144, R81, 0x1, R144 ;  /* 0x0000000151907824 */ /* 0x000fe200078e0290 */
[----:B------:R-:W-:Y:S01]  /*2110*/  IADD3 R207, R209, 0xc020, RZ ;  /* 0x0000c020d1cf7810 */ /* 0x000fe20007ffe0ff */
[----:B------:R-:W3:Y:S01]  /*2120*/  LDSM.16.M88.4 R28, [R209+0xc800] ;  /* 0x00c80000d11c783b */ /* 0x000ee20000000200 */
[----:B------:R-:W-:Y:S01]  /*2130*/  @P1 IADD3 R207, R4, -0x20, RZ ;  /* 0xffffffe004cf1810 */ /* 0x000fe20007ffe0ff */
[----:B------:R-:W-:Y:S01]  /*2140*/  IMAD.MOV.U32 R4, RZ, RZ, 0x40 ;  /* 0x00000040ff047424 */ /* 0x000fe200078e00ff */
[----:B------:R-:W-:Y:S01]  /*2150*/  IADD3 R145, R135, R144, -R218 ;  /* 0x0000009087917210 */ /* 0x000fe20007ffe8da */
[----:B------:R-:W4:Y:S01]  /*2160*/  LDSM.16.M88.4 R52, [R209+0xd000] ;  /* 0x00d00000d134783b */ /* 0x000f220000000200 */
[----:B------:R-:W-:-:S02]  /*2170*/  IADD3 R199, R207, 0x800, RZ ;  /* 0x00000800cfc77810 */ /* 0x000fc40007ffe0ff */
[----:B------:R-:W-:Y:S01]  /*2180*/  SEL R4, R4, 0xffffffc0, !P2 ;  /* 0xffffffc004047807 */ /* 0x000fe20005000000 */
[----:B------:R-:W5:Y:S01]  /*2190*/  LDSM.16.M88.4 R44, [R209+0xd800] ;  /* 0x00d80000d12c783b */ /* 0x000f620000000200 */
[C---:B------:R-:W-:Y:S02]  /*21a0*/  IADD3 R198, R207.reuse, 0x1000, RZ ;  /* 0x00001000cfc67810 */ /* 0x040fe40007ffe0ff */
[----:B------:R-:W-:Y:S01]  /*21b0*/  IADD3 R197, R207, 0x1800, RZ ;  /* 0x00001800cfc57810 */ /* 0x000fe20007ffe0ff */
[----:B------:R-:W1:Y:S01]  /*21c0*/  LDSM.16.M88.4 R24, [R207] ;  /* 0x00000000cf18783b */ /* 0x000e620000000200 */
[----:B------:R-:W-:Y:S01]  /*21d0*/  IMAD.IADD R203, R209, 0x1, R4 ;  /* 0x00000001d1cb7824 */ /* 0x000fe200078e0204 */
[C---:B------:R-:W-:Y:S01]  /*21e0*/  IADD3 R195, R207.reuse, 0x2000, RZ ;  /* 0x00002000cfc37810 */ /* 0x040fe20007ffe0ff */
[----:B------:R-:W-:Y:S01]  /*21f0*/  IMAD.IADD R196, R4, 0x1, R207 ;  /* 0x0000000104c47824 */ /* 0x000fe200078e02cf */
[----:B------:R-:W1:Y:S01]  /*2200*/  LDSM.16.M88.4 R20, [R207+0x800] ;  /* 0x00080000cf14783b */ /* 0x000e620000000200 */
[----:B------:R-:W-:Y:S01]  /*2210*/  IMAD.SHL.U32 R4, R134, 0x2, RZ ;  /* 0x0000000286047824 */ /* 0x000fe200078e00ff */
[----:B------:R-:W-:-:S02]  /*2220*/  IADD3 R194, R207, 0x2800, RZ ;  /* 0x00002800cfc27810 */ /* 0x000fc40007ffe0ff */
[----:B------:R-:W1:Y:S01]  /*2230*/  LDSM.16.M88.4 R32, [R207+0x1000] ;  /* 0x00100000cf20783b */ /* 0x000e620000000200 */
[C---:B------:R-:W-:Y:S02]  /*2240*/  IADD3 R193, R207.reuse, 0x3000, RZ ;  /* 0x00003000cfc17810 */ /* 0x040fe40007ffe0ff */
[----:B------:R-:W-:Y:S01]  /*2250*/  LOP3.LUT R4, R4, 0x6, RZ, 0xc0, !PT ;  /* 0x0000000604047812 */ /* 0x000fe200078ec0ff */
[----:B------:R-:W-:Y:S01]  /*2260*/  LDSM.16.M88.4 R76, [R203+0xd000] ;  /* 0x00d00000cb4c783b */ /* 0x000fe20000000200 */
[C---:B------:R-:W-:Y:S02]  /*2270*/  IADD3 R192, R207.reuse, 0x3800, RZ ;  /* 0x00003800cfc07810 */ /* 0x040fe40007ffe0ff */
[----:B------:R-:W-:Y:S01]  /*2280*/  IADD3 R191, R207, 0x4000, RZ ;  /* 0x00004000cfbf7810 */ /* 0x000fe20007ffe0ff */
[----:B------:R-:W-:Y:S01]  /*2290*/  LDSM.16.M88.4 R68, [R203+0xd800] ;  /* 0x00d80000cb44783b */ /* 0x000fe20000000200 */
[----:B------:R-:W-:Y:S01]  /*22a0*/  IMAD R4, R7, 0x40, R4 ;  /* 0x0000004007047824 */ /* 0x000fe200078e0204 */
[----:B------:R-:W-:-:S02]  /*22b0*/  IADD3 R190, R207, 0x4800, RZ ;  /* 0x00004800cfbe7810 */ /* 0x000fc40007ffe0ff */
[----:B------:R-:W-:Y:S01]  /*22c0*/  LDSM.16.M88.4 R56, [R196] ;  /* 0x00000000c438783b */ /* 0x000fe20000000200 */
[----:B------:R-:W-:Y:S01]  /*22d0*/  IMAD.IADD R7, R145, 0x1, -R4 ;  /* 0x0000000191077824 */ /* 0x000fe200078e0a04 */
[C---:B------:R-:W-:Y:S01]  /*22e0*/  IADD3 R88, R4.reuse, 0x1, RZ ;  /* 0x0000000104587810 */ /* 0x040fe20007ffe0ff */
[C---:B--2---:R-:W-:Y:S01]  /*22f0*/  HMMA.16816.F32.BF16 R12, R60.reuse, R8, RZ ;  /* 0x000000083c0c723c */ /* 0x044fe200000418ff */
[----:B------:R-:W-:Y:S01]  /*2300*/  LDSM.16.M88.4 R72, [R196+0x1800] ;  /* 0x00180000c448783b */ /* 0x000fe20000000200 */
[C---:B------:R-:W-:Y:S02]  /*2310*/  IADD3 R92, R4.reuse, 0x9, RZ ;  /* 0x00000009045c7810 */ /* 0x040fe40007ffe0ff */
[C---:B------:R-:W-:Y:S01]  /*2320*/  IADD3 R94, R4.reuse, 0x10, RZ ;  /* 0x00000010045e7810 */ /* 0x040fe20007ffe0ff */
[----:B------:R-:W-:Y:S01]  /*2330*/  LDSM.16.M88.4 R84, [R196+0x3800] ;  /* 0x00380000c454783b */ /* 0x000fe20000000200 */
[C---:B------:R-:W-:Y:S02]  /*2340*/  IADD3 R98, R4.reuse, 0x18, RZ ;  /* 0x0000001804627810 */ /* 0x040fe40007ffe0ff */
[----:B------:R-:W-:Y:S01]  /*2350*/  HMMA.16816.F32.BF16 R8, R60, R10, RZ ;  /* 0x0000000a3c08723c */ /* 0x000fe200000418ff */
[C---:B------:R-:W-:Y:S01]  /*2360*/  IADD3 R96, R4.reuse, 0x11, RZ ;  /* 0x0000001104607810 */ /* 0x040fe20007ffe0ff */
[----:B------:R-:W-:Y:S01]  /*2370*/  LDSM.16.M88.4 R80, [R209+0x11000] ;  /* 0x01100000d150783b */ /* 0x000fe20000000200 */
[----:B------:R-:W-:-:S02]  /*2380*/  IADD3 R100, R4, 0x19, RZ ;  /* 0x0000001904647810 */ /* 0x000fc40007ffe0ff */
[C---:B------:R-:W-:Y:S02]  /*2390*/  IADD3 R102, R4.reuse, 0x20, RZ ;  /* 0x0000002004667810 */ /* 0x040fe40007ffe0ff */
[C---:B------:R-:W-:Y:S01]  /*23a0*/  IADD3 R104, R4.reuse, 0x21, RZ ;  /* 0x0000002104687810 */ /* 0x040fe20007ffe0ff */
[C---:B---3--:R-:W-:Y:S01]  /*23b0*/  HMMA.16816.F32.BF16 R16, R60.reuse, R28, RZ ;  /* 0x0000001c3c10723c */ /* 0x048fe200000418ff */
[C---:B------:R-:W-:Y:S02]  /*23c0*/  IADD3 R106, R4.reuse, 0x28, RZ ;  /* 0x00000028046a7810 */ /* 0x040fe40007ffe0ff */
[C---:B------:R-:W-:Y:S02]  /*23d0*/  IADD3 R108, R4.reuse, 0x29, RZ ;  /* 0x00000029046c7810 */ /* 0x040fe40007ffe0ff */
[C---:B------:R-:W-:Y:S02]  /*23e0*/  IADD3 R90, R4.reuse, 0x8, RZ ;  /* 0x00000008045a7810 */ /* 0x040fe40007ffe0ff */
[C---:B------:R-:W-:Y:S01]  /*23f0*/  IADD3 R112, R4.reuse, 0x31, RZ ;  /* 0x0000003104707810 */ /* 0x040fe20007ffe0ff */
[----:B------:R-:W-:Y:S01]  /*2400*/  HMMA.16816.F32.BF16 R28, R60, R30, RZ ;  /* 0x0000001e3c1c723c */ /* 0x000fe200000418ff */
[----:B------:R-:W-:-:S02]  /*2410*/  IADD3 R114, R4, 0x38, RZ ;  /* 0x0000003804727810 */ /* 0x000fc40007ffe0ff */
[C---:B------:R-:W-:Y:S02]  /*2420*/  IADD3 R116, R4.reuse, 0x39, RZ ;  /* 0x0000003904747810 */ /* 0x040fe40007ffe0ff */
[----:B------:R-:W-:Y:S02]  /*2430*/  IADD3 R110, R4, 0x30, RZ ;  /* 0x00000030046e7810 */ /* 0x000fe40007ffe0ff */
[----:B------:R-:W-:Y:S01]  /*2440*/  IABS R7, R7 ;  /* 0x0000000700077213 */ /* 0x000fe20000000000 */
[----:B----4-:R-:W-:Y:S01]  /*2450*/  HMMA.16816.F32.BF16 R36, R60, R52, RZ ;  /* 0x000000343c24723c */ /* 0x010fe200000418ff */
[-C--:B------:R-:W-:Y:S02]  /*2460*/  ISETP.GE.AND P4, PT, R94, R135.reuse, PT ;  /* 0x000000875e00720c */ /* 0x080fe40003f86270 */
[-C--:B------:R-:W-:Y:S02]  /*2470*/  ISETP.GE.AND P1, PT, R4, R135.reuse, PT ;  /* 0x000000870400720c */ /* 0x080fe40003f26270 */
[----:B------:R-:W-:Y:S01]  /*2480*/  I2F R7, R7 ;  /* 0x0000000700077306 */ /* 0x000fe20000201400 */
[----:B------:R-:W-:-:S02]  /*2490*/  ISETP.GE.AND P5, PT, R90, R135, PT ;  /* 0x000000875a00720c */ /* 0x000fc40003fa6270 */
[C---:B------:R-:W-:Y:S01]  /*24a0*/  HMMA.16816.F32.BF16 R52, R60.reuse, R54, RZ ;  /* 0x000000363c34723c */ /* 0x040fe200000418ff */
[-C--:B------:R-:W-:Y:S02]  /*24b0*/  ISETP.GE.AND P0, PT, R88, R135.reuse, PT ;  /* 0x000000875800720c */ /* 0x080fe40003f06270 */
[-C--:B------:R-:W-:Y:S02]  /*24c0*/  ISETP.GE.AND P6, PT, R92, R135.reuse, PT ;  /* 0x000000875c00720c */ /* 0x080fe40003fc6270 */
[-C--:B------:R-:W-:Y:S02]  /*24d0*/  ISETP.GE.AND P3, PT, R96, R135.reuse, PT ;  /* 0x000000876000720c */ /* 0x080fe40003f66270 */
[----:B------:R-:W-:Y:S01]  /*24e0*/  ISETP.GE.AND P2, PT, R98, R135, PT ;  /* 0x000000876200720c */ /* 0x000fe20003f46270 */
[----:B-----5:R-:W-:Y:S01]  /*24f0*/  HMMA.16816.F32.BF16 R48, R60, R44, RZ ;  /* 0x0000002c3c30723c */ /* 0x020fe200000418ff */
[C---:B------:R-:W-:Y:S02]  /*2500*/  IADD3 R189, R207.reuse, 0x5000, RZ ;  /* 0x00005000cfbd7810 */ /* 0x040fe40007ffe0ff */
[----:B------:R-:W-:-:S05]  /*2510*/  IADD3 R188, R207, 0x5800, RZ ;  /* 0x00005800cfbc7810 */ /* 0x000fca0007ffe0ff */
[----:B------:R-:W-:Y:S01]  /*2520*/  HMMA.16816.F32.BF16 R60, R60, R46, RZ ;  /* 0x0000002e3c3c723c */ /* 0x000fe200000418ff */
[----:B------:R-:W2:Y:S07]  /*2530*/  LDSM.16.M88.4 R44, [R207+0x1800] ;  /* 0x00180000cf2c783b */ /* 0x000eae0000000200 */
[C---:B-1----:R-:W-:Y:S08]  /*2540*/  HMMA.16816.F32.BF16 R12, R40.reuse, R24, R12 ;  /* 0x00000018280c723c */ /* 0x042ff0000004180c */
[C---:B------:R-:W-:Y:S01]  /*2550*/  HMMA.16816.F32.BF16 R8, R40.reuse, R26, R8 ;  /* 0x0000001a2808723c */ /* 0x040fe20000041808 */
[----:B------:R-:W1:Y:S07]  /*2560*/  LDSM.16.M88.4 R24, [R203+0xc000] ;  /* 0x00c00000cb18783b */ /* 0x000e6e0000000200 */
[C---:B------:R-:W-:Y:S08]  /*2570*/  HMMA.16816.F32.BF16 R16, R40.reuse, R20, R16 ;  /* 0x000000142810723c */ /* 0x040ff00000041810 */
[C---:B------:R-:W-:Y:S01]  /*2580*/  HMMA.16816.F32.BF16 R28, R40.reuse, R22, R28 ;  /* 0x00000016281c723c */ /* 0x040fe2000004181c */
[----:B------:R-:W3:Y:S07]  /*2590*/  LDSM.16.M88.4 R20, [R203+0xc800] ;  /* 0x00c80000cb14783b */ /* 0x000eee0000000200 */
[C---:B------:R-:W-:Y:S08]  /*25a0*/  HMMA.16816.F32.BF16 R36, R40.reuse, R32, R36 ;  /* 0x000000202824723c */ /* 0x040ff00000041824 */
[C---:B------:R-:W-:Y:S01]  /*25b0*/  HMMA.16816.F32.BF16 R52, R40.reuse, R34, R52 ;  /* 0x000000222834723c */ /* 0x040fe20000041834 */
[----:B------:R-:W4:Y:S07]  /*25c0*/  LDSM.16.M88.4 R32, [R205] ;  /* 0x00000000cd20783b */ /* 0x000f2e0000000200 */
[C---:B--2---:R-:W-:Y:S08]  /*25d0*/  HMMA.16816.F32.BF16 R48, R40.reuse, R44, R48 ;  /* 0x0000002c2830723c */ /* 0x044ff00000041830 */
[----:B------:R-:W-:Y:S01]  /*25e0*/  HMMA.16816.F32.BF16 R60, R40, R46, R60 ;  /* 0x0000002e283c723c */ /* 0x000fe2000004183c */
[----:B------:R-:W-:Y:S04]  /*25f0*/  LDSM.16.M88.4 R44, [R196+0x800] ;  /* 0x00080000c42c783b */ /* 0x000fe80000000200 */
[----:B------:R-:W-:Y:S03]  /*2600*/  LDSM.16.M88.4 R40, [R210+0x4000] ;  /* 0x00400000d228783b */ /* 0x000fe60000000200 */
[C---:B-1----:R-:W-:Y:S08]  /*2610*/  HMMA.16816.F32.BF16 R12, R64.reuse, R24, R12 ;  /* 0x00000018400c723c */ /* 0x042ff0000004180c */
[C---:B------:R-:W-:Y:S01]  /*2620*/  HMMA.16816.F32.BF16 R8, R64.reuse, R26, R8 ;  /* 0x0000001a4008723c */ /* 0x040fe20000041808 */
[----:B------:R-:W1:Y:S07]  /*2630*/  LDSM.16.M88.4 R24, [R196+0x1000] ;  /* 0x00100000c418783b */ /* 0x000e6e0000000200 */
[C---:B---3--:R-:W-:Y:S08]  /*2640*/  HMMA.16816.F32.BF16 R16, R64.reuse, R20, R16 ;  /* 0x000000144010723c */ /* 0x048ff00000041810 */
[C---:B------:R-:W-:Y:S01]  /*2650*/  HMMA.16816.F32.BF16 R28, R64.reuse, R22, R28 ;  /* 0x00000016401c723c */ /* 0x040fe2000004181c */
[----:B------:R-:W2:Y:S07]  /*2660*/  LDSM.16.M88.4 R20, [R209+0xe000] ;  /* 0x00e00000d114783b */ /* 0x000eae0000000200 */
[C---:B------:R-:W-:Y:S08]  /*2670*/  HMMA.16816.F32.BF16 R36, R64.reuse, R76, R36 ;  /* 0x0000004c4024723c */ /* 0x040ff00000041824 */
[C---:B------:R-:W-:Y:S01]  /*2680*/  HMMA.16816.F32.BF16 R52, R64.reuse, R78, R52 ;  /* 0x0000004e4034723c */ /* 0x040fe20000041834 */
[----:B------:R-:W-:Y:S07]  /*2690*/  LDSM.16.M88.4 R76, [R207+0x4000] ;  /* 0x00400000cf4c783b */ /* 0x000fee0000000200 */
[C---:B------:R-:W-:Y:S08]  /*26a0*/  HMMA.16816.F32.BF16 R48, R64.reuse, R68, R48 ;  /* 0x000000444030723c */ /* 0x040ff00000041830 */
[----:B------:R-:W-:Y:S01]  /*26b0*/  HMMA.16816.F32.BF16 R64, R64, R70, R60 ;  /* 0x000000464040723c */ /* 0x000fe2000004183c */
[----:B------:R-:W3:Y:S04]  /*26c0*/  LDSM.16.M88.4 R60, [R209+0xf000] ;  /* 0x00f00000d13c783b */ /* 0x000ee80000000200 */
[----:B------:R-:W5:Y:S03]  /*26d0*/  LDSM.16.M88.4 R68, [R209+0xe800] ;  /* 0x00e80000d144783b */ /* 0x000f660000000200 */
[C---:B----4-:R-:W-:Y:S08]  /*26e0*/  HMMA.16816.F32.BF16 R12, R32.reuse, R56, R12 ;  /* 0x00000038200c723c */ /* 0x050ff0000004180c */
[C---:B------:R-:W-:Y:S01]  /*26f0*/  HMMA.16816.F32.BF16 R8, R32.reuse, R58, R8 ;  /* 0x0000003a2008723c */ /* 0x040fe20000041808 */
[----:B------:R-:W4:Y:S07]  /*2700*/  LDSM.16.M88.4 R56, [R209+0xf800] ;  /* 0x00f80000d138783b */ /* 0x000f2e0000000200 */
[C---:B-1----:R-:W-:Y:S08]  /*2710*/  HMMA.16816.F32.BF16 R36, R32.reuse, R24, R36 ;  /* 0x000000182024723c */ /* 0x042ff00000041824 */
[C---:B------:R-:W-:Y:S08]  /*2720*/  HMMA.16816.F32.BF16 R16, R32.reuse, R44, R16 ;  /* 0x0000002c2010723c */ /* 0x040ff00000041810 */
[----:B------:R-:W-:Y:S01]  /*2730*/  HMMA.16816.F32.BF16 R28, R32, R46, R28 ;  /* 0x0000002e201c723c */ /* 0x000fe2000004181c */
[----:B------:R-:W-:Y:S07]  /*2740*/  LDSM.16.M88.4 R44, [R208+0x4000] ;  /* 0x00400000d02c783b */ /* 0x000fee0000000200 */
[C---:B--2---:R-:W-:Y:S08]  /*2750*/  HMMA.16816.F32.BF16 R12, R40.reuse, R20, R12 ;  /* 0x00000014280c723c */ /* 0x044ff0000004180c */
[----:B------:R-:W-:Y:S01]  /*2760*/  HMMA.16816.F32.BF16 R8, R40, R22, R8 ;  /* 0x000000162808723c */ /* 0x000fe20000041808 */
[----:B------:R-:W1:Y:S07]  /*2770*/  LDSM.16.M88.4 R20, [R207+0x3000] ;  /* 0x00300000cf14783b */ /* 0x000e6e0000000200 */
[C---:B------:R-:W-:Y:S01]  /*2780*/  HMMA.16816.F32.BF16 R52, R32.reuse, R26, R52 ;  /* 0x0000001a2034723c */ /* 0x040fe20000041834 */
[----:B------:R-:W2:Y:S07]  /*2790*/  LDSM.16.M88.4 R24, [R207+0x2000] ;  /* 0x00200000cf18783b */ /* 0x000eae0000000200 */
[C---:B------:R-:W-:Y:S08]  /*27a0*/  HMMA.16816.F32.BF16 R48, R32.reuse, R72, R48 ;  /* 0x000000482030723c */ /* 0x040ff00000041830 */
[----:B------:R-:W-:Y:S01]  /*27b0*/  HMMA.16816.F32.BF16 R64, R32, R74, R64 ;  /* 0x0000004a2040723c */ /* 0x000fe20000041840 */
[----:B------:R-:W1:Y:S04]  /*27c0*/  LDSM.16.M88.4 R32, [R207+0x2800] ;  /* 0x00280000cf20783b */ /* 0x000e680000000200 */
[----:B------:R-:W-:Y:S03]  /*27d0*/  LDSM.16.M88.4 R72, [R196+0x4000] ;  /* 0x00400000c448783b */ /* 0x000fe60000000200 */
[C---:B---3--:R-:W-:Y:S08]  /*27e0*/  HMMA.16816.F32.BF16 R36, R40.reuse, R60, R36 ;  /* 0x0000003c2824723c */ /* 0x048ff00000041824 */
[C---:B-----5:R-:W-:Y:S08]  /*27f0*/  HMMA.16816.F32.BF16 R16, R40.reuse, R68, R16 ;  /* 0x000000442810723c */ /* 0x060ff00000041810 */
[C---:B------:R-:W-:Y:S01]  /*2800*/  HMMA.16816.F32.BF16 R28, R40.reuse, R70, R28 ;  /* 0x00000046281c723c */ /* 0x040fe2000004181c */
[----:B------:R-:W-:Y:S07]  /*2810*/  LDSM.16.M88.4 R68, [R205+0x4000] ;  /* 0x00400000cd44783b */ /* 0x000fee0000000200 */
[C---:B------:R-:W-:Y:S01]  /*2820*/  HMMA.16816.F32.BF16 R52, R40.reuse, R62, R52 ;  /* 0x0000003e2834723c */ /* 0x040fe20000041834 */
[----:B------:R-:W-:Y:S07]  /*2830*/  LDSM.16.M88.4 R60, [R210+0x8000] ;  /* 0x00800000d23c783b */ /* 0x000fee0000000200 */
[C---:B----4-:R-:W-:Y:S08]  /*2840*/  HMMA.16816.F32.BF16 R48, R40.reuse, R56, R48 ;  /* 0x000000382830723c */ /* 0x050ff00000041830 */
[----:B------:R-:W-:Y:S01]  /*2850*/  HMMA.16816.F32.BF16 R64, R40, R58, R64 ;  /* 0x0000003a2840723c */ /* 0x000fe20000041840 */
[----:B------:R-:W3:Y:S04]  /*2860*/  LDSM.16.M88.4 R56, [R207+0x3800] ;  /* 0x00380000cf38783b */ /* 0x000ee80000000200 */
[----:B------:R-:W-:Y:S03]  /*2870*/  LDSM.16.M88.4 R40, [R203+0xe000] ;  /* 0x00e00000cb28783b */ /* 0x000fe60000000200 */
[C---:B-1----:R-:W-:Y:S07]  /*2880*/  HMMA.16816.F32.BF16 R36, R44.reuse, R20, R36 ;  /* 0x000000142c24723c */ /* 0x042fee0000041824 */
[----:B------:R-:W-:Y:S01]  /*2890*/  IMAD.IADD R20, R145, 0x1, -R88 ;  /* 0x0000000191147824 */ /* 0x000fe200078e0a58 */
[----:B--2---:R-:W-:Y:S04]  /*28a0*/  HMMA.16816.F32.BF16 R12, R44, R24, R12 ;  /* 0x000000182c0c723c */ /* 0x004fe8000004180c */
[----:B------:R-:W-:-:S04]  /*28b0*/  IABS R20, R20 ;  /* 0x0000001400147213 */ /* 0x000fc80000000000 */
[----:B------:R-:W-:Y:S01]  /*28c0*/  HMMA.16816.F32.BF16 R8, R44, R26, R8 ;  /* 0x0000001a2c08723c */ /* 0x000fe20000041808 */
[----:B------:R-:W1:Y:S01]  /*28d0*/  LDSM.16.M88.4 R24, [R206+0x4000] ;  /* 0x00400000ce18783b */ /* 0x000e620000000200 */
[----:B------:R-:W-:-:S06]  /*28e0*/  MOV R89, R20 ;  /* 0x0000001400597202 */ /* 0x000fcc0000000f00 */
[C---:B------:R-:W-:Y:S01]  /*28f0*/  HMMA.16816.F32.BF16 R16, R44.reuse, R32, R16 ;  /* 0x000000202c10723c */ /* 0x040fe20000041810 */
[----:B------:R-:W-:Y:S07]  /*2900*/  I2F R89, R89 ;  /* 0x0000005900597306 */ /* 0x000fee0000201400 */
[C---:B------:R-:W-:Y:S01]  /*2910*/  HMMA.16816.F32.BF16 R28, R44.reuse, R34, R28 ;  /* 0x000000222c1c723c */ /* 0x040fe2000004181c */
[----:B------:R-:W2:Y:S07]  /*2920*/  LDSM.16.M88.4 R32, [R203+0xe800] ;  /* 0x00e80000cb20783b */ /* 0x000eae0000000200 */
[C---:B------:R-:W-:Y:S01]  /*2930*/  HMMA.16816.F32.BF16 R52, R44.reuse, R22, R52 ;  /* 0x000000162c34723c */ /* 0x040fe20000041834 */
[----:B------:R-:W4:Y:S07]  /*2940*/  LDSM.16.M88.4 R20, [R203+0xf000] ;  /* 0x00f00000cb14783b */ /* 0x000f2e0000000200 */
[C---:B---3--:R-:W-:Y:S07]  /*2950*/  HMMA.16816.F32.BF16 R48, R44.reuse, R56, R48 ;  /* 0x000000382c30723c */ /* 0x048fee0000041830 */
[----:B------:R-:W-:Y:S01]  /*2960*/  IMAD.IADD R56, R145, 0x1, -R90 ;  /* 0x0000000191387824 */ /* 0x000fe200078e0a5a */
[----:B------:R-:W-:Y:S04]  /*2970*/  HMMA.16816.F32.BF16 R64, R44, R58, R64 ;  /* 0x0000003a2c40723c */ /* 0x000fe80000041840 */
[----:B------:R-:W-:-:S03]  /*2980*/  IABS R56, R56 ;  /* 0x0000003800387213 */ /* 0x000fc60000000000 */
[----:B------:R-:W-:Y:S01]  /*2990*/  IMAD.IADD R44, R145, 0x1, -R92 ;  /* 0x00000001912c7824 */ /* 0x000fe200078e0a5c */
[----:B-1----:R-:W-:Y:S01]  /*29a0*/  HMMA.16816.F32.BF16 R12, R24, R40, R12 ;  /* 0x00000028180c723c */ /* 0x002fe2000004180c */
[----:B------:R1:W-:Y:S03]  /*29b0*/  I2F R91, R56 ;  /* 0x00000038005b7306 */ /* 0x0003e60000201400 */
[----:B------:R-:W-:-:S03]  /*29c0*/  IABS R44, R44 ;  /* 0x0000002c002c7213 */ /* 0x000fc60000000000 */
[C---:B------:R-:W-:Y:S01]  /*29d0*/  IMAD.IADD R40, R145.reuse, 0x1, -R94 ;  /* 0x0000000191287824 */ /* 0x040fe200078e0a5e */
[C---:B------:R-:W-:Y:S01]  /*29e0*/  HMMA.16816.F32.BF16 R8, R24.reuse, R42, R8 ;  /* 0x0000002a1808723c */ /* 0x040fe20000041808 */
[----:B------:R-:W-:Y:S02]  /*29f0*/  IMAD.MOV.U32 R93, RZ, RZ, R44 ;  /* 0x000000ffff5d7224 */ /* 0x000fe400078e002c */
[----:B------:R-:W3:Y:S01]  /*2a00*/  LDSM.16.M88.4 R44, [R203+0xf800] ;  /* 0x00f80000cb2c783b */ /* 0x000ee20000000200 */
[----:B------:R-:W-:Y:S01]  /*2a10*/  IABS R40, R40 ;  /* 0x0000002800287213 */ /* 0x000fe20000000000 */
[C---:B------:R-:W-:Y:S02]  /*2a20*/  IMAD.IADD R41, R145.reuse, 0x1, -R96 ;  /* 0x0000000191297824 */ /* 0x040fe400078e0a60 */
[----:B------:R-:W-:Y:S01]  /*2a30*/  I2F R93, R93 ;  /* 0x0000005d005d7306 */ /* 0x000fe20000201400 */
[C---:B--2---:R-:W-:Y:S01]  /*2a40*/  HMMA.16816.F32.BF16 R16, R24.reuse, R32, R16 ;  /* 0x000000201810723c */ /* 0x044fe20000041810 */
[----:B------:R-:W-:Y:S01]  /*2a50*/  IMAD.MOV.U32 R95, RZ, RZ, R40 ;  /* 0x000000ffff5f7224 */ /* 0x000fe200078e0028 */
[----:B------:R-:W-:Y:S01]  /*2a60*/  IABS R40, R41 ;  /* 0x0000002900287213 */ /* 0x000fe20000000000 */
[----:B-1----:R-:W-:Y:S04]  /*2a70*/  LDSM.16.M88.4 R56, [R207+0x4800] ;  /* 0x00480000cf38783b */ /* 0x002fe80000000200 */
[C---:B------:R-:W-:Y:S01]  /*2a80*/  IMAD.IADD R32, R145.reuse, 0x1, -R98 ;  /* 0x0000000191207824 */ /* 0x040fe200078e0a62 */
[C---:B----4-:R-:W-:Y:S01]  /*2a90*/  HMMA.16816.F32.BF16 R36, R24.reuse, R20, R36 ;  /* 0x000000141824723c */ /* 0x050fe20000041824 */
[C---:B------:R-:W-:Y:S01]  /*2aa0*/  IMAD.IADD R33, R145.reuse, 0x1, -R100 ;  /* 0x0000000191217824 */ /* 0x040fe200078e0a64 */
[----:B------:R-:W-:Y:S01]  /*2ab0*/  I2F R95, R95 ;  /* 0x0000005f005f7306 */ /* 0x000fe20000201400 */
[----:B------:R-:W-:Y:S01]  /*2ac0*/  IMAD.MOV.U32 R97, RZ, RZ, R40 ;  /* 0x000000ffff617224 */ /* 0x000fe200078e0028 */
[----:B------:R-:W-:Y:S01]  /*2ad0*/  IABS R32, R32 ;  /* 0x0000002000207213 */ /* 0x000fe20000000000 */
[----:B------:R-:W1:Y:S02]  /*2ae0*/  LDSM.16.M88.4 R40, [R196+0x2000] ;  /* 0x00200000c428783b */ /* 0x000e640000000200 */
[C---:B------:R-:W-:Y:S01]  /*2af0*/  IMAD.IADD R20, R145.reuse, 0x1, -R102 ;  /* 0x0000000191147824 */ /* 0x040fe200078e0a66 */
[----:B------:R-:W-:Y:S01]  /*2b00*/  MOV R99, R32 ;  /* 0x0000002000637202 */ /* 0x000fe20000000f00 */
[----:B------:R-:W-:Y:S01]  /*2b10*/  IMAD.IADD R21, R145, 0x1, -R104 ;  /* 0x0000000191157824 */ /* 0x000fe200078e0a68 */
[----:B------:R-:W-:Y:S01]  /*2b20*/  IABS R32, R33 ;  /* 0x0000002100207213 */ /* 0x000fe20000000000 */
[----:B------:R-:W-:Y:S01]  /*2b30*/  HMMA.16816.F32.BF16 R28, R24, R34, R28 ;  /* 0x00000022181c723c */ /* 0x000fe2000004181c */
[----:B------:R-:W-:Y:S01]  /*2b40*/  IABS R20, R20 ;  /* 0x0000001400147213 */ /* 0x000fe20000000000 */
[----:B------:R-:W-:Y:S02]  /*2b50*/  I2F R97, R97 ;  /* 0x0000006100617306 */ /* 0x000fe40000201400 */
[----:B------:R-:W-:-:S02]  /*2b60*/  IMAD.MOV.U32 R101, RZ, RZ, R32 ;  /* 0x000000ffff657224 */ /* 0x000fc400078e0020 */
[----:B------:R-:W-:Y:S01]  /*2b70*/  IMAD.MOV.U32 R103, RZ, RZ, R20 ;  /* 0x000000ffff677224 */ /* 0x000fe200078e0014 */
[----:B------:R-:W2:Y:S01]  /*2b80*/  LDSM.16.M88.4 R32, [R196+0x2800] ;  /* 0x00280000c420783b */ /* 0x000ea20000000200 */
[----:B------:R-:W-:Y:S01]  /*2b90*/  IABS R20, R21 ;  /* 0x0000001500147213 */ /* 0x000fe20000000000 */
[C---:B------:R-:W-:Y:S01]  /*2ba0*/  HMMA.16816.F32.BF16 R52, R24.reuse, R22, R52 ;  /* 0x000000161834723c */ /* 0x040fe20000041834 */
[----:B------:R-:W-:Y:S03]  /*2bb0*/  I2F R101, R101 ;  /* 0x0000006500657306 */ /* 0x000fe60000201400 */
[----:B------:R-:W-:Y:S02]  /*2bc0*/  IMAD.MOV.U32 R105, RZ, RZ, R20 ;  /* 0x000000ffff697224 */ /* 0x000fe400078e0014 */
[----:B------:R-:W4:Y:S02]  /*2bd0*/  LDSM.16.M88.4 R20, [R196+0x3000] ;  /* 0x00300000c414783b */ /* 0x000f240000000200 */
[C---:B---3--:R-:W-:Y:S01]  /*2be0*/  HMMA.16816.F32.BF16 R48, R24.reuse, R44, R48 ;  /* 0x0000002c1830723c */ /* 0x048fe20000041830 */
[----:B------:R-:W-:Y:S06]  /*2bf0*/  I2F R99, R99 ;  /* 0x0000006300637306 */ /* 0x000fec0000201400 */
[C---:B------:R-:W-:Y:S01]  /*2c00*/  IMAD.IADD R44, R145.reuse, 0x1, -R106 ;  /* 0x00000001912c7824 */ /* 0x040fe200078e0a6a */
[----:B------:R-:W-:Y:S01]  /*2c10*/  HMMA.16816.F32.BF16 R64, R24, R46, R64 ;  /* 0x0000002e1840723c */ /* 0x000fe20000041840 */
[----:B------:R-:W3:Y:S01]  /*2c20*/  LDSM.16.M88.4 R24, [R209+0x10000] ;  /* 0x01000000d118783b */ /* 0x000ee20000000200 */
[----:B------:R-:W-:Y:S01]  /*2c30*/  IMAD.IADD R45, R145, 0x1, -R108 ;  /* 0x00000001912d7824 */ /* 0x000fe200078e0a6c */
[----:B------:R-:W-:Y:S01]  /*2c40*/  I2F R105, R105 ;  /* 0x0000006900697306 */ /* 0x000fe20000201400 */
[----:B------:R-:W-:-:S04]  /*2c50*/  IABS R44, R44 ;  /* 0x0000002c002c7213 */ /* 0x000fc80000000000 */
[C---:B-1----:R-:W-:Y:S01]  /*2c60*/  HMMA.16816.F32.BF16 R12, R68.reuse, R40, R12 ;  /* 0x00000028440c723c */ /* 0x042fe2000004180c */
[----:B------:R-:W-:Y:S01]  /*2c70*/  IMAD.MOV.U32 R107, RZ, RZ, R44 ;  /* 0x000000ffff6b7224 */ /* 0x000fe200078e002c */
[----:B------:R-:W-:Y:S01]  /*2c80*/  IABS R44, R45 ;  /* 0x0000002d002c7213 */ /* 0x000fe20000000000 */
[----:B------:R-:W-:Y:S04]  /*2c90*/  I2F R103, R103 ;  /* 0x0000006700677306 */ /* 0x000fe80000201400 */
[C---:B------:R-:W-:Y:S01]  /*2ca0*/  IADD3 R40, R145.reuse, -R110, RZ ;  /* 0x8000006e91287210 */ /* 0x040fe20007ffe0ff */
[----:B------:R-:W-:Y:S01]  /*2cb0*/  IMAD.IADD R41, R145, 0x1, -R112 ;  /* 0x0000000191297824 */ /* 0x000fe200078e0a70 */
[----:B------:R-:W-:Y:S02]  /*2cc0*/  HMMA.16816.F32.BF16 R8, R68, R42, R8 ;  /* 0x0000002a4408723c */ /* 0x000fe40000041808 */
[----:B------:R1:W-:Y:S01]  /*2cd0*/  I2F R109, R44 ;  /* 0x0000002c006d7306 */ /* 0x0003e20000201400 */
[----:B------:R-:W-:-:S05]  /*2ce0*/  IABS R40, R40 ;  /* 0x0000002800287213 */ /* 0x000fca0000000000 */
[C---:B--2---:R-:W-:Y:S01]  /*2cf0*/  HMMA.16816.F32.BF16 R16, R68.reuse, R32, R16 ;  /* 0x000000204410723c */ /* 0x044fe20000041810 */
[----:B------:R-:W-:Y:S01]  /*2d00*/  IMAD.MOV.U32 R111, RZ, RZ, R40 ;  /* 0x000000ffff6f7224 */ /* 0x000fe200078e0028 */
[----:B------:R-:W-:Y:S01]  /*2d10*/  IABS R40, R41 ;  /* 0x0000002900287213 */ /* 0x000fe20000000000 */
[----:B------:R-:W-:Y:S04]  /*2d20*/  I2F R107, R107 ;  /* 0x0000006b006b7306 */ /* 0x000fe80000201400 */
[C---:B------:R-:W-:Y:S01]  /*2d30*/  IMAD.IADD R32, R145.reuse, 0x1, -R114 ;  /* 0x0000000191207824 */ /* 0x040fe200078e0a72 */
[----:B----4-:R-:W-:Y:S01]  /*2d40*/  HMMA.16816.F32.BF16 R36, R68, R20, R36 ;  /* 0x000000144424723c */ /* 0x010fe20000041824 */
[C---:B------:R-:W-:Y:S01]  /*2d50*/  IMAD.IADD R33, R145.reuse, 0x1, -R116 ;  /* 0x0000000191217824 */ /* 0x040fe200078e0a74 */
[----:B------:R-:W-:Y:S01]  /*2d60*/  IADD3 R145, R145, 0x8, RZ ;  /* 0x0000000891917810 */ /* 0x000fe20007ffe0ff */
[----:B-1----:R-:W1:Y:S01]  /*2d70*/  LDSM.16.M88.4 R44, [R208+0x8000] ;  /* 0x00800000d02c783b */ /* 0x002e620000000200 */
[----:B------:R-:W-:Y:S01]  /*2d80*/  IABS R32, R32 ;  /* 0x0000002000207213 */ /* 0x000fe20000000000 */
[----:B------:R2:W-:Y:S02]  /*2d90*/  I2F R113, R40 ;  /* 0x0000002800717306 */ /* 0x0005e40000201400 */
[C---:B------:R-:W-:Y:S01]  /*2da0*/  IMAD.IADD R20, R145.reuse, 0x1, -R4 ;  /* 0x0000000191147824 */ /* 0x040fe200078e0a04 */
[----:B---3--:R-:W-:Y:S01]  /*2db0*/  HMMA.16816.F32.BF16 R12, R60, R24, R12 ;  /* 0x000000183c0c723c */ /* 0x008fe2000004180c */
[----:B------:R-:W-:-:S02]  /*2dc0*/  IMAD.IADD R21, R145, 0x1, -R88 ;  /* 0x0000000191157824 */ /* 0x000fc400078e0a58 */
[----:B------:R-:W-:Y:S01]  /*2dd0*/  IMAD.MOV.U32 R115, RZ, RZ, R32 ;  /* 0x000000ffff737224 */ /* 0x000fe200078e0020 */
[----:B------:R-:W-:Y:S01]  /*2de0*/  IABS R20, R20 ;  /* 0x0000001400147213 */ /* 0x000fe20000000000 */
[C---:B------:R-:W-:Y:S01]  /*2df0*/  IMAD.IADD R129, R145.reuse, 0x1, -R96 ;  /* 0x0000000191817824 */ /* 0x040fe200078e0a60 */
[----:B------:R-:W-:Y:S01]  /*2e00*/  IABS R32, R33 ;  /* 0x0000002100207213 */ /* 0x000fe20000000000 */
[C---:B------:R-:W-:Y:S01]  /*2e10*/  IMAD.IADD R24, R145.reuse, 0x1, -R92 ;  /* 0x0000000191187824 */ /* 0x040fe200078e0a5c */
[C---:B------:R-:W-:Y:S01]  /*2e20*/  HMMA.16816.F32.BF16 R48, R68.reuse, R84, R48 ;  /* 0x000000544430723c */ /* 0x040fe20000041830 */
[----:B------:R-:W-:Y:S01]  /*2e30*/  IMAD.MOV.U32 R119, RZ, RZ, R20 ;  /* 0x000000ffff777224 */ /* 0x000fe200078e0014 */
[----:B------:R-:W-:Y:S01]  /*2e40*/  IABS R20, R21 ;  /* 0x0000001500147213 */ /* 0x000fe20000000000 */
[----:B------:R3:W-:Y:S01]  /*2e50*/  I2F R117, R32 ;  /* 0x0000002000757306 */ /* 0x0007e20000201400 */
[----:B------:R-:W-:Y:S01]  /*2e60*/  IADD3 R21, -R90, R145, RZ ;  /* 0x000000915a157210 */ /* 0x000fe20007ffe1ff */
[----:B--2---:R-:W2:Y:S01]  /*2e70*/  LDSM.16.M88.4 R40, [R209+0x10800] ;  /* 0x01080000d128783b */ /* 0x004ea20000000200 */
[----:B------:R-:W-:Y:S01]  /*2e80*/  IABS R24, R24 ;  /* 0x0000001800187213 */ /* 0x000fe20000000000 */
[----:B------:R-:W-:Y:S01]  /*2e90*/  IMAD.MOV.U32 R121, RZ, RZ, R20 ;  /* 0x000000ffff797224 */ /* 0x000fe200078e0014 */
[----:B------:R-:W-:Y:S01]  /*2ea0*/  IABS R20, R21 ;  /* 0x0000001500147213 */ /* 0x000fe20000000000 */
[C---:B------:R-:W-:Y:S01]  /*2eb0*/  HMMA.16816.F32.BF16 R28, R68.reuse, R34, R28 ;  /* 0x00000022441c723c */ /* 0x040fe2000004181c */
[C---:B------:R-:W-:Y:S01]  /*2ec0*/  IMAD.IADD R25, R145.reuse, 0x1, -R94 ;  /* 0x0000000191197824 */ /* 0x040fe200078e0a5e */
[----:B------:R-:W-:Y:S01]  /*2ed0*/  IABS R129, R129 ;  /* 0x0000008100817213 */ /* 0x000fe20000000000 */
[----:B------:R-:W-:Y:S01]  /*2ee0*/  IMAD.MOV.U32 R123, RZ, RZ, R24 ;  /* 0x000000ffff7b7224 */ /* 0x000fe200078e0018 */
[----:B------:R-:W-:Y:S01]  /*2ef0*/  I2F R119, R119 ;  /* 0x0000007700777306 */ /* 0x000fe20000201400 */
[----:B------:R-:W-:Y:S01]  /*2f00*/  IMAD.MOV.U32 R85, RZ, RZ, R20 ;  /* 0x000000ffff557224 */ /* 0x000fe200078e0014 */
[----:B------:R-:W-:Y:S01]  /*2f10*/  IABS R24, R25 ;  /* 0x0000001900187213 */ /* 0x000fe20000000000 */
[----:B------:R-:W-:Y:S01]  /*2f20*/  IMAD.IADD R127, R145, 0x1, -R98 ;  /* 0x00000001917f7824 */ /* 0x000fe200078e0a62 */
[----:B------:R-:W-:Y:S01]  /*2f30*/  HMMA.16816.F32.BF16 R52, R68, R22, R52 ;  /* 0x000000164434723c */ /* 0x000fe20000041834 */
[----:B------:R-:W-:Y:S03]  /*2f40*/  LDSM.16.M88.4 R20, [R203+0x10000] ;  /* 0x01000000cb14783b */ /* 0x000fe60000000200 */
[----:B------:R4:W-:Y:S01]  /*2f50*/  I2F R125, R24 ;  /* 0x00000018007d7306 */ /* 0x0009e20000201400 */
[----:B---3--:R-:W3:Y:S01]  /*2f60*/  LDSM.16.M88.4 R32, [R206+0x8000] ;  /* 0x00800000ce20783b */ /* 0x008ee20000000200 */
[----:B------:R-:W-:-:S02]  /*2f70*/  IABS R127, R127 ;  /* 0x0000007f007f7213 */ /* 0x000fc40000000000 */
[----:B------:R-:W-:Y:S04]  /*2f80*/  HMMA.16816.F32.BF16 R8, R60, R26, R8 ;  /* 0x0000001a3c08723c */ /* 0x000fe80000041808 */
[----:B------:R-:W-:Y:S04]  /*2f90*/  I2F R127, R127 ;  /* 0x0000007f007f7306 */ /* 0x000fe80000201400 */
[----:B-1----:R-:W-:Y:S01]  /*2fa0*/  HMMA.16816.F32.BF16 R12, R44, R76, R12 ;  /* 0x0000004c2c0c723c */ /* 0x002fe2000004180c */
[----:B----4-:R-:W1:Y:S03]  /*2fb0*/  LDSM.16.M88.4 R24, [R205+0x8000] ;  /* 0x00800000cd18783b */ /* 0x010e660000000200 */
[----:B------:R-:W-:Y:S04]  /*2fc0*/  I2F R85, R85 ;  /* 0x0000005500557306 */ /* 0x000fe80000201400 */
[C---:B------:R-:W-:Y:S04]  /*2fd0*/  HMMA.16816.F32.BF16 R36, R60.reuse, R80, R36 ;  /* 0x000000503c24723c */ /* 0x040fe80000041824 */
[----:B------:R-:W-:Y:S04]  /*2fe0*/  I2F R121, R121 ;  /* 0x0000007900797306 */ /* 0x000fe80000201400 */
[----:B--2---:R-:W-:Y:S04]  /*2ff0*/  HMMA.16816.F32.BF16 R16, R60, R40, R16 ;  /* 0x000000283c10723c */ /* 0x004fe80000041810 */
[----:B------:R-:W-:Y:S03]  /*3000*/  I2F R123, R123 ;  /* 0x0000007b007b7306 */ /* 0x000fe60000201400 */
[----:B------:R-:W-:Y:S01]  /*3010*/  IMAD.IADD R40, R145, 0x1, -R100 ;  /* 0x0000000191287824 */ /* 0x000fe200078e0a64 */
[----:B------:R-:W-:Y:S01]  /*3020*/  HMMA.16816.F32.BF16 R8, R44, R78, R8 ;  /* 0x0000004e2c08723c */ /* 0x000fe20000041808 */
[----:B------:R-:W-:Y:S01]  /*3030*/  IADD3 R41, -R102, R145, RZ ;  /* 0x0000009166297210 */ /* 0x000fe20007ffe1ff */
[----:B------:R-:W2:Y:S02]  /*3040*/  LDSM.16.M88.4 R76, [R203+0x10800] ;  /* 0x01080000cb4c783b */ /* 0x000ea40000000200 */
[----:B------:R-:W-:Y:S01]  /*3050*/  IABS R40, R40 ;  /* 0x0000002800287213 */ /* 0x000fe20000000000 */
[----:B------:R-:W-:Y:S03]  /*3060*/  I2F R129, R129 ;  /* 0x0000008100817306 */ /* 0x000fe60000201400 */
[----:B---3--:R-:W-:Y:S01]  /*3070*/  HMMA.16816.F32.BF16 R12, R32, R20, R12 ;  /* 0x00000014200c723c */ /* 0x008fe2000004180c */
[----:B------:R-:W-:Y:S01]  /*3080*/  IMAD.MOV.U32 R131, RZ, RZ, R40 ;  /* 0x000000ffff837224 */ /* 0x000fe200078e0028 */
[----:B------:R-:W-:-:S03]  /*3090*/  IABS R40, R41 ;  /* 0x0000002900287213 */ /* 0x000fc60000000000 */
[----:B------:R-:W-:Y:S02]  /*30a0*/  I2F R111, R111 ;  /* 0x0000006f006f7306 */ /* 0x000fe40000201400 */
[C---:B------:R-:W-:Y:S01]  /*30b0*/  IMAD.IADD R20, R145.reuse, 0x1, -R104 ;  /* 0x0000000191147824 */ /* 0x040fe200078e0a68 */
[----:B------:R-:W-:Y:S01]  /*30c0*/  HMMA.16816.F32.BF16 R28, R60, R42, R28 ;  /* 0x0000002a3c1c723c */ /* 0x000fe2000004181c */
[----:B------:R-:W-:-:S03]  /*30d0*/  IMAD.IADD R21, R145, 0x1, -R106 ;  /* 0x0000000191157824 */ /* 0x000fc600078e0a6a */
[----:B------:R-:W-:Y:S01]  /*30e0*/  IABS R20, R20 ;  /* 0x0000001400147213 */ /* 0x000fe20000000000 */
[----:B------:R3:W-:Y:S03]  /*30f0*/  I2F R133, R40 ;  /* 0x0000002800857306 */ /* 0x0007e60000201400 */
[----:B------:R-:W-:Y:S01]  /*3100*/  HMMA.16816.F32.BF16 R16, R44, R56, R16 ;  /* 0x000000382c10723c */ /* 0x000fe20000041810 */
[----:B------:R-:W-:Y:S01]  /*3110*/  IMAD.MOV.U32 R137, RZ, RZ, R20 ;  /* 0x000000ffff897224 */ /* 0x000fe200078e0014 */
[----:B------:R-:W-:Y:S01]  /*3120*/  IABS R20, R21 ;  /* 0x0000001500147213 */ /* 0x000fe20000000000 */
[C---:B------:R-:W-:Y:S02]  /*3130*/  IMAD.IADD R21, R145.reuse, 0x1, -R108 ;  /* 0x0000000191157824 */ /* 0x040fe400078e0a6c */
[----:B------:R-:W-:Y:S02]  /*3140*/  I2F R131, R131 ;  /* 0x0000008300837306 */ /* 0x000fe40000201400 */
[----:B------:R-:W-:Y:S01]  /*3150*/  IMAD.MOV.U32 R139, RZ, RZ, R20 ;  /* 0x000000ffff8b7224 */ /* 0x000fe200078e0014 */
[----:B------:R-:W-:Y:S01]  /*3160*/  IABS R20, R21 ;  /* 0x0000001500147213 */ /* 0x000fe20000000000 */
[C---:B------:R-:W-:Y:S01]  /*3170*/  IMAD.IADD R21, R145.reuse, 0x1, -R110 ;  /* 0x0000000191157824 */ /* 0x040fe200078e0a6e */
[----:B------:R-:W-:Y:S01]  /*3180*/  HMMA.16816.F32.BF16 R8, R32, R22, R8 ;  /* 0x000000162008723c */ /* 0x000fe20000041808 */
[C---:B------:R-:W-:Y:S01]  /*3190*/  IMAD.IADD R56, R145.reuse, 0x1, -R114 ;  /* 0x0000000191387824 */ /* 0x040fe200078e0a72 */
[----:B------:R-:W-:Y:S01]  /*31a0*/  MOV R141, R20 ;  /* 0x00000014008d7202 */ /* 0x000fe20000000f00 */
[----:B---3--:R-:W3:Y:S01]  /*31b0*/  LDSM.16.M88.4 R40, [R207+0x5000] ;  /* 0x00500000cf28783b */ /* 0x008ee20000000200 */
[----:B------:R-:W-:Y:S01]  /*31c0*/  IABS R20, R21 ;  /* 0x0000001500147213 */ /* 0x000fe20000000000 */
[----:B------:R-:W-:Y:S01]  /*31d0*/  IMAD.IADD R21, R145, 0x1, -R112 ;  /* 0x0000000191157824 */ /* 0x000fe200078e0a70 */
[----:B------:R-:W-:Y:S01]  /*31e0*/  IABS R56, R56 ;  /* 0x0000003800387213 */ /* 0x000fe20000000000 */
[----:B------:R-:W-:Y:S01]  /*31f0*/  I2F R137, R137 ;  /* 0x0000008900897306 */ /* 0x000fe20000201400 */
[----:B-1----:R-:W-:Y:S01]  /*3200*/  HMMA.16816.F32.BF16 R12, R24, R72, R12 ;  /* 0x00000048180c723c */ /* 0x002fe2000004180c */
[----:B------:R-:W-:Y:S01]  /*3210*/  IMAD.MOV.U32 R143, RZ, RZ, R20 ;  /* 0x000000ffff8f7224 */ /* 0x000fe200078e0014 */
[----:B------:R-:W-:-:S05]  /*3220*/  IABS R20, R21 ;  /* 0x0000001500147213 */ /* 0x000fca0000000000 */
[----:B------:R-:W-:Y:S01]  /*3230*/  IMAD.IADD R72, R145, 0x1, -R116 ;  /* 0x0000000191487824 */ /* 0x000fe200078e0a74 */
[----:B------:R-:W-:Y:S01]  /*3240*/  HMMA.16816.F32.BF16 R28, R44, R58, R28 ;  /* 0x0000003a2c1c723c */ /* 0x000fe2000004181c */
[----:B------:R-:W-:Y:S01]  /*3250*/  IMAD.MOV.U32 R145, RZ, RZ, R56 ;  /* 0x000000ffff917224 */ /* 0x000fe200078e0038 */
[----:B------:R-:W-:Y:S01]  /*3260*/  I2F R115, R115 ;  /* 0x0000007300737306 */ /* 0x000fe20000201400 */
[----:B------:R-:W1:Y:S01]  /*3270*/  LDSM.16.M88.4 R56, [R209+0x11800] ;  /* 0x01180000d138783b */ /* 0x000e620000000200 */
[----:B------:R-:W-:Y:S01]  /*3280*/  IMAD.MOV.U32 R81, RZ, RZ, R20 ;  /* 0x000000ffff517224 */ /* 0x000fe200078e0014 */
[----:B------:R-:W-:Y:S02]  /*3290*/  IABS R72, R72 ;  /* 0x0000004800487213 */ /* 0x000fe40000000000 */
[----:B------:R-:W4:Y:S01]  /*32a0*/  LDSM.16.M88.4 R20, [R196+0x4800] ;  /* 0x00480000c414783b */ /* 0x000f220000000200 */
[----:B------:R-:W-:Y:S02]  /*32b0*/  HMMA.16816.F32.BF16 R64, R68, R86, R64 ;  /* 0x000000564440723c */ /* 0x000fe40000041840 */
[----:B------:R5:W-:Y:S06]  /*32c0*/  I2F R147, R72 ;  /* 0x0000004800937306 */ /* 0x000bec0000201400 */
[----:B--2---:R-:W-:Y:S01]  /*32d0*/  HMMA.16816.F32.BF16 R16, R32, R76, R16 ;  /* 0x0000004c2010723c */ /* 0x004fe20000041810 */
[----:B------:R-:W-:Y:S01]  /*32e0*/  FMUL.FTZ R80, R12, c[0x0][0x2ec] ;  /* 0x0000bb000c507a20 */ /* 0x000fe20000410000 */
[----:B------:R-:W-:Y:S06]  /*32f0*/  I2F R139, R139 ;  /* 0x0000008b008b7306 */ /* 0x000fec0000201400 */
[----:B------:R-:W-:Y:S01]  /*3300*/  HMMA.16816.F32.BF16 R8, R24, R74, R8 ;  /* 0x0000004a1808723c */ /* 0x000fe20000041808 */
[----:B-----5:R-:W2:Y:S01]  /*3310*/  LDSM.16.M88.4 R72, [R203+0x11000] ;  /* 0x01100000cb48783b */ /* 0x020ea20000000200 */
[----:B------:R-:W5:Y:S06]  /*3320*/  MUFU.TANH R80, R80 ;  /* 0x0000005000507308 */ /* 0x000f6c0000002400 */
[----:B------:R-:W-:Y:S02]  /*3330*/  HMMA.16816.F32.BF16 R52, R60, R82, R52 ;  /* 0x000000523c34723c */ /* 0x000fe40000041834 */
[----:B------:R-:W-:Y:S05]  /*3340*/  I2F R141, R141 ;  /* 0x0000008d008d7306 */ /* 0x000fea0000201400 */
[----:B------:R-:W-:Y:S01]  /*3350*/  FMUL.FTZ R82, R13, c[0x0][0x2ec] ;  /* 0x0000bb000d527a20 */ /* 0x000fe20000410000 */
[----:B---3--:R-:W-:Y:S01]  /*3360*/  HMMA.16816.F32.BF16 R36, R44, R40, R36 ;  /* 0x000000282c24723c */ /* 0x008fe20000041824 */
[----:B-----5:R-:W-:Y:S01]  /*3370*/  FFMA.FTZ R7, R7, -R0, R80 ;  /* 0x8000000007077223 */ /* 0x020fe20000010050 */
[----:B------:R-:W-:Y:S05]  /*3380*/  I2F R143, R143 ;  /* 0x0000008f008f7306 */ /* 0x000fea0000201400 */
[----:B------:R-:W-:Y:S01]  /*3390*/  FMUL.FTZ R40, R14, c[0x0][0x2ec] ;  /* 0x0000bb000e287a20 */ /* 0x000fe20000410000 */
[----:B-1----:R-:W-:Y:S01]  /*33a0*/  HMMA.16816.F32.BF16 R48, R60, R56, R48 ;  /* 0x000000383c30723c */ /* 0x002fe20000041830 */
[----:B------:R-:W-:-:S02]  /*33b0*/  FMUL.FTZ R41, R15, c[0x0][0x2ec] ;  /* 0x0000bb000f297a20 */ /* 0x000fc40000410000 */
[----:B------:R-:W1:Y:S01]  /*33c0*/  LDSM.16.M88.4 R12, [R207+0x5800] ;  /* 0x00580000cf0c783b */ /* 0x000e620000000200 */
[----:B------:R-:W-:Y:S01]  /*33d0*/  FMUL.FTZ R8, R8, c[0x0][0x2ec] ;  /* 0x0000bb0008087a20 */ /* 0x000fe20000410000 */
[----:B------:R-:W3:Y:S03]  /*33e0*/  MUFU.TANH R82, R82 ;  /* 0x0000005200527308 */ /* 0x000ee60000002400 */
[----:B------:R-:W-:Y:S05]  /*33f0*/  HMMA.16816.F32.BF16 R64, R60, R58, R64 ;  /* 0x0000003a3c40723c */ /* 0x000fea0000041840 */
[----:B------:R-:W5:Y:S03]  /*3400*/  MUFU.TANH R40, R40 ;  /* 0x0000002800287308 */ /* 0x000f660000002400 */
[----:B----4-:R-:W-:Y:S05]  /*3410*/  HMMA.16816.F32.BF16 R16, R24, R20, R16 ;  /* 0x000000141810723c */ /* 0x010fea0000041810 */
[----:B------:R4:W-:Y:S01]  /*3420*/  MUFU.TANH R20, R8 ;  /* 0x0000000800147308 */ /* 0x0009e20000002400 */
[----:B---3--:R-:W-:-:S02]  /*3430*/  FFMA.FTZ R82, R89, -R0, R82 ;  /* 0x8000000059527223 */ /* 0x008fc40000010052 */
[----:B------:R-:W-:Y:S01]  /*3440*/  HMMA.16816.F32.BF16 R28, R32, R78, R28 ;  /* 0x0000004e201c723c */ /* 0x000fe2000004181c */
[----:B------:R-:W-:Y:S01]  /*3450*/  FMUL.FTZ R21, R9, c[0x0][0x2ec] ;  /* 0x0000bb0009157a20 */ /* 0x000fe20000410000 */
[----:B------:R-:W3:Y:S03]  /*3460*/  LDSM.16.M88.4 R76, [R196+0x5000] ;  /* 0x00500000c44c783b */ /* 0x000ee60000000200 */
[----:B------:R-:W-:Y:S01]  /*3470*/  MUFU.TANH R41, R41 ;  /* 0x0000002900297308 */ /* 0x000fe20000002400 */
[----:B-----5:R-:W-:Y:S02]  /*3480*/  FFMA.FTZ R40, R119, -R0, R40 ;  /* 0x8000000077287223 */ /* 0x020fe40000010028 */
[----:B------:R-:W-:Y:S05]  /*3490*/  HMMA.16816.F32.BF16 R52, R44, R42, R52 ;  /* 0x0000002a2c34723c */ /* 0x000fea0000041834 */
[----:B------:R-:W5:Y:S02]  /*34a0*/  MUFU.TANH R21, R21 ;  /* 0x0000001500157308 */ /* 0x000f640000002400 */
[----:B------:R-:W-:Y:S01]  /*34b0*/  FMUL.FTZ R42, R10, c[0x0][0x2ec] ;  /* 0x0000bb000a2a7a20 */ /* 0x000fe20000410000 */
[----:B--2---:R-:W-:Y:S01]  /*34c0*/  HMMA.16816.F32.BF16 R36, R32, R72, R36 ;  /* 0x000000482024723c */ /* 0x004fe20000041824 */
[----:B------:R-:W-:-:S02]  /*34d0*/  FMUL.FTZ R43, R11, c[0x0][0x2ec] ;  /* 0x0000bb000b2b7a20 */ /* 0x000fc40000410000 */
[----:B----4-:R-:W2:Y:S01]  /*34e0*/  LDSM.16.M88.4 R8, [R203+0x11800] ;  /* 0x01180000cb08783b */ /* 0x010ea20000000200 */
[----:B------:R-:W-:Y:S01]  /*34f0*/  FMUL.FTZ R16, R16, c[0x0][0x2ec] ;  /* 0x0000bb0010107a20 */ /* 0x000fe20000410000 */
[----:B------:R-:W-:Y:S01]  /*3500*/  MUFU.TANH R42, R42 ;  /* 0x0000002a002a7308 */ /* 0x000fe20000002400 */
[----:B------:R-:W-:Y:S02]  /*3510*/  FMUL.FTZ R17, R17, c[0x0][0x2ec] ;  /* 0x0000bb0011117a20 */ /* 0x000fe40000410000 */
[----:B-1----:R-:W-:Y:S01]  /*3520*/  HMMA.16816.F32.BF16 R48, R44, R12, R48 ;  /* 0x0000000c2c30723c */ /* 0x002fe20000041830 */
[----:B------:R-:W-:-:S04]  /*3530*/  FMUL.FTZ R56, R19, c[0x0][0x2ec] ;  /* 0x0000bb0013387a20 */ /* 0x000fc80000410000 */
[----:B------:R-:W-:Y:S01]  /*3540*/  MUFU.TANH R43, R43 ;  /* 0x0000002b002b7308 */ /* 0x000fe20000002400 */
[----:B-----5:R-:W-:Y:S02]  /*3550*/  FFMA.FTZ R93, R93, -R0, R21 ;  /* 0x800000005d5d7223 */ /* 0x020fe40000010015 */
[----:B------:R-:W-:Y:S01]  /*3560*/  HMMA.16816.F32.BF16 R64, R44, R14, R64 ;  /* 0x0000000e2c40723c */ /* 0x000fe20000041840 */
[----:B------:R-:W-:-:S04]  /*3570*/  FMUL.FTZ R12, R18, c[0x0][0x2ec] ;  /* 0x0000bb00120c7a20 */ /* 0x000fc80000410000 */
[----:B------:R-:W1:Y:S03]  /*3580*/  MUFU.TANH R56, R56 ;  /* 0x0000003800387308 */ /* 0x000e660000002400 */
[----:B------:R-:W-:Y:S05]  /*3590*/  HMMA.16816.F32.BF16 R28, R24, R22, R28 ;  /* 0x00000016181c723c */ /* 0x000fea000004181c */
[----:B------:R-:W-:Y:S03]  /*35a0*/  MUFU.TANH R22, R16 ;  /* 0x0000001000167308 */ /* 0x000fe60000002400 */
[----:B------:R-:W-:Y:S05]  /*35b0*/  HMMA.16816.F32.BF16 R52, R32, R74, R52 ;  /* 0x0000004a2034723c */ /* 0x000fea0000041834 */
[----:B------:R4:W-:Y:S01]  /*35c0*/  MUFU.TANH R23, R17 ;  /* 0x0000001100177308 */ /* 0x0009e20000002400 */
[----:B-1----:R-:W-:-:S02]  /*35d0*/  FFMA.FTZ R15, R129, -R0, R56 ;  /* 0x80000000810f7223 */ /* 0x002fc40000010038 */
[----:B---3--:R-:W-:Y:S03]  /*35e0*/  HMMA.16816.F32.BF16 R36, R24, R76, R36 ;  /* 0x0000004c1824723c */ /* 0x008fe60000041824 */
[----:B------:R-:W-:Y:S02]  /*35f0*/  FSEL R15, R15, -INF , !P3 ;  /* 0xff8000000f0f7808 */ /* 0x000fe40005800000 */
[----:B------:R-:W1:Y:S03]  /*3600*/  MUFU.TANH R12, R12 ;  /* 0x0000000c000c7308 */ /* 0x000e660000002400 */
[----:B--2---:R-:W-:Y:S01]  /*3610*/  HMMA.16816.F32.BF16 R48, R32, R8, R48 ;  /* 0x000000082030723c */ /* 0x004fe20000041830 */
[----:B------:R-:W-:Y:S02]  /*3620*/  FMUL.FTZ R57, R28, c[0x0][0x2ec] ;  /* 0x0000bb001c397a20 */ /* 0x000fe40000410000 */
[----:B------:R-:W-:Y:S01]  /*3630*/  FMUL.FTZ R28, R29, c[0x0][0x2ec] ;  /* 0x0000bb001d1c7a20 */ /* 0x000fe20000410000 */
[----:B----4-:R-:W2:Y:S01]  /*3640*/  LDSM.16.M88.4 R16, [R196+0x5800] ;  /* 0x00580000c410783b */ /* 0x010ea20000000200 */
[----:B------:R-:W-:-:S02]  /*3650*/  FMUL.FTZ R29, R30, c[0x0][0x2ec] ;  /* 0x0000bb001e1d7a20 */ /* 0x000fc40000410000 */
[----:B------:R-:W3:Y:S01]  /*3660*/  MUFU.TANH R57, R57 ;  /* 0x0000003900397308 */ /* 0x000ee20000002400 */
[----:B------:R-:W-:Y:S01]  /*3670*/  HMMA.16816.F32.BF16 R64, R32, R10, R64 ;  /* 0x0000000a2040723c */ /* 0x000fe20000041840 */
[----:B------:R-:W-:Y:S01]  /*3680*/  FMUL.FTZ R8, R31, c[0x0][0x2ec] ;  /* 0x0000bb001f087a20 */ /* 0x000fe20000410000 */
[----:B------:R-:W-:-:S04]  /*3690*/  DEPBAR.LE SB0, 0x0 ;  /* 0x000080000000791a */ /* 0x000fc80000000000 */
[----:B-1----:R-:W-:Y:S01]  /*36a0*/  FFMA.FTZ R12, R125, -R0, R12 ;  /* 0x800000007d0c7223 */ /* 0x002fe2000001000c */
[----:B------:R-:W1:Y:S01]  /*36b0*/  MUFU.TANH R29, R29 ;  /* 0x0000001d001d7308 */ /* 0x000e620000002400 */
[----:B------:R-:W-:Y:S01]  /*36c0*/  HMMA.16816.F32.BF16 R52, R24, R78, R52 ;  /* 0x0000004e1834723c */ /* 0x000fe20000041834 */
[----:B------:R-:W-:Y:S02]  /*36d0*/  FMUL.FTZ R30, R37, c[0x0][0x2ec] ;  /* 0x0000bb00251e7a20 */ /* 0x000fe40000410000 */
[----:B------:R-:W-:Y:S01]  /*36e0*/  FMUL.FTZ R14, R39, c[0x0][0x2ec] ;  /* 0x0000bb00270e7a20 */ /* 0x000fe20000410000 */
[----:B------:R-:W-:Y:S01]  /*36f0*/  FSEL R13, R12, -INF , !P4 ;  /* 0xff8000000c0d7808 */ /* 0x000fe20006000000 */
[----:B------:R-:W-:Y:S02]  /*3700*/  FMUL.FTZ R9, R36, c[0x0][0x2ec] ;  /* 0x0000bb0024097a20 */ /* 0x000fe40000410000 */
[----:B------:R-:W4:Y:S01]  /*3710*/  MUFU.TANH R28, R28 ;  /* 0x0000001c001c7308 */ /* 0x000f220000002400 */
[----:B------:R-:W-:-:S02]  /*3720*/  FMUL.FTZ R31, R38, c[0x0][0x2ec] ;  /* 0x0000bb00261f7a20 */ /* 0x000fc40000410000 */
[-C--:B------:R-:W-:Y:S02]  /*3730*/  FFMA.FTZ R12, R97, -R0.reuse, R23 ;  /* 0x80000000610c7223 */ /* 0x080fe40000010017 */
[-C--:B------:R-:W-:Y:S01]  /*3740*/  FFMA.FTZ R10, R95, -R0.reuse, R22 ;  /* 0x800000005f0a7223 */ /* 0x080fe20000010016 */
[----:B------:R-:W-:Y:S01]  /*3750*/  FSEL R22, R93, -INF , !P6 ;  /* 0xff8000005d167808 */ /* 0x000fe20007000000 */
[-C--:B---3--:R-:W-:Y:S01]  /*3760*/  FFMA.FTZ R4, R99, -R0.reuse, R57 ;  /* 0x8000000063047223 */ /* 0x088fe20000010039 */
[----:B------:R-:W3:Y:S01]  /*3770*/  MUFU.TANH R30, R30 ;  /* 0x0000001e001e7308 */ /* 0x000ee20000002400 */
[----:B-1----:R-:W-:Y:S01]  /*3780*/  FFMA.FTZ R11, R127, -R0, R29 ;  /* 0x800000007f0b7223 */ /* 0x002fe2000001001d */
[----:B------:R-:W-:Y:S02]  /*3790*/  FSEL R10, R10, -INF , !P4 ;  /* 0xff8000000a0a7808 */ /* 0x000fe40006000000 */
[----:B------:R-:W-:Y:S02]  /*37a0*/  FSEL R12, R12, -INF , !P3 ;  /* 0xff8000000c0c7808 */ /* 0x000fe40005800000 */
[----:B------:R-:W-:-:S02]  /*37b0*/  FSEL R4, R4, -INF , !P2 ;  /* 0xff80000004047808 */ /* 0x000fc40005000000 */
[----:B------:R-:W1:Y:S01]  /*37c0*/  MUFU.TANH R14, R14 ;  /* 0x0000000e000e7308 */ /* 0x000e620000002400 */
[----:B------:R-:W-:Y:S01]  /*37d0*/  FMUL.FTZ R32, R54, c[0x0][0x2ec] ;  /* 0x0000bb0036207a20 */ /* 0x000fe20000410000 */
[----:B------:R-:W-:Y:S01]  /*37e0*/  FSEL R11, R11, -INF , !P2 ;  /* 0xff8000000b0b7808 */ /* 0x000fe20005000000 */
[----:B------:R-:W-:Y:S01]  /*37f0*/  FMUL.FTZ R33, R55, c[0x0][0x2ec] ;  /* 0x0000bb0037217a20 */ /* 0x000fe20000410000 */
[-C--:B------:R-:W-:Y:S01]  /*3800*/  ISETP.GE.AND P4, PT, R108, R135.reuse, PT ;  /* 0x000000876c00720c */ /* 0x080fe20003f86270 */
[-C--:B----4-:R-:W-:Y:S01]  /*3810*/  FFMA.FTZ R101, R101, -R0.reuse, R28 ;  /* 0x8000000065657223 */ /* 0x090fe2000001001c */
[----:B--2---:R-:W-:Y:S01]  /*3820*/  HMMA.16816.F32.BF16 R48, R24, R16, R48 ;  /* 0x000000101830723c */ /* 0x004fe20000041830 */
[-C--:B------:R-:W-:Y:S01]  /*3830*/  ISETP.GE.AND P3, PT, R110, R135.reuse, PT ;  /* 0x000000876e00720c */ /* 0x080fe20003f66270 */
[----:B------:R-:W2:Y:S01]  /*3840*/  MUFU.TANH R8, R8 ;  /* 0x0000000800087308 */ /* 0x000ea20000002400 */
[----:B---3--:R-:W-:Y:S01]  /*3850*/  FFMA.FTZ R30, R105, -R0, R30 ;  /* 0x80000000691e7223 */ /* 0x008fe2000001001e */
[----:B------:R-:W-:-:S03]  /*3860*/  ISETP.GE.AND P2, PT, R112, R135, PT ;  /* 0x000000877000720c */ /* 0x000fc60003f46270 */
[----:B------:R-:W-:Y:S01]  /*3870*/  FMUL.FTZ R16, R52, c[0x0][0x2ec] ;  /* 0x0000bb0034107a20 */ /* 0x000fe20000410000 */
[----:B------:R-:W-:Y:S01]  /*3880*/  HMMA.16816.F32.BF16 R64, R24, R18, R64 ;  /* 0x000000121840723c */ /* 0x000fe20000041840 */
[----:B------:R-:W-:Y:S01]  /*3890*/  FMUL.FTZ R17, R53, c[0x0][0x2ec] ;  /* 0x0000bb0035117a20 */ /* 0x000fe20000410000 */
[----:B------:R-:W3:Y:S01]  /*38a0*/  MUFU.TANH R9, R9 ;  /* 0x0000000900097308 */ /* 0x000ee20000002400 */
[----:B-1----:R-:W-:-:S04]  /*38b0*/  FFMA.FTZ R14, R137, -R0, R14 ;  /* 0x80000000890e7223 */ /* 0x002fc8000001000e */
[----:B------:R-:W-:Y:S01]  /*38c0*/  FSEL R24, R7, -INF , !P1 ;  /* 0xff80000007187808 */ /* 0x000fe20004800000 */
[-C--:B------:R-:W-:Y:S01]  /*38d0*/  FFMA.FTZ R26, R91, -R0.reuse, R20 ;  /* 0x800000005b1a7223 */ /* 0x080fe20000010014 */
[----:B------:R-:W-:Y:S01]  /*38e0*/  FSEL R25, R40, -INF , !P1 ;  /* 0xff80000028197808 */ /* 0x000fe20004800000 */
[----:B------:R-:W1:Y:S01]  /*38f0*/  MUFU.TANH R31, R31 ;  /* 0x0000001f001f7308 */ /* 0x000e620000002400 */
[-C--:B------:R-:W-:Y:S01]  /*3900*/  FFMA.FTZ R7, R85, -R0.reuse, R42 ;  /* 0x8000000055077223 */ /* 0x080fe2000001002a */
[----:B------:R-:W-:Y:S01]  /*3910*/  FSEL R20, R82, -INF , !P0 ;  /* 0xff80000052147808 */ /* 0x000fe20004000000 */
[-C--:B------:R-:W-:Y:S01]  /*3920*/  FFMA.FTZ R18, R121, -R0.reuse, R41 ;  /* 0x8000000079127223 */ /* 0x080fe20000010029 */
[----:B------:R-:W-:Y:S01]  /*3930*/  FSEL R26, R26, -INF , !P5 ;  /* 0xff8000001a1a7808 */ /* 0x000fe20006800000 */
[-C--:B------:R-:W-:Y:S01]  /*3940*/  FFMA.FTZ R19, R123, -R0.reuse, R43 ;  /* 0x800000007b137223 */ /* 0x080fe2000001002b */
[----:B------:R-:W-:Y:S01]  /*3950*/  FSEL R7, R7, -INF , !P5 ;  /* 0xff80000007077808 */ /* 0x000fe20006800000 */
[----:B------:R-:W-:Y:S01]  /*3960*/  FMUL.FTZ R34, R48, c[0x0][0x2ec] ;  /* 0x0000bb0030227a20 */ /* 0x000fe20000410000 */
[----:B------:R-:W-:Y:S01]  /*3970*/  I2F R81, R81 ;  /* 0x0000005100517306 */ /* 0x000fe20000201400 */
[----:B------:R-:W-:Y:S01]  /*3980*/  FMUL.FTZ R35, R50, c[0x0][0x2ec] ;  /* 0x0000bb0032237a20 */ /* 0x000fe20000410000 */
[-C--:B------:R-:W-:Y:S01]  /*3990*/  ISETP.GE.AND P5, PT, R104, R135.reuse, PT ;  /* 0x000000876800720c */ /* 0x080fe20003fa6270 */
[----:B------:R-:W-:Y:S01]  /*39a0*/  FMUL.FTZ R49, R49, c[0x0][0x2ec] ;  /* 0x0000bb0031317a20 */ /* 0x000fe20000410000 */
[----:B------:R-:W-:Y:S01]  /*39b0*/  FSEL R18, R18, -INF , !P0 ;  /* 0xff80000012127808 */ /* 0x000fe20004000000 */
[----:B------:R-:W-:Y:S01]  /*39c0*/  FMUL.FTZ R51, R51, c[0x0][0x2ec] ;  /* 0x0000bb0033337a20 */ /* 0x000fe20000410000 */
[----:B------:R-:W-:Y:S01]  /*39d0*/  FSEL R162, R30, -INF , !P5 ;  /* 0xff8000001ea27808 */ /* 0x000fe20006800000 */
[----:B------:R-:W-:Y:S01]  /*39e0*/  FMUL.FTZ R36, R64, c[0x0][0x2ec] ;  /* 0x0000bb0040247a20 */ /* 0x000fe20000410000 */
[----:B------:R-:W-:Y:S01]  /*39f0*/  I2F R145, R145 ;  /* 0x0000009100917306 */ /* 0x000fe20000201400 */
[----:B------:R-:W-:Y:S01]  /*3a00*/  FMUL.FTZ R23, R65, c[0x0][0x2ec] ;  /* 0x0000bb0041177a20 */ /* 0x000fe20000410000 */
[----:B------:R-:W-:Y:S01]  /*3a10*/  FSEL R175, R14, -INF , !P5 ;  /* 0xff8000000eaf7808 */ /* 0x000fe20006800000 */
[----:B------:R-:W-:Y:S01]  /*3a20*/  FMUL.FTZ R29, R67, c[0x0][0x2ec] ;  /* 0x0000bb00431d7a20 */ /* 0x000fe20000410000 */
[----:B------:R-:W-:Y:S01]  /*3a30*/  ISETP.GE.AND P5, PT, R135, 0x41, PT ;  /* 0x000000418700780c */ /* 0x000fe20003fa6270 */
[----:B------:R-:W-:Y:S01]  /*3a40*/  FMUL.FTZ R66, R66, c[0x0][0x2ec] ;  /* 0x0000bb0042427a20 */ /* 0x000fe20000410000 */
[-C--:B------:R-:W-:Y:S01]  /*3a50*/  ISETP.GE.AND P1, PT, R100, R135.reuse, PT ;  /* 0x000000876400720c */ /* 0x080fe20003f26270 */
[-C--:B--2---:R-:W-:Y:S01]  /*3a60*/  FFMA.FTZ R131, R131, -R0.reuse, R8 ;  /* 0x8000000083837223 */ /* 0x084fe20000010008 */
[----:B------:R-:W2:Y:S01]  /*3a70*/  MUFU.TANH R16, R16 ;  /* 0x0000001000107308 */ /* 0x000ea20000002400 */
[-C--:B---3--:R-:W-:Y:S01]  /*3a80*/  FFMA.FTZ R103, R103, -R0.reuse, R9 ;  /* 0x8000000067677223 */ /* 0x088fe20000010009 */
[----:B------:R-:W-:Y:S01]  /*3a90*/  ISETP.GE.AND P0, PT, R102, R135, PT ;  /* 0x000000876600720c */ /* 0x000fe20003f06270 */
[----:B-1----:R-:W-:Y:S01]  /*3aa0*/  FFMA.FTZ R31, R133, -R0, R31 ;  /* 0x80000000851f7223 */ /* 0x002fe2000001001f */
[----:B------:R-:W-:-:S02]  /*3ab0*/  FSEL R19, R19, -INF , !P6 ;  /* 0xff80000013137808 */ /* 0x000fc40007000000 */
[----:B------:R-:W-:Y:S02]  /*3ac0*/  FSEL R8, R101, -INF , !P1 ;  /* 0xff80000065087808 */ /* 0x000fe40004800000 */
[----:B------:R-:W1:Y:S01]  /*3ad0*/  MUFU.TANH R17, R17 ;  /* 0x0000001100117308 */ /* 0x000e620000002400 */
[----:B------:R-:W-:Y:S02]  /*3ae0*/  FSEL R9, R131, -INF , !P1 ;  /* 0xff80000083097808 */ /* 0x000fe40004800000 */
[----:B------:R-:W-:Y:S02]  /*3af0*/  FSEL R168, R103, -INF , !P0 ;  /* 0xff80000067a87808 */ /* 0x000fe40004000000 */
[----:B------:R-:W-:Y:S02]  /*3b00*/  FSEL R165, R31, -INF , !P0 ;  /* 0xff8000001fa57808 */ /* 0x000fe40004000000 */
[-C--:B------:R-:W-:Y:S01]  /*3b10*/  ISETP.GE.AND P6, PT, R106, R135.reuse, PT ;  /* 0x000000876a00720c */ /* 0x080fe20003fc6270 */
[----:B------:R-:W3:Y:S01]  /*3b20*/  MUFU.TANH R32, R32 ;  /* 0x0000002000207308 */ /* 0x000ee20000002400 */
[----:B--2---:R-:W-:Y:S01]  /*3b30*/  FFMA.FTZ R16, R107, -R0, R16 ;  /* 0x800000006b107223 */ /* 0x004fe20000010010 */
[----:B------:R-:W-:-:S02]  /*3b40*/  ISETP.GE.AND P1, PT, R114, R135, PT ;  /* 0x000000877200720c */ /* 0x000fc40003f26270 */
[----:B------:R-:W-:Y:S02]  /*3b50*/  ISETP.GE.AND P0, PT, R116, R135, PT ;  /* 0x000000877400720c */ /* 0x000fe40003f06270 */
[----:B------:R-:W-:Y:S02]  /*3b60*/  FSEL R160, R16, -INF , !P6 ;  /* 0xff80000010a07808 */ /* 0x000fe40007000000 */
[----:B------:R-:W2:Y:S01]  /*3b70*/  MUFU.TANH R33, R33 ;  /* 0x0000002100217308 */ /* 0x000ea20000002400 */
[----:B-1----:R-:W-:-:S05]  /*3b80*/  FFMA.FTZ R17, R109, -R0, R17 ;  /* 0x800000006d117223 */ /* 0x002fca0000010011 */
[----:B------:R-:W-:Y:S02]  /*3b90*/  FSEL R166, R17, -INF , !P4 ;  /* 0xff80000011a67808 */ /* 0x000fe40006000000 */
[----:B------:R-:W1:Y:S01]  /*3ba0*/  MUFU.TANH R34, R34 ;  /* 0x0000002200227308 */ /* 0x000e620000002400 */
[----:B---3--:R-:W-:-:S05]  /*3bb0*/  FFMA.FTZ R32, R139, -R0, R32 ;  /* 0x800000008b207223 */ /* 0x008fca0000010020 */
[----:B------:R-:W-:Y:S02]  /*3bc0*/  FSEL R173, R32, -INF , !P6 ;  /* 0xff80000020ad7808 */ /* 0x000fe40007000000 */
[----:B------:R-:W3:Y:S01]  /*3bd0*/  MUFU.TANH R27, R49 ;  /* 0x00000031001b7308 */ /* 0x000ee20000002400 */
[----:B--2---:R-:W-:-:S05]  /*3be0*/  FFMA.FTZ R33, R141, -R0, R33 ;  /* 0x800000008d217223 */ /* 0x004fca0000010021 */
        /* <DEDUP_REMOVED lines=18> */
[----:B------:R-:W-:Y:S01]  /*3d10*/  FSEL R140, R23, -INF , !P0 ;  /* 0xff800000178c7808 */ /* 0x000fe20004000000 */
[----:B-1----:R-:W-:-:S05]  /*3d20*/  FFMA.FTZ R28, R145, -R0, R28 ;  /* 0x80000000911c7223 */ /* 0x002fca000001001c */
[----:B------:R-:W-:Y:S01]  /*3d30*/  FSEL R141, R28, -INF , !P1 ;  /* 0xff8000001c8d7808 */ /* 0x000fe20004800000 */
[----:B---3--:R-:W-:-:S05]  /*3d40*/  FFMA.FTZ R29, R147, -R0, R29 ;  /* 0x80000000931d7223 */ /* 0x008fca000001001d */
        /* <DEDUP_REMOVED lines=58> */
.L_x_212:
[----:B------:R-:W-:Y:S05]  /*40f0*/  BSYNC B0 ;  /* 0x0000000000007941 */ /* 0x000fea0003800000 */
.L_x_211:
[----:B------:R-:W0:Y:S02]  /*4100*/  LDGDEPBAR ;  /* 0x00000000000079af */ /* 0x000e240000000000 */
.L_x_210:
        /* <DEDUP_REMOVED lines=31> */
[----:B------:R-:W3:Y:S03]  /*4300*/  SHFL.BFLY PT, R6, R21, 0x2, 0x1f ;  /* 0x0c401f0015067f89 */ /* 0x000ee600000e0000 */
[-C--:B------:R-:W-:Y:S01]  /*4310*/  LEA R201, R3, R204.reuse, 0x1 ;  /* 0x000000cc03c97211 */ /* 0x080fe200078e08ff */
[----:B--2---:R-:W2:Y:S01]  /*4320*/  SHFL.BFLY PT, R17, R14, 0x2, 0x1f ;  /* 0x0c401f000e117f89 */ /* 0x004ea200000e0000 */
[----:B------:R-:W-:-:S03]  /*4330*/  LEA R202, R5, R204, 0x1 ;  /* 0x000000cc05ca7211 */ /* 0x000fc600078e08ff */
[----:B------:R-:W-:Y:S01]  /*4340*/  LDSM.16.MT88.4 R40, [R204+0x14000] ;  /* 0x01400000cc28783b */ /* 0x000fe20000004200 */
[----:B------:R-:W-:-:S03]  /*4350*/  LEA R200, R3, R202, 0x1 ;  /* 0x000000ca03c87211 */ /* 0x000fc600078e08ff */
[----:B------:R-:W-:Y:S04]  /*4360*/  LDSM.16.MT88.4 R56, [R201+0x14000] ;  /* 0x01400000c938783b */ /* 0x000fe80000004200 */
[----:B------:R-:W-:Y:S04]  /*4370*/  LDSM.16.MT88.4 R124, [R204+0x12000] ;  /* 0x01200000cc7c783b */ /* 0x000fe80000004200 */
[----:B------:R-:W-:Y:S01]  /*4380*/  LDSM.16.MT88.4 R116, [R202+0x12000] ;  /* 0x01200000ca74783b */ /* 0x000fe20000004200 */
[----:B---3--:R-:W-:-:S03]  /*4390*/  FMNMX.FTZ R6, R21, R6, !PT ;  /* 0x0000000615067209 */ /* 0x008fc60007810000 */
[----:B------:R-:W-:Y:S01]  /*43a0*/  LDSM.16.MT88.4 R108, [R201+0x12000] ;  /* 0x01200000c96c783b */ /* 0x000fe20000004200 */
[----:B--2---:R-:W-:-:S03]  /*43b0*/  FMNMX.FTZ R17, R14, R17, !PT ;  /* 0x000000110e117209 */ /* 0x004fc60007810000 */
[----:B------:R-:W2:Y:S04]  /*43c0*/  SHFL.BFLY PT, R133, R6, 0x1, 0x1f ;  /* 0x0c201f0006857f89 */ /* 0x000ea800000e0000 */
[----:B------:R-:W3:Y:S04]  /*43d0*/  SHFL.BFLY PT, R132, R17, 0x1, 0x1f ;  /* 0x0c201f0011847f89 */ /* 0x000ee800000e0000 */
[----:B------:R-:W4:Y:S04]  /*43e0*/  LDSM.16.MT88.4 R100, [R200+0x12000] ;  /* 0x01200000c864783b */ /* 0x000f280000004200 */
[----:B------:R-:W5:Y:S04]  /*43f0*/  LDSM.16.MT88.4 R48, [R202+0x14000] ;  /* 0x01400000ca30783b */ /* 0x000f680000004200 */
[----:B------:R-:W1:Y:S04]  /*4400*/  LDSM.16.MT88.4 R64, [R200+0x14000] ;  /* 0x01400000c840783b */ /* 0x000e680000004200 */
[----:B------:R-:W1:Y:S01]  /*4410*/  LDSM.16.MT88.4 R72, [R204+0x16000] ;  /* 0x01600000cc48783b */ /* 0x000e620000004200 */
[----:B--2---:R-:W-:-:S03]  /*4420*/  FMNMX.FTZ R133, R6, R133, !PT ;  /* 0x0000008506857209 */ /* 0x004fc60007810000 */
[----:B------:R-:W2:Y:S01]  /*4430*/  LDSM.16.MT88.4 R80, [R202+0x16000] ;  /* 0x01600000ca50783b */ /* 0x000ea20000004200 */
[----:B---3--:R-:W-:Y:S01]  /*4440*/  FMNMX.FTZ R132, R17, R132, !PT ;  /* 0x0000008411847209 */ /* 0x008fe20007810000 */
[C---:B------:R-:W-:Y:S01]  /*4450*/  FMUL.FTZ R171, R133.reuse, c[0x0][0x23c] ;  /* 0x00008f0085ab7a20 */ /* 0x040fe20000410000 */
[----:B------:R-:W-:Y:S01]  /*4460*/  FSETP.NEU.FTZ.AND P0, PT, R133, -INF , PT ;  /* 0xff8000008500780b */ /* 0x000fe20003f1d000 */
[----:B------:R-:W3:Y:S02]  /*4470*/  LDSM.16.MT88.4 R88, [R201+0x16000] ;  /* 0x01600000c958783b */ /* 0x000ee40000004200 */
[C---:B------:R-:W-:Y:S01]  /*4480*/  FMUL.FTZ R164, R132.reuse, c[0x0][0x23c] ;  /* 0x00008f0084a47a20 */ /* 0x040fe20000410000 */
[----:B------:R-:W-:Y:S01]  /*4490*/  FSEL R171, R171, RZ, P0 ;  /* 0x000000ffabab7208 */ /* 0x000fe20000000000 */
[----:B------:R-:W-:Y:S01]  /*44a0*/  LDSM.16.MT88.4 R136, [R202+0x12800] ;  /* 0x01280000ca88783b */ /* 0x000fe20000004200 */
[----:B------:R-:W-:-:S03]  /*44b0*/  FSETP.NEU.FTZ.AND P0, PT, R132, -INF , PT ;  /* 0xff8000008400780b */ /* 0x000fc60003f1d000 */
[--C-:B------:R-:W-:Y:S01]  /*44c0*/  FFMA.FTZ R155, R24, c[0x0][0x23c], -R171.reuse ;  /* 0x00008f00189b7a23 */ /* 0x100fe200000108ab */
[----:B------:R-:W-:Y:S01]  /*44d0*/  FSEL R164, R164, RZ, P0 ;  /* 0x000000ffa4a47208 */ /* 0x000fe20000000000 */
[--C-:B------:R-:W-:Y:S01]  /*44e0*/  FFMA.FTZ R154, R20, c[0x0][0x23c], -R171.reuse ;  /* 0x00008f00149a7a23 */ /* 0x100fe200000108ab */
[----:B-1----:R-:W-:Y:S01]  /*44f0*/  LDSM.16.MT88.4 R32, [R201+0x12800] ;  /* 0x01280000c920783b */ /* 0x002fe20000004200 */
        /* <DEDUP_REMOVED lines=41> */
[--C-:B------:R-:W-:Y:S02]  /*4790*/  FFMA.FTZ R167, R167, c[0x0][0x23c], -R164.reuse ;  /* 0x00008f00a7a77a23 */ /* 0x100fe400000108a4 */
[--C-:B------:R-:W-:Y:S02]  /*47a0*/  FFMA.FTZ R174, R143, c[0x0][0x23c], -R164.reuse ;  /* 0x00008f008fae7a23 */ /* 0x100fe400000108a4 */
[----:B------:R-:W-:Y:S01]  /*47b0*/  FFMA.FTZ R175, R141, c[0x0][0x23c], -R164 ;  /* 0x00008f008daf7a23 */ /* 0x000fe200000108a4 */
        /* <DEDUP_REMOVED lines=30> */
[C---:B-----5:R-:W-:Y:S02]  /*49a0*/  HMMA.16816.F32.BF16 R44, R96.reuse, R48, RZ ;  /* 0x00000030602c723c */ /* 0x060fe400000418ff */
[----:B------:R-:W-:Y:S06]  /*49b0*/  MUFU.EX2 R160, R160 ;  /* 0x000000a000a07308 */ /* 0x000fec0000000800 */
[C---:B------:R-:W-:Y:S02]  /*49c0*/  HMMA.16816.F32.BF16 R60, R96.reuse, R64, RZ ;  /* 0x00000040603c723c */ /* 0x040fe400000418ff */
[----:B------:R-:W-:Y:S06]  /*49d0*/  MUFU.EX2 R161, R161 ;  /* 0x000000a100a17308 */ /* 0x000fec0000000800 */
[C---:B------:R-:W-:Y:S02]  /*49e0*/  HMMA.16816.F32.BF16 R68, R96.reuse, R72, RZ ;  /* 0x000000486044723c */ /* 0x040fe400000418ff */
[----:B------:R-:W-:Y:S06]  /*49f0*/  MUFU.EX2 R165, R165 ;  /* 0x000000a500a57308 */ /* 0x000fec0000000800 */
[C---:B--2---:R-:W-:Y:S02]  /*4a00*/  HMMA.16816.F32.BF16 R76, R96.reuse, R80, RZ ;  /* 0x00000050604c723c */ /* 0x044fe400000418ff */
[----:B------:R-:W2:Y:S06]  /*4a10*/  MUFU.EX2 R166, R166 ;  /* 0x000000a600a67308 */ /* 0x000eac0000000800 */
        /* <DEDUP_REMOVED lines=76> */
[----:B-----5:R-:W-:Y:S01]  /*4ee0*/  F2FP.BF16.PACK_AB R7, R169, R168 ;  /* 0x000000a8a907723e */ /* 0x020fe200000010ff */
        /* <DEDUP_REMOVED lines=82> */
[----:B------:R-:W-:Y:S01]  /*5410*/  IMAD.MOV.U32 R137, RZ, RZ, R132 ;  /* 0x000000ffff897224 */ /* 0x000fe200078e0084 */
[----:B------:R-:W-:Y:S01]  /*5420*/  LOP3.LUT R3, R134, 0x3, RZ, 0xc0, !PT ;  /* 0x0000000386037812 */ /* 0x000fe200078ec0ff */
[----:B------:R-:W-:Y:S01]  /*5430*/  IMAD.MOV.U32 R230, RZ, RZ, c[0x0][0x1a0] ;  /* 0x00006800ffe67624 */ /* 0x000fe200078e00ff */
[----:B------:R-:W-:Y:S01]  /*5440*/  SHF.R.S32.HI R231, RZ, 0x1f, R2 ;  /* 0x0000001fffe77819 */ /* 0x000fe20000011402 */
[----:B------:R-:W-:Y:S01]  /*5450*/  IMAD.MOV.U32 R229, RZ, RZ, c[0x0][0x1a4] ;  /* 0x00006900ffe57624 */ /* 0x000fe200078e00ff */
[----:B------:R-:W-:Y:S01]  /*5460*/  ISETP.GE.AND P4, PT, R226, c[0x0][0x220], PT ;  /* 0x00008800e2007a0c */ /* 0x000fe20003f86270 */
[----:B------:R-:W-:Y:S01]  /*5470*/  IMAD R228, R3, -0x2, R144 ;  /* 0xfffffffe03e47824 */ /* 0x000fe200078e0290 */
[----:B------:R-:W-:Y:S01]  /*5480*/  LEA.HI R231, R231, R2, RZ, 0x6 ;  /* 0x00000002e7e77211 */ /* 0x000fe200078f30ff */
[----:B------:R-:W-:Y:S01]  /*5490*/  IMAD.MOV.U32 R2, RZ, RZ, R133 ;  /* 0x000000ffff027224 */ /* 0x000fe200078e0085 */
[----:B------:R-:W-:-:S02]  /*54a0*/  ISETP.GE.AND P3, PT, R217, c[0x0][0x220], PT ;  /* 0x00008800d9007a0c */ /* 0x000fc40003f66270 */
[----:B------:R-:W-:Y:S02]  /*54b0*/  IADD3 R228, R135, R228, -R218 ;  /* 0x000000e487e47210 */ /* 0x000fe40007ffe8da */
[----:B------:R-:W-:Y:S02]  /*54c0*/  LEA.HI.SX32 R231, R231, 0xfffffffe, 0x1a ;  /* 0xfffffffee7e77811 */ /* 0x000fe400078fd2ff */
[----:B------:R-:W-:Y:S01]  /*54d0*/  ISETP.GE.AND P2, PT, R216, c[0x0][0x220], PT ;  /* 0x00008800d8007a0c */ /* 0x000fe20003f46270 */
[----:B------:R-:W-:Y:S05]  /*54e0*/  BRA `(.L_x_214) ;  /* 0x0000036000007947 */ /* 0x000fea0003800000 */
.L_x_216:
        /* <DEDUP_REMOVED lines=54> */
.L_x_214:
        /* <DEDUP_REMOVED lines=27> */
[C---:B------:R-:W-:Y:S02]  /*5a00*/  @!P2 LEA R138, P0, R132.reuse, c[0x0][0x170], 0x1 ;  /* 0x00005c00848aaa11 */ /* 0x040fe400078008ff */
        /* <DEDUP_REMOVED lines=48> */
[C---:B---3--:R-:W-:Y:S03]  /*5d10*/  HMMA.16816.F32.BF16 R28, R140.reuse, R156, RZ ;  /* 0x0000009c8c1c723c */ /* 0x048fe600000418ff */
[----:B------:R-:W-:Y:S05]  /*5d20*/  LDSM.16.M88.4 R132, [R196+0x800] ;  /* 0x00080000c484783b */ /* 0x000fea0000000200 */
        /* <DEDUP_REMOVED lines=15> */
[----:B------:R-:W-:Y:S01]  /*5e20*/  LDSM.16.M88.4 R176, [R208+0x4000] ;  /* 0x00400000d0b0783b */ /* 0x000fe20000000200 */
[C---:B--2---:R-:W-:Y:S08]  /*5e30*/  HMMA.16816.F32.BF16 R4, R180.reuse, R184, R4 ;  /* 0x000000b8b404723c */ /* 0x044ff00000041804 */
[C---:B------:R-:W-:Y:S08]  /*5e40*/  HMMA.16816.F32.BF16 R8, R180.reuse, R186, R8 ;  /* 0x000000bab408723c */ /* 0x040ff00000041808 */
        /* <DEDUP_REMOVED lines=9> */
[----:B------:R-:W2:Y:S01]  /*5ee0*/  LDSM.16.M88.4 R180, [R195] ;  /* 0x00000000c3b4783b */ /* 0x000ea20000000200 */
[C---:B------:R-:W-:Y:S08]  /*5ef0*/  HMMA.16816.F32.BF16 R4, R152.reuse, R156, R4 ;  /* 0x0000009c9804723c */ /* 0x040ff00000041804 */
[C---:B------:R-:W-:Y:S01]  /*5f00*/  HMMA.16816.F32.BF16 R8, R152.reuse, R158, R8 ;  /* 0x0000009e9808723c */ /* 0x040fe20000041808 */
[----:B------:R-:W-:Y:S07]  /*5f10*/  LDSM.16.M88.4 R156, [R192] ;  /* 0x00000000c09c783b */ /* 0x000fee0000000200 */
[C---:B------:R-:W-:Y:S08]  /*5f20*/  HMMA.16816.F32.BF16 R12, R152.reuse, R132, R12 ;  /* 0x00000084980c723c */ /* 0x040ff0000004180c */
[C---:B------:R-:W-:Y:S01]  /*5f30*/  HMMA.16816.F32.BF16 R16, R152.reuse, R134, R16 ;  /* 0x000000869810723c */ /* 0x040fe20000041810 */
[----:B------:R-:W2:Y:S07]  /*5f40*/  LDSM.16.M88.4 R132, [R194] ;  /* 0x00000000c284783b */ /* 0x000eae0000000200 */
[C---:B-1----:R-:W-:Y:S08]  /*5f50*/  HMMA.16816.F32.BF16 R20, R152.reuse, R160, R20 ;  /* 0x000000a09814723c */ /* 0x042ff00000041814 */
        /* <DEDUP_REMOVED lines=22> */
[C---:B------:R-:W-:Y:S08]  /*60c0*/  HMMA.16816.F32.BF16 R12, R176.reuse, R132, R12 ;  /* 0x00000084b00c723c */ /* 0x040ff0000004180c */
[C---:B------:R-:W-:Y:S01]  /*60d0*/  HMMA.16816.F32.BF16 R16, R176.reuse, R134, R16 ;  /* 0x00000086b010723c */ /* 0x040fe20000041810 */
[----:B------:R-:W2:Y:S07]  /*60e0*/  LDSM.16.M88.4 R132, [R196+0x2800] ;  /* 0x00280000c484783b */ /* 0x000eae0000000200 */
[C---:B-1----:R-:W-:Y:S08]  /*60f0*/  HMMA.16816.F32.BF16 R20, R176.reuse, R152, R20 ;  /* 0x00000098b014723c */ /* 0x042ff00000041814 */
        /* <DEDUP_REMOVED lines=24> */
[----:B------:R-:W2:Y:S07]  /*6280*/  LDSM.16.M88.4 R132, [R190] ;  /* 0x00000000be84783b */ /* 0x000eae0000000200 */
[C---:B-1----:R-:W-:Y:S08]  /*6290*/  HMMA.16816.F32.BF16 R20, R168.reuse, R152, R20 ;  /* 0x00000098a814723c */ /* 0x042ff00000041814 */
        /* <DEDUP_REMOVED lines=21> */
[C---:B------:R-:W-:Y:S08]  /*63f0*/  HMMA.16816.F32.BF16 R12, R160.reuse, R132, R12 ;  /* 0x00000084a00c723c */ /* 0x040ff0000004180c */
[C---:B------:R-:W-:Y:S01]  /*6400*/  HMMA.16816.F32.BF16 R16, R160.reuse, R134, R16 ;  /* 0x00000086a010723c */ /* 0x040fe20000041810 */
[----:B------:R-:W2:Y:S07]  /*6410*/  LDSM.16.M88.4 R132, [R196+0x4800] ;  /* 0x00480000c484783b */ /* 0x000eae0000000200 */
[C---:B-1----:R-:W-:Y:S08]  /*6420*/  HMMA.16816.F32.BF16 R20, R160.reuse, R152, R20 ;  /* 0x00000098a014723c */ /* 0x042ff00000041814 */
        /* <DEDUP_REMOVED lines=9> */
[C---:B------:R-:W-:Y:S08]  /*64c0*/  HMMA.16816.F32.BF16 R24, R168.reuse, R146, R24 ;  /* 0x00000092a818723c */ /* 0x040ff00000041818 */
[C---:B------:R-:W-:Y:S08]  /*64d0*/  HMMA.16816.F32.BF16 R28, R168.reuse, R148, R28 ;  /* 0x00000094a81c723c */ /* 0x040ff0000004181c */
[----:B------:R-:W-:Y:S08]  /*64e0*/  HMMA.16816.F32.BF16 R32, R168, R150, R32 ;  /* 0x00000096a820723c */ /* 0x000ff00000041820 */
[C---:B------:R-:W-:Y:S08]  /*64f0*/  HMMA.16816.F32.BF16 R4, R176.reuse, R180, R4 ;  /* 0x000000b4b004723c */ /* 0x040ff00000041804 */
[C---:B------:R-:W-:Y:S08]  /*6500*/  HMMA.16816.F32.BF16 R8, R176.reuse, R182, R8 ;  /* 0x000000b6b008723c */ /* 0x040ff00000041808 */
[C---:B------:R-:W-:Y:S08]  /*6510*/  HMMA.16816.F32.BF16 R12, R176.reuse, R132, R12 ;  /* 0x00000084b00c723c */ /* 0x040ff0000004180c */
[C---:B------:R-:W-:Y:S01]  /*6520*/  HMMA.16816.F32.BF16 R16, R176.reuse, R134, R16 ;  /* 0x00000086b010723c */ /* 0x040fe20000041810 */
[----:B------:R-:W2:Y:S01]  /*6530*/  LDSM.16.M88.4 R132, [R196+0x5800] ;  /* 0x00580000c484783b */ /* 0x000ea20000000200 */
[----:B------:R-:W-:Y:S04]  /*6540*/  DEPBAR.LE SB0, 0x0 ;  /* 0x000080000000791a */ /* 0x000fe80000000000 */
[----:B------:R-:W-:Y:S02]  /*6550*/  FMUL.FTZ R3, R4, c[0x0][0x2ec] ;  /* 0x0000bb0004037a20 */ /* 0x000fe40000410000 */
[C---:B-1----:R-:W-:Y:S04]  /*6560*/  HMMA.16816.F32.BF16 R20, R176.reuse, R140, R20 ;  /* 0x0000008cb014723c */ /* 0x042fe80000041814 */
[----:B------:R-:W1:Y:S01]  /*6570*/  MUFU.TANH R3, R3 ;  /* 0x0000000300037308 */ /* 0x000e620000002400 */
[----:B------:R-:W-:Y:S01]  /*6580*/  BAR.SYNC.DEFER_BLOCKING 0x0 ;  /* 0x0000000000007b1d */ /* 0x000fe20000010000 */
[----:B-----5:R-:W-:Y:S02]  /*6590*/  FMUL.FTZ R235, R5, c[0x0][0x2ec] ;  /* 0x0000bb0005eb7a20 */ /* 0x020fe40000410000 */
[C---:B------:R-:W-:Y:S04]  /*65a0*/  HMMA.16816.F32.BF16 R24, R176.reuse, R142, R24 ;  /* 0x0000008eb018723c */ /* 0x040fe80000041818 */
[----:B------:R-:W-:Y:S02]  /*65b0*/  FMUL.FTZ R139, R14, c[0x0][0x2ec] ;  /* 0x0000bb000e8b7a20 */ /* 0x000fe40000410000 */
[----:B------:R-:W3:Y:S01]  /*65c0*/  MUFU.TANH R235, R235 ;  /* 0x000000eb00eb7308 */ /* 0x000ee20000002400 */
[----:B------:R-:W-:Y:S02]  /*65d0*/  FMUL.FTZ R237, R6, c[0x0][0x2ec] ;  /* 0x0000bb0006ed7a20 */ /* 0x000fe40000410000 */
[----:B------:R-:W-:Y:S03]  /*65e0*/  FMUL.FTZ R238, R18, c[0x0][0x2ec] ;  /* 0x0000bb0012ee7a20 */ /* 0x000fe60000410000 */
[----:B------:R-:W-:Y:S02]  /*65f0*/  FMUL.FTZ R239, R7, c[0x0][0x2ec] ;  /* 0x0000bb0007ef7a20 */ /* 0x000fe40000410000 */
[----:B----4-:R-:W-:Y:S02]  /*6600*/  FMUL.FTZ R241, R8, c[0x0][0x2ec] ;  /* 0x0000bb0008f17a20 */ /* 0x010fe40000410000 */
[----:B------:R4:W1:Y:S01]  /*6610*/  MUFU.TANH R141, R238 ;  /* 0x000000ee008d7308 */ /* 0x0008620000002400 */
[----:B------:R-:W-:Y:S02]  /*6620*/  FMUL.FTZ R236, R20, c[0x0][0x2ec] ;  /* 0x0000bb0014ec7a20 */ /* 0x000fe40000410000 */
[----:B------:R-:W-:Y:S02]  /*6630*/  FMUL.FTZ R240, R23, c[0x0][0x2ec] ;  /* 0x0000bb0017f07a20 */ /* 0x000fe40000410000 */
[----:B------:R-:W-:Y:S02]  /*6640*/  FMUL.FTZ R243, R9, c[0x0][0x2ec] ;  /* 0x0000bb0009f37a20 */ /* 0x000fe40000410000 */
[----:B------:R-:W-:Y:S01]  /*6650*/  FMUL.FTZ R245, R10, c[0x0][0x2ec] ;  /* 0x0000bb000af57a20 */ /* 0x000fe20000410000 */
[C---:B--2---:R-:W-:Y:S02]  /*6660*/  HMMA.16816.F32.BF16 R28, R176.reuse, R132, R28 ;  /* 0x00000084b01c723c */ /* 0x044fe4000004181c */
[----:B------:R2:W1:Y:S01]  /*6670*/  MUFU.TANH R161, R139 ;  /* 0x0000008b00a17308 */ /* 0x0004620000002400 */
[----:B------:R-:W-:Y:S02]  /*6680*/  FMUL.FTZ R247, R11, c[0x0][0x2ec] ;  /* 0x0000bb000bf77a20 */ /* 0x000fe40000410000 */
[----:B------:R-:W-:Y:S02]  /*6690*/  FMUL.FTZ R251, R12, c[0x0][0x2ec] ;  /* 0x0000bb000cfb7a20 */ /* 0x000fe40000410000 */
[----:B------:R-:W-:Y:S01]  /*66a0*/  FMUL.FTZ R133, R27, c[0x0][0x2ec] ;  /* 0x0000bb001b857a20 */ /* 0x000fe20000410000 */
[----:B------:R-:W-:Y:S04]  /*66b0*/  HMMA.16816.F32.BF16 R32, R176, R134, R32 ;  /* 0x00000086b020723c */ /* 0x000fe80000041820 */
[----:B------:R5:W1:Y:S01]  /*66c0*/  MUFU.TANH R158, R236 ;  /* 0x000000ec009e7308 */ /* 0x000a620000002400 */
[----:B------:R-:W-:Y:S02]  /*66d0*/  FMUL.FTZ R249, R13, c[0x0][0x2ec] ;  /* 0x0000bb000df97a20 */ /* 0x000fe40000410000 */
[----:B------:R-:W-:Y:S02]  /*66e0*/  FMUL.FTZ R234, R15, c[0x0][0x2ec] ;  /* 0x0000bb000fea7a20 */ /* 0x000fe40000410000 */
[----:B----4-:R-:W-:Y:S03]  /*66f0*/  FMUL.FTZ R238, R25, c[0x0][0x2ec] ;  /* 0x0000bb0019ee7a20 */ /* 0x010fe60000410000 */
[----:B------:R-:W-:Y:S02]  /*6700*/  FMUL.FTZ R138, R16, c[0x0][0x2ec] ;  /* 0x0000bb00108a7a20 */ /* 0x000fe40000410000 */
[----:B------:R4:W1:Y:S01]  /*6710*/  MUFU.TANH R157, R240 ;  /* 0x000000f0009d7308 */ /* 0x0008620000002400 */
[----:B------:R-:W-:Y:S02]  /*6720*/  FMUL.FTZ R136, R17, c[0x0][0x2ec] ;  /* 0x0000bb0011887a20 */ /* 0x000fe40000410000 */
[----:B------:R-:W-:Y:S02]  /*6730*/  FMUL.FTZ R134, R29, c[0x0][0x2ec] ;  /* 0x0000bb001d867a20 */ /* 0x000fe40000410000 */
[----:B------:R-:W-:Y:S02]  /*6740*/  FMUL.FTZ R132, R28, c[0x0][0x2ec] ;  /* 0x0000bb001c847a20 */ /* 0x000fe40000410000 */
[----:B--2---:R-:W-:Y:S02]  /*6750*/  FMUL.FTZ R139, R19, c[0x0][0x2ec] ;  /* 0x0000bb00138b7a20 */ /* 0x004fe40000410000 */
[----:B------:R-:W-:Y:S01]  /*6760*/  FMUL.FTZ R244, R21, c[0x0][0x2ec] ;  /* 0x0000bb0015f47a20 */ /* 0x000fe20000410000 */
[----:B------:R2:W1:Y:S01]  /*6770*/  MUFU.TANH R149, R134 ;  /* 0x0000008600957308 */ /* 0x0004620000002400 */
[----:B------:R-:W-:Y:S02]  /*6780*/  FMUL.FTZ R135, R34, c[0x0][0x2ec] ;  /* 0x0000bb0022877a20 */ /* 0x000fe40000410000 */
[----:B------:R-:W-:Y:S02]  /*6790*/  FMUL.FTZ R242, R22, c[0x0][0x2ec] ;  /* 0x0000bb0016f27a20 */ /* 0x000fe40000410000 */
[----:B------:R-:W-:Y:S02]  /*67a0*/  FMUL.FTZ R246, R24, c[0x0][0x2ec] ;  /* 0x0000bb0018f67a20 */ /* 0x000fe40000410000 */
[----:B-----5:R-:W-:Y:S03]  /*67b0*/  FMUL.FTZ R236, R26, c[0x0][0x2ec] ;  /* 0x0000bb001aec7a20 */ /* 0x020fe60000410000 */
[----:B------:R5:W1:Y:S01]  /*67c0*/  MUFU.TANH R152, R238 ;  /* 0x000000ee00987308 */ /* 0x000a620000002400 */
[----:B----4-:R-:W-:Y:S09]  /*67d0*/  FMUL.FTZ R240, R30, c[0x0][0x2ec] ;  /* 0x0000bb001ef07a20 */ /* 0x010ff20000410000 */
[----:B------:R4:W1:Y:S01]  /*67e0*/  MUFU.TANH R153, R133 ;  /* 0x0000008500997308 */ /* 0x0008620000002400 */
[----:B--2---:R-:W-:Y:S09]  /*67f0*/  FMUL.FTZ R134, R35, c[0x0][0x2ec] ;  /* 0x0000bb0023867a20 */ /* 0x004ff20000410000 */
[----:B------:R2:W1:Y:S01]  /*6800*/  MUFU.TANH R150, R132 ;  /* 0x0000008400967308 */ /* 0x0004620000002400 */
[----:B-----5:R-:W-:Y:S09]  /*6810*/  FMUL.FTZ R238, R31, c[0x0][0x2ec] ;  /* 0x0000bb001fee7a20 */ /* 0x020ff20000410000 */
[----:B------:R-:W1:Y:S01]  /*6820*/  MUFU.TANH R237, R237 ;  /* 0x000000ed00ed7308 */ /* 0x000e620000002400 */
[----:B----4-:R-:W-:Y:S09]  /*6830*/  FMUL.FTZ R133, R32, c[0x0][0x2ec] ;  /* 0x0000bb0020857a20 */ /* 0x010ff20000410000 */
[----:B------:R-:W4:Y:S01]  /*6840*/  MUFU.TANH R239, R239 ;  /* 0x000000ef00ef7308 */ /* 0x000f220000002400 */
[----:B--2---:R-:W-:Y:S09]  /*6850*/  FMUL.FTZ R132, R33, c[0x0][0x2ec] ;  /* 0x0000bb0021847a20 */ /* 0x004ff20000410000 */
[----:B------:R-:W2:Y:S10]  /*6860*/  MUFU.TANH R241, R241 ;  /* 0x000000f100f17308 */ /* 0x000eb40000002400 */
        /* <DEDUP_REMOVED lines=9> */
[----:B------:R1:W1:Y:S10]  /*6900*/  MUFU.TANH R156, R244 ;  /* 0x000000f4009c7308 */ /* 0x0002740000002400 */
[----:B------:R1:W1:Y:S10]  /*6910*/  MUFU.TANH R159, R242 ;  /* 0x000000f2009f7308 */ /* 0x0002740000002400 */
[----:B------:R1:W1:Y:S10]  /*6920*/  MUFU.TANH R154, R246 ;  /* 0x000000f6009a7308 */ /* 0x0002740000002400 */
[----:B------:R1:W1:Y:S10]  /*6930*/  MUFU.TANH R155, R236 ;  /* 0x000000ec009b7308 */ /* 0x0002740000002400 */
[----:B------:R1:W1:Y:S10]  /*6940*/  MUFU.TANH R147, R240 ;  /* 0x000000f000937308 */ /* 0x0002740000002400 */
[----:B------:R1:W1:Y:S10]  /*6950*/  MUFU.TANH R145, R238 ;  /* 0x000000ee00917308 */ /* 0x0002740000002400 */
[----:B------:R1:W1:Y:S10]  /*6960*/  MUFU.TANH R148, R133 ;  /* 0x0000008500947308 */ /* 0x0002740000002400 */
[----:B------:R1:W1:Y:S10]  /*6970*/  MUFU.TANH R146, R132 ;  /* 0x0000008400927308 */ /* 0x0002740000002400 */
[----:B------:R-:W1:Y:S10]  /*6980*/  MUFU.TANH R135, R135 ;  /* 0x0000008700877308 */ /* 0x000e740000002400 */
[----:B------:R-:W1:Y:S02]  /*6990*/  MUFU.TANH R134, R134 ;  /* 0x0000008600867308 */ /* 0x000e640000002400 */
[----:B-1234-:R-:W-:-:S05]  /*69a0*/  @P5 BRA `(.L_x_216) ;  /* 0xffffeb4000005947 */ /* 0x01efca000383ffff */
.L_x_215:
[C---:B------:R-:W-:Y:S01]  /*69b0*/  IMAD R22, R231.reuse, -0x40, R228 ;  /* 0xffffffc0e7167824 */ /* 0x040fe200078e02e4 */
[----:B------:R-:W-:Y:S01]  /*69c0*/  LDSM.16.MT88.4 R28, [R201+0x12000] ;  /* 0x01200000c91c783b */ /* 0x000fe20000004200 */
[----:B------:R-:W-:Y:S03]  /*69d0*/  IADD3 R231, R231, -0x1, RZ ;  /* 0xffffffffe7e77810 */ /* 0x000fe60007ffe0ff */
[C---:B------:R-:W-:Y:S02]  /*69e0*/  IADD3 R20, R22.reuse, 0x8, RZ ;  /* 0x0000000816147810 */ /* 0x040fe40007ffe0ff */
[----:B------:R-:W-:Y:S02]  /*69f0*/  IADD3 R18, R22, 0x7, RZ ;  /* 0x0000000716127810 */ /* 0x000fe40007ffe0ff */
[----:B------:R-:W-:Y:S01]  /*6a00*/  ISETP.GE.AND P0, PT, R20, RZ, PT ;  /* 0x000000ff1400720c */ /* 0x000fe20003f06270 */
[----:B------:R-:W-:Y:S01]  /*6a10*/  LDSM.16.MT88.4 R164, [R204+0x17800] ;  /* 0x01780000cca4783b */ /* 0x000fe20000004200 */
[C---:B-1----:R-:W-:Y:S02]  /*6a20*/  IADD3 R16, R22.reuse, -0x1, RZ ;  /* 0xffffffff16107810 */ /* 0x042fe40007ffe0ff */
[----:B------:R-:W-:Y:S02]  /*6a30*/  IADD3 R143, R22, -0x9, RZ ;  /* 0xfffffff7168f7810 */ /* 0x000fe40007ffe0ff */
[----:B------:R-:W-:Y:S02]  /*6a40*/  ISETP.GE.AND P1, PT, R16, RZ, PT ;  /* 0x000000ff1000720c */ /* 0x000fe40003f26270 */
[C---:B------:R-:W-:Y:S02]  /*6a50*/  IADD3 R12, R22.reuse, -0x8, RZ ;  /* 0xfffffff8160c7810 */ /* 0x040fe40007ffe0ff */
[C---:B------:R-:W-:Y:S02]  /*6a60*/  IADD3 R8, R22.reuse, -0x11, RZ ;  /* 0xffffffef16087810 */ /* 0x040fe40007ffe0ff */
[C---:B------:R-:W-:Y:S02]  /*6a70*/  IADD3 R10, R22.reuse, -0x10, RZ ;  /* 0xfffffff0160a7810 */ /* 0x040fe40007ffe0ff */
[----:B------:R-:W-:Y:S02]  /*6a80*/  @!P0 IADD3 R20, -R22, -0x8, RZ ;  /* 0xfffffff816148810 */ /* 0x000fe40007ffe1ff */
[----:B------:R-:W-:Y:S02]  /*6a90*/  ISETP.GE.AND P0, PT, R18, RZ, PT ;  /* 0x000000ff1200720c */ /* 0x000fe40003f06270 */
[----:B------:R-:W-:Y:S02]  /*6aa0*/  IABS R21, R22 ;  /* 0x0000001600157213 */ /* 0x000fe40000000000 */
[----:B------:R-:W-:Y:S01]  /*6ab0*/  @!P1 IADD3 R16, -R22, 0x1, RZ ;  /* 0x0000000116109810 */ /* 0x000fe20007ffe1ff */
[----:B------:R-:W-:Y:S01]  /*6ac0*/  I2F R20, R20 ;  /* 0x0000001400147306 */ /* 0x000fe20000201400 */
[----:B------:R-:W-:Y:S02]  /*6ad0*/  ISETP.GE.AND P1, PT, R12, RZ, PT ;  /* 0x000000ff0c00720c */ /* 0x000fe40003f26270 */
[C---:B------:R-:W-:Y:S02]  /*6ae0*/  IADD3 R15, R22.reuse, -0x19, RZ ;  /* 0xffffffe7160f7810 */ /* 0x040fe40007ffe0ff */
[C---:B------:R-:W-:Y:S02]  /*6af0*/  IADD3 R17, R22.reuse, -0x18, RZ ;  /* 0xffffffe816117810 */ /* 0x040fe40007ffe0ff */
[C---:B------:R-:W-:Y:S02]  /*6b00*/  IADD3 R11, R22.reuse, -0x21, RZ ;  /* 0xffffffdf160b7810 */ /* 0x040fe40007ffe0ff */
[C---:B------:R-:W-:Y:S01]  /*6b10*/  @!P0 IADD3 R18, -R22.reuse, -0x7, RZ ;  /* 0xfffffff916128810 */ /* 0x040fe20007ffe1ff */
[----:B------:R-:W-:Y:S01]  /*6b20*/  I2F R21, R21 ;  /* 0x0000001500157306 */ /* 0x000fe20000201400 */
[----:B------:R-:W-:Y:S02]  /*6b30*/  ISETP.GE.AND P0, PT, R143, RZ, PT ;  /* 0x000000ff8f00720c */ /* 0x000fe40003f06270 */
[C---:B------:R-:W-:Y:S02]  /*6b40*/  IADD3 R13, R22.reuse, -0x20, RZ ;  /* 0xffffffe0160d7810 */ /* 0x040fe40007ffe0ff */
[----:B------:R-:W-:Y:S02]  /*6b50*/  @!P1 IADD3 R12, -R22, 0x8, RZ ;  /* 0x00000008160c9810 */ /* 0x000fe40007ffe1ff */
[----:B------:R-:W-:Y:S02]  /*6b60*/  ISETP.GE.AND P1, PT, R10, RZ, PT ;  /* 0x000000ff0a00720c */ /* 0x000fe40003f26270 */
[C---:B------:R-:W-:Y:S01]  /*6b70*/  IADD3 R9, R22.reuse, -0x28, RZ ;  /* 0xffffffd816097810 */ /* 0x040fe20007ffe0ff */
[----:B------:R-:W-:Y:S01]  /*6b80*/  I2F R16, R16 ;  /* 0x0000001000107306 */ /* 0x000fe20000201400 */
[C---:B------:R-:W-:Y:S02]  /*6b90*/  IADD3 R5, R22.reuse, -0x30, RZ ;  /* 0xffffffd016057810 */ /* 0x040fe40007ffe0ff */
[C---:B------:R-:W-:Y:S02]  /*6ba0*/  IADD3 R7, R22.reuse, -0x29, RZ ;  /* 0xffffffd716077810 */ /* 0x040fe40007ffe0ff */
[----:B------:R-:W-:Y:S02]  /*6bb0*/  @!P0 IADD3 R143, -R22, 0x9, RZ ;  /* 0x00000009168f8810 */ /* 0x000fe40007ffe1ff */
[----:B------:R-:W-:Y:S02]  /*6bc0*/  ISETP.GE.AND P0, PT, R8, RZ, PT ;  /* 0x000000ff0800720c */ /* 0x000fe40003f06270 */
[----:B------:R-:W-:Y:S01]  /*6bd0*/  ISETP.GE.AND P6, PT, R9, RZ, PT ;  /* 0x000000ff0900720c */ /* 0x000fe20003fc6270 */
[----:B------:R-:W-:Y:S01]  /*6be0*/  I2F R12, R12 ;  /* 0x0000000c000c7306 */ /* 0x000fe20000201400 */
[C---:B------:R-:W-:Y:S02]  /*6bf0*/  @!P1 IADD3 R10, -R22.reuse, 0x10, RZ ;  /* 0x00000010160a9810 */ /* 0x040fe40007ffe1ff */
[----:B------:R-:W-:Y:S02]  /*6c00*/  ISETP.GE.AND P1, PT, R17, RZ, PT ;  /* 0x000000ff1100720c */ /* 0x000fe40003f26270 */
[C---:B------:R-:W-:Y:S02]  /*6c10*/  IADD3 R14, R22.reuse, -0x31, RZ ;  /* 0xffffffcf160e7810 */ /* 0x040fe40007ffe0ff */
[C---:B------:R-:W-:Y:S02]  /*6c20*/  IADD3 R4, R22.reuse, -0x39, RZ ;  /* 0xffffffc716047810 */ /* 0x040fe40007ffe0ff */
[C---:B------:R-:W-:Y:S01]  /*6c30*/  IADD3 R19, R22.reuse, -0x38, RZ ;  /* 0xffffffc816137810 */ /* 0x040fe20007ffe0ff */
[----:B------:R-:W-:Y:S01]  /*6c40*/  I2F R18, R18 ;  /* 0x0000001200127306 */ /* 0x000fe20000201400 */
[C---:B------:R-:W-:Y:S02]  /*6c50*/  @!P0 IADD3 R8, -R22.reuse, 0x11, RZ ;  /* 0x0000001116088810 */ /* 0x040fe40007ffe1ff */
[----:B------:R-:W-:Y:S02]  /*6c60*/  ISETP.GE.AND P0, PT, R15, RZ, PT ;  /* 0x000000ff0f00720c */ /* 0x000fe40003f06270 */
[C---:B------:R-:W-:Y:S02]  /*6c70*/  @!P6 IADD3 R9, -R22.reuse, 0x28, RZ ;  /* 0x000000281609e810 */ /* 0x040fe40007ffe1ff */
[----:B------:R-:W-:Y:S02]  /*6c80*/  @!P1 IADD3 R17, -R22, 0x18, RZ ;  /* 0x0000001816119810 */ /* 0x000fe40007ffe1ff */
[----:B------:R-:W-:Y:S01]  /*6c90*/  ISETP.GE.AND P1, PT, R13, RZ, PT ;  /* 0x000000ff0d00720c */ /* 0x000fe20003f26270 */
[----:B------:R-:W-:Y:S01]  /*6ca0*/  I2F R143, R143 ;  /* 0x0000008f008f7306 */ /* 0x000fe20000201400 */
[----:B------:R-:W-:Y:S05]  /*6cb0*/  ISETP.GE.AND P6, PT, R14, RZ, PT ;  /* 0x000000ff0e00720c */ /* 0x000fea0003fc6270 */
[C---:B------:R-:W-:Y:S02]  /*6cc0*/  @!P0 IADD3 R15, -R22.reuse, 0x19, RZ ;  /* 0x00000019160f8810 */ /* 0x040fe40007ffe1ff */
[----:B------:R-:W-:Y:S02]  /*6cd0*/  ISETP.GE.AND P0, PT, R11, RZ, PT ;  /* 0x000000ff0b00720c */ /* 0x000fe40003f06270 */
[----:B------:R-:W-:Y:S02]  /*6ce0*/  I2F R10, R10 ;  /* 0x0000000a000a7306 */ /* 0x000fe40000201400 */
[C---:B------:R-:W-:Y:S02]  /*6cf0*/  @!P1 IADD3 R13, -R22.reuse, 0x20, RZ ;  /* 0x00000020160d9810 */ /* 0x040fe40007ffe1ff */
[----:B------:R-:W-:Y:S02]  /*6d00*/  ISETP.GE.AND P1, PT, R7, RZ, PT ;  /* 0x000000ff0700720c */ /* 0x000fe40003f26270 */
[C---:B------:R-:W-:Y:S04]  /*6d10*/  @!P6 IADD3 R14, -R22.reuse, 0x31, RZ ;  /* 0x00000031160ee810 */ /* 0x040fe80007ffe1ff */
[----:B------:R-:W-:Y:S01]  /*6d20*/  I2F R8, R8 ;  /* 0x0000000800087306 */ /* 0x000fe20000201400 */
[C---:B------:R-:W-:Y:S02]  /*6d30*/  @!P0 IADD3 R11, -R22.reuse, 0x21, RZ ;  /* 0x00000021160b8810 */ /* 0x040fe40007ffe1ff */
[----:B------:R-:W-:Y:S04]  /*6d40*/  ISETP.GE.AND P0, PT, R5, RZ, PT ;  /* 0x000000ff0500720c */ /* 0x000fe80003f06270 */
[C---:B------:R-:W-:Y:S02]  /*6d50*/  @!P1 IADD3 R7, -R22.reuse, 0x29, RZ ;  /* 0x0000002916079810 */ /* 0x040fe40007ffe1ff */
[----:B------:R-:W-:Y:S01]  /*6d60*/  ISETP.GE.AND P1, PT, R19, RZ, PT ;  /* 0x000000ff1300720c */ /* 0x000fe20003f26270 */
[----:B------:R-:W-:Y:S06]  /*6d70*/  I2F R17, R17 ;  /* 0x0000001100117306 */ /* 0x000fec0000201400 */
[----:B------:R-:W-:Y:S02]  /*6d80*/  @!P0 IADD3 R5, -R22, 0x30, RZ ;  /* 0x0000003016058810 */ /* 0x000fe40007ffe1ff */
[----:B------:R-:W-:Y:S02]  /*6d90*/  ISETP.GE.AND P0, PT, R4, RZ, PT ;  /* 0x000000ff0400720c */ /* 0x000fe40003f06270 */
[----:B------:R-:W-:Y:S02]  /*6da0*/  I2F R15, R15 ;  /* 0x0000000f000f7306 */ /* 0x000fe40000201400 */
[C---:B------:R-:W-:Y:S08]  /*6db0*/  @!P1 IADD3 R19, -R22.reuse, 0x38, RZ ;  /* 0x0000003816139810 */ /* 0x040ff00007ffe1ff */
[----:B------:R-:W-:Y:S01]  /*6dc0*/  I2F R13, R13 ;  /* 0x0000000d000d7306 */ /* 0x000fe20000201400 */
[----:B------:R-:W-:Y:S09]  /*6dd0*/  @!P0 IADD3 R4, -R22, 0x39, RZ ;  /* 0x0000003916048810 */ /* 0x000ff20007ffe1ff */
[----:B------:R-:W-:Y:S10]  /*6de0*/  I2F R11, R11 ;  /* 0x0000000b000b7306 */ /* 0x000ff40000201400 */
[----:B------:R-:W-:Y:S10]  /*6df0*/  I2F R9, R9 ;  /* 0x0000000900097306 */ /* 0x000ff40000201400 */
[----:B------:R-:W-:Y:S10]  /*6e00*/  I2F R7, R7 ;  /* 0x0000000700077306 */ /* 0x000ff40000201400 */
[----:B------:R-:W-:Y:S10]  /*6e10*/  I2F R5, R5 ;  /* 0x0000000500057306 */ /* 0x000ff40000201400 */
[----:B------:R-:W1:Y:S02]  /*6e20*/  I2F R19, R19 ;  /* 0x0000001300137306 */ /* 0x000e640000201400 */
[-C--:B-1----:R-:W-:Y:S02]  /*6e30*/  FFMA.FTZ R148, R19, -R0.reuse, R148 ;  /* 0x8000000013947223 */ /* 0x082fe40000010094 */
[-C--:B------:R-:W-:Y:S02]  /*6e40*/  FFMA.FTZ R6, R21, -R0.reuse, R3 ;  /* 0x8000000015067223 */ /* 0x080fe40000010003 */
[-C--:B------:R-:W-:Y:S04]  /*6e50*/  FFMA.FTZ R235, R16, -R0.reuse, R235 ;  /* 0x8000000010eb7223 */ /* 0x080fe800000100eb */
[----:B------:R-:W1:Y:S01]  /*6e60*/  I2F R3, R14 ;  /* 0x0000000e00037306 */ /* 0x000e620000201400 */
[----:B------:R-:W-:Y:S01]  /*6e70*/  FFMA.FTZ R237, R20, -R0, R237 ;  /* 0x8000000014ed7223 */ /* 0x000fe200000100ed */
[----:B------:R-:W-:Y:S01]  /*6e80*/  FMNMX.FTZ R20, R6, R2, !PT ;  /* 0x0000000206147209 */ /* 0x000fe20007810000 */
        /* <DEDUP_REMOVED lines=28> */
[----:B------:R2:W3:Y:S01]  /*7050*/  I2F R21, R4 ;  /* 0x0000000400157306 */ /* 0x0004e20000201400 */
        /* <DEDUP_REMOVED lines=14> */
[----:B-1----:R-:W-:Y:S01]  /*7140*/  FFMA.FTZ R149, R3, -R0, R149 ;  /* 0x8000000003957223 */ /* 0x002fe20000010095 */
[----:B------:R-:W-:Y:S01]  /*7150*/  FMNMX.FTZ R16, R157, R16, !PT ;  /* 0x000000109d107209 */ /* 0x000fe20007810000 */
[-C--:B------:R-:W-:Y:S01]  /*7160*/  FFMA.FTZ R147, R9, -R0.reuse, R147 ;  /* 0x8000000009937223 */ /* 0x080fe20000010093 */
[----:B------:R-:W-:Y:S01]  /*7170*/  LDSM.16.MT88.4 R12, [R204+0x12000] ;  /* 0x01200000cc0c783b */ /* 0x000fe20000004200 */
[----:B------:R-:W-:Y:S01]  /*7180*/  FFMA.FTZ R145, R7, -R0, R145 ;  /* 0x8000000007917223 */ /* 0x000fe20000010091 */
[----:B------:R-:W-:Y:S01]  /*7190*/  FMNMX.FTZ R16, R155, R16, !PT ;  /* 0x000000109b107209 */ /* 0x000fe20007810000 */
[-C--:B------:R-:W-:Y:S02]  /*71a0*/  FFMA.FTZ R135, R5, -R0.reuse, R135 ;  /* 0x8000000005877223 */ /* 0x080fe40000010087 */
[-C--:B------:R-:W-:Y:S01]  /*71b0*/  FFMA.FTZ R134, R3, -R0.reuse, R134 ;  /* 0x8000000003867223 */ /* 0x080fe20000010086 */
[----:B--2---:R-:W-:Y:S01]  /*71c0*/  FMNMX.FTZ R4, R150, R23, !PT ;  /* 0x0000001796047209 */ /* 0x004fe20007810000 */
[----:B---3--:R-:W-:Y:S01]  /*71d0*/  FFMA.FTZ R146, R21, -R0, R146 ;  /* 0x8000000015927223 */ /* 0x008fe20000010092 */
[----:B------:R-:W-:Y:S01]  /*71e0*/  FMNMX.FTZ R16, R153, R16, !PT ;  /* 0x0000001099107209 */ /* 0x000fe20007810000 */
[----:B------:R-:W-:Y:S01]  /*71f0*/  LDSM.16.MT88.4 R20, [R202+0x12000] ;  /* 0x01200000ca14783b */ /* 0x000fe20000004200 */
[----:B------:R-:W-:Y:S02]  /*7200*/  FMNMX.FTZ R9, R149, R4, !PT ;  /* 0x0000000495097209 */ /* 0x000fe40007810000 */
[----:B------:R-:W-:Y:S02]  /*7210*/  FMNMX.FTZ R4, R147, R16, !PT ;  /* 0x0000001093047209 */ /* 0x000fe40007810000 */
[----:B------:R-:W-:Y:S02]  /*7220*/  FMNMX.FTZ R9, R148, R9, !PT ;  /* 0x0000000994097209 */ /* 0x000fe40007810000 */
[----:B------:R-:W-:Y:S02]  /*7230*/  FMNMX.FTZ R4, R145, R4, !PT ;  /* 0x0000000491047209 */ /* 0x000fe40007810000 */
[----:B------:R-:W-:Y:S02]  /*7240*/  FMNMX.FTZ R8, R146, R9, !PT ;  /* 0x0000000992087209 */ /* 0x000fe40007810000 */
[----:B------:R-:W-:Y:S03]  /*7250*/  FMNMX.FTZ R3, R135, R4, !PT ;  /* 0x0000000487037209 */ /* 0x000fe60007810000 */
[----:B------:R-:W1:Y:S01]  /*7260*/  SHFL.BFLY PT, R9, R8, 0x2, 0x1f ;  /* 0x0c401f0008097f89 */ /* 0x000e6200000e0000 */
[----:B------:R-:W-:Y:S07]  /*7270*/  FMNMX.FTZ R7, R134, R3, !PT ;  /* 0x0000000386077209 */ /* 0x000fee0007810000 */
[----:B------:R-:W2:Y:S01]  /*7280*/  SHFL.BFLY PT, R4, R7, 0x2, 0x1f ;  /* 0x0c401f0007047f89 */ /* 0x000ea200000e0000 */
[----:B-1----:R-:W-:Y:S07]  /*7290*/  FMNMX.FTZ R10, R8, R9, !PT ;  /* 0x00000009080a7209 */ /* 0x002fee0007810000 */
[----:B------:R-:W1:Y:S01]  /*72a0*/  SHFL.BFLY PT, R133, R10, 0x1, 0x1f ;  /* 0x0c201f000a857f89 */ /* 0x000e6200000e0000 */
[----:B--2---:R-:W-:Y:S07]  /*72b0*/  FMNMX.FTZ R5, R7, R4, !PT ;  /* 0x0000000407057209 */ /* 0x004fee0007810000 */
        /* <DEDUP_REMOVED lines=9> */
[C---:B------:R-:W-:Y:S02]  /*7350*/  FMUL.FTZ R144, R132.reuse, c[0x0][0x23c] ;  /* 0x00008f0084907a20 */ /* 0x040fe40000410000 */
[----:B------:R-:W-:Y:S02]  /*7360*/  FADD.FTZ R2, -R132, R137 ;  /* 0x0000008984027221 */ /* 0x000fe40000010100 */
[--C-:B------:R-:W-:Y:S01]  /*7370*/  FFMA.FTZ R175, R6, c[0x0][0x23c], -R151.reuse ;  /* 0x00008f0006af7a23 */ /* 0x100fe20000010897 */
[----:B------:R-:W-:Y:S01]  /*7380*/  FSEL R144, R144, RZ, P0 ;  /* 0x000000ff90907208 */ /* 0x000fe20000000000 */
[--C-:B------:R-:W-:Y:S01]  /*7390*/  FFMA.FTZ R174, R235, c[0x0][0x23c], -R151.reuse ;  /* 0x00008f00ebae7a23 */ /* 0x100fe20000010897 */
[----:B------:R-:W1:Y:S01]  /*73a0*/  MUFU.EX2 R3, R3 ;  /* 0x0000000300037308 */ /* 0x000e620000000800 */
[--C-:B------:R-:W-:Y:S02]  /*73b0*/  FFMA.FTZ R173, R241, c[0x0][0x23c], -R151.reuse ;  /* 0x00008f00f1ad7a23 */ /* 0x100fe40000010897 */
[--C-:B------:R-:W-:Y:S02]  /*73c0*/  FFMA.FTZ R172, R243, c[0x0][0x23c], -R151.reuse ;  /* 0x00008f00f3ac7a23 */ /* 0x100fe40000010897 */
[--C-:B------:R-:W-:Y:S02]  /*73d0*/  FFMA.FTZ R171, R237, c[0x0][0x23c], -R144.reuse ;  /* 0x00008f00edab7a23 */ /* 0x100fe40000010890 */
[--C-:B------:R-:W-:Y:S02]  /*73e0*/  FFMA.FTZ R170, R239, c[0x0][0x23c], -R144.reuse ;  /* 0x00008f00efaa7a23 */ /* 0x100fe40000010890 */
[--C-:B------:R-:W-:Y:S01]  /*73f0*/  FFMA.FTZ R169, R245, c[0x0][0x23c], -R144.reuse ;  /* 0x00008f00f5a97a23 */ /* 0x100fe20000010890 */
[----:B------:R-:W-:Y:S01]  /*7400*/  MUFU.EX2 R175, R175 ;  /* 0x000000af00af7308 */ /* 0x000fe20000000800 */
[--C-:B------:R-:W-:Y:S02]  /*7410*/  FFMA.FTZ R168, R247, c[0x0][0x23c], -R144.reuse ;  /* 0x00008f00f7a87a23 */ /* 0x100fe40000010890 */
[----:B------:R-:W-:Y:S02]  /*7420*/  FMUL.FTZ R4, R2, c[0x0][0x23c] ;  /* 0x00008f0002047a20 */ /* 0x000fe40000410000 */
[--C-:B------:R-:W-:Y:S02]  /*7430*/  FFMA.FTZ R176, R142, c[0x0][0x23c], -R151.reuse ;  /* 0x00008f008eb07a23 */ /* 0x100fe40000010897 */
[--C-:B------:R-:W-:Y:S02]  /*7440*/  FFMA.FTZ R177, R140, c[0x0][0x23c], -R151.reuse ;  /* 0x00008f008cb17a23 */ /* 0x100fe40000010897 */
[--C-:B------:R-:W-:Y:S01]  /*7450*/  FFMA.FTZ R178, R138, c[0x0][0x23c], -R151.reuse ;  /* 0x00008f008ab27a23 */ /* 0x100fe20000010897 */
[----:B------:R2:W3:Y:S01]  /*7460*/  MUFU.EX2 R2, R4 ;  /* 0x0000000400027308 */ /* 0x0004e20000000800 */
[--C-:B------:R-:W-:Y:S02]  /*7470*/  FFMA.FTZ R179, R136, c[0x0][0x23c], -R151.reuse ;  /* 0x00008f0088b37a23 */ /* 0x100fe40000010897 */
[--C-:B------:R-:W-:Y:S02]  /*7480*/  FFMA.FTZ R180, R161, c[0x0][0x23c], -R144.reuse ;  /* 0x00008f00a1b47a23 */ /* 0x100fe40000010890 */
[C---:B-1----:R-:W-:Y:S01]  /*7490*/  FMUL.FTZ R5, R3.reuse, R129 ;  /* 0x0000008103057220 */ /* 0x042fe20000410000 */
[----:B------:R-:W-:Y:S01]  /*74a0*/  LDSM.16.MT88.4 R160, [R200+0x15800] ;  /* 0x01580000c8a0783b */ /* 0x000fe20000004200 */
        /* <DEDUP_REMOVED lines=9> */
[----:B------:R-:W-:Y:S02]  /*7540*/  FMUL.FTZ R33, R3, R101 ;  /* 0x0000006503217220 */ /* 0x000fe40000410000 */
[--C-:B------:R-:W-:Y:S02]  /*7550*/  FFMA.FTZ R181, R143, c[0x0][0x23c], -R144.reuse ;  /* 0x00008f008fb57a23 */ /* 0x100fe40000010890 */
[----:B--2---:R-:W-:Y:S02]  /*7560*/  FMUL.FTZ R4, R3, R128 ;  /* 0x0000008003047220 */ /* 0x004fe40000410000 */
[C---:B---3--:R-:W-:Y:S02]  /*7570*/  FMUL.FTZ R6, R2.reuse, R130 ;  /* 0x0000008202067220 */ /* 0x048fe40000410000 */
[C---:B------:R-:W-:Y:S01]  /*7580*/  FMUL.FTZ R7, R2.reuse, R131 ;  /* 0x0000008302077220 */ /* 0x040fe20000410000 */
[----:B------:R-:W2:Y:S01]  /*7590*/  MUFU.EX2 R172, R172 ;  /* 0x000000ac00ac7308 */ /* 0x000ea20000000800 */
[C---:B------:R-:W-:Y:S02]  /*75a0*/  FMUL.FTZ R10, R2.reuse, R126 ;  /* 0x0000007e020a7220 */ /* 0x040fe40000410000 */
[----:B------:R-:W-:Y:S01]  /*75b0*/  FMUL.FTZ R11, R2, R127 ;  /* 0x0000007f020b7220 */ /* 0x000fe20000410000 */
[----:B-1----:R-:W-:Y:S01]  /*75c0*/  F2FP.BF16.PACK_AB R128, R174, R175 ;  /* 0x000000afae80723e */ /* 0x002fe200000010ff */
[C---:B------:R-:W-:Y:S01]  /*75d0*/  FMUL.FTZ R18, R2.reuse, R118 ;  /* 0x0000007602127220 */ /* 0x040fe20000410000 */
[----:B------:R-:W-:Y:S01]  /*75e0*/  LDSM.16.MT88.4 R124, [R204+0x14800] ;  /* 0x01480000cc7c783b */ /* 0x000fe20000004200 */
[C---:B------:R-:W-:Y:S02]  /*75f0*/  FMUL.FTZ R19, R2.reuse, R119 ;  /* 0x0000007702137220 */ /* 0x040fe40000410000 */
[C---:B------:R-:W-:Y:S01]  /*7600*/  FMUL.FTZ R26, R2.reuse, R110 ;  /* 0x0000006e021a7220 */ /* 0x040fe20000410000 */
[----:B------:R-:W-:Y:S01]  /*7610*/  MUFU.EX2 R171, R171 ;  /* 0x000000ab00ab7308 */ /* 0x000fe20000000800 */
[C---:B------:R-:W-:Y:S02]  /*7620*/  FMUL.FTZ R27, R2.reuse, R111 ;  /* 0x0000006f021b7220 */ /* 0x040fe40000410000 */
[C---:B------:R-:W-:Y:S01]  /*7630*/  FMUL.FTZ R34, R2.reuse, R102 ;  /* 0x0000006602227220 */ /* 0x040fe20000410000 */
[----:B------:R-:W-:Y:S01]  /*7640*/  LDSM.16.MT88.4 R108, [R200+0x14000] ;  /* 0x01400000c86c783b */ /* 0x000fe20000004200 */
[----:B------:R-:W-:Y:S02]  /*7650*/  FMUL.FTZ R35, R2, R103 ;  /* 0x0000006702237220 */ /* 0x000fe40000410000 */
[--C-:B------:R-:W-:Y:S02]  /*7660*/  FFMA.FTZ R182, R141, c[0x0][0x23c], -R144.reuse ;  /* 0x00008f008db67a23 */ /* 0x100fe40000010890 */
[--C-:B------:R-:W-:Y:S01]  /*7670*/  FFMA.FTZ R183, R139, c[0x0][0x23c], -R144.reuse ;  /* 0x00008f008bb77a23 */ /* 0x100fe20000010890 */
[----:B------:R-:W1:Y:S01]  /*7680*/  MUFU.EX2 R170, R170 ;  /* 0x000000aa00aa7308 */ /* 0x000e620000000800 */
[--C-:B------:R-:W-:Y:S01]  /*7690*/  FFMA.FTZ R184, R158, c[0x0][0x23c], -R151.reuse ;  /* 0x00008f009eb87a23 */ /* 0x100fe20000010897 */
[----:B------:R-:W-:Y:S01]  /*76a0*/  LDSM.16.MT88.4 R100, [R201+0x14000] ;  /* 0x01400000c964783b */ /* 0x000fe20000004200 */
[--C-:B------:R-:W-:Y:S01]  /*76b0*/  FFMA.FTZ R185, R156, c[0x0][0x23c], -R151.reuse ;  /* 0x00008f009cb97a23 */ /* 0x100fe20000010897 */
[----:B--2---:R-:W-:Y:S01]  /*76c0*/  F2FP.BF16.PACK_AB R130, R172, R173 ;  /* 0x000000adac82723e */ /* 0x004fe200000010ff */
[--C-:B------:R-:W-:Y:S02]  /*76d0*/  FFMA.FTZ R186, R154, c[0x0][0x23c], -R151.reuse ;  /* 0x00008f009aba7a23 */ /* 0x100fe40000010897 */
[--C-:B------:R-:W-:Y:S02]  /*76e0*/  FFMA.FTZ R187, R152, c[0x0][0x23c], -R151.reuse ;  /* 0x00008f0098bb7a23 */ /* 0x100fe40000010897 */
[--C-:B------:R-:W-:Y:S01]  /*76f0*/  FFMA.FTZ R234, R159, c[0x0][0x23c], -R144.reuse ;  /* 0x00008f009fea7a23 */ /* 0x100fe20000010890 */
[----:B------:R-:W-:Y:S01]  /*7700*/  MUFU.EX2 R169, R169 ;  /* 0x000000a900a97308 */ /* 0x000fe20000000800 */
[----:B------:R-:W-:Y:S01]  /*7710*/  LDSM.16.MT88.4 R116, [R202+0x12800] ;  /* 0x01280000ca74783b */ /* 0x000fe20000004200 */
[--C-:B------:R-:W-:Y:S02]  /*7720*/  FFMA.FTZ R235, R157, c[0x0][0x23c], -R144.reuse ;  /* 0x00008f009deb7a23 */ /* 0x100fe40000010890 */
[--C-:B------:R-:W-:Y:S02]  /*7730*/  FFMA.FTZ R236, R155, c[0x0][0x23c], -R144.reuse ;  /* 0x00008f009bec7a23 */ /* 0x100fe40000010890 */
[--C-:B------:R-:W-:Y:S02]  /*7740*/  FFMA.FTZ R237, R153, c[0x0][0x23c], -R144.reuse ;  /* 0x00008f0099ed7a23 */ /* 0x100fe40000010890 */
[--C-:B------:R-:W-:Y:S01]  /*7750*/  FFMA.FTZ R238, R150, c[0x0][0x23c], -R151.reuse ;  /* 0x00008f0096ee7a23 */ /* 0x100fe20000010897 */
[----:B------:R-:W-:Y:S01]  /*7760*/  LDSM.16.MT88.4 R136, [R202+0x14800] ;  /* 0x01480000ca88783b */ /* 0x000fe20000004200 */
[----:B------:R-:W2:Y:S01]  /*7770*/  MUFU.EX2 R168, R168 ;  /* 0x000000a800a87308 */ /* 0x000ea20000000800 */
[--C-:B------:R-:W-:Y:S02]  /*7780*/  FFMA.FTZ R239, R149, c[0x0][0x23c], -R151.reuse ;  /* 0x00008f0095ef7a23 */ /* 0x100fe40000010897 */
[--C-:B------:R-:W-:Y:S01]  /*7790*/  FFMA.FTZ R240, R148, c[0x0][0x23c], -R151.reuse ;  /* 0x00008f0094f07a23 */ /* 0x100fe20000010897 */
[----:B-1----:R-:W-:Y:S01]  /*77a0*/  F2FP.BF16.PACK_AB R129, R170, R171 ;  /* 0x000000abaa81723e */ /* 0x002fe200000010ff */
[--C-:B------:R-:W-:Y:S02]  /*77b0*/  FFMA.FTZ R242, R147, c[0x0][0x23c], -R144.reuse ;  /* 0x00008f0093f27a23 */ /* 0x100fe40000010890 */
[----:B------:R-:W-:Y:S01]  /*77c0*/  LDSM.16.MT88.4 R140, [R201+0x14800] ;  /* 0x01480000c98c783b */ /* 0x000fe20000004200 */
[--C-:B------:R-:W-:Y:S02]  /*77d0*/  FFMA.FTZ R243, R145, c[0x0][0x23c], -R144.reuse ;  /* 0x00008f0091f37a23 */ /* 0x100fe40000010890 */
[----:B------:R-:W-:Y:S01]  /*77e0*/  FFMA.FTZ R151, R146, c[0x0][0x23c], -R151 ;  /* 0x00008f0092977a23 */ /* 0x000fe20000010897 */
[----:B------:R-:W-:Y:S01]  /*77f0*/  MUFU.EX2 R176, R176 ;  /* 0x000000b000b07308 */ /* 0x000fe20000000800 */
[C---:B------:R-:W-:Y:S02]  /*7800*/  FMUL.FTZ R36, R3.reuse, R36 ;  /* 0x0000002403247220 */ /* 0x040fe40000410000 */
[C---:B------:R-:W-:Y:S01]  /*7810*/  FMUL.FTZ R37, R3.reuse, R37 ;  /* 0x0000002503257220 */ /* 0x040fe20000410000 */
[----:B------:R-:W-:Y:S01]  /*7820*/  LDSM.16.MT88.4 R152, [R202+0x15800] ;  /* 0x01580000ca98783b */ /* 0x000fe20000004200 */
[C---:B------:R-:W-:Y:S02]  /*7830*/  FMUL.FTZ R38, R2.reuse, R38 ;  /* 0x0000002602267220 */ /* 0x040fe40000410000 */
[----:B------:R-:W-:Y:S02]  /*7840*/  FMUL.FTZ R39, R2, R39 ;  /* 0x0000002702277220 */ /* 0x000fe40000410000 */
[C---:B------:R-:W-:Y:S01]  /*7850*/  FMUL.FTZ R40, R3.reuse, R40 ;  /* 0x0000002803287220 */ /* 0x040fe20000410000 */
[----:B------:R1:W-:Y:S01]  /*7860*/  MUFU.EX2 R241, R151 ;  /* 0x0000009700f17308 */ /* 0x0003e20000000800 */
[C---:B------:R-:W-:Y:S01]  /*7870*/  FMUL.FTZ R41, R3.reuse, R41 ;  /* 0x0000002903297220 */ /* 0x040fe20000410000 */
[----:B------:R-:W-:Y:S01]  /*7880*/  LDSM.16.MT88.4 R156, [R201+0x15800] ;  /* 0x01580000c99c783b */ /* 0x000fe20000004200 */
[----:B--2---:R-:W-:Y:S01]  /*7890*/  F2FP.BF16.PACK_AB R131, R168, R169 ;  /* 0x000000a9a883723e */ /* 0x004fe200000010ff */
[C---:B------:R-:W-:Y:S02]  /*78a0*/  FMUL.FTZ R42, R2.reuse, R42 ;  /* 0x0000002a022a7220 */ /* 0x040fe40000410000 */
[C---:B------:R-:W-:Y:S02]  /*78b0*/  FMUL.FTZ R43, R2.reuse, R43 ;  /* 0x0000002b022b7220 */ /* 0x040fe40000410000 */
[C---:B------:R-:W-:Y:S02]  /*78c0*/  FMUL.FTZ R44, R3.reuse, R44 ;  /* 0x0000002c032c7220 */ /* 0x040fe40000410000 */
[C---:B------:R-:W-:Y:S01]  /*78d0*/  HMMA.16816.F32.BF16 R4, R128.reuse, R12, R4 ;  /* 0x0000000c8004723c */ /* 0x040fe20000041804 */
[----:B------:R-:W2:Y:S04]  /*78e0*/  MUFU.EX2 R177, R177 ;  /* 0x000000b100b17308 */ /* 0x000ea80000000800 */
[C---:B------:R-:W-:Y:S02]  /*78f0*/  FMUL.FTZ R45, R3.reuse, R45 ;  /* 0x0000002d032d7220 */ /* 0x040fe40000410000 */
[C---:B------:R-:W-:Y:S01]  /*7900*/  FMUL.FTZ R12, R3.reuse, R120 ;  /* 0x00000078030c7220 */ /* 0x040fe20000410000 */
[C---:B------:R-:W-:Y:S03]  /*7910*/  HMMA.16816.F32.BF16 R8, R128.reuse, R14, R8 ;  /* 0x0000000e8008723c */ /* 0x040fe60000041808 */
[----:B------:R-:W-:Y:S01]  /*7920*/  MUFU.EX2 R178, R178 ;  /* 0x000000b200b27308 */ /* 0x000fe20000000800 */
[C---:B------:R-:W-:Y:S01]  /*7930*/  FMUL.FTZ R13, R3.reuse, R121 ;  /* 0x00000079030d7220 */ /* 0x040fe20000410000 */
[----:B-1----:R-:W-:Y:S02]  /*7940*/  LDSM.16.MT88.4 R148, [R204+0x15800] ;  /* 0x01580000cc94783b */ /* 0x002fe40000004200 */
[C---:B------:R-:W-:Y:S02]  /*7950*/  FMUL.FTZ R14, R2.reuse, R122 ;  /* 0x0000007a020e7220 */ /* 0x040fe40000410000 */
[C---:B------:R-:W-:Y:S03]  /*7960*/  FMUL.FTZ R15, R2.reuse, R123 ;  /* 0x0000007b020f7220 */ /* 0x040fe60000410000 */
[C---:B------:R-:W-:Y:S01]  /*7970*/  FMUL.FTZ R46, R2.reuse, R46 ;  /* 0x0000002e022e7220 */ /* 0x040fe20000410000 */
[----:B------:R-:W-:Y:S01]  /*7980*/  MUFU.EX2 R179, R179 ;  /* 0x000000b300b37308 */ /* 0x000fe20000000800 */
[----:B------:R-:W1:Y:S01]  /*7990*/  LDSM.16.MT88.4 R120, [R200+0x12000] ;  /* 0x01200000c878783b */ /* 0x000e620000004200 */
[C---:B------:R-:W-:Y:S01]  /*79a0*/  FMUL.FTZ R47, R2.reuse, R47 ;  /* 0x0000002f022f7220 */ /* 0x040fe20000410000 */
[C---:B------:R-:W-:Y:S03]  /*79b0*/  HMMA.16816.F32.BF16 R12, R128.reuse, R20, R12 ;  /* 0x00000014800c723c */ /* 0x040fe6000004180c */
[C---:B------:R-:W-:Y:S02]  /*79c0*/  FMUL.FTZ R48, R3.reuse, R48 ;  /* 0x0000003003307220 */ /* 0x040fe40000410000 */
[C---:B------:R-:W-:Y:S02]  /*79d0*/  FMUL.FTZ R49, R3.reuse, R49 ;  /* 0x0000003103317220 */ /* 0x040fe40000410000 */
[C---:B------:R-:W-:Y:S01]  /*79e0*/  FMUL.FTZ R20, R3.reuse, R112 ;  /* 0x0000007003147220 */ /* 0x040fe20000410000 */
[C---:B------:R-:W-:Y:S01]  /*79f0*/  HMMA.16816.F32.BF16 R16, R128.reuse, R22, R16 ;  /* 0x000000168010723c */ /* 0x040fe20000041810 */
[----:B------:R-:W-:Y:S03]  /*7a00*/  MUFU.EX2 R180, R180 ;  /* 0x000000b400b47308 */ /* 0x000fe60000000800 */
[C---:B------:R-:W-:Y:S02]  /*7a10*/  FMUL.FTZ R21, R3.reuse, R113 ;  /* 0x0000007103157220 */ /* 0x040fe40000410000 */
[C---:B------:R-:W-:Y:S02]  /*7a20*/  FMUL.FTZ R50, R2.reuse, R50 ;  /* 0x0000003202327220 */ /* 0x040fe40000410000 */
[C---:B------:R-:W-:Y:S03]  /*7a30*/  FMUL.FTZ R22, R2.reuse, R114 ;  /* 0x0000007202167220 */ /* 0x040fe60000410000 */
[----:B------:R-:W3:Y:S01]  /*7a40*/  MUFU.EX2 R181, R181 ;  /* 0x000000b500b57308 */ /* 0x000ee20000000800 */
[C---:B------:R-:W-:Y:S02]  /*7a50*/  FMUL.FTZ R23, R2.reuse, R115 ;  /* 0x0000007302177220 */ /* 0x040fe40000410000 */
[----:B------:R-:W4:Y:S01]  /*7a60*/  LDSM.16.MT88.4 R112, [R204+0x14000] ;  /* 0x01400000cc70783b */ /* 0x000f220000004200 */
[C---:B------:R-:W-:Y:S02]  /*7a70*/  FMUL.FTZ R51, R2.reuse, R51 ;  /* 0x0000003302337220 */ /* 0x040fe40000410000 */
[C---:B------:R-:W-:Y:S02]  /*7a80*/  FMUL.FTZ R52, R3.reuse, R52 ;  /* 0x0000003403347220 */ /* 0x040fe40000410000 */
[C---:B------:R-:W-:Y:S02]  /*7a90*/  HMMA.16816.F32.BF16 R20, R128.reuse, R28, R20 ;  /* 0x0000001c8014723c */ /* 0x040fe40000041814 */
[----:B------:R-:W-:Y:S01]  /*7aa0*/  MUFU.EX2 R182, R182 ;  /* 0x000000b600b67308 */ /* 0x000fe20000000800 */
[C---:B------:R-:W-:Y:S02]  /*7ab0*/  FMUL.FTZ R53, R3.reuse, R53 ;  /* 0x0000003503357220 */ /* 0x040fe40000410000 */
[C---:B------:R-:W-:Y:S02]  /*7ac0*/  FMUL.FTZ R54, R2.reuse, R54 ;  /* 0x0000003602367220 */ /* 0x040fe40000410000 */
[C---:B------:R-:W-:Y:S01]  /*7ad0*/  FMUL.FTZ R28, R3.reuse, R104 ;  /* 0x00000068031c7220 */ /* 0x040fe20000410000 */
[C---:B------:R-:W-:Y:S04]  /*7ae0*/  HMMA.16816.F32.BF16 R24, R128.reuse, R30, R24 ;  /* 0x0000001e8018723c */ /* 0x040fe80000041818 */
[C---:B------:R-:W-:Y:S01]  /*7af0*/  FMUL.FTZ R29, R3.reuse, R105 ;  /* 0x00000069031d7220 */ /* 0x040fe20000410000 */
[----:B------:R-:W5:Y:S01]  /*7b00*/  MUFU.EX2 R183, R183 ;  /* 0x000000b700b77308 */ /* 0x000f620000000800 */
[C---:B------:R-:W-:Y:S02]  /*7b10*/  FMUL.FTZ R55, R2.reuse, R55 ;  /* 0x0000003702377220 */ /* 0x040fe40000410000 */
[C---:B------:R-:W-:Y:S04]  /*7b20*/  FMUL.FTZ R30, R2.reuse, R106 ;  /* 0x0000006a021e7220 */ /* 0x040fe80000410000 */
[C---:B------:R-:W-:Y:S02]  /*7b30*/  FMUL.FTZ R31, R2.reuse, R107 ;  /* 0x0000006b021f7220 */ /* 0x040fe40000410000 */
[----:B------:R-:W2:Y:S01]  /*7b40*/  LDSM.16.MT88.4 R104, [R202+0x14000] ;  /* 0x01400000ca68783b */ /* 0x000ea20000004200 */
[C---:B------:R-:W-:Y:S01]  /*7b50*/  FMUL.FTZ R56, R3.reuse, R56 ;  /* 0x0000003803387220 */ /* 0x040fe20000410000 */
[----:B------:R-:W-:Y:S01]  /*7b60*/  MUFU.EX2 R184, R184 ;  /* 0x000000b800b87308 */ /* 0x000fe20000000800 */
[C---:B------:R-:W-:Y:S02]  /*7b70*/  FMUL.FTZ R57, R3.reuse, R57 ;  /* 0x0000003903397220 */ /* 0x040fe40000410000 */
[C---:B-1----:R-:W-:Y:S03]  /*7b80*/  HMMA.16816.F32.BF16 R28, R128.reuse, R120, R28 ;  /* 0x00000078801c723c */ /* 0x042fe6000004181c */
[C---:B------:R-:W-:Y:S02]  /*7b90*/  FMUL.FTZ R58, R2.reuse, R58 ;  /* 0x0000003a023a7220 */ /* 0x040fe40000410000 */
[C---:B------:R-:W-:Y:S02]  /*7ba0*/  FMUL.FTZ R59, R2.reuse, R59 ;  /* 0x0000003b023b7220 */ /* 0x040fe40000410000 */
[C---:B------:R-:W-:Y:S01]  /*7bb0*/  FMUL.FTZ R60, R3.reuse, R60 ;  /* 0x0000003c033c7220 */ /* 0x040fe20000410000 */
[C---:B------:R-:W-:Y:S01]  /*7bc0*/  HMMA.16816.F32.BF16 R32, R128.reuse, R122, R32 ;  /* 0x0000007a8020723c */ /* 0x040fe20000041820 */
[----:B------:R-:W-:Y:S01]  /*7bd0*/  LDSM.16.MT88.4 R120, [R200+0x12800] ;  /* 0x01280000c878783b */ /* 0x000fe20000004200 */
[----:B------:R-:W1:Y:S02]  /*7be0*/  MUFU.EX2 R185, R185 ;  /* 0x000000b900b97308 */ /* 0x000e640000000800 */
[C---:B------:R-:W-:Y:S02]  /*7bf0*/  FMUL.FTZ R61, R3.reuse, R61 ;  /* 0x0000003d033d7220 */ /* 0x040fe40000410000 */
[C---:B------:R-:W-:Y:S02]  /*7c00*/  FMUL.FTZ R62, R2.reuse, R62 ;  /* 0x0000003e023e7220 */ /* 0x040fe40000410000 */
[C---:B----4-:R-:W-:Y:S04]  /*7c10*/  HMMA.16816.F32.BF16 R36, R128.reuse, R112, R36 ;  /* 0x000000708024723c */ /* 0x050fe80000041824 */
[C---:B------:R-:W-:Y:S01]  /*7c20*/  FMUL.FTZ R63, R2.reuse, R63 ;  /* 0x0000003f023f7220 */ /* 0x040fe20000410000 */
[----:B------:R-:W-:Y:S01]  /*7c30*/  MUFU.EX2 R186, R186 ;  /* 0x000000ba00ba7308 */ /* 0x000fe20000000800 */
[C---:B------:R-:W-:Y:S02]  /*7c40*/  FMUL.FTZ R64, R3.reuse, R64 ;  /* 0x0000004003407220 */ /* 0x040fe40000410000 */
[C---:B------:R-:W-:Y:S01]  /*7c50*/  HMMA.16816.F32.BF16 R40, R128.reuse, R114, R40 ;  /* 0x000000728028723c */ /* 0x040fe20000041828 */
[----:B------:R-:W-:Y:S03]  /*7c60*/  LDSM.16.MT88.4 R112, [R204+0x12800] ;  /* 0x01280000cc70783b */ /* 0x000fe60000004200 */
[C---:B------:R-:W-:Y:S02]  /*7c70*/  FMUL.FTZ R65, R3.reuse, R65 ;  /* 0x0000004103417220 */ /* 0x040fe40000410000 */
[C---:B------:R-:W-:Y:S01]  /*7c80*/  FMUL.FTZ R66, R2.reuse, R66 ;  /* 0x0000004202427220 */ /* 0x040fe20000410000 */
[----:B------:R-:W4:Y:S01]  /*7c90*/  MUFU.EX2 R187, R187 ;  /* 0x000000bb00bb7308 */ /* 0x000f220000000800 */
[C---:B------:R-:W-:Y:S01]  /*7ca0*/  FMUL.FTZ R67, R2.reuse, R67 ;  /* 0x0000004302437220 */ /* 0x040fe20000410000 */
[C---:B--2---:R-:W-:Y:S03]  /*7cb0*/  HMMA.16816.F32.BF16 R44, R128.reuse, R104, R44 ;  /* 0x00000068802c723c */ /* 0x044fe6000004182c */
[C---:B------:R-:W-:Y:S02]  /*7cc0*/  FMUL.FTZ R68, R3.reuse, R68 ;  /* 0x0000004403447220 */ /* 0x040fe40000410000 */
[C---:B------:R-:W-:Y:S03]  /*7cd0*/  FMUL.FTZ R69, R3.reuse, R69 ;  /* 0x0000004503457220 */ /* 0x040fe60000410000 */
[----:B------:R-:W-:Y:S01]  /*7ce0*/  MUFU.EX2 R234, R234 ;  /* 0x000000ea00ea7308 */ /* 0x000fe20000000800 */
[C---:B------:R-:W-:Y:S01]  /*7cf0*/  FMUL.FTZ R70, R2.reuse, R70 ;  /* 0x0000004602467220 */ /* 0x040fe20000410000 */
[C---:B------:R-:W-:Y:S01]  /*7d00*/  HMMA.16816.F32.BF16 R48, R128.reuse, R106, R48 ;  /* 0x0000006a8030723c */ /* 0x040fe20000041830 */
[----:B------:R-:W2:Y:S02]  /*7d10*/  LDSM.16.MT88.4 R104, [R204+0x16000] ;  /* 0x01600000cc68783b */ /* 0x000ea40000004200 */
[C---:B------:R-:W-:Y:S02]  /*7d20*/  FMUL.FTZ R71, R2.reuse, R71 ;  /* 0x0000004702477220 */ /* 0x040fe40000410000 */
[C---:B------:R-:W-:Y:S03]  /*7d30*/  FMUL.FTZ R72, R3.reuse, R72 ;  /* 0x0000004803487220 */ /* 0x040fe60000410000 */
[C---:B------:R-:W-:Y:S01]  /*7d40*/  HMMA.16816.F32.BF16 R52, R128.reuse, R100, R52 ;  /* 0x000000648034723c */ /* 0x040fe20000041834 */
[----:B------:R-:W1:Y:S03]  /*7d50*/  MUFU.EX2 R235, R235 ;  /* 0x000000eb00eb7308 */ /* 0x000e660000000800 */
[C---:B------:R-:W-:Y:S02]  /*7d60*/  FMUL.FTZ R73, R3.reuse, R73 ;  /* 0x0000004903497220 */ /* 0x040fe40000410000 */
[C---:B------:R-:W-:Y:S02]  /*7d70*/  FMUL.FTZ R74, R2.reuse, R74 ;  /* 0x0000004a024a7220 */ /* 0x040fe40000410000 */
[C---:B------:R-:W-:Y:S01]  /*7d80*/  HMMA.16816.F32.BF16 R56, R128.reuse, R102, R56 ;  /* 0x000000668038723c */ /* 0x040fe20000041838 */
[----:B------:R-:W1:Y:S02]  /*7d90*/  LDSM.16.MT88.4 R100, [R202+0x16000] ;  /* 0x01600000ca64783b */ /* 0x000e640000004200 */
[----:B------:R-:W-:Y:S01]  /*7da0*/  MUFU.EX2 R236, R236 ;  /* 0x000000ec00ec7308 */ /* 0x000fe20000000800 */
[C---:B------:R-:W-:Y:S02]  /*7db0*/  FMUL.FTZ R75, R2.reuse, R75 ;  /* 0x0000004b024b7220 */ /* 0x040fe40000410000 */
[C---:B------:R-:W-:Y:S02]  /*7dc0*/  FMUL.FTZ R76, R3.reuse, R76 ;  /* 0x0000004c034c7220 */ /* 0x040fe40000410000 */
[C---:B------:R-:W-:Y:S04]  /*7dd0*/  HMMA.16816.F32.BF16 R60, R128.reuse, R108, R60 ;  /* 0x0000006c803c723c */ /* 0x040fe8000004183c */
[C---:B------:R-:W-:Y:S01]  /*7de0*/  FMUL.FTZ R77, R3.reuse, R77 ;  /* 0x0000004d034d7220 */ /* 0x040fe20000410000 */
[----:B------:R-:W1:Y:S01]  /*7df0*/  MUFU.EX2 R237, R237 ;  /* 0x000000ed00ed7308 */ /* 0x000e620000000800 */
[C---:B------:R-:W-:Y:S02]  /*7e00*/  FMUL.FTZ R78, R2.reuse, R78 ;  /* 0x0000004e024e7220 */ /* 0x040fe40000410000 */
[C---:B------:R-:W-:Y:S01]  /*7e10*/  HMMA.16816.F32.BF16 R64, R128.reuse, R110, R64 ;  /* 0x0000006e8040723c */ /* 0x040fe20000041840 */
[----:B------:R-:W4:Y:S03]  /*7e20*/  LDSM.16.MT88.4 R108, [R201+0x16000] ;  /* 0x01600000c96c783b */ /* 0x000f260000004200 */
[C---:B------:R-:W-:Y:S02]  /*7e30*/  FMUL.FTZ R79, R2.reuse, R79 ;  /* 0x0000004f024f7220 */ /* 0x040fe40000410000 */
[C---:B------:R-:W-:Y:S01]  /*7e40*/  FMUL.FTZ R80, R3.reuse, R80 ;  /* 0x0000005003507220 */ /* 0x040fe20000410000 */
[----:B------:R-:W-:Y:S01]  /*7e50*/  MUFU.EX2 R238, R238 ;  /* 0x000000ee00ee7308 */ /* 0x000fe20000000800 */
[C---:B------:R-:W-:Y:S01]  /*7e60*/  FMUL.FTZ R81, R3.reuse, R81 ;  /* 0x0000005103517220 */ /* 0x040fe20000410000 */
[C---:B--2---:R-:W-:Y:S03]  /*7e70*/  HMMA.16816.F32.BF16 R68, R128.reuse, R104, R68 ;  /* 0x000000688044723c */ /* 0x044fe60000041844 */
[C---:B------:R-:W-:Y:S02]  /*7e80*/  FMUL.FTZ R82, R2.reuse, R82 ;  /* 0x0000005202527220 */ /* 0x040fe40000410000 */
[C---:B------:R-:W-:Y:S02]  /*7e90*/  FMUL.FTZ R83, R2.reuse, R83 ;  /* 0x0000005302537220 */ /* 0x040fe40000410000 */
[C---:B------:R-:W-:Y:S01]  /*7ea0*/  FMUL.FTZ R84, R3.reuse, R84 ;  /* 0x0000005403547220 */ /* 0x040fe20000410000 */
[C---:B------:R-:W-:Y:S01]  /*7eb0*/  HMMA.16816.F32.BF16 R72, R128.reuse, R106, R72 ;  /* 0x0000006a8048723c */ /* 0x040fe20000041848 */
[----:B------:R-:W2:Y:S01]  /*7ec0*/  LDSM.16.MT88.4 R104, [R200+0x16000] ;  /* 0x01600000c868783b */ /* 0x000ea20000004200 */
[----:B------:R-:W2:Y:S02]  /*7ed0*/  MUFU.EX2 R239, R239 ;  /* 0x000000ef00ef7308 */ /* 0x000ea40000000800 */
[C---:B------:R-:W-:Y:S02]  /*7ee0*/  FMUL.FTZ R85, R3.reuse, R85 ;  /* 0x0000005503557220 */ /* 0x040fe40000410000 */
[C---:B------:R-:W-:Y:S02]  /*7ef0*/  FMUL.FTZ R86, R2.reuse, R86 ;  /* 0x0000005602567220 */ /* 0x040fe40000410000 */
[C---:B-1----:R-:W-:Y:S04]  /*7f00*/  HMMA.16816.F32.BF16 R76, R128.reuse, R100, R76 ;  /* 0x00000064804c723c */ /* 0x042fe8000004184c */
[C---:B------:R-:W-:Y:S01]  /*7f10*/  FMUL.FTZ R87, R2.reuse, R87 ;  /* 0x0000005702577220 */ /* 0x040fe20000410000 */
[----:B------:R-:W-:Y:S01]  /*7f20*/  MUFU.EX2 R240, R240 ;  /* 0x000000f000f07308 */ /* 0x000fe20000000800 */
[----:B------:R-:W-:Y:S01]  /*7f30*/  FMUL.FTZ R88, R3, R88 ;  /* 0x0000005803587220 */ /* 0x000fe20000410000 */
[----:B------:R-:W-:Y:S01]  /*7f40*/  F2FP.BF16.PACK_AB R100, R177, R176 ;  /* 0x000000b0b164723e */ /* 0x000fe200000010ff */
[C---:B------:R-:W-:Y:S04]  /*7f50*/  HMMA.16816.F32.BF16 R80, R128.reuse, R102, R80 ;  /* 0x000000668050723c */ /* 0x040fe80000041850 */
[----:B------:R-:W-:Y:S01]  /*7f60*/  FMUL.FTZ R89, R3, R89 ;  /* 0x0000005903597220 */ /* 0x000fe20000410000 */
[----:B---3--:R-:W-:Y:S01]  /*7f70*/  F2FP.BF16.PACK_AB R101, R181, R180 ;  /* 0x000000b4b565723e */ /* 0x008fe200000010ff */
[C---:B------:R-:W-:Y:S01]  /*7f80*/  FMUL.FTZ R90, R2.reuse, R90 ;  /* 0x0000005a025a7220 */ /* 0x040fe20000410000 */
[----:B------:R-:W-:Y:S01]  /*7f90*/  F2FP.BF16.PACK_AB R102, R179, R178 ;  /* 0x000000b2b366723e */ /* 0x000fe200000010ff */
[C---:B----4-:R-:W-:Y:S01]  /*7fa0*/  HMMA.16816.F32.BF16 R84, R128.reuse, R108, R84 ;  /* 0x0000006c8054723c */ /* 0x050fe20000041854 */
[----:B------:R-:W-:Y:S03]  /*7fb0*/  MUFU.EX2 R242, R242 ;  /* 0x000000f200f27308 */ /* 0x000fe60000000800 */
[C---:B------:R-:W-:Y:S01]  /*7fc0*/  FMUL.FTZ R91, R2.reuse, R91 ;  /* 0x0000005b025b7220 */ /* 0x040fe20000410000 */
[----:B-----5:R-:W-:Y:S01]  /*7fd0*/  F2FP.BF16.PACK_AB R103, R183, R182 ;  /* 0x000000b6b767723e */ /* 0x020fe200000010ff */
[C---:B------:R-:W-:Y:S02]  /*7fe0*/  FMUL.FTZ R92, R3.reuse, R92 ;  /* 0x0000005c035c7220 */ /* 0x040fe40000410000 */
[C---:B------:R-:W-:Y:S03]  /*7ff0*/  FMUL.FTZ R93, R3.reuse, R93 ;  /* 0x0000005d035d7220 */ /* 0x040fe60000410000 */
[C---:B------:R-:W-:Y:S01]  /*8000*/  HMMA.16816.F32.BF16 R88, R128.reuse, R110, R88 ;  /* 0x0000006e8058723c */ /* 0x040fe20000041858 */
[----:B------:R-:W1:Y:S01]  /*8010*/  LDSM.16.MT88.4 R108, [R201+0x12800] ;  /* 0x01280000c96c783b */ /* 0x000e620000004200 */
[----:B------:R-:W3:Y:S01]  /*8020*/  MUFU.EX2 R243, R243 ;  /* 0x000000f300f37308 */ /* 0x000ee20000000800 */
[C---:B------:R-:W-:Y:S02]  /*8030*/  FMUL.FTZ R94, R2.reuse, R94 ;  /* 0x0000005e025e7220 */ /* 0x040fe40000410000 */
[C---:B------:R-:W-:Y:S02]  /*8040*/  FMUL.FTZ R95, R2.reuse, R95 ;  /* 0x0000005f025f7220 */ /* 0x040fe40000410000 */
[C---:B------:R-:W-:Y:S02]  /*8050*/  FMUL.FTZ R96, R3.reuse, R96 ;  /* 0x0000006003607220 */ /* 0x040fe40000410000 */
[----:B------:R-:W-:Y:S03]  /*8060*/  FMUL.FTZ R97, R3, R97 ;  /* 0x0000006103617220 */ /* 0x000fe60000410000 */
[C---:B--2---:R-:W-:Y:S03]  /*8070*/  HMMA.16816.F32.BF16 R92, R128.reuse, R104, R92 ;  /* 0x00000068805c723c */ /* 0x044fe6000004185c */
[C---:B------:R-:W-:Y:S02]  /*8080*/  FMUL.FTZ R98, R2.reuse, R98 ;  /* 0x0000006202627220 */ /* 0x040fe40000410000 */
[----:B------:R-:W-:Y:S02]  /*8090*/  FMUL.FTZ R99, R2, R99 ;  /* 0x0000006302637220 */ /* 0x000fe40000410000 */
[--C-:B------:R-:W-:Y:S02]  /*80a0*/  FFMA.FTZ R135, R135, c[0x0][0x23c], -R144.reuse ;  /* 0x00008f0087877a23 */ /* 0x100fe40000010890 */
[----:B------:R-:W-:Y:S03]  /*80b0*/  FFMA.FTZ R144, R134, c[0x0][0x23c], -R144 ;  /* 0x00008f0086907a23 */ /* 0x000fe60000010890 */
[----:B------:R-:W-:Y:S01]  /*80c0*/  HMMA.16816.F32.BF16 R96, R128, R106, R96 ;  /* 0x0000006a8060723c */ /* 0x000fe20000041860 */
[----:B------:R-:W2:Y:S01]  /*80d0*/  LDSM.16.MT88.4 R104, [R200+0x14800] ;  /* 0x01480000c868783b */ /* 0x000ea20000004200 */
[----:B------:R4:W-:Y:S01]  /*80e0*/  MUFU.EX2 R134, R144 ;  /* 0x0000009000867308 */ /* 0x0009e20000000800 */
[----:B------:R-:W-:Y:S02]  /*80f0*/  FFMA.FTZ R175, R3, R232, R175 ;  /* 0x000000e803af7223 */ /* 0x000fe400000100af */
[----:B------:R-:W-:Y:S01]  /*8100*/  FFMA.FTZ R171, R2, R233, R171 ;  /* 0x000000e902ab7223 */ /* 0x000fe200000100ab */
[----:B------:R-:W-:Y:S01]  /*8110*/  MOV R2, R133 ;  /* 0x0000008500027202 */ /* 0x000fe20000000f00 */
[----:B------:R-:W-:Y:S01]  /*8120*/  FADD.FTZ R174, R174, R175 ;  /* 0x000000afaeae7221 */ /* 0x000fe20000010000 */
[C---:B------:R-:W-:Y:S01]  /*8130*/  HMMA.16816.F32.BF16 R4, R100.reuse, R112, R4 ;  /* 0x000000706404723c */ /* 0x040fe20000041804 */
[----:B------:R-:W-:Y:S03]  /*8140*/  LDSM.16.MT88.4 R128, [R202+0x15000] ;  /* 0x01500000ca80783b */ /* 0x000fe60000004200 */
[----:B------:R-:W5:Y:S01]  /*8150*/  MUFU.EX2 R135, R135 ;  /* 0x0000008700877308 */ /* 0x000f620000000800 */
[----:B------:R-:W-:Y:S02]  /*8160*/  FADD.FTZ R170, R170, R171 ;  /* 0x000000abaaaa7221 */ /* 0x000fe40000010000 */
[----:B------:R-:W-:Y:S01]  /*8170*/  FADD.FTZ R173, R173, R174 ;  /* 0x000000aeadad7221 */ /* 0x000fe20000010000 */
[C---:B------:R-:W-:Y:S01]  /*8180*/  HMMA.16816.F32.BF16 R8, R100.reuse, R114, R8 ;  /* 0x000000726408723c */ /* 0x040fe20000041808 */
[----:B------:R-:W-:Y:S03]  /*8190*/  LDSM.16.MT88.4 R112, [R202+0x16800] ;  /* 0x01680000ca70783b */ /* 0x000fe60000004200 */
[----:B------:R-:W-:Y:S02]  /*81a0*/  FADD.FTZ R3, R169, R170 ;  /* 0x000000aaa9037221 */ /* 0x000fe40000010000 */
[----:B------:R-:W-:Y:S02]  /*81b0*/  FADD.FTZ R173, R172, R173 ;  /* 0x000000adacad7221 */ /* 0x000fe40000010000 */
[C---:B------:R-:W-:Y:S01]  /*81c0*/  HMMA.16816.F32.BF16 R12, R100.reuse, R116, R12 ;  /* 0x00000074640c723c */ /* 0x040fe2000004180c */
[----:B----4-:R-:W-:Y:S03]  /*81d0*/  LDSM.16.MT88.4 R144, [R200+0x13800] ;  /* 0x01380000c890783b */ /* 0x010fe60000004200 */
        /* <DEDUP_REMOVED lines=11> */
[----:B------:R-:W-:Y:S02]  /*8290*/  FADD.FTZ R182, R182, R181 ;  /* 0x000000b5b6b67221 */ /* 0x000fe40000010000 */
[----:B------:R-:W-:Y:S02]  /*82a0*/  FADD.FTZ R179, R179, R178 ;  /* 0x000000b2b3b37221 */ /* 0x000fe40000010000 */
[C---:B------:R-:W-:Y:S04]  /*82b0*/  HMMA.16816.F32.BF16 R28, R100.reuse, R120, R28 ;  /* 0x00000078641c723c */ /* 0x040fe8000004181c */
[----:B------:R-:W-:Y:S04]  /*82c0*/  FADD.FTZ R183, R183, R182 ;  /* 0x000000b6b7b77221 */ /* 0x000fe80000010000 */
        /* <DEDUP_REMOVED lines=19> */
[----:B------:R-:W4:Y:S07]  /*8400*/  LDSM.16.MT88.4 R112, [R201+0x13000] ;  /* 0x01300000c970783b */ /* 0x000f2e0000004200 */
[C---:B------:R-:W-:Y:S08]  /*8410*/  HMMA.16816.F32.BF16 R84, R100.reuse, R116, R84 ;  /* 0x000000746454723c */ /* 0x040ff00000041854 */
[C---:B------:R-:W-:Y:S01]  /*8420*/  HMMA.16816.F32.BF16 R88, R100.reuse, R118, R88 ;  /* 0x000000766458723c */ /* 0x040fe20000041858 */
[----:B------:R-:W3:Y:S07]  /*8430*/  LDSM.16.MT88.4 R116, [R204+0x15000] ;  /* 0x01500000cc74783b */ /* 0x000eee0000004200 */
        /* <DEDUP_REMOVED lines=9> */
[----:B------:R-:W-:Y:S02]  /*84d0*/  FADD.FTZ R185, R185, R184 ;  /* 0x000000b8b9b97221 */ /* 0x000fe40000010000 */
[----:B------:R-:W-:Y:S02]  /*84e0*/  FADD.FTZ R235, R235, R234 ;  /* 0x000000eaebeb7221 */ /* 0x000fe40000010000 */
[----:B------:R-:W-:Y:S02]  /*84f0*/  FADD.FTZ R186, R186, R185 ;  /* 0x000000b9baba7221 */ /* 0x000fe40000010000 */
[C---:B-1----:R-:W-:Y:S03]  /*8500*/  HMMA.16816.F32.BF16 R4, R100.reuse, R108, R4 ;  /* 0x0000006c6404723c */ /* 0x042fe60000041804 */
[----:B------:R-:W-:Y:S02]  /*8510*/  FADD.FTZ R236, R236, R235 ;  /* 0x000000ebecec7221 */ /* 0x000fe40000010000 */
[----:B------:R-:W-:Y:S02]  /*8520*/  FADD.FTZ R187, R187, R186 ;  /* 0x000000babbbb7221 */ /* 0x000fe40000010000 */
[----:B------:R-:W-:Y:S01]  /*8530*/  FADD.FTZ R237, R237, R236 ;  /* 0x000000eceded7221 */ /* 0x000fe20000010000 */
[C---:B------:R-:W-:Y:S01]  /*8540*/  HMMA.16816.F32.BF16 R8, R100.reuse, R110, R8 ;  /* 0x0000006e6408723c */ /* 0x040fe20000041808 */
[----:B------:R-:W1:Y:S07]  /*8550*/  LDSM.16.MT88.4 R108, [R204+0x17000] ;  /* 0x01700000cc6c783b */ /* 0x000e6e0000004200 */
[C---:B------:R-:W-:Y:S08]  /*8560*/  HMMA.16816.F32.BF16 R12, R100.reuse, R120, R12 ;  /* 0x00000078640c723c */ /* 0x040ff0000004180c */
[C---:B------:R-:W-:Y:S08]  /*8570*/  HMMA.16816.F32.BF16 R16, R100.reuse, R122, R16 ;  /* 0x0000007a6410723c */ /* 0x040ff00000041810 */
[C---:B----4-:R-:W-:Y:S08]  /*8580*/  HMMA.16816.F32.BF16 R20, R100.reuse, R112, R20 ;  /* 0x000000706414723c */ /* 0x050ff00000041814 */
[C---:B------:R-:W-:Y:S01]  /*8590*/  HMMA.16816.F32.BF16 R24, R100.reuse, R114, R24 ;  /* 0x000000726418723c */ /* 0x040fe20000041818 */
[----:B------:R-:W4:Y:S07]  /*85a0*/  LDSM.16.MT88.4 R112, [R202+0x17000] ;  /* 0x01700000ca70783b */ /* 0x000f2e0000004200 */
[C---:B------:R-:W-:Y:S08]  /*85b0*/  HMMA.16816.F32.BF16 R28, R100.reuse, R124, R28 ;  /* 0x0000007c641c723c */ /* 0x040ff0000004181c */
[C---:B------:R-:W-:Y:S01]  /*85c0*/  HMMA.16816.F32.BF16 R32, R100.reuse, R126, R32 ;  /* 0x0000007e6420723c */ /* 0x040fe20000041820 */
[----:B------:R-:W-:Y:S07]  /*85d0*/  LDSM.16.MT88.4 R124, [R204+0x13800] ;  /* 0x01380000cc7c783b */ /* 0x000fee0000004200 */
[C---:B---3--:R-:W-:Y:S08]  /*85e0*/  HMMA.16816.F32.BF16 R36, R100.reuse, R116, R36 ;  /* 0x000000746424723c */ /* 0x048ff00000041824 */
[C---:B------:R-:W-:Y:S01]  /*85f0*/  HMMA.16816.F32.BF16 R40, R100.reuse, R118, R40 ;  /* 0x000000766428723c */ /* 0x040fe20000041828 */
[----:B------:R-:W3:Y:S07]  /*8600*/  LDSM.16.MT88.4 R116, [R201+0x17000] ;  /* 0x01700000c974783b */ /* 0x000eee0000004200 */
        /* <DEDUP_REMOVED lines=8> */
[C---:B--2---:R-:W-:Y:S04]  /*8690*/  HMMA.16816.F32.BF16 R60, R100.reuse, R104, R60 ;  /* 0x00000068643c723c */ /* 0x044fe8000004183c */
[----:B-----5:R-:W-:Y:S01]  /*86a0*/  F2FP.BF16.PACK_AB R139, R134, R135 ;  /* 0x00000087868b723e */ /* 0x020fe200000010ff */
[----:B------:R-:W-:Y:S02]  /*86b0*/  FADD.FTZ R242, R242, R237 ;  /* 0x000000edf2f27221 */ /* 0x000fe40000010000 */
[----:B------:R-:W-:Y:S01]  /*86c0*/  FADD.FTZ R239, R239, R238 ;  /* 0x000000eeefef7221 */ /* 0x000fe20000010000 */
[C---:B------:R-:W-:Y:S01]  /*86d0*/  HMMA.16816.F32.BF16 R64, R100.reuse, R106, R64 ;  /* 0x0000006a6440723c */ /* 0x040fe20000041840 */
[----:B------:R-:W2:Y:S03]  /*86e0*/  LDSM.16.MT88.4 R104, [R200+0x17000] ;  /* 0x01700000c868783b */ /* 0x000ea60000004200 */
        /* <DEDUP_REMOVED lines=8> */
[C---:B----4-:R-:W-:Y:S08]  /*8770*/  HMMA.16816.F32.BF16 R76, R100.reuse, R112, R76 ;  /* 0x00000070644c723c */ /* 0x050ff0000004184c */
[C---:B------:R-:W-:Y:S08]  /*8780*/  HMMA.16816.F32.BF16 R80, R100.reuse, R114, R80 ;  /* 0x000000726450723c */ /* 0x040ff00000041850 */
[C---:B---3--:R-:W-:Y:S08]  /*8790*/  HMMA.16816.F32.BF16 R84, R100.reuse, R116, R84 ;  /* 0x000000746454723c */ /* 0x048ff00000041854 */
[C---:B------:R-:W-:Y:S08]  /*87a0*/  HMMA.16816.F32.BF16 R88, R100.reuse, R118, R88 ;  /* 0x000000766458723c */ /* 0x040ff00000041858 */
[C---:B--2---:R-:W-:Y:S08]  /*87b0*/  HMMA.16816.F32.BF16 R92, R100.reuse, R104, R92 ;  /* 0x00000068645c723c */ /* 0x044ff0000004185c */
[----:B------:R-:W-:Y:S08]  /*87c0*/  HMMA.16816.F32.BF16 R96, R100, R106, R96 ;  /* 0x0000006a6460723c */ /* 0x000ff00000041860 */
[C---:B------:R-:W-:Y:S01]  /*87d0*/  HMMA.16816.F32.BF16 R128, R136.reuse, R124, R4 ;  /* 0x0000007c8880723c */ /* 0x040fe20000041804 */
[----:B------:R-:W2:Y:S07]  /*87e0*/  LDSM.16.MT88.4 R4, [R202+0x17800] ;  /* 0x01780000ca04783b */ /* 0x000eae0000004200 */
[C---:B------:R-:W-:Y:S01]  /*87f0*/  HMMA.16816.F32.BF16 R124, R136.reuse, R126, R8 ;  /* 0x0000007e887c723c */ /* 0x040fe20000041808 */
[----:B------:R-:W3:Y:S07]  /*8800*/  LDSM.16.MT88.4 R8, [R201+0x17800] ;  /* 0x01780000c908783b */ /* 0x000eee0000004200 */
[C---:B-1----:R-:W-:Y:S01]  /*8810*/  HMMA.16816.F32.BF16 R120, R136.reuse, R108, R12 ;  /* 0x0000006c8878723c */ /* 0x042fe2000004180c */
[----:B------:R-:W1:Y:S07]  /*8820*/  LDSM.16.MT88.4 R12, [R200+0x17800] ;  /* 0x01780000c80c783b */ /* 0x000e6e0000004200 */
        /* <DEDUP_REMOVED lines=15> */
[C---:B--2---:R-:W-:Y:S08]  /*8920*/  HMMA.16816.F32.BF16 R76, R136.reuse, R4, R76 ;  /* 0x00000004884c723c */ /* 0x044ff0000004184c */
[C---:B------:R-:W-:Y:S08]  /*8930*/  HMMA.16816.F32.BF16 R80, R136.reuse, R6, R80 ;  /* 0x000000068850723c */ /* 0x040ff00000041850 */
[C---:B---3--:R-:W-:Y:S08]  /*8940*/  HMMA.16816.F32.BF16 R84, R136.reuse, R8, R84 ;  /* 0x000000088854723c */ /* 0x048ff00000041854 */
[C---:B------:R-:W-:Y:S08]  /*8950*/  HMMA.16816.F32.BF16 R88, R136.reuse, R10, R88 ;  /* 0x0000000a8858723c */ /* 0x040ff00000041858 */
[C---:B-1----:R-:W-:Y:S08]  /*8960*/  HMMA.16816.F32.BF16 R92, R136.reuse, R12, R92 ;  /* 0x0000000c885c723c */ /* 0x042ff0000004185c */
[----:B------:R-:W-:Y:S07]  /*8970*/  HMMA.16816.F32.BF16 R96, R136, R14, R96 ;  /* 0x0000000e8860723c */ /* 0x000fee0000041860 */
[----:B------:R-:W-:Y:S01]  /*8980*/  MOV R137, R132 ;  /* 0x0000008400897202 */ /* 0x000fe20000000f00 */
[----:B------:R-:W-:-:S05]  /*8990*/  @P5 BRA `(.L_x_214) ;  /* 0xffffceb000005947 */ /* 0x000fca000383ffff */
.L_x_213:
        /* <DEDUP_REMOVED lines=225> */
[----:B------:R-:W-:Y:S04]  /*97b0*/  STS [R11+0x4000], R36 ;  /* 0x004000240b007388 */ /* 0x000fe80000000800 */
[----:B------:R-:W-:Y:S04]  /*97c0*/  STS [R11+0x4400], R38 ;  /* 0x004400260b007388 */ /* 0x000fe80000000800 */
[----:B------:R-:W-:Y:S01]  /*97d0*/  STS [R13+0x4000], R40 ;  /* 0x004000280d007388 */ /* 0x000fe20000000800 */
[----:B------:R-:W-:Y:S02]  /*97e0*/  @P1 MOV R61, c[0x0][0x210] ;  /* 0x00008400003d1a02 */ /* 0x000fe40000000f00 */
[----:B------:R-:W-:Y:S01]  /*97f0*/  @!P1 MOV R10, c[0x0][0x214] ;  /* 0x00008500000a9a02 */ /* 0x000fe20000000f00 */
[----:B------:R-:W-:Y:S02]  /*9800*/  STS [R13+0x4400], R42 ;  /* 0x0044002a0d007388 */ /* 0x000fe40000000800 */
[----:B------:R-:W-:Y:S01]  /*9810*/  @P1 IMAD R61, R61, c[0x0][0x214], RZ ;  /* 0x000085003d3d1a24 */ /* 0x000fe200078e02ff */
[----:B------:R-:W-:Y:S01]  /*9820*/  @!P1 SEL R61, R10, c[0x0][0x234], !P2 ;  /* 0x00008d000a3d9a07 */ /* 0x000fe20005000000 */
[----:B------:R-:W-:Y:S01]  /*9830*/  STS [R15+0x4000], R44 ;  /* 0x0040002c0f007388 */ /* 0x000fe20000000800 */
[----:B------:R-:W-:-:S03]  /*9840*/  @P1 MOV R10, 0x1 ;  /* 0x00000001000a1802 */ /* 0x000fc60000000f00 */
[----:B------:R-:W-:Y:S01]  /*9850*/  STS [R15+0x4400], R46 ;  /* 0x0044002e0f007388 */ /* 0x000fe20000000800 */
[----:B------:R-:W-:-:S03]  /*9860*/  @!P1 IMAD R10, R61, c[0x0][0x1c0], RZ ;  /* 0x000070003d0a9a24 */ /* 0x000fc600078e02ff */
[----:B------:R-:W-:Y:S01]  /*9870*/  STS [R17+0x4000], R48 ;  /* 0x0040003011007388 */ /* 0x000fe20000000800 */
[----:B--2---:R-:W-:-:S03]  /*9880*/  IMAD R10, R5, R10, RZ ;  /* 0x0000000a050a7224 */ /* 0x004fc600078e02ff */
[----:B------:R-:W-:Y:S02]  /*9890*/  STS [R17+0x4400], R50 ;  /* 0x0044003211007388 */ /* 0x000fe40000000800 */
[----:B------:R-:W-:Y:S02]  /*98a0*/  SEL R10, R10, RZ, P3 ;  /* 0x000000ff0a0a7207 */ /* 0x000fe40001800000 */
        /* <DEDUP_REMOVED lines=8> */
[----:B------:R-:W-:Y:S04]  /*9930*/  STS [R11+0x8000], R68 ;  /* 0x008000440b007388 */ /* 0x000fe80000000800 */
[----:B------:R5:W-:Y:S04]  /*9940*/  STS [R11+0x8400], R70 ;  /* 0x008400460b007388 */ /* 0x000be80000000800 */
[----:B------:R5:W-:Y:S01]  /*9950*/  STS [R13+0x8000], R72 ;  /* 0x008000480d007388 */ /* 0x000be20000000800 */
[----:B-1----:R-:W-:-:S03]  /*9960*/  @!P0 SHF.R.S32.HI R60, RZ, 0x1f, R5 ;  /* 0x0000001fff3c8819 */ /* 0x002fc60000011405 */
[----:B------:R1:W-:Y:S01]  /*9970*/  STS [R13+0x8400], R74 ;  /* 0x0084004a0d007388 */ /* 0x0003e20000000800 */
[----:B--2---:R-:W-:-:S03]  /*9980*/  @!P0 IMAD.WIDE.U32 R62, R5, c[0x0][0x1e0], RZ ;  /* 0x00007800053e8a25 */ /* 0x004fc600078e00ff */
[----:B------:R1:W-:Y:S01]  /*9990*/  STS [R15+0x8000], R76 ;  /* 0x0080004c0f007388 */ /* 0x0003e20000000800 */
[----:B------:R-:W-:Y:S01]  /*99a0*/  @!P0 IMAD R60, R60, c[0x0][0x1e0], RZ ;  /* 0x000078003c3c8a24 */ /* 0x000fe200078e02ff */
[----:B------:R-:W-:Y:S01]  /*99b0*/  @!P0 MOV R4, R62 ;  /* 0x0000003e00048202 */ /* 0x000fe20000000f00 */
[C---:B------:R-:W-:Y:S01]  /*99c0*/  @!P3 IMAD R62, R5.reuse, c[0x0][0x214], RZ ;  /* 0x00008500053eba24 */ /* 0x040fe200078e02ff */
[----:B------:R1:W-:Y:S01]  /*99d0*/  STS [R15+0x8400], R78 ;  /* 0x0084004e0f007388 */ /* 0x0003e20000000800 */
[----:B------:R-:W-:Y:S01]  /*99e0*/  @!P0 IMAD R60, R5, c[0x0][0x1e4], R60 ;  /* 0x00007900053c8a24 */ /* 0x000fe200078e023c */
[----:B---3--:R-:W-:Y:S01]  /*99f0*/  @P1 MOV R64, c[0x0][0x210] ;  /* 0x0000840000401a02 */ /* 0x008fe20000000f00 */
[----:B----4-:R-:W-:Y:S01]  /*9a00*/  CS2R R66, SRZ ;  /* 0x0000000000427805 */ /* 0x010fe2000001ff00 */
[----:B------:R1:W-:Y:S01]  /*9a10*/  STS [R17+0x8000], R80 ;  /* 0x0080005011007388 */ /* 0x0003e20000000800 */
[----:B------:R-:W-:Y:S02]  /*9a20*/  @!P1 MOV R64, 0x1 ;  /* 0x0000000100409802 */ /* 0x000fe40000000f00 */
[----:B------:R-:W-:Y:S01]  /*9a30*/  @!P0 IADD3 R3, R63, R60, RZ ;  /* 0x0000003c3f038210 */ /* 0x000fe20007ffe0ff */
[----:B------:R1:W-:Y:S01]  /*9a40*/  STS [R17+0x8400], R82 ;  /* 0x0084005211007388 */ /* 0x0003e20000000800 */
[----:B------:R-:W-:-:S02]  /*9a50*/  SHF.R.S32.HI R60, RZ, 0x1f, R9 ;  /* 0x0000001fff3c7819 */ /* 0x000fc40000011409 */
[----:B------:R-:W-:Y:S01]  /*9a60*/  @!P3 SEL R62, R62, R213, !P0 ;  /* 0x000000d53e3eb207 */ /* 0x000fe20004000000 */
[----:B------:R1:W-:Y:S01]  /*9a70*/  STS [R19+0x8000], R84 ;  /* 0x0080005413007388 */ /* 0x0003e20000000800 */
[----:B------:R-:W-:Y:S02]  /*9a80*/  LEA.HI R60, R60, R9, RZ, 0x3 ;  /* 0x000000093c3c7211 */ /* 0x000fe400078f18ff */
[----:B------:R-:W-:Y:S01]  /*9a90*/  LOP3.LUT P0, RZ, R8, 0x3, RZ, 0xc0, !PT ;  /* 0x0000000308ff7812 */ /* 0x000fe2000780c0ff */
[----:B------:R1:W-:Y:S01]  /*9aa0*/  STS [R19+0x8400], R86 ;  /* 0x0084005613007388 */ /* 0x0003e20000000800 */
[----:B------:R-:W-:Y:S02]  /*9ab0*/  LOP3.LUT R60, R60, 0xffffff8, RZ, 0xc0, !PT ;  /* 0x0ffffff83c3c7812 */ /* 0x000fe400078ec0ff */
[----:B------:R-:W-:Y:S01]  /*9ac0*/  @!P3 MOV R66, R62 ;  /* 0x0000003e0042b202 */ /* 0x000fe20000000f00 */
[----:B------:R1:W-:Y:S01]  /*9ad0*/  STS [R21+0x8000], R88 ;  /* 0x0080005815007388 */ /* 0x0003e20000000800 */
[----:B------:R-:W-:Y:S01]  /*9ae0*/  IADD3 R60, R9, -R60, RZ ;  /* 0x8000003c093c7210 */ /* 0x000fe20007ffe0ff */
[----:B------:R-:W-:Y:S01]  /*9af0*/  @P4 FMUL.FTZ R9, R0, 0.69314718246459960938 ;  /* 0x3f31721800094820 */ /* 0x000fe20000410000 */
[----:B------:R-:W-:Y:S01]  /*9b00*/  @!P3 SHF.R.S32.HI R67, RZ, 0x1f, R62 ;  /* 0x0000001fff43b819 */ /* 0x000fe2000001143e */
[----:B------:R1:W-:Y:S01]  /*9b10*/  STS [R21+0x8400], R90 ;  /* 0x0084005a15007388 */ /* 0x0003e20000000800 */
[----:B------:R-:W-:Y:S01]  /*9b20*/  MOV R8, 0x7f800000 ;  /* 0x7f80000000087802 */ /* 0x000fe20000000f00 */
[----:B------:R-:W-:Y:S01]  /*9b30*/  @P4 FFMA.FTZ R8, R132, c[0x0][0x238], R9 ;  /* 0x00008e0084084a23 */ /* 0x000fe20000010009 */
[----:B------:R-:W-:Y:S01]  /*9b40*/  LEA R219, R60, R219, 0x4 ;  /* 0x000000db3cdb7211 */ /* 0x000fe200078e20ff */
[----:B------:R1:W-:Y:S04]  /*9b50*/  STS [R23+0x8000], R92 ;  /* 0x0080005c17007388 */ /* 0x0003e80000000800 */
[----:B------:R1:W-:Y:S04]  /*9b60*/  STS [R23+0x8400], R94 ;  /* 0x0084005e17007388 */ /* 0x0003e80000000800 */
[----:B------:R1:W-:Y:S04]  /*9b70*/  STS [R25+0x8000], R96 ;  /* 0x0080006019007388 */ /* 0x0003e80000000800 */
[----:B------:R1:W-:Y:S04]  /*9b80*/  STS [R25+0x8400], R99 ;  /* 0x0084006319007388 */ /* 0x0003e80000000800 */
[----:B------:R-:W-:Y:S06]  /*9b90*/  BAR.SYNC.DEFER_BLOCKING 0x0 ;  /* 0x0000000000007b1d */ /* 0x000fec0000010000 */
[----:B-----5:R-:W2:Y:S04]  /*9ba0*/  S2R R11, SR_CTAID.X ;  /* 0x00000000000b7919 */ /* 0x020ea80000002500 */
[----:B------:R-:W3:Y:S04]  /*9bb0*/  S2R R6, SR_CTAID.Z ;  /* 0x0000000000067919 */ /* 0x000ee80000002700 */
[----:B------:R1:W4:Y:S04]  /*9bc0*/  LDS.128 R52, [R215] ;  /* 0x00000000d7347984 */ /* 0x0003280000000c00 */
[----:B------:R1:W1:Y:S01]  /*9bd0*/  LDS.128 R48, [R215+0x1000] ;  /* 0x00100000d7307984 */ /* 0x0002620000000c00 */
[----:B--2---:R-:W-:-:S03]  /*9be0*/  IMAD R5, R11, R64, RZ ;  /* 0x000000400b057224 */ /* 0x004fc600078e02ff */
[----:B------:R2:W1:Y:S01]  /*9bf0*/  LDS.128 R44, [R215+0x2000] ;  /* 0x00200000d72c7984 */ /* 0x0004620000000c00 */
[----:B---3--:R-:W-:Y:S01]  /*9c00*/  IMAD R10, R6, R61, R10 ;  /* 0x0000003d060a7224 */ /* 0x008fe200078e020a */
[----:B------:R-:W-:Y:S02]  /*9c10*/  SHF.L.U32 R5, R5, 0x7, RZ ;  /* 0x0000000705057819 */ /* 0x000fe400000006ff */
[----:B------:R2:W3:Y:S02]  /*9c20*/  LDS.128 R40, [R215+0x3000] ;  /* 0x00300000d7287984 */ /* 0x0004e40000000c00 */
        /* <DEDUP_REMOVED lines=13> */
[----:B----4-:R-:W-:Y:S01]  /*9d00*/  IMAD R218, R11, -0x80, R218 ;  /* 0xffffff800bda7824 */ /* 0x010fe200078e02da */
        /* <DEDUP_REMOVED lines=15> */
.L_x_218:
[----:B----4-:R-:W-:Y:S05]  /*9e00*/  BSYNC B0 ;  /* 0x0000000000007941 */ /* 0x010fea0003800000 */
.L_x_217:
[----:B------:R-:W4:Y:S01]  /*9e10*/  S2R R0, SR_TID.X ;  /* 0x0000000000007919 */ /* 0x000f220000002100 */
        /* <DEDUP_REMOVED lines=9> */
[----:B----4-:R-:W-:-:S04]  /*9eb0*/  SHF.R.S32.HI R5, RZ, 0x1f, R0 ;  /* 0x0000001fff057819 */ /* 0x010fc80000011400 */
[----:B------:R-:W-:-:S04]  /*9ec0*/  LEA.HI R5, R5, R0, RZ, 0x3 ;  /* 0x0000000005057211 */ /* 0x000fc800078f18ff */
[----:B------:R-:W-:-:S04]  /*9ed0*/  SHF.R.S32.HI R4, RZ, 0x3, R5 ;  /* 0x00000003ff047819 */ /* 0x000fc80000011405 */
[----:B------:R-:W-:Y:S02]  /*9ee0*/  ISETP.GE.AND P0, PT, R4, R211, PT ;  /* 0x000000d30400720c */ /* 0x000fe40003f06270 */
[----:B------:R-:W-:-:S05]  /*9ef0*/  SHF.R.S32.HI R5, RZ, 0x1f, R4 ;  /* 0x0000001fff057819 */ /* 0x000fca0000011404 */
[----:B-12---:R-:W-:-:S06]  /*9f00*/  IMAD.WIDE R214, R214, 0x80, R4 ;  /* 0x00000080d6d67825 */ /* 0x006fcc00078e0204 */
        /* <DEDUP_REMOVED lines=14> */
.L_x_220:
[----:B------:R-:W-:Y:S05]  /*9ff0*/  BSYNC B0 ;  /* 0x0000000000007941 */ /* 0x000fea0003800000 */
.L_x_219:
        /* <DEDUP_REMOVED lines=20> */
.L_x_222:
[----:B------:R-:W-:Y:S05]  /*a140*/  BSYNC B0 ;  /* 0x0000000000007941 */ /* 0x000fea0003800000 */
.L_x_221:
        /* <DEDUP_REMOVED lines=20> */
.L_x_224:
[----:B------:R-:W-:Y:S05]  /*a290*/  BSYNC B0 ;  /* 0x0000000000007941 */ /* 0x000fea0003800000 */
.L_x_223:
        /* <DEDUP_REMOVED lines=17> */
[----:B---3--:R1:W-:Y:S10]  /*a3b0*/  @!P1 STG.E.128 [R2.64], R40 ;  /* 0x0000002802009986 */ /* 0x0083f4000c101d0a */
[----:B------:R-:W-:Y:S05]  /*a3c0*/  @P0 EXIT ;  /* 0x000000000000094d */ /* 0x000fea0003800000 */
[----:B------:R-:W-:Y:S01]  /*a3d0*/  STG.E.128 [R2.64+0x100], R56 ;  /* 0x0001003802007986 */ /* 0x000fe2000c101d0a */
[----:B------:R-:W-:Y:S05]  /*a3e0*/  EXIT ;  /* 0x000000000000794d */ /* 0x000fea0003800000 */
.L_x_191:
        /* <DEDUP_REMOVED lines=70> */
.L_x_226:
[----:B------:R-:W-:Y:S05]  /*a850*/  BSYNC B0 ;  /* 0x0000000000007941 */ /* 0x000fea0003800000 */
.L_x_225:
        /* <DEDUP_REMOVED lines=20> */
.L_x_228:
[----:B------:R-:W-:Y:S05]  /*a9a0*/  BSYNC B0 ;  /* 0x0000000000007941 */ /* 0x000fea0003800000 */
.L_x_227:
        /* <DEDUP_REMOVED lines=20> */
.L_x_230:
[----:B------:R-:W-:Y:S05]  /*aaf0*/  BSYNC B0 ;  /* 0x0000000000007941 */ /* 0x000fea0003800000 */
.L_x_229:
        /* <DEDUP_REMOVED lines=19> */
.L_x_232:
[----:B------:R-:W-:Y:S05]  /*ac30*/  BSYNC B0 ;  /* 0x0000000000007941 */ /* 0x000fea0003800000 */
.L_x_231:
        /* <DEDUP_REMOVED lines=35> */
.L_x_233:
        /* <DEDUP_REMOVED lines=9> */
.L_x_1279:


//--------------------- .text._ZN5flash16flash_fwd_kernelI23Flash_fwd_kernel_traitsILi192ELi128ELi64ELi8ELb0ELb0EN7cutlass10bfloat16_tE19Flash_kernel_traitsILi192ELi128ELi64ELi8ES3_EELb0ELb0ELb1ELb0ELb0ELb1ELb0ELb0EEEvNS_16Flash_fwd_paramsE --------------------------
	.section	.text._ZN5flash16flash_fwd_kernelI23Flash_fwd_kernel_traitsILi192ELi128ELi64ELi8ELb0ELb0EN7cutlass10bfloat16_tE19Flash_kernel_traitsILi192ELi128ELi64ELi8ES3_EELb0ELb0ELb1ELb0ELb0ELb1ELb0ELb0EEEvNS_16Flash_fwd_paramsE,"ax",@progbits
	.sectioninfo	@"SHI_REGISTERS=242"
	.align	128
        .global         _ZN5flash16flash_fwd_kernelI23Flash_fwd_kernel_traitsILi192ELi128ELi64ELi8ELb0ELb0EN7cutlass10bfloat16_tE19Flash_kernel_traitsILi192ELi128ELi64ELi8ES3_EELb0ELb0ELb1ELb0ELb0ELb1ELb0ELb0EEEvNS_16Flash_fwd_paramsE
        .type           _ZN5flash16flash_fwd_kernelI23Flash_fwd_kernel_traitsILi192ELi128ELi64ELi8ELb0ELb0EN7cutlass10bfloat16_tE19Flash_kernel_traitsILi192ELi128ELi64ELi8ES3_EELb0ELb0ELb1ELb0ELb0ELb1ELb0ELb0EEEvNS_16Flash_fwd_paramsE,@function
        .size           _ZN5flash16flash_fwd_kernelI23Flash_fwd_kernel_traitsILi192ELi128ELi64ELi8ELb0ELb0EN7cutlass10bfloat16_tE19Flash_kernel_traitsILi192ELi128ELi64ELi8ES3_EELb0ELb0ELb1ELb0ELb0ELb1ELb0ELb0EEEvNS_16Flash_fwd_paramsE,(.L_x_1280 - _ZN5flash16flash_fwd_kernelI23Flash_fwd_kernel_traitsILi192ELi128ELi64ELi8ELb0ELb0EN7cutlass10bfloat16_tE19Flash_kernel_traitsILi192ELi128ELi64ELi8ES3_EELb0ELb0ELb1ELb0ELb0ELb1ELb0ELb0EEEvNS_16Flash_fwd_paramsE)
        .other          _ZN5flash16flash_fwd_kernelI23Flash_fwd_kernel_traitsILi192ELi128ELi64ELi8ELb0ELb0EN7cutlass10bfloat16_tE19Flash_kernel_traitsILi192ELi128ELi64ELi8ES3_EELb0ELb0ELb1ELb0ELb0ELb1ELb0ELb0EEEvNS_16Flash_fwd_paramsE,@"STO_CUDA_ENTRY STV_DEFAULT"
_ZN5flash16flash_fwd_kernelI23Flash_fwd_kernel_traitsILi192ELi128ELi64ELi8ELb0ELb0EN7cutlass10bfloat16_tE19Flash_kernel_traitsILi192ELi128ELi64ELi8ES3_EELb0ELb0ELb1ELb0ELb0ELb1ELb0ELb0EEEvNS_16Flash_fwd_paramsE:
.text._ZN5flash16flash_fwd_kernelI23Flash_fwd_kernel_traitsILi192ELi128ELi64ELi8ELb0ELb0EN7cutlass10bfloat16_tE19Flash_kernel_traitsILi192ELi128ELi64ELi8ES3_EELb0ELb0ELb1ELb0ELb0ELb1ELb0ELb0EEEvNS_16Flash_fwd_paramsE:
[----:B------:R-:W-:Y:S02]  /*0000*/  MOV R1, c[0x0][0x28] ;  /* 0x00000a0000017a02 */ /* 0x000fe40000000f00 */
[----:B------:R-:W1:Y:S01]  /*0010*/  S2UR UR11, SR_CTAID.Y ;  /* 0x00000000000b79c3 */ /* 0x000e620000002600 */
[----:B------:R-:W-:Y:S02]  /*0020*/  ULDC.64 UR4, c[0x0][0x240] ;  /* 0x0000900000047ab9 */ /* 0x000fe40000000a00 */
[----:B------:R-:W-:Y:S02]  /*0030*/  UISETP.NE.U32.AND UP2, UPT, URZ, UR4, UPT ;  /* 0x000000043f00728c */ /* 0x000fe4000bf45070 */
[----:B------:R-:W-:Y:S02]  /*0040*/  UMOV UR7, 0x4 ;  /* 0x0000000400077882 */ /* 0x000fe40000000000 */
[----:B------:R-:W-:Y:S02]  /*0050*/  UISETP.NE.AND.EX UP2, UPT, URZ, UR5, UPT, UP2 ;  /* 0x000000053f00728c */ /* 0x000fe4000bf45320 */
[----:B------:R-:W-:Y:S02]  /*0060*/  ULDC.64 UR12, c[0x0][0x240] ;  /* 0x00009000000c7ab9 */ /* 0x000fe40000000a00 */
[----:B------:R-:W-:-:S02]  /*0070*/  ULDC.64 UR4, c[0x0][0x250] ;  /* 0x0000940000047ab9 */ /* 0x000fc40000000a00 */
[----:B------:R-:W-:Y:S01]  /*0080*/  PLOP3.LUT P2, PT, PT, PT, UP2, 0x80, 0x0 ;  /* 0x000000000000781c */ /* 0x000fe20003f4f028 */
[----:B------:R-:W-:Y:S02]  /*0090*/  UISETP.NE.U32.AND UP0, UPT, URZ, UR4, UPT ;  /* 0x000000043f00728c */ /* 0x000fe4000bf05070 */
[----:B------:R-:W-:Y:S02]  /*00a0*/  ULDC.64 UR18, c[0x0][0x118] ;  /* 0x0000460000127ab9 */ /* 0x000fe40000000a00 */
[----:B------:R-:W-:Y:S02]  /*00b0*/  UISETP.NE.AND.EX UP0, UPT, URZ, UR5, UPT, UP0 ;  /* 0x000000053f00728c */ /* 0x000fe4000bf05300 */
[----:B------:R-:W-:Y:S02]  /*00c0*/  ULDC.U8 UR6, c[0x0][0x312] ;  /* 0x0000c48000067ab9 */ /* 0x000fe40000000000 */
[----:B------:R-:W-:Y:S02]  /*00d0*/  ULDC.64 UR8, c[0x0][0x248] ;  /* 0x0000920000087ab9 */ /* 0x000fe40000000a00 */
[----:B-1----:R-:W-:Y:S01]  /*00e0*/  UIMAD.WIDE UR12, UR11, UR7, UR12 ;  /* 0x000000070b0c72a5 */ /* 0x002fe2000f8e020c */
[----:B------:R-:W-:Y:S01]  /*00f0*/  PLOP3.LUT P0, PT, PT, PT, UP0, 0x80, 0x0 ;  /* 0x000000000000781c */ /* 0x000fe20003f0f008 */
[----:B------:R-:W-:-:S02]  /*0100*/  ULDC.64 UR4, c[0x0][0x250] ;  /* 0x0000940000047ab9 */ /* 0x000fc40000000a00 */
[----:B------:R-:W-:Y:S02]  /*0110*/  UISETP.NE.AND UP3, UPT, UR6, URZ, UPT ;  /* 0x0000003f0600728c */ /* 0x000fe4000bf65270 */
[----:B------:R-:W-:Y:S01]  /*0120*/  IMAD.U32 R10, RZ, RZ, UR12 ;  /* 0x0000000cff0a7e24 */ /* 0x000fe2000f8e00ff */
[----:B------:R-:W-:Y:S01]  /*0130*/  UISETP.EQ.U32.AND UP1, UPT, URZ, UR8, UPT ;  /* 0x000000083f00728c */ /* 0x000fe2000bf22070 */
[----:B------:R-:W-:Y:S01]  /*0140*/  IMAD.U32 R11, RZ, RZ, UR13 ;  /* 0x0000000dff0b7e24 */ /* 0x000fe2000f8e00ff */
[----:B------:R-:W-:Y:S02]  /*0150*/  @UP0 UIMAD.WIDE UR4, UR11, UR7, UR4 ;  /* 0x000000070b0402a5 */ /* 0x000fe4000f8e0204 */
[----:B------:R-:W-:Y:S02]  /*0160*/  UISETP.EQ.OR.EX UP1, UPT, URZ, UR9, !UP3, UP1 ;  /* 0x000000093f00728c */ /* 0x000fe4000df22710 */
[----:B------:R-:W2:Y:S01]  /*0170*/  @P2 LDG.E R7, [R10.64] ;  /* 0x000000120a072981 */ /* 0x000ea2000c1e1900 */
[----:B------:R-:W-:-:S03]  /*0180*/  ULDC.64 UR8, c[0x0][0x248] ;  /* 0x0000920000087ab9 */ /* 0x000fc60000000a00 */
[----:B------:R-:W3:Y:S01]  /*0190*/  @P2 LDG.E R0, [R10.64+0x4] ;  /* 0x000004120a002981 */ /* 0x000ee2000c1e1900 */
[----:B------:R-:W-:Y:S01]  /*01a0*/  IMAD.U32 R8, RZ, RZ, UR4 ;  /* 0x00000004ff087e24 */ /* 0x000fe2000f8e00ff */
[----:B------:R-:W-:-:S05]  /*01b0*/  MOV R9, UR5 ;  /* 0x0000000500097c02 */ /* 0x000fca0008000f00 */
[----:B------:R-:W4:Y:S01]  /*01c0*/  @P0 LDG.E R4, [R8.64] ;  /* 0x0000001208040981 */ /* 0x000f22000c1e1900 */
[----:B------:R-:W-:Y:S01]  /*01d0*/  PLOP3.LUT P1, PT, PT, PT, UP1, 0x80, 0x0 ;  /* 0x000000000000781c */ /* 0x000fe20003f2f018 */
[----:B------:R-:W-:-:S06]  /*01e0*/  UIMAD.WIDE UR8, UR11, UR7, UR8 ;  /* 0x000000070b0872a5 */ /* 0x000fcc000f8e0208 */
[----:B------:R-:W-:Y:S01]  /*01f0*/  IMAD.U32 R2, RZ, RZ, UR8 ;  /* 0x00000008ff027e24 */ /* 0x000fe2000f8e00ff */
[----:B------:R-:W-:-:S05]  /*0200*/  MOV R3, UR9 ;  /* 0x0000000900037c02 */ /* 0x000fca0008000f00 */
[----:B------:R-:W5:Y:S01]  /*0210*/  @!P1 LDG.E R5, [R2.64] ;  /* 0x0000001202059981 */ /* 0x000f62000c1e1900 */
[----:B------:R-:W-:Y:S02]  /*0220*/  UMOV UR10, 0xffffffff ;  /* 0xffffffff000a7882 */ /* 0x000fe40000000000 */
[----:B------:R-:W-:Y:S01]  /*0230*/  UMOV UR15, URZ ;  /* 0x0000003f000f7c82 */ /* 0x000fe20008000000 */
[----:B------:R-:W1:Y:S01]  /*0240*/  S2R R6, SR_TID.X ;  /* 0x0000000000067919 */ /* 0x000e620000002100 */
[----:B------:R-:W-:Y:S01]  /*0250*/  UMOV UR20, 0xffffffff ;  /* 0xffffffff00147882 */ /* 0x000fe20000000000 */
[----:B------:R-:W1:Y:S08]  /*0260*/  S2UR UR13, SR_CTAID.X ;  /* 0x00000000000d79c3 */ /* 0x000e700000002500 */
[----:B------:R-:W1:Y:S08]  /*0270*/  S2UR UR12, SR_CTAID.Z ;  /* 0x00000000000c79c3 */ /* 0x000e700000002700 */
[----:B--2---:R-:W2:Y:S08]  /*0280*/  @P2 R2UR UR10, R7 ;  /* 0x00000000070a23c2 */ /* 0x004eb000000e0000 */
[----:B---3--:R-:W2:Y:S08]  /*0290*/  @P2 R2UR UR16, R0 ;  /* 0x00000000001023c2 */ /* 0x008eb000000e0000 */
[----:B----4-:R3:W4:Y:S01]  /*02a0*/  @P0 R2UR UR15, R4 ;  /* 0x00000000040f03c2 */ /* 0x01072200000e0000 */
[----:B------:R-:W-:-:S04]  /*02b0*/  ISETP.NE.U32.AND P0, PT, RZ, c[0x0][0x248], PT ;  /* 0x00009200ff007a0c */ /* 0x000fc80003f05070 */
[----:B------:R-:W-:-:S03]  /*02c0*/  ISETP.NE.AND.EX P0, PT, RZ, c[0x0][0x24c], PT, P0 ;  /* 0x00009300ff007a0c */ /* 0x000fc60003f05300 */
[----:B-----5:R3:W1:Y:S01]  /*02d0*/  @!P1 R2UR UR20, R5 ;  /* 0x00000000051493c2 */ /* 0x02066200000e0000 */
[----:B--2---:R-:W-:-:S07]  /*02e0*/  @UP2 UIADD3 UR16, UR16, -UR10, URZ ;  /* 0x8000000a10102290 */ /* 0x004fce000fffe03f */
[----:B------:R-:W-:Y:S02]  /*02f0*/  @!UP2 ULDC UR16, c[0x0][0x214] ;  /* 0x000085000010aab9 */ /* 0x000fe40000000800 */
[----:B-1-34-:R-:W-:Y:S05]  /*0300*/  @!P0 BRA `(.L_x_234) ;  /* 0x0000007000008947 */ /* 0x01afea0003800000 */
[----:B------:R-:W-:-:S13]  /*0310*/  PLOP3.LUT P0, PT, PT, PT, UP3, 0x80, 0x0 ;  /* 0x000000000000781c */ /* 0x000fda0003f0f038 */
[----:B------:R-:W2:Y:S04]  /*0320*/  @P0 LDG.E R0, [R2.64+0x4] ;  /* 0x0000041202000981 */ /* 0x000ea8000c1e1900 */
[----:B------:R-:W3:Y:S01]  /*0330*/  @!P0 LDG.E R4, [R2.64] ;  /* 0x0000001202048981 */ /* 0x000ee2000c1e1900 */
[----:B--2---:R-:W1:Y:S02]  /*0340*/  @P0 R2UR UR6, R0 ;  /* 0x00000000000603c2 */ /* 0x004e6400000e0000 */
[----:B-1----:R-:W-:-:S11]  /*0350*/  @UP3 UIADD3 UR6, UR6, -UR20, URZ ;  /* 0x8000001406063290 */ /* 0x002fd6000fffe03f */
[----:B---3--:R1:W2:Y:S02]  /*0360*/  @!P0 R2UR UR6, R4 ;  /* 0x00000000040683c2 */ /* 0x0082a400000e0000 */
[----:B-12---:R-:W-:Y:S05]  /*0370*/  BRA `(.L_x_235) ;  /* 0x0000001000007947 */ /* 0x006fea0003800000 */
.L_x_234:
[----:B------:R-:W-:Y:S02]  /*0380*/  ULDC UR6, c[0x0][0x218] ;  /* 0x0000860000067ab9 */ /* 0x000fe40000000800 */
.L_x_235:
[----:B------:R-:W-:Y:S02]  /*0390*/  ULDC.64 UR4, c[0x0][0x258] ;  /* 0x0000960000047ab9 */ /* 0x000fe40000000a00 */
[----:B------:R-:W-:-:S04]  /*03a0*/  UISETP.NE.U32.AND UP2, UPT, URZ, UR4, UPT ;  /* 0x000000043f00728c */ /* 0x000fc8000bf45070 */
[----:B------:R-:W-:-:S03]  /*03b0*/  UISETP.NE.AND.EX UP2, UPT, URZ, UR5, UPT, UP2 ;  /* 0x000000053f00728c */ /* 0x000fc6000bf45320 */
[----:B------:R-:W-:-:S03]  /*03c0*/  ULDC.64 UR4, c[0x0][0x258] ;  /* 0x0000960000047ab9 */ /* 0x000fc60000000a00 */
[----:B------:R-:W-:-:S05]  /*03d0*/  PLOP3.LUT P0, PT, PT, PT, UP2, 0x80, 0x0 ;  /* 0x000000000000781c */ /* 0x000fca0003f0f028 */
[----:B------:R-:W-:-:S06]  /*03e0*/  @UP2 UIMAD.WIDE UR4, UR11, UR7, UR4 ;  /* 0x000000070b0422a5 */ /* 0x000fcc000f8e0204 */
[----:B------:R-:W-:Y:S02]  /*03f0*/  IMAD.U32 R2, RZ, RZ, UR4 ;  /* 0x00000004ff027e24 */ /* 0x000fe4000f8e00ff */
[----:B------:R-:W-:Y:S01]  /*0400*/  IMAD.U32 R3, RZ, RZ, UR5 ;  /* 0x00000005ff037e24 */ /* 0x000fe2000f8e00ff */
[----:B------:R-:W-:Y:S02]  /*0410*/  USHF.L.U32 UR13, UR13, 0x7, URZ ;  /* 0x000000070d0d7899 */ /* 0x000fe4000800063f */
[----:B------:R-:W-:Y:S02]  /*0420*/  ULDC.64 UR4, c[0x0][0x268] ;  /* 0x00009a0000047ab9 */ /* 0x000fe40000000a00 */
[----:B------:R-:W2:Y:S01]  /*0430*/  @P0 LDG.E R0, [R2.64] ;  /* 0x0000001202000981 */ /* 0x000ea2000c1e1900 */
[----:B------:R-:W-:Y:S02]  /*0440*/  UISETP.GT.AND UP0, UPT, UR16, UR13, UPT ;  /* 0x0000000d1000728c */ /* 0x000fe4000bf04270 */
[----:B------:R-:W-:-:S03]  /*0450*/  @!UP2 UISETP.NE.U32.AND UP1, UPT, URZ, UR4, UPT ;  /* 0x000000043f00a28c */ /* 0x000fc6000bf25070 */
[----:B------:R-:W-:Y:S02]  /*0460*/  ULDC UR4, c[0x0][0x21c] ;  /* 0x0000870000047ab9 */ /* 0x000fe40000000800 */
[----:B------:R-:W-:-:S04]  /*0470*/  @!UP2 UISETP.NE.AND.EX UP1, UPT, URZ, UR5, UPT, UP1 ;  /* 0x000000053f00a28c */ /* 0x000fc8000bf25310 */
[----:B------:R-:W-:Y:S01]  /*0480*/  @!UP2 USEL UR4, URZ, UR4, !UP1 ;  /* 0x000000043f04a287 */ /* 0x000fe2000c800000 */
[----:B--2---:R-:W1:Y:S01]  /*0490*/  @P0 R2UR UR14, R0 ;  /* 0x00000000000e03c2 */ /* 0x004e6200000e0000 */
[----:B------:R-:W-:Y:S01]  /*04a0*/  PLOP3.LUT P0, PT, PT, PT, UP0, 0x80, 0x0 ;  /* 0x000000000000781c */ /* 0x000fe20003f0f008 */
[----:B-1----:R-:W-:Y:S02]  /*04b0*/  @UP2 UIADD3 UR14, UR14, -UR15, URZ ;  /* 0x8000000f0e0e2290 */ /* 0x002fe4000fffe03f */
[----:B------:R-:W-:-:S10]  /*04c0*/  @!UP2 UIADD3 UR14, UR4, UR6, -UR15 ;  /* 0x00000006040ea290 */ /* 0x000fd4000fffe80f */
[----:B------:R-:W-:Y:S05]  /*04d0*/  @!P0 EXIT ;  /* 0x000000000000894d */ /* 0x000fea0003800000 */
[----:B------:R-:W-:Y:S02]  /*04e0*/  UIADD3 UR6, UR14, UR13, -UR16 ;  /* 0x0000000d0e067290 */ /* 0x000fe4000fffe810 */
[----:B------:R-:W-:Y:S02]  /*04f0*/  UIADD3 UR4, -UR16, 0xbf, UR13 ;  /* 0x000000bf10047890 */ /* 0x000fe4000fffe10d */
[----:B------:R-:W-:Y:S02]  /*0500*/  ULDC UR9, c[0x0][0x2e4] ;  /* 0x0000b90000097ab9 */ /* 0x000fe40000000800 */
[----:B------:R-:W-:Y:S02]  /*0510*/  ULDC UR5, c[0x0][0x2e8] ;  /* 0x0000ba0000057ab9 */ /* 0x000fe40000000800 */
[----:B------:R-:W-:Y:S02]  /*0520*/  UIADD3 UR9, UR6, -UR9, URZ ;  /* 0x8000000906097290 */ /* 0x000fe4000fffe03f */
[----:B------:R-:W-:-:S02]  /*0530*/  UIADD3 UR7, UR14, 0x3f, URZ ;  /* 0x0000003f0e077890 */ /* 0x000fc4000fffe03f */
[----:B------:R-:W-:Y:S02]  /*0540*/  UIADD3 UR5, UR4, UR5, UR14 ;  /* 0x0000000504057290 */ /* 0x000fe4000fffe00e */
[----:B------:R-:W-:Y:S02]  /*0550*/  USHF.R.S32.HI UR8, URZ, 0x1f, UR9 ;  /* 0x0000001f3f087899 */ /* 0x000fe40008011409 */
[----:B------:R-:W-:Y:S02]  /*0560*/  USHF.R.S32.HI UR6, URZ, 0x1f, UR7 ;  /* 0x0000001f3f067899 */ /* 0x000fe40008011407 */
[----:B------:R-:W-:Y:S02]  /*0570*/  USHF.R.S32.HI UR4, URZ, 0x1f, UR5 ;  /* 0x0000001f3f047899 */ /* 0x000fe40008011405 */
[----:B------:R-:W-:Y:S02]  /*0580*/  ULEA.HI UR8, UR8, UR9, URZ, 0x6 ;  /* 0x0000000908087291 */ /* 0x000fe4000f8f303f */
[----:B------:R-:W-:-:S02]  /*0590*/  ULEA.HI UR6, UR6, UR7, URZ, 0x6 ;  /* 0x0000000706067291 */ /* 0x000fc4000f8f303f */
[----:B------:R-:W-:Y:S02]  /*05a0*/  ULEA.HI UR4, UR4, UR5, URZ, 0x6 ;  /* 0x0000000504047291 */ /* 0x000fe4000f8f303f */
[----:B------:R-:W-:Y:S02]  /*05b0*/  USHF.R.S32.HI UR8, URZ, 0x6, UR8 ;  /* 0x000000063f087899 */ /* 0x000fe40008011408 */
[----:B------:R-:W-:Y:S02]  /*05c0*/  USHF.R.S32.HI UR6, URZ, 0x6, UR6 ;  /* 0x000000063f067899 */ /* 0x000fe40008011406 */
[----:B------:R-:W-:Y:S02]  /*05d0*/  USHF.R.S32.HI UR4, URZ, 0x6, UR4 ;  /* 0x000000063f047899 */ /* 0x000fe40008011404 */
[----:B------:R-:W-:Y:S02]  /*05e0*/  UISETP.LT.AND UP1, UPT, URZ, UR8, UPT ;  /* 0x000000083f00728c */ /* 0x000fe4000bf21270 */
[----:B------:R-:W-:-:S02]  /*05f0*/  UISETP.LT.AND UP0, UPT, UR6, UR4, UPT ;  /* 0x000000040600728c */ /* 0x000fc4000bf01270 */
[----:B------:R-:W-:Y:S02]  /*0600*/  USEL UR9, URZ, UR8, !UP1 ;  /* 0x000000083f097287 */ /* 0x000fe4000c800000 */
[----:B------:R-:W-:-:S04]  /*0610*/  USEL UR8, UR6, UR4, UP0 ;  /* 0x0000000406087287 */ /* 0x000fc80008000000 */
[----:B------:R-:W-:-:S06]  /*0620*/  UISETP.GT.AND UP0, UPT, UR8, UR9, UPT ;  /* 0x000000090800728c */ /* 0x000fcc000bf04270 */
[----:B------:R-:W-:-:S13]  /*0630*/  PLOP3.LUT P0, PT, PT, PT, UP0, 0x80, 0x0 ;  /* 0x000000000000781c */ /* 0x000fda0003f0f008 */
[----:B------:R-:W-:Y:S05]  /*0640*/  @P0 BRA `(.L_x_236) ;  /* 0x00000a1000000947 */ /* 0x000fea0003800000 */
[----:B------:R-:W-:Y:S01]  /*0650*/  UISETP.NE.AND UP0, UPT, UR10, -0x1, UPT ;  /* 0xffffffff0a00788c */ /* 0x000fe2000bf05270 */
[----:B------:R-:W-:Y:S01]  /*0660*/  SHF.R.S32.HI R3, RZ, 0x1f, R6 ;  /* 0x0000001fff037819 */ /* 0x000fe20000011406 */
[----:B------:R-:W-:Y:S01]  /*0670*/  ULDC.64 UR4, c[0x0][0x1e0] ;  /* 0x0000780000047ab9 */ /* 0x000fe20000000a00 */
[----:B------:R-:W1:Y:S01]  /*0680*/  S2R R8, SR_CTAID.Z ;  /* 0x0000000000087919 */ /* 0x000e620000002700 */
[----:B------:R-:W-:Y:S01]  /*0690*/  USHF.R.S32.HI UR15, URZ, 0x1f, UR12 ;  /* 0x0000001f3f0f7899 */ /* 0x000fe2000801140c */
[----:B------:R-:W-:Y:S01]  /*06a0*/  LEA.HI R12, R3, R6, RZ, 0x3 ;  /* 0x00000006030c7211 */ /* 0x000fe200078f18ff */
[----:B------:R-:W-:Y:S01]  /*06b0*/  ULDC.64 UR6, c[0x0][0x1e8] ;  /* 0x00007a0000067ab9 */ /* 0x000fe20000000a00 */
[----:B------:R-:W2:Y:S01]  /*06c0*/  S2R R15, SR_CTAID.X ;  /* 0x00000000000f7919 */ /* 0x000ea20000002500 */
[----:B------:R-:W-:Y:S01]  /*06d0*/  ULDC UR9, c[0x0][0x214] ;  /* 0x0000850000097ab9 */ /* 0x000fe20000000800 */
[----:B------:R-:W-:Y:S01]  /*06e0*/  LOP3.LUT R3, R12, 0x1ffffff8, RZ, 0xc0, !PT ;  /* 0x1ffffff80c037812 */ /* 0x000fe200078ec0ff */
[----:B------:R-:W-:Y:S01]  /*06f0*/  ULDC UR8, c[0x0][0x234] ;  /* 0x00008d0000087ab9 */ /* 0x000fe20000000800 */
[----:B------:R-:W-:Y:S01]  /*0700*/  SHF.R.S32.HI R12, RZ, 0x3, R12 ;  /* 0x00000003ff0c7819 */ /* 0x000fe2000001140c */
[----:B------:R-:W-:Y:S01]  /*0710*/  @!UP0 USHF.R.S32.HI UR14, URZ, 0x1f, UR11 ;  /* 0x0000001f3f0e8899 */ /* 0x000fe2000801140b */
[----:B------:R-:W-:Y:S01]  /*0720*/  BSSY B0, `(.L_x_237) ;  /* 0x000003b000007945 */ /* 0x000fe20003800000 */
[----:B------:R-:W-:Y:S01]  /*0730*/  @!UP0 UIMAD.WIDE.U32 UR20, UR11, UR4, URZ ;  /* 0x000000040b1482a5 */ /* 0x000fe2000f8e003f */
[----:B------:R-:W-:Y:S01]  /*0740*/  IMAD.IADD R0, R6, 0x1, -R3 ;  /* 0x0000000106007824 */ /* 0x000fe200078e0a03 */
[----:B------:R-:W-:Y:S01]  /*0750*/  @!UP0 UIMAD UR14, UR14, UR4, URZ ;  /* 0x000000040e0e82a4 */ /* 0x000fe2000f8e023f */
[----:B------:R-:W-:Y:S01]  /*0760*/  SHF.R.S32.HI R13, RZ, 0x1f, R12 ;  /* 0x0000001fff0d7819 */ /* 0x000fe2000001140c */
[----:B------:R-:W-:Y:S01]  /*0770*/  @UP0 UIMAD.WIDE.U32 UR22, UR10, UR6, URZ ;  /* 0x000000060a1602a5 */ /* 0x000fe2000f8e003f */
[----:B------:R-:W-:Y:S01]  /*0780*/  IMAD.SHL.U32 R0, R0, 0x8, RZ ;  /* 0x0000000800007824 */ /* 0x000fe200078e00ff */
[----:B------:R-:W-:-:S02]  /*0790*/  ULDC.U8 UR4, c[0x0][0x329] ;  /* 0x0000ca4000047ab9 */ /* 0x000fc40000000000 */
[----:B------:R-:W-:Y:S02]  /*07a0*/  @!UP0 UIMAD UR14, UR11, UR5, UR14 ;  /* 0x000000050b0e82a4 */ /* 0x000fe4000f8e020e */
[----:B------:R-:W-:Y:S02]  /*07b0*/  UISETP.NE.AND UP1, UPT, UR4, URZ, UPT ;  /* 0x0000003f0400728c */ /* 0x000fe4000bf25270 */
[----:B------:R-:W-:Y:S02]  /*07c0*/  ULDC.U8 UR5, c[0x0][0x328] ;  /* 0x0000ca0000057ab9 */ /* 0x000fe40000000000 */
[----:B------:R-:W-:Y:S02]  /*07d0*/  UISETP.NE.AND UP2, UPT, UR5, URZ, UPT ;  /* 0x0000003f0500728c */ /* 0x000fe4000bf45270 */
[----:B------:R-:W-:Y:S01]  /*07e0*/  ULDC UR6, c[0x0][0x1c0] ;  /* 0x0000700000067ab9 */ /* 0x000fe20000000800 */
[----:B--2---:R-:W-:Y:S01]  /*07f0*/  IMAD.WIDE R14, R15, 0x80, R12 ;  /* 0x000000800f0e7825 */ /* 0x004fe200078e020c */
[----:B------:R-:W-:-:S02]  /*0800*/  UISETP.NE.OR UP3, UPT, UR4, URZ, !UP2 ;  /* 0x0000003f0400728c */ /* 0x000fc4000d765670 */
[----:B------:R-:W-:Y:S02]  /*0810*/  @UP0 UIMAD UR7, UR10, UR7, UR23 ;  /* 0x000000070a0702a4 */ /* 0x000fe4000f8e0217 */
[----:B------:R-:W-:Y:S02]  /*0820*/  ULDC.64 UR4, c[0x0][0x1f0] ;  /* 0x00007c0000047ab9 */ /* 0x000fe40000000a00 */
[----:B------:R-:W-:Y:S02]  /*0830*/  UIMAD UR15, UR15, UR4, URZ ;  /* 0x000000040f0f72a4 */ /* 0x000fe4000f8e023f */
[----:B------:R-:W-:Y:S02]  /*0840*/  @UP1 UMOV UR17, 0x1 ;  /* 0x0000000100111882 */ /* 0x000fe40000000000 */
[----:B------:R-:W-:Y:S02]  /*0850*/  @UP1 ULDC UR4, c[0x0][0x210] ;  /* 0x0000840000041ab9 */ /* 0x000fe40000000800 */
[----:B------:R-:W-:-:S02]  /*0860*/  @UP1 UIMAD UR4, UR4, UR9, URZ ;  /* 0x00000009040412a4 */ /* 0x000fc4000f8e023f */
[----:B------:R-:W-:Y:S02]  /*0870*/  @!UP1 USEL UR4, UR9, UR8, !UP2 ;  /* 0x0000000809049287 */ /* 0x000fe4000d000000 */
[----:B------:R-:W-:Y:S02]  /*0880*/  @!UP0 UMOV UR22, UR20 ;  /* 0x0000001400168c82 */ /* 0x000fe40008000000 */
[----:B------:R-:W-:Y:S01]  /*0890*/  @!UP1 UIMAD UR17, UR4, UR6, URZ ;  /* 0x00000006041192a4 */ /* 0x000fe2000f8e023f */
[----:B------:R-:W-:Y:S01]  /*08a0*/  IADD3 R2, P0, R0, UR22, RZ ;  /* 0x0000001600027c10 */ /* 0x000fe2000ff1e0ff */
[----:B------:R-:W-:Y:S02]  /*08b0*/  @!UP0 UIADD3 UR7, UR21, UR14, URZ ;  /* 0x0000000e15078290 */ /* 0x000fe4000fffe03f */
[----:B------:R-:W-:Y:S02]  /*08c0*/  UIADD3 UR16, -UR13, UR16, URZ ;  /* 0x000000100d107290 */ /* 0x000fe4000fffe13f */
[----:B------:R-:W-:-:S02]  /*08d0*/  @!UP3 UIMAD UR20, UR11, UR9, URZ ;  /* 0x000000090b14b2a4 */ /* 0x000fc4000f8e023f */
[----:B------:R-:W-:Y:S01]  /*08e0*/  UIMAD UR17, UR11, UR17, URZ ;  /* 0x000000110b1172a4 */ /* 0x000fe2000f8e023f */
[----:B------:R-:W-:Y:S01]  /*08f0*/  LEA.HI.X.SX32 R3, R0, UR7, 0x1, P0 ;  /* 0x0000000700037c11 */ /* 0x000fe200080f0eff */
[----:B------:R-:W-:Y:S01]  /*0900*/  @!UP3 USEL UR20, UR20, UR10, !UP0 ;  /* 0x0000000a1414b287 */ /* 0x000fe2000c000000 */
[----:B------:R-:W-:Y:S01]  /*0910*/  ISETP.GE.AND P0, PT, R12, UR16, PT ;  /* 0x000000100c007c0c */ /* 0x000fe2000bf06270 */
[----:B------:R-:W-:Y:S02]  /*0920*/  @UP1 ULDC UR23, c[0x0][0x210] ;  /* 0x0000840000171ab9 */ /* 0x000fe40000000800 */
[----:B------:R-:W-:Y:S01]  /*0930*/  USEL UR17, UR17, URZ, UP3 ;  /* 0x0000003f11117287 */ /* 0x000fe20009800000 */
[----:B-1----:R-:W-:Y:S01]  /*0940*/  IMAD.WIDE.U32 R8, R8, c[0x0][0x1f0], R2 ;  /* 0x00007c0008087a25 */ /* 0x002fe200078e0002 */
[----:B------:R-:W-:Y:S02]  /*0950*/  @!UP1 UMOV UR23, 0x1 ;  /* 0x0000000100179882 */ /* 0x000fe40000000000 */
[----:B------:R-:W-:-:S02]  /*0960*/  UIMAD UR13, UR13, UR23, URZ ;  /* 0x000000170d0d72a4 */ /* 0x000fc4000f8e023f */
[----:B------:R-:W-:Y:S02]  /*0970*/  UIMAD UR17, UR12, UR4, UR17 ;  /* 0x000000040c1172a4 */ /* 0x000fe4000f8e0211 */
[----:B------:R-:W-:Y:S02]  /*0980*/  UMOV UR24, URZ ;  /* 0x0000003f00187c82 */ /* 0x000fe40008000000 */
[----:B------:R-:W-:Y:S02]  /*0990*/  @!UP3 UMOV UR24, UR20 ;  /* 0x000000140018bc82 */ /* 0x000fe40008000000 */
[----:B------:R-:W-:Y:S02]  /*09a0*/  UIMAD UR5, UR12, UR5, UR15 ;  /* 0x000000050c0572a4 */ /* 0x000fe4000f8e020f */
[----:B------:R-:W-:Y:S02]  /*09b0*/  UMOV UR25, URZ ;  /* 0x0000003f00197c82 */ /* 0x000fe40008000000 */
[----:B------:R-:W-:-:S02]  /*09c0*/  USHF.R.S32.HI UR4, URZ, 0x1f, UR13 ;  /* 0x0000001f3f047899 */ /* 0x000fc4000801140d */
[----:B------:R-:W-:Y:S01]  /*09d0*/  @!UP3 USHF.R.S32.HI UR25, URZ, 0x1f, UR20 ;  /* 0x0000001f3f19b899 */ /* 0x000fe20008011414 */
[----:B------:R-:W-:Y:S01]  /*09e0*/  IADD3 R11, R9, UR5, RZ ;  /* 0x00000005090b7c10 */ /* 0x000fe2000fffe0ff */
[----:B------:R-:W-:Y:S02]  /*09f0*/  USHF.R.S32.HI UR6, URZ, 0x1f, UR17 ;  /* 0x0000001f3f067899 */ /* 0x000fe40008011411 */
[----:B------:R-:W-:-:S04]  /*0a00*/  UIADD3 UR13, UP1, UP0, UR13, UR24, UR17 ;  /* 0x000000180d0d7290 */ /* 0x000fc8000f83e011 */
[----:B------:R-:W-:Y:S01]  /*0a10*/  UIADD3.X UR4, UR4, UR25, UR6, UP1, UP0 ;  /* 0x0000001904047290 */ /* 0x000fe20008fe0406 */
[----:B------:R-:W-:Y:S06]  /*0a20*/  @P0 BRA `(.L_x_238) ;  /* 0x000000a000000947 */ /* 0x000fec0003800000 */
        /* <DEDUP_REMOVED lines=10> */
.L_x_238:
[----:B------:R-:W-:Y:S05]  /*0ad0*/  BSYNC B0 ;  /* 0x0000000000007941 */ /* 0x000fea0003800000 */
.L_x_237:
[----:B------:R-:W-:Y:S01]  /*0ae0*/  IADD3 R5, R12, 0x20, RZ ;  /* 0x000000200c057810 */ /* 0x000fe20007ffe0ff */
[----:B------:R-:W-:Y:S03]  /*0af0*/  BSSY B0, `(.L_x_239) ;  /* 0x0000010000007945 */ /* 0x000fe60003800000 */
[----:B------:R-:W-:-:S13]  /*0b00*/  ISETP.GE.AND P0, PT, R5, UR16, PT ;  /* 0x0000001005007c0c */ /* 0x000fda000bf06270 */
[----:B------:R-:W-:Y:S05]  /*0b10*/  @P0 BRA `(.L_x_240) ;  /* 0x000000d000000947 */ /* 0x000fea0003800000 */
[----:B-1----:R-:W-:Y:S01]  /*0b20*/  IADD3 R3, P0, R14, 0x20, RZ ;  /* 0x000000200e037810 */ /* 0x002fe20007f1e0ff */
[----:B------:R-:W-:Y:S01]  /*0b30*/  IMAD.MOV.U32 R16, RZ, RZ, R8 ;  /* 0x000000ffff107224 */ /* 0x000fe200078e0008 */
        /* <DEDUP_REMOVED lines=11> */
.L_x_240:
[----:B------:R-:W-:Y:S05]  /*0bf0*/  BSYNC B0 ;  /* 0x0000000000007941 */ /* 0x000fea0003800000 */
.L_x_239:
        /* <DEDUP_REMOVED lines=17> */
.L_x_242:
[----:B------:R-:W-:Y:S05]  /*0d10*/  BSYNC B0 ;  /* 0x0000000000007941 */ /* 0x000fea0003800000 */
.L_x_241:
[----:B-1----:R-:W-:Y:S01]  /*0d20*/  IADD3 R2, R12, 0x60, RZ ;  /* 0x000000600c027810 */ /* 0x002fe20007ffe0ff */
[----:B------:R-:W-:Y:S03]  /*0d30*/  BSSY B0, `(.L_x_243) ;  /* 0x000000f000007945 */ /* 0x000fe60003800000 */
[----:B------:R-:W-:-:S13]  /*0d40*/  ISETP.GE.AND P0, PT, R2, UR16, PT ;  /* 0x0000001002007c0c */ /* 0x000fda000bf06270 */
[----:B------:R-:W-:Y:S05]  /*0d50*/  @P0 BRA `(.L_x_244) ;  /* 0x000000c000000947 */ /* 0x000fea0003800000 */
[----:B------:R-:W-:Y:S02]  /*0d60*/  IADD3 R3, P0, R14, 0x60, RZ ;  /* 0x000000600e037810 */ /* 0x000fe40007f1e0ff */
[----:B------:R-:W-:Y:S02]  /*0d70*/  MOV R9, R11 ;  /* 0x0000000b00097202 */ /* 0x000fe40000000f00 */
[----:B------:R-:W-:-:S03]  /*0d80*/  IADD3.X R0, RZ, R15, RZ, P0, !PT ;  /* 0x0000000fff007210 */ /* 0x000fc600007fe4ff */
        /* <DEDUP_REMOVED lines=9> */
.L_x_244:
[----:B------:R-:W-:Y:S05]  /*0e20*/  BSYNC B0 ;  /* 0x0000000000007941 */ /* 0x000fea0003800000 */
.L_x_243:
[----:B------:R-:W-:-:S04]  /*0e30*/  LOP3.LUT P6, RZ, R6, 0x7, RZ, 0xc0, !PT ;  /* 0x0000000706ff7812 */ /* 0x000fc800078cc0ff */
[----:B------:R-:W-:Y:S02]  /*0e40*/  ISETP.GE.OR P5, PT, R12, UR16, P6 ;  /* 0x000000100c007c0c */ /* 0x000fe4000b7a6670 */
[----:B------:R-:W-:Y:S02]  /*0e50*/  ISETP.GE.OR P4, PT, R5, UR16, P6 ;  /* 0x0000001005007c0c */ /* 0x000fe4000b786670 */
[----:B------:R-:W-:Y:S02]  /*0e60*/  ISETP.GE.OR P3, PT, R4, UR16, P6 ;  /* 0x0000001004007c0c */ /* 0x000fe4000b766670 */
[----:B------:R-:W-:-:S07]  /*0e70*/  ISETP.GE.OR P6, PT, R2, UR16, P6 ;  /* 0x0000001002007c0c */ /* 0x000fce000b7c6670 */
[----:B------:R-:W-:Y:S02]  /*0e80*/  @!P5 IMAD R7, R12, UR23, RZ ;  /* 0x000000170c07dc24 */ /* 0x000fe4000f8e02ff */
[----:B------:R-:W-:Y:S02]  /*0e90*/  @!P4 IMAD R0, R5, UR23, RZ ;  /* 0x000000170500cc24 */ /* 0x000fe4000f8e02ff */
[----:B------:R-:W-:Y:S01]  /*0ea0*/  @!P3 IMAD R4, R4, UR23, RZ ;  /* 0x000000170404bc24 */ /* 0x000fe2000f8e02ff */
[C---:B------:R-:W-:Y:S02]  /*0eb0*/  @!P5 IADD3 R6, P0, R7.reuse, UR13, RZ ;  /* 0x0000000d0706dc10 */ /* 0x040fe4000ff1e0ff */
[----:B------:R-:W-:Y:S02]  /*0ec0*/  @!P4 IADD3 R3, P1, R0, UR13, RZ ;  /* 0x0000000d0003cc10 */ /* 0x000fe4000ff3e0ff */
[----:B------:R-:W-:Y:S02]  /*0ed0*/  @!P5 LEA.HI.X.SX32 R7, R7, UR4, 0x1, P0 ;  /* 0x000000040707dc11 */ /* 0x000fe400080f0eff */
[----:B-1----:R-:W-:-:S02]  /*0ee0*/  @!P5 LEA R10, P2, R6, c[0x0][0x200], 0x2 ;  /* 0x00008000060ada11 */ /* 0x002fc400078410ff */
[----:B------:R-:W-:Y:S02]  /*0ef0*/  @!P3 IADD3 R5, P0, R4, UR13, RZ ;  /* 0x0000000d0405bc10 */ /* 0x000fe4000ff1e0ff */
[----:B------:R-:W-:Y:S02]  /*0f00*/  @!P4 LEA.HI.X.SX32 R0, R0, UR4, 0x1, P1 ;  /* 0x000000040000cc11 */ /* 0x000fe400088f0eff */
[----:B------:R-:W-:Y:S02]  /*0f10*/  @!P5 LEA.HI.X R11, R6, c[0x0][0x204], R7, 0x2, P2 ;  /* 0x00008100060bda11 */ /* 0x000fe400010f1407 */
[----:B------:R-:W-:Y:S02]  /*0f20*/  @!P4 LEA R8, P1, R3, c[0x0][0x200], 0x2 ;  /* 0x000080000308ca11 */ /* 0x000fe400078210ff */
[----:B------:R-:W-:Y:S02]  /*0f30*/  @!P3 LEA.HI.X.SX32 R4, R4, UR4, 0x1, P0 ;  /* 0x000000040404bc11 */ /* 0x000fe400080f0eff */
[----:B------:R-:W-:-:S02]  /*0f40*/  @!P3 LEA R6, P0, R5, c[0x0][0x200], 0x2 ;  /* 0x000080000506ba11 */ /* 0x000fc400078010ff */
[----:B------:R-:W-:Y:S01]  /*0f50*/  @!P4 LEA.HI.X R9, R3, c[0x0][0x204], R0, 0x2, P1 ;  /* 0x000081000309ca11 */ /* 0x000fe200008f1400 */
[----:B------:R-:W-:Y:S01]  /*0f60*/  @!P5 IMAD.MOV.U32 R0, RZ, RZ, 0x7f800000 ;  /* 0x7f800000ff00d424 */ /* 0x000fe200078e00ff */
[----:B------:R-:W-:Y:S01]  /*0f70*/  @!P3 LEA.HI.X R7, R5, c[0x0][0x204], R4, 0x2, P0 ;  /* 0x000081000507ba11 */ /* 0x000fe200000f1404 */
[----:B------:R-:W-:Y:S02]  /*0f80*/  @!P4 IMAD.MOV.U32 R5, RZ, RZ, 0x7f800000 ;  /* 0x7f800000ff05c424 */ /* 0x000fe400078e00ff */
[----:B------:R-:W-:Y:S01]  /*0f90*/  @!P3 IMAD.MOV.U32 R3, RZ, RZ, 0x7f800000 ;  /* 0x7f800000ff03b424 */ /* 0x000fe200078e00ff */
[----:B------:R1:W-:Y:S04]  /*0fa0*/  @!P5 STG.E [R10.64], R0 ;  /* 0x000000000a00d986 */ /* 0x0003e8000c101912 */
[----:B------:R1:W-:Y:S04]  /*0fb0*/  @!P4 STG.E [R8.64], R5 ;  /* 0x000000050800c986 */ /* 0x0003e8000c101912 */
[----:B------:R1:W-:Y:S01]  /*0fc0*/  @!P3 STG.E [R6.64], R3 ;  /* 0x000000030600b986 */ /* 0x0003e2000c101912 */
[----:B------:R-:W-:Y:S05]  /*0fd0*/  @P6 EXIT ;  /* 0x000000000000694d */ /* 0x000fea0003800000 */
[----:B-1----:R-:W-:Y:S02]  /*0fe0*/  IMAD R0, R2, UR23, RZ ;  /* 0x0000001702007c24 */ /* 0x002fe4000f8e02ff */
[----:B------:R-:W-:-:S03]  /*0ff0*/  IMAD.MOV.U32 R5, RZ, RZ, 0x7f800000 ;  /* 0x7f800000ff057424 */ /* 0x000fc600078e00ff */
[----:B------:R-:W-:-:S04]  /*1000*/  IADD3 R3, P0, R0, UR13, RZ ;  /* 0x0000000d00037c10 */ /* 0x000fc8000ff1e0ff */
[----:B------:R-:W-:Y:S02]  /*1010*/  LEA.HI.X.SX32 R0, R0, UR4, 0x1, P0 ;  /* 0x0000000400007c11 */ /* 0x000fe400080f0eff */
[----:B------:R-:W-:-:S04]  /*1020*/  LEA R2, P0, R3, c[0x0][0x200], 0x2 ;  /* 0x0000800003027a11 */ /* 0x000fc800078010ff */
[----:B------:R-:W-:-:S05]  /*1030*/  LEA.HI.X R3, R3, c[0x0][0x204], R0, 0x2, P0 ;  /* 0x0000810003037a11 */ /* 0x000fca00000f1400 */
[----:B------:R-:W-:Y:S01]  /*1040*/  STG.E [R2.64], R5 ;  /* 0x0000000502007986 */ /* 0x000fe2000c101912 */
[----:B------:R-:W-:Y:S05]  /*1050*/  EXIT ;  /* 0x000000000000794d */ /* 0x000fea0003800000 */
.L_x_236:
[----:B------:R-:W-:Y:S02]  /*1060*/  UISETP.NE.AND UP0, UPT, UR10, -0x1, UPT ;  /* 0xffffffff0a00788c */ /* 0x000fe4000bf05270 */
[----:B------:R-:W-:Y:S02]  /*1070*/  UISETP.NE.AND UP1, UPT, UR20, -0x1, UPT ;  /* 0xffffffff1400788c */ /* 0x000fe4000bf25270 */
[----:B------:R-:W-:Y:S02]  /*1080*/  ULDC.64 UR4, c[0x0][0x190] ;  /* 0x0000640000047ab9 */ /* 0x000fe40000000a00 */
[----:B------:R-:W-:Y:S02]  /*1090*/  ULDC.64 UR6, c[0x0][0x178] ;  /* 0x00005e0000067ab9 */ /* 0x000fe40000000a00 */
[----:B------:R-:W-:-:S03]  /*10a0*/  PLOP3.LUT P0, PT, PT, PT, UP1, 0x80, 0x0 ;  /* 0x000000000000781c */ /* 0x000fc60003f0f018 */
[----:B------:R-:W-:Y:S02]  /*10b0*/  @UP0 UIMAD.WIDE.U32 UR26, UR10, UR4, URZ ;  /* 0x000000040a1a02a5 */ /* 0x000fe4000f8e003f */
[----:B------:R-:W-:Y:S02]  /*10c0*/  @!UP0 USHF.R.S32.HI UR21, URZ, 0x1f, UR11 ;  /* 0x0000001f3f158899 */ /* 0x000fe4000801140b */
[----:B------:R-:W-:Y:S02]  /*10d0*/  @UP1 UIADD3 UR24, UR15, UR20, URZ ;  /* 0x000000140f181290 */ /* 0x000fe4000fffe03f */
[----:B------:R-:W-:Y:S02]  /*10e0*/  @UP0 UIMAD UR17, UR10, UR5, UR27 ;  /* 0x000000050a1102a4 */ /* 0x000fe4000f8e021b */
[----:B------:R-:W-:Y:S02]  /*10f0*/  @!UP0 UIMAD.WIDE.U32 UR22, UR11, UR6, URZ ;  /* 0x000000060b1682a5 */ /* 0x000fe4000f8e003f */
[----:B------:R-:W-:-:S02]  /*1100*/  ULDC.64 UR4, c[0x0][0x198] ;  /* 0x0000660000047ab9 */ /* 0x000fc40000000a00 */
[----:B------:R-:W-:Y:S02]  /*1110*/  @!UP0 UIMAD UR21, UR21, UR6, URZ ;  /* 0x00000006151582a4 */ /* 0x000fe4000f8e023f */
[----:B------:R-:W-:Y:S02]  /*1120*/  @UP1 UIMAD.WIDE.U32 UR28, UR24, UR4, URZ ;  /* 0x00000004181c12a5 */ /* 0x000fe4000f8e003f */
[----:B------:R-:W-:Y:S02]  /*1130*/  @!UP0 UIMAD UR21, UR11, UR7, UR21 ;  /* 0x000000070b1582a4 */ /* 0x000fe4000f8e0215 */
[----:B------:R-:W-:Y:S02]  /*1140*/  @UP0 UMOV UR6, UR26 ;  /* 0x0000001a00060c82 */ /* 0x000fe40008000000 */
[----:B------:R-:W-:Y:S02]  /*1150*/  @!UP0 UMOV UR6, UR22 ;  /* 0x0000001600068c82 */ /* 0x000fe40008000000 */
[----:B------:R-:W-:-:S02]  /*1160*/  @UP1 UIMAD UR7, UR24, UR5, UR29 ;  /* 0x00000005180712a4 */ /* 0x000fc4000f8e021d */
[----:B------:R-:W-:Y:S02]  /*1170*/  @!UP0 UIADD3 UR17, UR23, UR21, URZ ;  /* 0x0000001517118290 */ /* 0x000fe4000fffe03f */
[----:B------:R-:W-:Y:S01]  /*1180*/  @UP1 UMOV UR22, UR28 ;  /* 0x0000001c00161c82 */ /* 0x000fe20008000000 */
[----:B------:R-:W-:Y:S05]  /*1190*/  @P0 BRA `(.L_x_245) ;  /* 0x000000c000000947 */ /* 0x000fea0003800000 */
[----:B------:R-:W-:Y:S02]  /*11a0*/  USHF.R.S32.HI UR21, URZ, 0x1f, UR15 ;  /* 0x0000001f3f157899 */ /* 0x000fe4000801140f */
[----:B------:R-:W-:Y:S02]  /*11b0*/  ULDC.64 UR4, c[0x0][0x198] ;  /* 0x0000660000047ab9 */ /* 0x000fe40000000a00 */
[----:B------:R-:W-:Y:S02]  /*11c0*/  UIMAD UR21, UR21, UR4, URZ ;  /* 0x00000004151572a4 */ /* 0x000fe4000f8e023f */
[----:B------:R-:W-:Y:S02]  /*11d0*/  UIMAD.WIDE.U32 UR22, UR15, UR4, URZ ;  /* 0x000000040f1672a5 */ /* 0x000fe4000f8e003f */
[----:B------:R-:W-:-:S02]  /*11e0*/  UIMAD UR21, UR15, UR5, UR21 ;  /* 0x000000050f1572a4 */ /* 0x000fc4000f8e0215 */
[----:B------:R-:W-:Y:S02]  /*11f0*/  USHF.R.S32.HI UR7, URZ, 0x1f, UR11 ;  /* 0x0000001f3f077899 */ /* 0x000fe4000801140b */
[----:B------:R-:W-:Y:S02]  /*1200*/  ULDC.64 UR4, c[0x0][0x180] ;  /* 0x0000600000047ab9 */ /* 0x000fe40000000a00 */
[----:B------:R-:W-:Y:S02]  /*1210*/  UIADD3 UR23, UR23, UR21, URZ ;  /* 0x0000001517177290 */ /* 0x000fe4000fffe03f */
[----:B------:R-:W-:Y:S02]  /*1220*/  UIMAD UR7, UR7, UR4, URZ ;  /* 0x00000004070772a4 */ /* 0x000fe4000f8e023f */
[----:B------:R-:W-:Y:S02]  /*1230*/  UIMAD.WIDE.U32 UR22, UR11, UR4, UR22 ;  /* 0x000000040b1672a5 */ /* 0x000fe4000f8e0016 */
[----:B------:R-:W-:-:S04]  /*1240*/  UIMAD UR7, UR11, UR5, UR7 ;  /* 0x000000050b0772a4 */ /* 0x000fc8000f8e0207 */
[----:B------:R-:W-:Y:S02]  /*1250*/  UIADD3 UR7, UR23, UR7, URZ ;  /* 0x0000000717077290 */ /* 0x000fe4000fffe03f */
.L_x_245:
[----:B------:R-:W-:Y:S01]  /*1260*/  IABS R3, c[0x0][0x1c8] ;  /* 0x0000720000037a13 */ /* 0x000fe20000000000 */
[----:B------:R-:W1:Y:S01]  /*1270*/  S2R R0, SR_CTAID.Z ;  /* 0x0000000000007919 */ /* 0x000e620000002700 */
[----:B------:R-:W-:Y:S02]  /*1280*/  ULDC UR4, c[0x0][0x1c8] ;  /* 0x0000720000047ab9 */ /* 0x000fe40000000800 */
[----:B------:R-:W2:Y:S01]  /*1290*/  I2F.RP R7, R3 ;  /* 0x0000000300077306 */ /* 0x000ea20000209400 */
[----:B------:R-:W-:Y:S02]  /*12a0*/  ULOP3.LUT UR4, UR12, UR4, URZ, 0x3c, !UPT ;  /* 0x000000040c047292 */ /* 0x000fe4000f8e3c3f */
[----:B------:R-:W-:-:S04]  /*12b0*/  @UP1 UIADD3 UR20, UR15, UR20, URZ ;  /* 0x000000140f141290 */ /* 0x000fc8000fffe03f */
[----:B------:R-:W-:Y:S01]  /*12c0*/  ISETP.LE.AND P1, PT, RZ, UR4, PT ;  /* 0x00000004ff007c0c */ /* 0x000fe2000bf23270 */
[----:B------:R-:W-:Y:S02]  /*12d0*/  ULDC.64 UR4, c[0x0][0x1a0] ;  /* 0x0000680000047ab9 */ /* 0x000fe40000000a00 */
[----:B------:R-:W-:-:S04]  /*12e0*/  @UP1 UIMAD.WIDE.U32 UR24, UR20, UR4, URZ ;  /* 0x00000004141812a5 */ /* 0x000fc8000f8e003f */
[----:B------:R-:W-:Y:S01]  /*12f0*/  @UP1 UIMAD UR21, UR20, UR5, UR25 ;  /* 0x00000005141512a4 */ /* 0x000fe2000f8e0219 */
[----:B--2---:R-:W2:Y:S01]  /*1300*/  MUFU.RCP R4, R7 ;  /* 0x0000000700047308 */ /* 0x004ea20000001000 */
[----:B------:R-:W-:Y:S01]  /*1310*/  USHF.R.S32.HI UR20, URZ, 0x1f, UR12 ;  /* 0x0000001f3f147899 */ /* 0x000fe2000801140c */
[----:B-1----:R-:W-:Y:S02]  /*1320*/  IABS R0, R0 ;  /* 0x0000000000007213 */ /* 0x002fe40000000000 */
[----:B--2---:R-:W-:-:S04]  /*1330*/  IADD3 R4, R4, 0xffffffe, RZ ;  /* 0x0ffffffe04047810 */ /* 0x004fc80007ffe0ff */
[----:B------:R-:W1:Y:S02]  /*1340*/  F2I.FTZ.U32.TRUNC.NTZ R5, R4 ;  /* 0x0000000400057305 */ /* 0x000e64000021f000 */
[----:B-1----:R-:W-:Y:S02]  /*1350*/  IMAD.MOV R2, RZ, RZ, -R5 ;  /* 0x000000ffff027224 */ /* 0x002fe400078e0a05 */
[----:B------:R-:W-:Y:S02]  /*1360*/  IMAD.MOV.U32 R4, RZ, RZ, RZ ;  /* 0x000000ffff047224 */ /* 0x000fe400078e00ff */
[----:B------:R-:W-:-:S04]  /*1370*/  IMAD R2, R2, R3, RZ ;  /* 0x0000000302027224 */ /* 0x000fc800078e02ff */
[----:B------:R-:W-:-:S04]  /*1380*/  IMAD.HI.U32 R5, R5, R2, R4 ;  /* 0x0000000205057227 */ /* 0x000fc800078e0004 */
[----:B------:R-:W-:-:S04]  /*1390*/  IMAD.MOV.U32 R2, RZ, RZ, R0 ;  /* 0x000000ffff027224 */ /* 0x000fc800078e0000 */
[----:B------:R-:W-:-:S04]  /*13a0*/  IMAD.HI.U32 R216, R5, R2, RZ ;  /* 0x0000000205d87227 */ /* 0x000fc800078e00ff */
[----:B------:R-:W-:-:S04]  /*13b0*/  IMAD.MOV R0, RZ, RZ, -R216 ;  /* 0x000000ffff007224 */ /* 0x000fc800078e0ad8 */
[----:B------:R-:W-:-:S05]  /*13c0*/  IMAD R0, R3, R0, R2 ;  /* 0x0000000003007224 */ /* 0x000fca00078e0202 */
[----:B------:R-:W-:-:S13]  /*13d0*/  ISETP.GT.U32.AND P2, PT, R3, R0, PT ;  /* 0x000000000300720c */ /* 0x000fda0003f44070 */
[----:B------:R-:W-:Y:S01]  /*13e0*/  @!P2 IMAD.IADD R0, R0, 0x1, -R3 ;  /* 0x000000010000a824 */ /* 0x000fe200078e0a03 */
[----:B------:R-:W-:Y:S02]  /*13f0*/  @!P2 IADD3 R216, R216, 0x1, RZ ;  /* 0x00000001d8d8a810 */ /* 0x000fe40007ffe0ff */
[----:B------:R-:W-:Y:S02]  /*1400*/  ISETP.NE.AND P2, PT, RZ, c[0x0][0x1c8], PT ;  /* 0x00007200ff007a0c */ /* 0x000fe40003f45270 */
[----:B------:R-:W-:-:S13]  /*1410*/  ISETP.GE.U32.AND P3, PT, R0, R3, PT ;  /* 0x000000030000720c */ /* 0x000fda0003f66070 */
[----:B------:R-:W-:-:S05]  /*1420*/  @P3 IADD3 R216, R216, 0x1, RZ ;  /* 0x00000001d8d83810 */ /* 0x000fca0007ffe0ff */
[----:B------:R-:W-:Y:S01]  /*1430*/  @!P1 IMAD.MOV R216, RZ, RZ, -R216 ;  /* 0x000000ffffd89224 */ /* 0x000fe200078e0ad8 */
[----:B------:R-:W-:Y:S01]  /*1440*/  @!P2 LOP3.LUT R216, RZ, c[0x0][0x1c8], RZ, 0x33, !PT ;  /* 0x00007200ffd8aa12 */ /* 0x000fe200078e33ff */
        /* <DEDUP_REMOVED lines=13> */
.L_x_246:
[----:B------:R-:W-:Y:S01]  /*1520*/  SHF.R.S32.HI R7, RZ, 0x1f, R6 ;  /* 0x0000001fff077819 */ /* 0x000fe20000011406 */
[----:B------:R-:W1:Y:S01]  /*1530*/  S2R R199, SR_CTAID.X ;  /* 0x0000000000c77919 */ /* 0x000e620000002500 */
[----:B------:R-:W-:Y:S01]  /*1540*/  UIADD3 UR11, -UR13, UR16, URZ ;  /* 0x000000100d0b7290 */ /* 0x000fe2000fffe13f */
[----:B------:R-:W-:Y:S01]  /*1550*/  SHF.R.S32.HI R207, RZ, 0x1f, R216 ;  /* 0x0000001fffcf7819 */ /* 0x000fe200000114d8 */
[----:B------:R-:W-:Y:S01]  /*1560*/  ULDC.64 UR4, c[0x0][0x1a8] ;  /* 0x00006a0000047ab9 */ /* 0x000fe20000000a00 */
[-C--:B------:R-:W-:Y:S01]  /*1570*/  LEA.HI R3, R7, R6.reuse, RZ, 0x3 ;  /* 0x0000000607037211 */ /* 0x080fe200078f18ff */
[----:B------:R-:W2:Y:S01]  /*1580*/  S2R R8, SR_CTAID.Z ;  /* 0x0000000000087919 */ /* 0x000ea20000002700 */
[----:B------:R-:W-:Y:S01]  /*1590*/  UIMAD UR4, UR20, UR4, URZ ;  /* 0x00000004140472a4 */ /* 0x000fe2000f8e023f */
[----:B------:R-:W-:Y:S01]  /*15a0*/  IMAD R211, R207, c[0x0][0x1b0], RZ ;  /* 0x00006c00cfd37a24 */ /* 0x000fe200078e02ff */
[----:B------:R-:W-:Y:S01]  /*15b0*/  SHF.R.S32.HI R10, RZ, 0x3, R3 ;  /* 0x00000003ff0a7819 */ /* 0x000fe20000011403 */
[----:B------:R-:W-:Y:S01]  /*15c0*/  UIADD3 UR15, UR8, -0x1, URZ ;  /* 0xffffffff080f7890 */ /* 0x000fe2000fffe03f */
[----:B------:R-:W-:Y:S01]  /*15d0*/  LOP3.LUT R3, R3, 0xfffffff8, RZ, 0xc0, !PT ;  /* 0xfffffff803037812 */ /* 0x000fe200078ec0ff */
[----:B------:R-:W-:Y:S01]  /*15e0*/  UIMAD UR4, UR12, UR5, UR4 ;  /* 0x000000050c0472a4 */ /* 0x000fe2000f8e0204 */
[----:B------:R-:W-:Y:S01]  /*15f0*/  IADD3 R2, R10, 0x20, RZ ;  /* 0x000000200a027810 */ /* 0x000fe20007ffe0ff */
[----:B------:R-:W-:Y:S01]  /*1600*/  UIMAD UR12, UR15, -0x40, UR14 ;  /* 0xffffffc00f0c78a4 */ /* 0x000fe2000f8e020e */
[----:B------:R-:W-:Y:S01]  /*1610*/  SHF.R.S32.HI R11, RZ, 0x1f, R10 ;  /* 0x0000001fff0b7819 */ /* 0x000fe2000001140a */
[----:B------:R-:W-:Y:S01]  /*1620*/  IMAD.IADD R0, R6, 0x1, -R3 ;  /* 0x0000000106007824 */ /* 0x000fe200078e0a03 */
[----:B------:R-:W-:Y:S01]  /*1630*/  ISETP.GE.AND P3, PT, R2, UR11, PT ;  /* 0x0000000b02007c0c */ /* 0x000fe2000bf66270 */
[----:B------:R-:W-:Y:S01]  /*1640*/  IMAD R211, R216, c[0x0][0x1b4], R211 ;  /* 0x00006d00d8d37a24 */ /* 0x000fe200078e02d3 */
[----:B------:R-:W-:Y:S01]  /*1650*/  IADD3 R3, R10, 0x40, RZ ;  /* 0x000000400a037810 */ /* 0x000fe20007ffe0ff */
[----:B------:R-:W-:Y:S01]  /*1660*/  IMAD.SHL.U32 R212, R0, 0x8, RZ ;  /* 0x0000000800d47824 */ /* 0x000fe200078e00ff */
[----:B------:R-:W-:Y:S01]  /*1670*/  ISETP.GE.AND P4, PT, R10, UR11, PT ;  /* 0x0000000b0a007c0c */ /* 0x000fe2000bf86270 */
[----:B------:R-:W-:Y:S01]  /*1680*/  UMOV UR20, 0x5 ;  /* 0x0000000500147882 */ /* 0x000fe20000000000 */
[----:B------:R-:W-:Y:S01]  /*1690*/  ISETP.GE.AND P2, PT, R3, UR11, PT ;  /* 0x0000000b03007c0c */ /* 0x000fe2000bf46270 */
[----:B------:R-:W-:Y:S01]  /*16a0*/  IMAD R207, R207, c[0x0][0x1b8], RZ ;  /* 0x00006e00cfcf7a24 */ /* 0x000fe200078e02ff */
[----:B------:R-:W-:Y:S01]  /*16b0*/  SHF.R.S32.HI R213, RZ, 0x1f, R212 ;  /* 0x0000001fffd57819 */ /* 0x000fe200000114d4 */
[----:B-1----:R-:W-:Y:S01]  /*16c0*/  IMAD.WIDE R198, R199, 0x80, R10 ;  /* 0x00000080c7c67825 */ /* 0x002fe200078e020a */
[----:B------:R-:W-:Y:S01]  /*16d0*/  IADD3 R12, P0, R212, UR6, RZ ;  /* 0x00000006d40c7c10 */ /* 0x000fe2000ff1e0ff */
[----:B------:R-:W-:Y:S01]  /*16e0*/  UMOV UR6, 0x6 ;  /* 0x0000000600067882 */ /* 0x000fe20000000000 */
[----:B------:R-:W-:Y:S01]  /*16f0*/  IADD3 R195, R10, 0x60, RZ ;  /* 0x000000600ac37810 */ /* 0x000fe20007ffe0ff */
[----:B------:R-:W-:Y:S01]  /*1700*/  IMAD R207, R216, c[0x0][0x1bc], R207 ;  /* 0x00006f00d8cf7a24 */ /* 0x000fe200078e02cf */
[----:B------:R-:W-:Y:S01]  /*1710*/  IADD3.X R13, R213, UR17, RZ, P0, !PT ;  /* 0x00000011d50d7c10 */ /* 0x000fe200087fe4ff */
[----:B------:R-:W-:Y:S01]  /*1720*/  USHF.R.S32.HI UR17, URZ, 0x1f, UR15 ;  /* 0x0000001f3f117899 */ /* 0x000fe2000801140f */
[----:B------:R-:W-:Y:S01]  /*1730*/  @!P3 IADD3 R19, P0, R198, 0x20, RZ ;  /* 0x00000020c613b810 */ /* 0x000fe20007f1e0ff */
[----:B------:R-:W-:Y:S01]  /*1740*/  @!P4 IMAD R5, R199, c[0x0][0x190], RZ ;  /* 0x00006400c705ca24 */ /* 0x000fe200078e02ff */
[----:B------:R-:W-:Y:S01]  /*1750*/  ISETP.GE.AND P1, PT, R195, UR11, PT ;  /* 0x0000000bc3007c0c */ /* 0x000fe2000bf26270 */
[----:B--2---:R-:W-:Y:S01]  /*1760*/  IMAD.WIDE.U32 R8, R8, c[0x0][0x1a8], R12 ;  /* 0x00006a0008087a25 */ /* 0x004fe200078e000c */
[CC--:B------:R-:W-:Y:S01]  /*1770*/  LEA.HI R193, R7.reuse, R6.reuse, RZ, 0x4 ;  /* 0x0000000607c17211 */ /* 0x0c0fe200078f20ff */
[----:B------:R-:W-:Y:S01]  /*1780*/  UISETP.GT.AND UP0, UPT, UR15, UR9, UPT ;  /* 0x000000090f00728c */ /* 0x000fe2000bf04270 */
[----:B------:R-:W-:Y:S01]  /*1790*/  LEA.HI R88, R7, R6, RZ, 0x5 ;  /* 0x0000000607587211 */ /* 0x000fe200078f28ff */
[----:B------:R-:W-:Y:S01]  /*17a0*/  @!P3 IMAD.X R4, RZ, RZ, R199, P0 ;  /* 0x000000ffff04b224 */ /* 0x000fe200000e06c7 */
[----:B------:R-:W-:Y:S01]  /*17b0*/  IADD3 R9, R9, UR4, RZ ;  /* 0x0000000409097c10 */ /* 0x000fe2000fffe0ff */
[----:B------:R-:W-:Y:S01]  /*17c0*/  @!P4 IMAD.MOV.U32 R22, RZ, RZ, R8 ;  /* 0x000000ffff16c224 */ /* 0x000fe200078e0008 */
[----:B------:R-:W-:Y:S01]  /*17d0*/  @!P2 IADD3 R16, P0, R198, 0x40, RZ ;  /* 0x00000040c610a810 */ /* 0x000fe20007f1e0ff */
[----:B------:R-:W-:Y:S01]  /*17e0*/  @!P3 IMAD R4, R4, c[0x0][0x190], RZ ;  /* 0x000064000404ba24 */ /* 0x000fe200078e02ff */
[----:B------:R-:W-:Y:S01]  /*17f0*/  ULDC.64 UR4, c[0x0][0x198] ;  /* 0x0000660000047ab9 */ /* 0x000fe20000000a00 */
[----:B------:R-:W-:Y:S01]  /*1800*/  @!P4 IMAD.MOV.U32 R23, RZ, RZ, R9 ;  /* 0x000000ffff17c224 */ /* 0x000fe200078e0009 */
[----:B------:R-:W-:Y:S01]  /*1810*/  USHF.L.U64.HI UR6, UR4, UR6, UR5 ;  /* 0x0000000604067299 */ /* 0x000fe20008010205 */
[C---:B------:R-:W-:Y:S01]  /*1820*/  @!P4 IMAD R5, R198.reuse, c[0x0][0x194], R5 ;  /* 0x00006500c605ca24 */ /* 0x040fe200078e0205 */
[----:B------:R-:W-:Y:S01]  /*1830*/  USHF.L.U64.HI UR20, UR4, UR20, UR5 ;  /* 0x0000001404147299 */ /* 0x000fe20008010205 */
[----:B------:R-:W-:Y:S01]  /*1840*/  @!P4 IMAD.WIDE.U32 R22, R198, c[0x0][0x190], R22 ;  /* 0x00006400c616ca25 */ /* 0x000fe200078e0016 */
[----:B------:R-:W-:-:S03]  /*1850*/  SHF.R.S32.HI R89, RZ, 0x5, R88 ;  /* 0x00000005ff597819 */ /* 0x000fc60000011458 */
[----:B------:R-:W-:Y:S01]  /*1860*/  @!P2 IMAD.X R3, RZ, RZ, R199, P0 ;  /* 0x000000ffff03a224 */ /* 0x000fe200000e06c7 */
[----:B------:R-:W-:Y:S01]  /*1870*/  @!P1 IADD3 R12, P0, R198, 0x60, RZ ;  /* 0x00000060c60c9810 */ /* 0x000fe20007f1e0ff */
[----:B------:R-:W-:Y:S01]  /*1880*/  @!P3 IMAD R4, R19, c[0x0][0x194], R4 ;  /* 0x000065001304ba24 */ /* 0x000fe200078e0204 */
[----:B------:R-:W-:Y:S01]  /*1890*/  @!P4 LEA R14, P6, R22, c[0x0][0x160], 0x1 ;  /* 0x00005800160eca11 */ /* 0x000fe200078c08ff */
[----:B------:R-:W-:Y:S02]  /*18a0*/  @!P4 IMAD.IADD R5, R23, 0x1, R5 ;  /* 0x000000011705c824 */ /* 0x000fe400078e0205 */
[----:B------:R-:W-:-:S03]  /*18b0*/  @!P3 IMAD.WIDE.U32 R18, R19, c[0x0][0x190], R8 ;  /* 0x000064001312ba25 */ /* 0x000fc600078e0008 */
[----:B------:R-:W-:Y:S01]  /*18c0*/  @!P4 LEA.HI.X R15, R22, c[0x0][0x164], R5, 0x1, P6 ;  /* 0x00005900160fca11 */ /* 0x000fe200030f0c05 */
[----:B------:R-:W-:Y:S01]  /*18d0*/  @!P2 IMAD R3, R3, c[0x0][0x190], RZ ;  /* 0x000064000303aa24 */ /* 0x000fe200078e02ff */
[----:B------:R-:W-:Y:S01]  /*18e0*/  @!P3 LEA R20, P5, R18, c[0x0][0x160], 0x1 ;  /* 0x000058001214ba11 */ /* 0x000fe200078a08ff */
[----:B------:R-:W-:Y:S02]  /*18f0*/  @!P3 IMAD.IADD R4, R19, 0x1, R4 ;  /* 0x000000011304b824 */ /* 0x000fe400078e0204 */
[C---:B------:R-:W-:Y:S02]  /*1900*/  @!P2 IMAD R3, R16.reuse, c[0x0][0x194], R3 ;  /* 0x000065001003aa24 */ /* 0x040fe400078e0203 */
[----:B------:R-:W-:Y:S01]  /*1910*/  @!P2 IMAD.WIDE.U32 R16, R16, c[0x0][0x190], R8 ;  /* 0x000064001010aa25 */ /* 0x000fe200078e0008 */
[----:B------:R-:W-:Y:S02]  /*1920*/  @!P3 LEA.HI.X R21, R18, c[0x0][0x164], R4, 0x1, P5 ;  /* 0x000059001215ba11 */ /* 0x000fe400028f0c04 */
[----:B------:R-:W-:Y:S01]  /*1930*/  ISETP.GE.AND P5, PT, R2, UR12, PT ;  /* 0x0000000c02007c0c */ /* 0x000fe2000bfa6270 */
[----:B------:R-:W-:Y:S01]  /*1940*/  @!P1 IMAD.X R5, RZ, RZ, R199, P0 ;  /* 0x000000ffff059224 */ /* 0x000fe200000e06c7 */
[----:B------:R-:W-:Y:S01]  /*1950*/  @!P2 LEA R18, P6, R16, c[0x0][0x160], 0x1 ;  /* 0x000058001012aa11 */ /* 0x000fe200078c08ff */
[----:B------:R-:W-:Y:S01]  /*1960*/  @!P1 IMAD.MOV.U32 R23, RZ, RZ, R9 ;  /* 0x000000ffff179224 */ /* 0x000fe200078e0009 */
[----:B------:R-:W-:Y:S01]  /*1970*/  ISETP.GE.AND P0, PT, R2, UR12, PT ;  /* 0x0000000c02007c0c */ /* 0x000fe2000bf06270 */
[----:B------:R-:W-:Y:S01]  /*1980*/  IMAD.SHL.U32 R9, R10, 0x40, RZ ;  /* 0x000000400a097824 */ /* 0x000fe200078e00ff */
[----:B------:R-:W-:Y:S01]  /*1990*/  LEA.HI R4, R7, R6, RZ, 0x6 ;  /* 0x0000000607047211 */ /* 0x000fe200078f30ff */
[----:B------:R-:W-:-:S02]  /*19a0*/  @!P1 IMAD R5, R5, c[0x0][0x190], RZ ;  /* 0x0000640005059a24 */ /* 0x000fc400078e02ff */
[----:B------:R-:W-:Y:S01]  /*19b0*/  @!P2 IMAD.IADD R3, R17, 0x1, R3 ;  /* 0x000000011103a824 */ /* 0x000fe200078e0203 */
[----:B------:R-:W-:Y:S01]  /*19c0*/  LOP3.LUT R9, R9, 0x1c0, RZ, 0xc0, !PT ;  /* 0x000001c009097812 */ /* 0x000fe200078ec0ff */
[----:B------:R-:W-:Y:S02]  /*19d0*/  @!P1 IMAD.MOV.U32 R22, RZ, RZ, R8 ;  /* 0x000000ffff169224 */ /* 0x000fe400078e0008 */
[----:B------:R-:W-:Y:S01]  /*19e0*/  @!P1 IMAD R2, R12, c[0x0][0x194], R5 ;  /* 0x000065000c029a24 */ /* 0x000fe200078e0205 */
[----:B------:R-:W-:Y:S01]  /*19f0*/  @!P2 LEA.HI.X R19, R16, c[0x0][0x164], R3, 0x1, P6 ;  /* 0x000059001013aa11 */ /* 0x000fe200030f0c03 */
[----:B------:R-:W-:Y:S01]  /*1a00*/  @!P1 IMAD.WIDE.U32 R12, R12, c[0x0][0x190], R22 ;  /* 0x000064000c0c9a25 */ /* 0x000fe200078e0016 */
[----:B------:R-:W-:Y:S02]  /*1a10*/  SHF.R.U32.HI R3, RZ, 0x3, R9 ;  /* 0x00000003ff037819 */ /* 0x000fe40000011609 */
[----:B------:R-:W-:Y:S01]  /*1a20*/  LOP3.LUT R8, R9, 0x38, R212, 0xf8, !PT ;  /* 0x0000003809087812 */ /* 0x000fe200078ef8d4 */
[----:B------:R-:W-:Y:S01]  /*1a30*/  @!P1 IMAD.IADD R2, R13, 0x1, R2 ;  /* 0x000000010d029824 */ /* 0x000fe200078e0202 */
[----:B------:R-:W-:Y:S01]  /*1a40*/  @!P1 LEA R16, P6, R12, c[0x0][0x160], 0x1 ;  /* 0x000058000c109a11 */ /* 0x000fe200078c08ff */
[----:B------:R-:W-:Y:S01]  /*1a50*/  IMAD.SHL.U32 R4, R4, 0x8, RZ ;  /* 0x0000000804047824 */ /* 0x000fe200078e00ff */
[----:B------:R-:W-:Y:S01]  /*1a60*/  LOP3.LUT R3, R8, R3, RZ, 0x3c, !PT ;  /* 0x0000000308037212 */ /* 0x000fe200078e3cff */
[----:B------:R-:W-:Y:S01]  /*1a70*/  IMAD R5, R11, c[0x0][0x198], RZ ;  /* 0x000066000b057a24 */ /* 0x000fe200078e02ff */
[----:B------:R-:W-:Y:S01]  /*1a80*/  @!P1 LEA.HI.X R17, R12, c[0x0][0x164], R2, 0x1, P6 ;  /* 0x000059000c119a11 */ /* 0x000fe200030f0c02 */
[----:B------:R-:W-:Y:S01]  /*1a90*/  IMAD.WIDE.U32 R22, R10, c[0x0][0x198], R212 ;  /* 0x000066000a167a25 */ /* 0x000fe200078e00d4 */
[----:B------:R-:W-:-:S02]  /*1aa0*/  LOP3.LUT R3, R3, 0xfffffe00, R4, 0xf8, !PT ;  /* 0xfffffe0003037812 */ /* 0x000fc400078ef804 */
[----:B------:R-:W-:Y:S01]  /*1ab0*/  SHF.R.S32.HI R12, RZ, 0x4, R193 ;  /* 0x00000004ff0c7819 */ /* 0x000fe200000114c1 */
[----:B------:R-:W-:Y:S01]  /*1ac0*/  IMAD R2, R10, c[0x0][0x19c], R5 ;  /* 0x000067000a027a24 */ /* 0x000fe200078e0205 */
[----:B------:R-:W-:Y:S01]  /*1ad0*/  IADD3 R200, P6, R22, UR22, RZ ;  /* 0x0000001616c87c10 */ /* 0x000fe2000ffde0ff */
[----:B------:R-:W-:Y:S01]  /*1ae0*/  IMAD.SHL.U32 R196, R3, 0x2, RZ ;  /* 0x0000000203c47824 */ /* 0x000fe200078e00ff */
[----:B------:R-:W-:Y:S01]  /*1af0*/  UIMAD UR22, UR6, UR15, URZ ;  /* 0x0000000f061672a4 */ /* 0x000fe2000f8e023f */
[----:B------:R-:W-:Y:S01]  /*1b00*/  IMAD R9, R11, c[0x0][0x1a0], RZ ;  /* 0x000068000b097a24 */ /* 0x000fe200078e02ff */
[----:B------:R-:W-:Y:S01]  /*1b10*/  IADD3.X R201, R23, UR7, R2, P6, !PT ;  /* 0x0000000717c97c10 */ /* 0x000fe2000b7fe402 */
[----:B------:R-:W-:Y:S01]  /*1b20*/  USHF.L.U32 UR7, UR4, 0x6, URZ ;  /* 0x0000000604077899 */ /* 0x000fe2000800063f */
[----:B------:R-:W-:Y:S01]  /*1b30*/  @!PT LDS RZ, [RZ] ;  /* 0x00000000fffff984 */ /* 0x000fe20000000800 */
[----:B------:R-:W-:Y:S01]  /*1b40*/  @!PT LDS RZ, [RZ] ;  /* 0x00000000fffff984 */ /* 0x000fe20000000800 */
[----:B------:R-:W-:Y:S01]  /*1b50*/  @!PT LDS RZ, [RZ] ;  /* 0x00000000fffff984 */ /* 0x000fe20000000800 */
[----:B------:R1:W-:Y:S01]  /*1b60*/  @!P4 LDGSTS.E.BYPASS.LTC128B.128 [R196], [R14.64] ;  /* 0x000000000ec4cfae */ /* 0x0003e2000b901d52 */
[----:B------:R-:W-:Y:S01]  /*1b70*/  ISETP.GE.AND P6, PT, R10, UR12, PT ;  /* 0x0000000c0a007c0c */ /* 0x000fe2000bfc6270 */
[----:B------:R-:W-:Y:S01]  /*1b80*/  IMAD.U32 R3, RZ, RZ, UR15 ;  /* 0x0000000fff037e24 */ /* 0x000fe2000f8e00ff */
[----:B------:R-:W-:Y:S01]  /*1b90*/  UIMAD UR22, UR17, UR7, UR22 ;  /* 0x00000007111672a4 */ /* 0x000fe2000f8e0216 */
[----:B------:R1:W-:Y:S01]  /*1ba0*/  @!P4 LDGSTS.E.BYPASS.LTC128B.128 [R196+0x4000], [R14.64+0x80] ;  /* 0x040000800ec4cfae */ /* 0x0003e2000b901d52 */
[----:B------:R-:W-:Y:S01]  /*1bb0*/  IMAD.WIDE.U32 R200, R216, c[0x0][0x1b0], R200 ;  /* 0x00006c00d8c87a25 */ /* 0x000fe200078e00c8 */
[----:B------:R-:W-:-:S02]  /*1bc0*/  LOP3.LUT R5, R193, 0xfffffff0, RZ, 0xc0, !PT ;  /* 0xfffffff0c1057812 */ /* 0x000fc400078ec0ff */
[----:B------:R1:W-:Y:S01]  /*1bd0*/  @!P4 LDGSTS.E.BYPASS.LTC128B.128 [R196+0x8000], [R14.64+0x100] ;  /* 0x080001000ec4cfae */ /* 0x0003e2000b901d52 */
[----:B------:R-:W-:Y:S01]  /*1be0*/  IMAD.IADD R211, R201, 0x1, R211 ;  /* 0x00000001c9d37824 */ /* 0x000fe200078e02d3 */
[----:B------:R-:W-:Y:S01]  /*1bf0*/  LEA.HI R193, R193, R12, RZ, 0x1 ;  /* 0x0000000cc1c17211 */ /* 0x000fe200078f08ff */
[----:B------:R-:W-:Y:S01]  /*1c00*/  IMAD.MOV.U32 R210, RZ, RZ, R200 ;  /* 0x000000ffffd27224 */ /* 0x000fe200078e00c8 */
[----:B------:R2:W-:Y:S01]  /*1c10*/  @!P3 LDGSTS.E.BYPASS.LTC128B.128 [R196+0x1000], [R20.64] ;  /* 0x0100000014c4bfae */ /* 0x0005e2000b901d52 */
[----:B------:R-:W-:Y:S01]  /*1c20*/  IMAD R2, R10, c[0x0][0x1a4], R9 ;  /* 0x000069000a027a24 */ /* 0x000fe200078e0209 */
[----:B------:R-:W-:Y:S01]  /*1c30*/  LOP3.LUT R193, R193, 0xfffffffe, RZ, 0xc0, !PT ;  /* 0xfffffffec1c17812 */ /* 0x000fe200078ec0ff */
[----:B------:R-:W-:Y:S01]  /*1c40*/  IMAD.WIDE.U32 R8, R3, UR7, R210 ;  /* 0x0000000703087c25 */ /* 0x000fe2000f8e00d2 */
[----:B------:R2:W-:Y:S03]  /*1c50*/  @!P3 LDGSTS.E.BYPASS.LTC128B.128 [R196+0x5000], [R20.64+0x80] ;  /* 0x0500008014c4bfae */ /* 0x0005e6000b901d52 */
[----:B------:R-:W-:Y:S01]  /*1c60*/  IMAD.IADD R5, R6, 0x1, -R5 ;  /* 0x0000000106057824 */ /* 0x000fe200078e0a05 */
[----:B------:R-:W-:Y:S01]  /*1c70*/  IADD3 R3, R9, UR22, RZ ;  /* 0x0000001609037c10 */ /* 0x000fe2000fffe0ff */
[----:B------:R2:W-:Y:S01]  /*1c80*/  @!P3 LDGSTS.E.BYPASS.LTC128B.128 [R196+0x9000], [R20.64+0x100] ;  /* 0x0900010014c4bfae */ /* 0x0005e2000b901d52 */
[----:B------:R-:W-:-:S02]  /*1c90*/  IMAD.IADD R193, R12, 0x1, -R193 ;  /* 0x000000010cc17824 */ /* 0x000fc400078e0ac1 */
[----:B------:R-:W-:Y:S01]  /*1ca0*/  SHF.R.S32.HI R4, RZ, 0x1f, R5 ;  /* 0x0000001fff047819 */ /* 0x000fe20000011405 */
[----:B------:R3:W-:Y:S01]  /*1cb0*/  @!P2 LDGSTS.E.BYPASS.LTC128B.128 [R196+0x2000], [R18.64] ;  /* 0x0200000012c4afae */ /* 0x0007e2000b901d52 */
[----:B------:R-:W-:Y:S02]  /*1cc0*/  IMAD.SHL.U32 R13, R10, 0x8, RZ ;  /* 0x000000080a0d7824 */ /* 0x000fe400078e00ff */
[----:B------:R-:W-:Y:S01]  /*1cd0*/  LEA.HI R4, R4, R5, RZ, 0x3 ;  /* 0x0000000504047211 */ /* 0x000fe200078f18ff */
[----:B------:R3:W-:Y:S01]  /*1ce0*/  @!P2 LDGSTS.E.BYPASS.LTC128B.128 [R196+0x6000], [R18.64+0x80] ;  /* 0x0600008012c4afae */ /* 0x0007e2000b901d52 */
[----:B------:R-:W-:-:S03]  /*1cf0*/  IMAD.SHL.U32 R205, R6, 0x2, RZ ;  /* 0x0000000206cd7824 */ /* 0x000fc600078e00ff */
[----:B------:R3:W-:Y:S01]  /*1d00*/  @!P2 LDGSTS.E.BYPASS.LTC128B.128 [R196+0xa000], [R18.64+0x100] ;  /* 0x0a00010012c4afae */ /* 0x0007e2000b901d52 */
[----:B-1----:R-:W-:Y:S01]  /*1d10*/  IMAD.WIDE.U32 R14, R10, c[0x0][0x1a0], R212 ;  /* 0x000068000a0e7a25 */ /* 0x002fe200078e00d4 */
[----:B------:R-:W-:Y:S02]  /*1d20*/  LOP3.LUT R205, R205, 0x6, RZ, 0xc0, !PT ;  /* 0x00000006cdcd7812 */ /* 0x000fe400078ec0ff */
[----:B------:R1:W-:Y:S02]  /*1d30*/  @!P1 LDGSTS.E.BYPASS.LTC128B.128 [R196+0x3000], [R16.64] ;  /* 0x0300000010c49fae */ /* 0x0003e4000b901d52 */
[----:B------:R-:W-:Y:S02]  /*1d40*/  IADD3 R22, P4, R14, UR24, RZ ;  /* 0x000000180e167c10 */ /* 0x000fe4000ff9e0ff */
[----:B------:R1:W-:Y:S02]  /*1d50*/  @!P1 LDGSTS.E.BYPASS.LTC128B.128 [R196+0x7000], [R16.64+0x80] ;  /* 0x0700008010c49fae */ /* 0x0003e4000b901d52 */
[----:B------:R-:W-:Y:S01]  /*1d60*/  IADD3.X R23, R15, UR21, R2, P4, !PT ;  /* 0x000000150f177c10 */ /* 0x000fe2000a7fe402 */
[----:B------:R-:W-:Y:S01]  /*1d70*/  USHF.L.U32 UR21, UR4, 0x5, URZ ;  /* 0x0000000504157899 */ /* 0x000fe2000800063f */
[----:B------:R-:W-:Y:S01]  /*1d80*/  @!P6 LEA R14, P4, R8, c[0x0][0x168], 0x1 ;  /* 0x00005a00080eea11 */ /* 0x000fe200078808ff */
[----:B------:R1:W-:Y:S01]  /*1d90*/  @!P1 LDGSTS.E.BYPASS.LTC128B.128 [R196+0xb000], [R16.64+0x100] ;  /* 0x0b00010010c49fae */ /* 0x0003e2000b901d52 */
[----:B------:R-:W-:Y:S01]  /*1da0*/  LOP3.LUT R2, R4, 0xfffffff8, RZ, 0xc0, !PT ;  /* 0xfffffff804027812 */ /* 0x000fe200078ec0ff */
[----:B------:R-:W-:Y:S01]  /*1db0*/  ULDC.64 UR4, c[0x0][0x1a0] ;  /* 0x0000680000047ab9 */ /* 0x000fe20000000a00 */
[C---:B------:R-:W-:Y:S01]  /*1dc0*/  @!P6 LEA.HI.X R15, R8.reuse, c[0x0][0x16c], R3, 0x1, P4 ;  /* 0x00005b00080fea11 */ /* 0x040fe200020f0c03 */
[----:B------:R-:W-:Y:S01]  /*1dd0*/  UIMAD.WIDE.U32 UR22, UR15, UR4, URZ ;  /* 0x000000040f1672a5 */ /* 0x000fe2000f8e003f */
[----:B------:R-:W-:Y:S01]  /*1de0*/  @!P5 IADD3 R8, P4, R8, UR21, RZ ;  /* 0x000000150808dc10 */ /* 0x000fe2000ff9e0ff */
[----:B------:R-:W-:Y:S01]  /*1df0*/  IMAD.IADD R2, R5, 0x1, -R2 ;  /* 0x0000000105027824 */ /* 0x000fe200078e0a02 */
[----:B------:R-:W-:Y:S01]  /*1e00*/  UIMAD UR4, UR17, UR4, URZ ;  /* 0x00000004110472a4 */ /* 0x000fe2000f8e023f */
[----:B------:R4:W-:Y:S01]  /*1e10*/  @!P6 LDGSTS.E.BYPASS.LTC128B.128 [R196+0xc000], [R14.64] ;  /* 0x0c0000000ec4efae */ /* 0x0009e2000b901d52 */
[----:B------:R-:W-:Y:S01]  /*1e20*/  @!P5 IADD3.X R3, R3, UR20, RZ, P4, !PT ;  /* 0x000000140303dc10 */ /* 0x000fe2000a7fe4ff */
[----:B------:R-:W-:Y:S01]  /*1e30*/  IMAD.WIDE.U32 R216, R216, c[0x0][0x1b8], R22 ;  /* 0x00006e00d8d87a25 */ /* 0x000fe200078e0016 */
[C---:B------:R-:W-:Y:S01]  /*1e40*/  @!P5 LEA R24, P4, R8.reuse, c[0x0][0x168], 0x1 ;  /* 0x00005a000818da11 */ /* 0x040fe200078808ff */
[----:B------:R4:W-:Y:S01]  /*1e50*/  @!P6 LDGSTS.E.BYPASS.LTC128B.128 [R196+0xe000], [R14.64+0x80] ;  /* 0x0e0000800ec4efae */ /* 0x0009e2000b901d52 */
[----:B------:R-:W-:Y:S01]  /*1e60*/  UIMAD UR4, UR15, UR5, UR4 ;  /* 0x000000050f0472a4 */ /* 0x000fe2000f8e0204 */
[----:B------:R-:W-:Y:S01]  /*1e70*/  IMAD.MOV.U32 R5, RZ, RZ, 0x20 ;  /* 0x00000020ff057424 */ /* 0x000fe200078e00ff */
[----:B------:R-:W-:Y:S01]  /*1e80*/  @!P5 LEA.HI.X R25, R8, c[0x0][0x16c], R3, 0x1, P4 ;  /* 0x00005b000819da11 */ /* 0x000fe200020f0c03 */
[----:B------:R4:W-:Y:S01]  /*1e90*/  @!P6 LDGSTS.E.BYPASS.LTC128B.128 [R196+0x10000], [R14.64+0x100] ;  /* 0x100001000ec4efae */ /* 0x0009e2000b901d52 */
[----:B------:R-:W-:Y:S01]  /*1ea0*/  IMAD.SHL.U32 R8, R0, 0x40, RZ ;  /* 0x0000004000087824 */ /* 0x000fe200078e00ff */
[----:B------:R-:W-:Y:S01]  /*1eb0*/  ISETP.GE.AND P4, PT, R10, UR12, PT ;  /* 0x0000000c0a007c0c */ /* 0x000fe2000bf86270 */
[----:B------:R-:W-:Y:S01]  /*1ec0*/  IMAD.SHL.U32 R3, R2, 0x40, RZ ;  /* 0x0000004002037824 */ /* 0x000fe200078e00ff */
[----:B------:R5:W-:Y:S01]  /*1ed0*/  @!P5 LDGSTS.E.BYPASS.LTC128B.128 [R196+0xd000], [R24.64] ;  /* 0x0d00000018c4dfae */ /* 0x000be2000b901d52 */
[----:B------:R-:W-:Y:S01]  /*1ee0*/  UIADD3 UR4, UR23, UR4, URZ ;  /* 0x0000000417047290 */ /* 0x000fe2000fffe03f */
[----:B------:R-:W-:Y:S01]  /*1ef0*/  LOP3.LUT R10, R8, 0x1c0, RZ, 0xc0, !PT ;  /* 0x000001c0080a7812 */ /* 0x000fe200078ec0ff */
[----:B------:R-:W-:Y:S01]  /*1f00*/  IMAD.SHL.U32 R8, R193, 0x8, RZ ;  /* 0x00000008c1087824 */ /* 0x000fe200078e00ff */
[----:B------:R5:W-:Y:S01]  /*1f10*/  @!P5 LDGSTS.E.BYPASS.LTC128B.128 [R196+0xf000], [R24.64+0x80] ;  /* 0x0f00008018c4dfae */ /* 0x000be2000b901d52 */
[----:B------:R-:W-:Y:S01]  /*1f20*/  LOP3.LUT R3, R3, 0x1c0, RZ, 0xc0, !PT ;  /* 0x000001c003037812 */ /* 0x000fe200078ec0ff */
[----:B------:R-:W-:Y:S01]  /*1f30*/  IMAD.IADD R207, R217, 0x1, R207 ;  /* 0x00000001d9cf7824 */ /* 0x000fe200078e02cf */
[----:B------:R-:W-:Y:S01]  /*1f40*/  LOP3.LUT R13, R10, 0x8, R13, 0xf8, !PT ;  /* 0x000000080a0d7812 */ /* 0x000fe200078ef80d */
[----:B------:R5:W-:Y:S01]  /*1f50*/  @!P5 LDGSTS.E.BYPASS.LTC128B.128 [R196+0x11000], [R24.64+0x100] ;  /* 0x1100010018c4dfae */ /* 0x000be2000b901d52 */
[----:B-1----:R-:W-:Y:S01]  /*1f60*/  IMAD.U32 R16, RZ, RZ, UR22 ;  /* 0x00000016ff107e24 */ /* 0x002fe2000f8e00ff */
[----:B------:R-:W-:Y:S01]  /*1f70*/  SHF.R.U32.HI R10, RZ, 0x3, R10 ;  /* 0x00000003ff0a7819 */ /* 0x000fe2000001160a */
[----:B------:R-:W-:Y:S01]  /*1f80*/  IMAD.U32 R11, RZ, RZ, UR4 ;  /* 0x00000004ff0b7e24 */ /* 0x000fe2000f8e00ff */
[----:B------:R-:W0:Y:S01]  /*1f90*/  LDGDEPBAR ;  /* 0x00000000000079af */ /* 0x000e220000000000 */
[----:B------:R-:W-:Y:S01]  /*1fa0*/  LOP3.LUT R8, R3, 0x8, R8, 0xf8, !PT ;  /* 0x0000000803087812 */ /* 0x000fe200078ef808 */
[----:B------:R-:W-:Y:S01]  /*1fb0*/  IMAD.SHL.U32 R4, R4, 0x40, RZ ;  /* 0x0000004004047824 */ /* 0x000fe200078e00ff */
[----:B------:R-:W-:Y:S01]  /*1fc0*/  SHF.R.U32.HI R3, RZ, 0x3, R3 ;  /* 0x00000003ff037819 */ /* 0x000fe20000011603 */
[----:B------:R-:W-:Y:S01]  /*1fd0*/  IMAD R7, R5, c[0x0][0x1a4], RZ ;  /* 0x0000690005077a24 */ /* 0x000fe200078e02ff */
[----:B------:R-:W-:Y:S01]  /*1fe0*/  LOP3.LUT R10, R13, R10, RZ, 0x3c, !PT ;  /* 0x0000000a0d0a7212 */ /* 0x000fe200078e3cff */
[----:B------:R-:W-:Y:S01]  /*1ff0*/  IMAD.WIDE.U32 R12, R5, c[0x0][0x1a0], RZ ;  /* 0x00006800050c7a25 */ /* 0x000fe200078e00ff */
[----:B------:R-:W-:Y:S01]  /*2000*/  LEA R9, P1, R16, R216, 0x6 ;  /* 0x000000d810097211 */ /* 0x000fe200078230ff */
[----:B------:R-:W-:Y:S01]  /*2010*/  UIADD3 UR5, UR14, 0x1, -UR16 ;  /* 0x000000010e057890 */ /* 0x000fe2000fffe810 */
[----:B------:R-:W-:Y:S01]  /*2020*/  LOP3.LUT R3, R8, R3, RZ, 0x3c, !PT ;  /* 0x0000000308037212 */ /* 0x000fe200078e3cff */
[----:B------:R-:W-:Y:S01]  /*2030*/  IMAD.U32 R17, RZ, RZ, UR23 ;  /* 0x00000017ff117e24 */ /* 0x000fe2000f8e00ff */
[----:B------:R-:W-:Y:S01]  /*2040*/  LEA.HI.X R8, R16, R207, R11, 0x6, P1 ;  /* 0x000000cf10087211 */ /* 0x000fe200008f340b */
[----:B------:R-:W-:Y:S01]  /*2050*/  IMAD R193, R193, 0x200, R10 ;  /* 0x00000200c1c17824 */ /* 0x000fe200078e020a */
[----:B------:R-:W-:Y:S01]  /*2060*/  LOP3.LUT R4, R4, 0xfffffe00, RZ, 0xc0, !PT ;  /* 0xfffffe0004047812 */ /* 0x000fe200078ec0ff */
[----:B------:R-:W-:Y:S01]  /*2070*/  ULDC UR12, c[0x0][0x2e8] ;  /* 0x0000ba00000c7ab9 */ /* 0x000fe20000000800 */
[----:B------:R-:W-:Y:S01]  /*2080*/  @!P0 IADD3 R11, P1, R9, R12, RZ ;  /* 0x0000000c090b8210 */ /* 0x000fe20007f3e0ff */
[----:B------:R-:W-:Y:S01]  /*2090*/  IMAD.SHL.U32 R193, R193, 0x2, RZ ;  /* 0x00000002c1c17824 */ /* 0x000fe200078e00ff */
[----:B------:R-:W-:Y:S01]  /*20a0*/  @!P4 LEA R16, P2, R9, c[0x0][0x170], 0x1 ;  /* 0x00005c000910ca11 */ /* 0x000fe200078408ff */
[----:B------:R-:W-:Y:S01]  /*20b0*/  IMAD R194, R89, 0x400, R4 ;  /* 0x0000040059c27824 */ /* 0x000fe200078e0204 */
[----:B------:R-:W-:Y:S01]  /*20c0*/  @!P0 IADD3.X R12, R8, R13, R7, P1, !PT ;  /* 0x0000000d080c8210 */ /* 0x000fe20000ffe407 */
[----:B------:R-:W-:Y:S01]  /*20d0*/  IMAD.MOV.U32 R7, RZ, RZ, 0x10 ;  /* 0x00000010ff077424 */ /* 0x000fe200078e00ff */
[----:B------:R-:W-:Y:S01]  /*20e0*/  @!P4 LEA.HI.X R17, R9, c[0x0][0x174], R8, 0x1, P2 ;  /* 0x00005d000911ca11 */ /* 0x000fe200010f0c08 */
[----:B------:R-:W-:Y:S01]  /*20f0*/  IMAD.IADD R194, R3, 0x1, R194 ;  /* 0x0000000103c27824 */ /* 0x000fe200078e02c2 */
[----:B------:R-:W-:Y:S01]  /*2100*/  @!P0 LEA R8, P3, R11, c[0x0][0x170], 0x1 ;  /* 0x00005c000b088a11 */ /* 0x000fe200078608ff */
[----:B------:R-:W-:-:S04]  /*2110*/  DEPBAR.LE SB0, 0x0 ;  /* 0x000080000000791a */ /* 0x000fc80000000000 */
[----:B------:R-:W-:Y:S01]  /*2120*/  BAR.SYNC.DEFER_BLOCKING 0x0 ;  /* 0x0000000000007b1d */ /* 0x000fe20000010000 */
[----:B------:R-:W-:Y:S01]  /*2130*/  @!P0 LEA.HI.X R9, R11, c[0x0][0x174], R12, 0x1, P3 ;  /* 0x00005d000b098a11 */ /* 0x000fe200018f0c0c */
[----:B------:R-:W-:Y:S01]  /*2140*/  IMAD.SHL.U32 R194, R194, 0x2, RZ ;  /* 0x00000002c2c27824 */ /* 0x000fe200078e00ff */
[----:B------:R-:W-:Y:S01]  /*2150*/  IADD3 R191, R193, 0xc020, RZ ;  /* 0x0000c020c1bf7810 */ /* 0x000fe20007ffe0ff */
[----:B------:R-:W-:Y:S01]  /*2160*/  UIADD3 UR5, UR5, UR12, URZ ;  /* 0x0000000c05057290 */ /* 0x000fe2000fffe03f */
[----:B------:R-:W-:Y:S01]  /*2170*/  LEA R89, R89, UR13, 0x4 ;  /* 0x0000000d59597c11 */ /* 0x000fe2000f8e20ff */
[----:B------:R-:W-:Y:S02]  /*2180*/  ULDC UR4, c[0x0][0x2e4] ;  /* 0x0000b90000047ab9 */ /* 0x000fe40000000800 */
[----:B------:R-:W-:Y:S01]  /*2190*/  R2P PR, R2, 0x6 ;  /* 0x0000000602007804 */ /* 0x000fe20000000000 */
[----:B------:R-:W-:Y:S01]  /*21a0*/  IMAD.MOV.U32 R2, RZ, RZ, 0x40 ;  /* 0x00000040ff027424 */ /* 0x000fe200078e00ff */
[----:B------:R-:W-:-:S03]  /*21b0*/  UIADD3 UR4, UR14, -UR4, -UR16 ;  /* 0x800000040e047290 */ /* 0x000fc6000fffe810 */
[----:B------:R-:W-:Y:S02]  /*21c0*/  SEL R5, R5, 0xffffffe0, !P2 ;  /* 0xffffffe005057807 */ /* 0x000fe40005000000 */
[----:B------:R-:W-:Y:S02]  /*21d0*/  SEL R7, R7, 0xfffffff0, !P1 ;  /* 0xfffffff007077807 */ /* 0x000fe40004800000 */
[----:B------:R-:W-:Y:S01]  /*21e0*/  R2P PR, R0, 0x6 ;  /* 0x0000000600007804 */ /* 0x000fe20000000000 */
[--C-:B------:R-:W-:Y:S01]  /*21f0*/  IMAD R190, R5, 0x2, R194.reuse ;  /* 0x0000000205be7824 */ /* 0x100fe200078e02c2 */
[----:B------:R-:W-:Y:S01]  /*2200*/  IADD3 R0, R193, 0xc000, RZ ;  /* 0x0000c000c1007810 */ /* 0x000fe20007ffe0ff */
[----:B------:R-:W-:Y:S01]  /*2210*/  IMAD R192, R7, 0x2, R194 ;  /* 0x0000000207c07824 */ /* 0x000fe200078e02c2 */
[----:B------:R-:W-:Y:S03]  /*2220*/  @P4 STS.128 [R196+0x12000], RZ ;  /* 0x012000ffc4004388 */ /* 0x000fe60000000c00 */
[----:B------:R-:W-:Y:S01]  /*2230*/  IMAD R189, R5, 0x2, R192 ;  /* 0x0000000205bd7824 */ /* 0x000fe200078e02c0 */
[----:B------:R-:W-:Y:S05]  /*2240*/  @P4 STS.128 [R196+0x14000], RZ ;  /* 0x014000ffc4004388 */ /* 0x000fea0000000c00 */
[----:B------:R-:W-:Y:S01]  /*2250*/  @P1 IADD3 R191, R0, -0x20, RZ ;  /* 0xffffffe000bf1810 */ /* 0x000fe20007ffe0ff */
[----:B------:R-:W-:Y:S01]  /*2260*/  @P4 STS.128 [R196+0x16000], RZ ;  /* 0x016000ffc4004388 */ /* 0x000fe20000000c00 */
[----:B------:R-:W-:-:S02]  /*2270*/  SEL R0, R2, 0xffffffc0, !P2 ;  /* 0xffffffc002007807 */ /* 0x000fc40005000000 */
[C---:B------:R-:W-:Y:S01]  /*2280*/  IADD3 R183, R191.reuse, 0x800, RZ ;  /* 0x00000800bfb77810 */ /* 0x040fe20007ffe0ff */
[----:B------:R-:W-:Y:S01]  /*2290*/  @!PT LDS RZ, [RZ] ;  /* 0x00000000fffff984 */ /* 0x000fe20000000800 */
[----:B------:R-:W-:Y:S01]  /*22a0*/  @!PT LDS RZ, [RZ] ;  /* 0x00000000fffff984 */ /* 0x000fe20000000800 */
[----:B------:R-:W-:Y:S01]  /*22b0*/  @!PT LDS RZ, [RZ] ;  /* 0x00000000fffff984 */ /* 0x000fe20000000800 */
[----:B------:R3:W-:Y:S01]  /*22c0*/  @!P4 LDGSTS.E.BYPASS.LTC128B.128 [R196+0x12000], [R16.64] ;  /* 0x1200000010c4cfae */ /* 0x0007e2000b901d52 */
[----:B------:R-:W-:Y:S01]  /*22d0*/  IADD3 R182, R191, 0x1000, RZ ;  /* 0x00001000bfb67810 */ /* 0x000fe20007ffe0ff */
[----:B------:R-:W-:Y:S01]  /*22e0*/  IMAD.IADD R187, R193, 0x1, R0 ;  /* 0x00000001c1bb7824 */ /* 0x000fe200078e0200 */
[C---:B------:R-:W-:Y:S01]  /*22f0*/  IADD3 R181, R191.reuse, 0x1800, RZ ;  /* 0x00001800bfb57810 */ /* 0x040fe20007ffe0ff */
[----:B------:R3:W-:Y:S01]  /*2300*/  @!P4 LDGSTS.E.BYPASS.LTC128B.128 [R196+0x14000], [R16.64+0x80] ;  /* 0x1400008010c4cfae */ /* 0x0007e2000b901d52 */
[----:B------:R-:W-:Y:S01]  /*2310*/  IMAD.IADD R180, R0, 0x1, R191 ;  /* 0x0000000100b47824 */ /* 0x000fe200078e02bf */
[C---:B------:R-:W-:Y:S02]  /*2320*/  IADD3 R179, R191.reuse, 0x2000, RZ ;  /* 0x00002000bfb37810 */ /* 0x040fe40007ffe0ff */
[----:B------:R3:W-:Y:S01]  /*2330*/  @!P4 LDGSTS.E.BYPASS.LTC128B.128 [R196+0x16000], [R16.64+0x100] ;  /* 0x1600010010c4cfae */ /* 0x0007e2000b901d52 */
[----:B------:R-:W-:-:S02]  /*2340*/  IADD3 R178, R191, 0x2800, RZ ;  /* 0x00002800bfb27810 */ /* 0x000fc40007ffe0ff */
[C---:B------:R-:W-:Y:S01]  /*2350*/  IADD3 R177, R191.reuse, 0x3000, RZ ;  /* 0x00003000bfb17810 */ /* 0x040fe20007ffe0ff */
[----:B------:R-:W-:Y:S01]  /*2360*/  @P0 STS.128 [R196+0x13000], RZ ;  /* 0x013000ffc4000388 */ /* 0x000fe20000000c00 */
[C---:B------:R-:W-:Y:S02]  /*2370*/  IADD3 R176, R191.reuse, 0x3800, RZ ;  /* 0x00003800bfb07810 */ /* 0x040fe40007ffe0ff */
[C---:B------:R-:W-:Y:S01]  /*2380*/  IADD3 R175, R191.reuse, 0x4000, RZ ;  /* 0x00004000bfaf7810 */ /* 0x040fe20007ffe0ff */
[----:B------:R-:W-:Y:S01]  /*2390*/  @P0 STS.128 [R196+0x15000], RZ ;  /* 0x015000ffc4000388 */ /* 0x000fe20000000c00 */
[C---:B------:R-:W-:Y:S02]  /*23a0*/  IADD3 R174, R191.reuse, 0x4800, RZ ;  /* 0x00004800bfae7810 */ /* 0x040fe40007ffe0ff */
[C---:B------:R-:W-:Y:S01]  /*23b0*/  IADD3 R173, R191.reuse, 0x5000, RZ ;  /* 0x00005000bfad7810 */ /* 0x040fe20007ffe0ff */
[----:B------:R-:W-:Y:S01]  /*23c0*/  @P0 STS.128 [R196+0x17000], RZ ;  /* 0x017000ffc4000388 */ /* 0x000fe20000000c00 */
[----:B------:R-:W-:-:S03]  /*23d0*/  IADD3 R172, R191, 0x5800, RZ ;  /* 0x00005800bfac7810 */ /* 0x000fc60007ffe0ff */
[----:B------:R-:W-:Y:S01]  /*23e0*/  @!PT LDS RZ, [RZ] ;  /* 0x00000000fffff984 */ /* 0x000fe20000000800 */
[----:B------:R-:W-:Y:S01]  /*23f0*/  @!PT LDS RZ, [RZ] ;  /* 0x00000000fffff984 */ /* 0x000fe20000000800 */
[----:B------:R-:W-:Y:S01]  /*2400*/  @!PT LDS RZ, [RZ] ;  /* 0x00000000fffff984 */ /* 0x000fe20000000800 */
[----:B------:R1:W-:Y:S04]  /*2410*/  @!P0 LDGSTS.E.BYPASS.LTC128B.128 [R196+0x13000], [R8.64] ;  /* 0x1300000008c48fae */ /* 0x0003e8000b901d52 */
[----:B------:R1:W-:Y:S04]  /*2420*/  @!P0 LDGSTS.E.BYPASS.LTC128B.128 [R196+0x15000], [R8.64+0x80] ;  /* 0x1500008008c48fae */ /* 0x0003e8000b901d52 */
[----:B------:R1:W-:Y:S04]  /*2430*/  @!P0 LDGSTS.E.BYPASS.LTC128B.128 [R196+0x17000], [R8.64+0x100] ;  /* 0x1700010008c48fae */ /* 0x0003e8000b901d52 */
[----:B----4-:R-:W-:Y:S04]  /*2440*/  LDSM.16.M88.4 R12, [R194] ;  /* 0x00000000c20c783b */ /* 0x010fe80000000200 */
[----:B------:R-:W3:Y:S04]  /*2450*/  LDSM.16.M88.4 R64, [R193+0xc000] ;  /* 0x00c00000c140783b */ /* 0x000ee80000000200 */
[----:B------:R-:W4:Y:S04]  /*2460*/  LDSM.16.M88.4 R56, [R193+0xc800] ;  /* 0x00c80000c138783b */ /* 0x000f280000000200 */
[----:B------:R-:W4:Y:S04]  /*2470*/  LDSM.16.M88.4 R48, [R193+0xd000] ;  /* 0x00d00000c130783b */ /* 0x000f280000000200 */
[----:B--2---:R-:W2:Y:S04]  /*2480*/  LDSM.16.M88.4 R20, [R193+0xd800] ;  /* 0x00d80000c114783b */ /* 0x004ea80000000200 */
[----:B------:R-:W-:Y:S04]  /*2490*/  LDSM.16.M88.4 R72, [R191] ;  /* 0x00000000bf48783b */ /* 0x000fe80000000200 */
[----:B-1----:R-:W1:Y:S04]  /*24a0*/  LDSM.16.M88.4 R8, [R192] ;  /* 0x00000000c008783b */ /* 0x002e680000000200 */
[----:B------:R-:W1:Y:S04]  /*24b0*/  LDSM.16.M88.4 R68, [R191+0x800] ;  /* 0x00080000bf44783b */ /* 0x000e680000000200 */
[----:B------:R-:W1:Y:S04]  /*24c0*/  LDSM.16.M88.4 R36, [R191+0x1000] ;  /* 0x00100000bf24783b */ /* 0x000e680000000200 */
[----:B------:R-:W1:Y:S04]  /*24d0*/  LDSM.16.M88.4 R28, [R191+0x1800] ;  /* 0x00180000bf1c783b */ /* 0x000e680000000200 */
[----:B------:R-:W-:Y:S01]  /*24e0*/  LDSM.16.M88.4 R40, [R190] ;  /* 0x00000000be28783b */ /* 0x000fe20000000200 */
[C---:B---3--:R-:W-:Y:S03]  /*24f0*/  HMMA.16816.F32.BF16 R16, R12.reuse, R64, RZ ;  /* 0x000000400c10723c */ /* 0x048fe600000418ff */
[----:B------:R-:W3:Y:S04]  /*2500*/  LDSM.16.M88.4 R84, [R187+0xc000] ;  /* 0x00c00000bb54783b */ /* 0x000ee80000000200 */
[----:B------:R-:W1:Y:S01]  /*2510*/  LDSM.16.M88.4 R80, [R187+0xc800] ;  /* 0x00c80000bb50783b */ /* 0x000e620000000200 */
[C---:B------:R-:W-:Y:S03]  /*2520*/  HMMA.16816.F32.BF16 R64, R12.reuse, R66, RZ ;  /* 0x000000420c40723c */ /* 0x040fe600000418ff */
[----:B-----5:R-:W5:Y:S04]  /*2530*/  LDSM.16.M88.4 R24, [R187+0xd000] ;  /* 0x00d00000bb18783b */ /* 0x020f680000000200 */
[----:B------:R-:W-:Y:S01]  /*2540*/  LDSM.16.M88.4 R32, [R189] ;  /* 0x00000000bd20783b */ /* 0x000fe20000000200 */
[C---:B----4-:R-:W-:Y:S03]  /*2550*/  HMMA.16816.F32.BF16 R60, R12.reuse, R56, RZ ;  /* 0x000000380c3c723c */ /* 0x050fe600000418ff */
[----:B------:R-:W-:Y:S04]  /*2560*/  LDSM.16.M88.4 R76, [R180] ;  /* 0x00000000b44c783b */ /* 0x000fe80000000200 */
[----:B------:R-:W0:Y:S01]  /*2570*/  LDGDEPBAR ;  /* 0x00000000000079af */ /* 0x000e220000000000 */
[C---:B------:R-:W-:Y:S08]  /*2580*/  HMMA.16816.F32.BF16 R56, R12.reuse, R58, RZ ;  /* 0x0000003a0c38723c */ /* 0x040ff000000418ff */
[C---:B------:R-:W-:Y:S08]  /*2590*/  HMMA.16816.F32.BF16 R52, R12.reuse, R48, RZ ;  /* 0x000000300c34723c */ /* 0x040ff000000418ff */
[C---:B------:R-:W-:Y:S08]  /*25a0*/  HMMA.16816.F32.BF16 R48, R12.reuse, R50, RZ ;  /* 0x000000320c30723c */ /* 0x040ff000000418ff */
[C---:B--2---:R-:W-:Y:S08]  /*25b0*/  HMMA.16816.F32.BF16 R44, R12.reuse, R20, RZ ;  /* 0x000000140c2c723c */ /* 0x044ff000000418ff */
[----:B------:R-:W-:Y:S01]  /*25c0*/  HMMA.16816.F32.BF16 R12, R12, R22, RZ ;  /* 0x000000160c0c723c */ /* 0x000fe200000418ff */
[----:B------:R-:W2:Y:S07]  /*25d0*/  LDSM.16.M88.4 R20, [R187+0xd800] ;  /* 0x00d80000bb14783b */ /* 0x000eae0000000200 */
[C---:B-1----:R-:W-:Y:S08]  /*25e0*/  HMMA.16816.F32.BF16 R16, R8.reuse, R72, R16 ;  /* 0x000000480810723c */ /* 0x042ff00000041810 */
[C---:B------:R-:W-:Y:S01]  /*25f0*/  HMMA.16816.F32.BF16 R64, R8.reuse, R74, R64 ;  /* 0x0000004a0840723c */ /* 0x040fe20000041840 */
[----:B------:R-:W1:Y:S07]  /*2600*/  LDSM.16.M88.4 R72, [R180+0x800] ;  /* 0x00080000b448783b */ /* 0x000e6e0000000200 */
[C---:B------:R-:W-:Y:S08]  /*2610*/  HMMA.16816.F32.BF16 R60, R8.reuse, R68, R60 ;  /* 0x00000044083c723c */ /* 0x040ff0000004183c */
[C---:B------:R-:W-:Y:S01]  /*2620*/  HMMA.16816.F32.BF16 R56, R8.reuse, R70, R56 ;  /* 0x000000460838723c */ /* 0x040fe20000041838 */
[----:B------:R-:W4:Y:S07]  /*2630*/  LDSM.16.M88.4 R68, [R180+0x1000] ;  /* 0x00100000b444783b */ /* 0x000f2e0000000200 */
[C---:B------:R-:W-:Y:S08]  /*2640*/  HMMA.16816.F32.BF16 R52, R8.reuse, R36, R52 ;  /* 0x000000240834723c */ /* 0x040ff00000041834 */
[C---:B------:R-:W-:Y:S01]  /*2650*/  HMMA.16816.F32.BF16 R48, R8.reuse, R38, R48 ;  /* 0x000000260830723c */ /* 0x040fe20000041830 */
[----:B------:R-:W1:Y:S07]  /*2660*/  LDSM.16.M88.4 R36, [R180+0x1800] ;  /* 0x00180000b424783b */ /* 0x000e6e0000000200 */
[C---:B------:R-:W-:Y:S08]  /*2670*/  HMMA.16816.F32.BF16 R44, R8.reuse, R28, R44 ;  /* 0x0000001c082c723c */ /* 0x040ff0000004182c */
[----:B------:R-:W-:Y:S01]  /*2680*/  HMMA.16816.F32.BF16 R12, R8, R30, R12 ;  /* 0x0000001e080c723c */ /* 0x000fe2000004180c */
[----:B------:R-:W-:Y:S04]  /*2690*/  LDSM.16.M88.4 R8, [R194+0x4000] ;  /* 0x00400000c208783b */ /* 0x000fe80000000200 */
[----:B------:R-:W1:Y:S03]  /*26a0*/  LDSM.16.M88.4 R28, [R193+0xe000] ;  /* 0x00e00000c11c783b */ /* 0x000e660000000200 */
[C---:B---3--:R-:W-:Y:S08]  /*26b0*/  HMMA.16816.F32.BF16 R16, R40.reuse, R84, R16 ;  /* 0x000000542810723c */ /* 0x048ff00000041810 */
[C---:B------:R-:W-:Y:S01]  /*26c0*/  HMMA.16816.F32.BF16 R64, R40.reuse, R86, R64 ;  /* 0x000000562840723c */ /* 0x040fe20000041840 */
[----:B------:R-:W-:Y:S07]  /*26d0*/  LDSM.16.M88.4 R84, [R191+0x2000] ;  /* 0x00200000bf54783b */ /* 0x000fee0000000200 */
[C---:B------:R-:W-:Y:S08]  /*26e0*/  HMMA.16816.F32.BF16 R60, R40.reuse, R80, R60 ;  /* 0x00000050283c723c */ /* 0x040ff0000004183c */
[C---:B------:R-:W-:Y:S01]  /*26f0*/  HMMA.16816.F32.BF16 R56, R40.reuse, R82, R56 ;  /* 0x000000522838723c */ /* 0x040fe20000041838 */
[----:B------:R-:W-:Y:S07]  /*2700*/  LDSM.16.M88.4 R80, [R192+0x4000] ;  /* 0x00400000c050783b */ /* 0x000fee0000000200 */
[C---:B-----5:R-:W-:Y:S08]  /*2710*/  HMMA.16816.F32.BF16 R52, R40.reuse, R24, R52 ;  /* 0x000000182834723c */ /* 0x060ff00000041834 */
[C---:B------:R-:W-:Y:S01]  /*2720*/  HMMA.16816.F32.BF16 R48, R40.reuse, R26, R48 ;  /* 0x0000001a2830723c */ /* 0x040fe20000041830 */
[----:B------:R-:W3:Y:S07]  /*2730*/  LDSM.16.M88.4 R24, [R193+0xe800] ;  /* 0x00e80000c118783b */ /* 0x000eee0000000200 */
[C---:B--2---:R-:W-:Y:S08]  /*2740*/  HMMA.16816.F32.BF16 R44, R40.reuse, R20, R44 ;  /* 0x00000014282c723c */ /* 0x044ff0000004182c */
[----:B------:R-:W-:Y:S01]  /*2750*/  HMMA.16816.F32.BF16 R40, R40, R22, R12 ;  /* 0x000000162828723c */ /* 0x000fe2000004180c */
[----:B------:R-:W2:Y:S04]  /*2760*/  LDSM.16.M88.4 R20, [R193+0xf000] ;  /* 0x00f00000c114783b */ /* 0x000ea80000000200 */
[----:B------:R-:W5:Y:S03]  /*2770*/  LDSM.16.M88.4 R12, [R193+0xf800] ;  /* 0x00f80000c10c783b */ /* 0x000f660000000200 */
[C---:B------:R-:W-:Y:S08]  /*2780*/  HMMA.16816.F32.BF16 R16, R32.reuse, R76, R16 ;  /* 0x0000004c2010723c */ /* 0x040ff00000041810 */
[C---:B------:R-:W-:Y:S01]  /*2790*/  HMMA.16816.F32.BF16 R64, R32.reuse, R78, R64 ;  /* 0x0000004e2040723c */ /* 0x040fe20000041840 */
[----:B------:R-:W2:Y:S07]  /*27a0*/  LDSM.16.M88.4 R76, [R191+0x2800] ;  /* 0x00280000bf4c783b */ /* 0x000eae0000000200 */
[C---:B-1----:R-:W-:Y:S08]  /*27b0*/  HMMA.16816.F32.BF16 R60, R32.reuse, R72, R60 ;  /* 0x00000048203c723c */ /* 0x042ff0000004183c */
[C---:B------:R-:W-:Y:S01]  /*27c0*/  HMMA.16816.F32.BF16 R56, R32.reuse, R74, R56 ;  /* 0x0000004a2038723c */ /* 0x040fe20000041838 */
[----:B------:R-:W1:Y:S07]  /*27d0*/  LDSM.16.M88.4 R72, [R191+0x3000] ;  /* 0x00300000bf48783b */ /* 0x000e6e0000000200 */
[C---:B----4-:R-:W-:Y:S08]  /*27e0*/  HMMA.16816.F32.BF16 R52, R32.reuse, R68, R52 ;  /* 0x000000442034723c */ /* 0x050ff00000041834 */
[C---:B------:R-:W-:Y:S01]  /*27f0*/  HMMA.16816.F32.BF16 R48, R32.reuse, R70, R48 ;  /* 0x000000462030723c */ /* 0x040fe20000041830 */
[----:B------:R-:W4:Y:S07]  /*2800*/  LDSM.16.M88.4 R68, [R191+0x3800] ;  /* 0x00380000bf44783b */ /* 0x000f2e0000000200 */
[C---:B------:R-:W-:Y:S08]  /*2810*/  HMMA.16816.F32.BF16 R44, R32.reuse, R36, R44 ;  /* 0x00000024202c723c */ /* 0x040ff0000004182c */
[----:B------:R-:W-:Y:S01]  /*2820*/  HMMA.16816.F32.BF16 R40, R32, R38, R40 ;  /* 0x000000262028723c */ /* 0x000fe20000041828 */
[----:B------:R-:W-:Y:S04]  /*2830*/  LDSM.16.M88.4 R36, [R190+0x4000] ;  /* 0x00400000be24783b */ /* 0x000fe80000000200 */
[----:B------:R-:W1:Y:S03]  /*2840*/  LDSM.16.M88.4 R32, [R187+0xe000] ;  /* 0x00e00000bb20783b */ /* 0x000e660000000200 */
[C---:B------:R-:W-:Y:S08]  /*2850*/  HMMA.16816.F32.BF16 R16, R8.reuse, R28, R16 ;  /* 0x0000001c0810723c */ /* 0x040ff00000041810 */
[C---:B------:R-:W-:Y:S01]  /*2860*/  HMMA.16816.F32.BF16 R64, R8.reuse, R30, R64 ;  /* 0x0000001e0840723c */ /* 0x040fe20000041840 */
[----:B------:R-:W1:Y:S07]  /*2870*/  LDSM.16.M88.4 R28, [R187+0xe800] ;  /* 0x00e80000bb1c783b */ /* 0x000e6e0000000200 */
[C---:B---3--:R-:W-:Y:S08]  /*2880*/  HMMA.16816.F32.BF16 R60, R8.reuse, R24, R60 ;  /* 0x00000018083c723c */ /* 0x048ff0000004183c */
[C---:B------:R-:W-:Y:S01]  /*2890*/  HMMA.16816.F32.BF16 R56, R8.reuse, R26, R56 ;  /* 0x0000001a0838723c */ /* 0x040fe20000041838 */
[----:B------:R-:W3:Y:S07]  /*28a0*/  LDSM.16.M88.4 R24, [R187+0xf000] ;  /* 0x00f00000bb18783b */ /* 0x000eee0000000200 */
[C---:B--2---:R-:W-:Y:S08]  /*28b0*/  HMMA.16816.F32.BF16 R52, R8.reuse, R20, R52 ;  /* 0x000000140834723c */ /* 0x044ff00000041834 */
[C---:B------:R-:W-:Y:S01]  /*28c0*/  HMMA.16816.F32.BF16 R48, R8.reuse, R22, R48 ;  /* 0x000000160830723c */ /* 0x040fe20000041830 */
[----:B------:R-:W2:Y:S07]  /*28d0*/  LDSM.16.M88.4 R20, [R187+0xf800] ;  /* 0x00f80000bb14783b */ /* 0x000eae0000000200 */
[C---:B-----5:R-:W-:Y:S08]  /*28e0*/  HMMA.16816.F32.BF16 R44, R8.reuse, R12, R44 ;  /* 0x0000000c082c723c */ /* 0x060ff0000004182c */
[----:B------:R-:W-:Y:S01]  /*28f0*/  HMMA.16816.F32.BF16 R40, R8, R14, R40 ;  /* 0x0000000e0828723c */ /* 0x000fe20000041828 */
[----:B------:R-:W-:Y:S04]  /*2900*/  LDSM.16.M88.4 R12, [R189+0x4000] ;  /* 0x00400000bd0c783b */ /* 0x000fe80000000200 */
[----:B------:R-:W5:Y:S03]  /*2910*/  LDSM.16.M88.4 R8, [R180+0x2000] ;  /* 0x00200000b408783b */ /* 0x000f660000000200 */
[C---:B------:R-:W-:Y:S08]  /*2920*/  HMMA.16816.F32.BF16 R16, R80.reuse, R84, R16 ;  /* 0x000000545010723c */ /* 0x040ff00000041810 */
[C---:B------:R-:W-:Y:S08]  /*2930*/  HMMA.16816.F32.BF16 R64, R80.reuse, R86, R64 ;  /* 0x000000565040723c */ /* 0x040ff00000041840 */
[C---:B------:R-:W-:Y:S08]  /*2940*/  HMMA.16816.F32.BF16 R60, R80.reuse, R76, R60 ;  /* 0x0000004c503c723c */ /* 0x040ff0000004183c */
[C---:B------:R-:W-:Y:S01]  /*2950*/  HMMA.16816.F32.BF16 R56, R80.reuse, R78, R56 ;  /* 0x0000004e5038723c */ /* 0x040fe20000041838 */
[----:B------:R-:W2:Y:S07]  /*2960*/  LDSM.16.M88.4 R76, [R180+0x2800] ;  /* 0x00280000b44c783b */ /* 0x000eae0000000200 */
[C---:B-1----:R-:W-:Y:S08]  /*2970*/  HMMA.16816.F32.BF16 R52, R80.reuse, R72, R52 ;  /* 0x000000485034723c */ /* 0x042ff00000041834 */
[C---:B------:R-:W-:Y:S01]  /*2980*/  HMMA.16816.F32.BF16 R48, R80.reuse, R74, R48 ;  /* 0x0000004a5030723c */ /* 0x040fe20000041830 */
[----:B------:R-:W1:Y:S07]  /*2990*/  LDSM.16.M88.4 R72, [R180+0x3000] ;  /* 0x00300000b448783b */ /* 0x000e6e0000000200 */
[C---:B----4-:R-:W-:Y:S08]  /*29a0*/  HMMA.16816.F32.BF16 R44, R80.reuse, R68, R44 ;  /* 0x00000044502c723c */ /* 0x050ff0000004182c */
[----:B------:R-:W-:Y:S01]  /*29b0*/  HMMA.16816.F32.BF16 R40, R80, R70, R40 ;  /* 0x000000465028723c */ /* 0x000fe20000041828 */
[----:B------:R-:W4:Y:S07]  /*29c0*/  LDSM.16.M88.4 R68, [R180+0x3800] ;  /* 0x00380000b444783b */ /* 0x000f2e0000000200 */
[C---:B------:R-:W-:Y:S08]  /*29d0*/  HMMA.16816.F32.BF16 R16, R36.reuse, R32, R16 ;  /* 0x000000202410723c */ /* 0x040ff00000041810 */
[C---:B------:R-:W-:Y:S01]  /*29e0*/  HMMA.16816.F32.BF16 R64, R36.reuse, R34, R64 ;  /* 0x000000222440723c */ /* 0x040fe20000041840 */
[----:B------:R-:W-:Y:S07]  /*29f0*/  LDSM.16.M88.4 R32, [R191+0x4000] ;  /* 0x00400000bf20783b */ /* 0x000fee0000000200 */
[C---:B------:R-:W-:Y:S08]  /*2a00*/  HMMA.16816.F32.BF16 R60, R36.reuse, R28, R60 ;  /* 0x0000001c243c723c */ /* 0x040ff0000004183c */
[C---:B------:R-:W-:Y:S01]  /*2a10*/  HMMA.16816.F32.BF16 R56, R36.reuse, R30, R56 ;  /* 0x0000001e2438723c */ /* 0x040fe20000041838 */
[----:B------:R-:W-:Y:S07]  /*2a20*/  LDSM.16.M88.4 R28, [R193+0x11000] ;  /* 0x01100000c11c783b */ /* 0x000fee0000000200 */
[C---:B---3--:R-:W-:Y:S08]  /*2a30*/  HMMA.16816.F32.BF16 R52, R36.reuse, R24, R52 ;  /* 0x000000182434723c */ /* 0x048ff00000041834 */
[C---:B------:R-:W-:Y:S01]  /*2a40*/  HMMA.16816.F32.BF16 R48, R36.reuse, R26, R48 ;  /* 0x0000001a2430723c */ /* 0x040fe20000041830 */
[----:B------:R-:W-:Y:S07]  /*2a50*/  LDSM.16.M88.4 R24, [R194+0x8000] ;  /* 0x00800000c218783b */ /* 0x000fee0000000200 */
[C---:B--2---:R-:W-:Y:S08]  /*2a60*/  HMMA.16816.F32.BF16 R44, R36.reuse, R20, R44 ;  /* 0x00000014242c723c */ /* 0x044ff0000004182c */
[----:B------:R-:W-:Y:S01]  /*2a70*/  HMMA.16816.F32.BF16 R40, R36, R22, R40 ;  /* 0x000000162428723c */ /* 0x000fe20000041828 */
[----:B------:R-:W2:Y:S04]  /*2a80*/  LDSM.16.M88.4 R20, [R193+0x10000] ;  /* 0x01000000c114783b */ /* 0x000ea80000000200 */
[----:B------:R-:W-:Y:S03]  /*2a90*/  LDSM.16.M88.4 R36, [R192+0x8000] ;  /* 0x00800000c024783b */ /* 0x000fe60000000200 */
[C---:B-----5:R-:W-:Y:S08]  /*2aa0*/  HMMA.16816.F32.BF16 R16, R12.reuse, R8, R16 ;  /* 0x000000080c10723c */ /* 0x060ff00000041810 */
[C---:B------:R-:W-:Y:S01]  /*2ab0*/  HMMA.16816.F32.BF16 R64, R12.reuse, R10, R64 ;  /* 0x0000000a0c40723c */ /* 0x040fe20000041840 */
[----:B------:R-:W3:Y:S07]  /*2ac0*/  LDSM.16.M88.4 R8, [R193+0x10800] ;  /* 0x01080000c108783b */ /* 0x000eee0000000200 */
[C---:B------:R-:W-:Y:S08]  /*2ad0*/  HMMA.16816.F32.BF16 R60, R12.reuse, R76, R60 ;  /* 0x0000004c0c3c723c */ /* 0x040ff0000004183c */
[C---:B------:R-:W-:Y:S08]  /*2ae0*/  HMMA.16816.F32.BF16 R56, R12.reuse, R78, R56 ;  /* 0x0000004e0c38723c */ /* 0x040ff00000041838 */
[C---:B-1----:R-:W-:Y:S08]  /*2af0*/  HMMA.16816.F32.BF16 R52, R12.reuse, R72, R52 ;  /* 0x000000480c34723c */ /* 0x042ff00000041834 */
[C---:B------:R-:W-:Y:S01]  /*2b00*/  HMMA.16816.F32.BF16 R48, R12.reuse, R74, R48 ;  /* 0x0000004a0c30723c */ /* 0x040fe20000041830 */
[----:B------:R-:W-:Y:S07]  /*2b10*/  LDSM.16.M88.4 R72, [R193+0x11800] ;  /* 0x01180000c148783b */ /* 0x000fee0000000200 */
[C---:B----4-:R-:W-:Y:S08]  /*2b20*/  HMMA.16816.F32.BF16 R44, R12.reuse, R68, R44 ;  /* 0x000000440c2c723c */ /* 0x050ff0000004182c */
[----:B------:R-:W-:Y:S01]  /*2b30*/  HMMA.16816.F32.BF16 R40, R12, R70, R40 ;  /* 0x000000460c28723c */ /* 0x000fe20000041828 */
[----:B------:R-:W1:Y:S07]  /*2b40*/  LDSM.16.M88.4 R12, [R191+0x4800] ;  /* 0x00480000bf0c783b */ /* 0x000e6e0000000200 */
[C---:B--2---:R-:W-:Y:S08]  /*2b50*/  HMMA.16816.F32.BF16 R16, R24.reuse, R20, R16 ;  /* 0x000000141810723c */ /* 0x044ff00000041810 */
[C---:B------:R-:W-:Y:S01]  /*2b60*/  HMMA.16816.F32.BF16 R64, R24.reuse, R22, R64 ;  /* 0x000000161840723c */ /* 0x040fe20000041840 */
[----:B------:R-:W2:Y:S07]  /*2b70*/  LDSM.16.M88.4 R20, [R191+0x5000] ;  /* 0x00500000bf14783b */ /* 0x000eae0000000200 */
[C---:B---3--:R-:W-:Y:S08]  /*2b80*/  HMMA.16816.F32.BF16 R60, R24.reuse, R8, R60 ;  /* 0x00000008183c723c */ /* 0x048ff0000004183c */
[C---:B------:R-:W-:Y:S01]  /*2b90*/  HMMA.16816.F32.BF16 R56, R24.reuse, R10, R56 ;  /* 0x0000000a1838723c */ /* 0x040fe20000041838 */
[----:B------:R-:W-:Y:S07]  /*2ba0*/  LDSM.16.M88.4 R8, [R190+0x8000] ;  /* 0x00800000be08783b */ /* 0x000fee0000000200 */
[----:B------:R-:W-:Y:S08]  /*2bb0*/  HMMA.16816.F32.BF16 R52, R24, R28, R52 ;  /* 0x0000001c1834723c */ /* 0x000ff00000041834 */
[C---:B-1----:R-:W-:Y:S08]  /*2bc0*/  HMMA.16816.F32.BF16 R60, R36.reuse, R12, R60 ;  /* 0x0000000c243c723c */ /* 0x042ff0000004183c */
[----:B------:R-:W-:Y:S01]  /*2bd0*/  HMMA.16816.F32.BF16 R56, R36, R14, R56 ;  /* 0x0000000e2438723c */ /* 0x000fe20000041838 */
[----:B------:R-:W1:Y:S07]  /*2be0*/  LDSM.16.M88.4 R12, [R187+0x11000] ;  /* 0x01100000bb0c783b */ /* 0x000e6e0000000200 */
[----:B------:R-:W-:Y:S01]  /*2bf0*/  HMMA.16816.F32.BF16 R48, R24, R30, R48 ;  /* 0x0000001e1830723c */ /* 0x000fe20000041830 */
[----:B------:R-:W-:Y:S07]  /*2c00*/  LDSM.16.M88.4 R28, [R187+0x10800] ;  /* 0x01080000bb1c783b */ /* 0x000fee0000000200 */
[C---:B------:R-:W-:Y:S08]  /*2c10*/  HMMA.16816.F32.BF16 R16, R36.reuse, R32, R16 ;  /* 0x000000202410723c */ /* 0x040ff00000041810 */
[C---:B------:R-:W-:Y:S01]  /*2c20*/  HMMA.16816.F32.BF16 R64, R36.reuse, R34, R64 ;  /* 0x000000222440723c */ /* 0x040fe20000041840 */
[----:B------:R-:W3:Y:S07]  /*2c30*/  LDSM.16.M88.4 R32, [R187+0x10000] ;  /* 0x01000000bb20783b */ /* 0x000eee0000000200 */
[----:B--2---:R-:W-:Y:S01]  /*2c40*/  HMMA.16816.F32.BF16 R68, R36, R20, R52 ;  /* 0x000000142444723c */ /* 0x004fe20000041834 */
[----:B------:R-:W-:Y:S07]  /*2c50*/  LDSM.16.M88.4 R52, [R187+0x11800] ;  /* 0x01180000bb34783b */ /* 0x000fee0000000200 */
[C---:B------:R-:W-:Y:S08]  /*2c60*/  HMMA.16816.F32.BF16 R44, R24.reuse, R72, R44 ;  /* 0x00000048182c723c */ /* 0x040ff0000004182c */
[----:B------:R-:W-:Y:S01]  /*2c70*/  HMMA.16816.F32.BF16 R40, R24, R74, R40 ;  /* 0x0000004a1828723c */ /* 0x000fe20000041828 */
[----:B------:R-:W2:Y:S07]  /*2c80*/  LDSM.16.M88.4 R24, [R191+0x5800] ;  /* 0x00580000bf18783b */ /* 0x000eae0000000200 */
[----:B------:R-:W-:Y:S01]  /*2c90*/  HMMA.16816.F32.BF16 R72, R36, R22, R48 ;  /* 0x000000162448723c */ /* 0x000fe20000041830 */
[----:B------:R-:W-:Y:S04]  /*2ca0*/  LDSM.16.M88.4 R20, [R189+0x8000] ;  /* 0x00800000bd14783b */ /* 0x000fe80000000200 */
[----:B------:R-:W4:Y:S03]  /*2cb0*/  LDSM.16.M88.4 R48, [R180+0x4000] ;  /* 0x00400000b430783b */ /* 0x000f260000000200 */
[C---:B-1----:R-:W-:Y:S07]  /*2cc0*/  HMMA.16816.F32.BF16 R68, R8.reuse, R12, R68 ;  /* 0x0000000c0844723c */ /* 0x042fee0000041844 */
[----:B------:R-:W-:Y:S01]  /*2cd0*/  LOP3.LUT R13, R88, 0xffffffe0, RZ, 0xc0, !PT ;  /* 0xffffffe0580d7812 */ /* 0x000fe200078ec0ff */
[----:B---3--:R-:W-:Y:S04]  /*2ce0*/  HMMA.16816.F32.BF16 R16, R8, R32, R16 ;  /* 0x000000200810723c */ /* 0x008fe80000041810 */
[----:B------:R-:W-:-:S04]  /*2cf0*/  IMAD.IADD R0, R6, 0x1, -R13 ;  /* 0x0000000106007824 */ /* 0x000fc800078e0a0d */
[----:B------:R-:W-:Y:S01]  /*2d00*/  HMMA.16816.F32.BF16 R72, R8, R14, R72 ;  /* 0x0000000e0848723c */ /* 0x000fe20000041848 */
[----:B------:R-:W-:-:S04]  /*2d10*/  SHF.R.S32.HI R13, RZ, 0x1f, R0 ;  /* 0x0000001fff0d7819 */ /* 0x000fc80000011400 */
[----:B------:R-:W-:Y:S01]  /*2d20*/  LEA.HI R208, R13, R0, RZ, 0x2 ;  /* 0x000000000dd07211 */ /* 0x000fe200078f10ff */
[----:B------:R-:W-:Y:S01]  /*2d30*/  IMAD.U32 R0, RZ, RZ, UR15 ;  /* 0x0000000fff007e24 */ /* 0x000fe2000f8e00ff */
[----:B------:R-:W1:Y:S01]  /*2d40*/  LDSM.16.M88.4 R12, [R180+0x4800] ;  /* 0x00480000b40c783b */ /* 0x000e620000000200 */
[----:B------:R-:W-:Y:S01]  /*2d50*/  HMMA.16816.F32.BF16 R60, R8, R28, R60 ;  /* 0x0000001c083c723c */ /* 0x000fe2000004183c */
[----:B------:R-:W-:-:S05]  /*2d60*/  SHF.R.S32.HI R208, RZ, 0x2, R208 ;  /* 0x00000002ffd07819 */ /* 0x000fca00000114d0 */
[----:B------:R-:W-:Y:S02]  /*2d70*/  IMAD.IADD R6, R208, 0x1, R89 ;  /* 0x00000001d0067824 */ /* 0x000fe400078e0259 */
[C---:B--2---:R-:W-:Y:S03]  /*2d80*/  HMMA.16816.F32.BF16 R44, R36.reuse, R24, R44 ;  /* 0x00000018242c723c */ /* 0x044fe6000004182c */
[C---:B------:R-:W-:Y:S02]  /*2d90*/  IADD3 R203, R6.reuse, UR5, RZ ;  /* 0x0000000506cb7c10 */ /* 0x040fe4000fffe0ff */
[----:B------:R-:W-:Y:S02]  /*2da0*/  IADD3 R204, R6, UR4, RZ ;  /* 0x0000000406cc7c10 */ /* 0x000fe4000fffe0ff */
[----:B------:R-:W-:Y:S01]  /*2db0*/  IMAD R25, R0, 0x40, R205 ;  /* 0x0000004000197824 */ /* 0x000fe200078e02cd */
[----:B------:R-:W-:Y:S01]  /*2dc0*/  HMMA.16816.F32.BF16 R40, R36, R26, R40 ;  /* 0x0000001a2428723c */ /* 0x000fe20000041828 */
[----:B------:R-:W-:-:S02]  /*2dd0*/  IADD3 R0, R6, 0x8, RZ ;  /* 0x0000000806007810 */ /* 0x000fc40007ffe0ff */
[----:B------:R-:W-:Y:S02]  /*2de0*/  IMNMX R203, R203, UR14, PT ;  /* 0x0000000ecbcb7c17 */ /* 0x000fe4000b800200 */
[C---:B------:R-:W-:Y:S02]  /*2df0*/  IADD3 R197, R0.reuse, UR5, RZ ;  /* 0x0000000500c57c10 */ /* 0x040fe4000fffe0ff */
[----:B------:R-:W-:Y:S01]  /*2e00*/  IADD3 R24, R25, 0x1, RZ ;  /* 0x0000000119187810 */ /* 0x000fe20007ffe0ff */
[----:B----4-:R-:W-:Y:S01]  /*2e10*/  HMMA.16816.F32.BF16 R16, R20, R48, R16 ;  /* 0x000000301410723c */ /* 0x010fe20000041810 */
[----:B------:R-:W-:Y:S01]  /*2e20*/  IADD3 R202, R0, UR4, RZ ;  /* 0x0000000400ca7c10 */ /* 0x000fe2000fffe0ff */
[----:B------:R-:W-:Y:S01]  /*2e30*/  IMAD.IADD R0, R4, 0x1, R3 ;  /* 0x0000000104007824 */ /* 0x000fe200078e0203 */
[----:B------:R-:W-:Y:S02]  /*2e40*/  IMNMX R197, R197, UR14, PT ;  /* 0x0000000ec5c57c17 */ /* 0x000fe4000b800200 */
[----:B------:R-:W-:-:S02]  /*2e50*/  IADD3 R6, R25, 0x8, RZ ;  /* 0x0000000819067810 */ /* 0x000fc40007ffe0ff */
[----:B------:R-:W-:Y:S01]  /*2e60*/  IMNMX R202, RZ, R202, !PT ;  /* 0x000000caffca7217 */ /* 0x000fe20007800200 */
[C---:B------:R-:W-:Y:S01]  /*2e70*/  HMMA.16816.F32.BF16 R56, R8.reuse, R30, R56 ;  /* 0x0000001e0838723c */ /* 0x040fe20000041838 */
[CC--:B------:R-:W-:Y:S02]  /*2e80*/  ISETP.GE.AND P1, PT, R24.reuse, R197.reuse, PT ;  /* 0x000000c51800720c */ /* 0x0c0fe40003f26270 */
[----:B------:R-:W-:Y:S02]  /*2e90*/  ISETP.GE.AND P2, PT, R25, R197, PT ;  /* 0x000000c51900720c */ /* 0x000fe40003f46270 */
[----:B------:R-:W-:Y:S02]  /*2ea0*/  IMNMX R204, RZ, R204, !PT ;  /* 0x000000ccffcc7217 */ /* 0x000fe40007800200 */
[-C--:B------:R-:W-:Y:S01]  /*2eb0*/  ISETP.GE.AND P6, PT, R24, R203.reuse, PT ;  /* 0x000000cb1800720c */ /* 0x080fe20003fc6270 */
[----:B------:R-:W-:Y:S01]  /*2ec0*/  HMMA.16816.F32.BF16 R64, R8, R34, R64 ;  /* 0x000000220840723c */ /* 0x000fe20000041840 */
[----:B------:R-:W-:-:S02]  /*2ed0*/  ISETP.GE.AND P0, PT, R6, R203, PT ;  /* 0x000000cb0600720c */ /* 0x000fc40003f06270 */
[----:B------:R-:W-:Y:S02]  /*2ee0*/  ISETP.GE.AND P4, PT, R6, R197, PT ;  /* 0x000000c50600720c */ /* 0x000fe40003f86270 */
[CC--:B------:R-:W-:Y:S02]  /*2ef0*/  ISETP.LT.OR P1, PT, R24.reuse, R202.reuse, P1 ;  /* 0x000000ca1800720c */ /* 0x0c0fe40000f21670 */
[----:B------:R-:W-:Y:S01]  /*2f00*/  ISETP.LT.OR P2, PT, R25, R202, P2 ;  /* 0x000000ca1900720c */ /* 0x000fe20001741670 */
[----:B------:R-:W-:Y:S01]  /*2f10*/  HMMA.16816.F32.BF16 R44, R8, R52, R44 ;  /* 0x00000034082c723c */ /* 0x000fe2000004182c */
[-C--:B------:R-:W-:Y:S02]  /*2f20*/  ISETP.LT.OR P6, PT, R24, R204.reuse, P6 ;  /* 0x000000cc1800720c */ /* 0x080fe400037c1670 */
[C---:B------:R-:W-:Y:S02]  /*2f30*/  ISETP.LT.OR P0, PT, R6.reuse, R204, P0 ;  /* 0x000000cc0600720c */ /* 0x040fe40000701670 */
[----:B------:R-:W-:-:S02]  /*2f40*/  ISETP.LT.OR P4, PT, R6, R202, P4 ;  /* 0x000000ca0600720c */ /* 0x000fc40002781670 */
[----:B------:R-:W-:Y:S01]  /*2f50*/  FSEL R24, R18, -INF , !P2 ;  /* 0xff80000012187808 */ /* 0x000fe20005000000 */
[----:B------:R-:W-:Y:S01]  /*2f60*/  HMMA.16816.F32.BF16 R40, R8, R54, R40 ;  /* 0x000000360828723c */ /* 0x000fe20000041828 */
[----:B------:R-:W2:Y:S01]  /*2f70*/  LDSM.16.M88.4 R8, [R180+0x5000] ;  /* 0x00500000b408783b */ /* 0x000ea20000000200 */
[----:B------:R-:W-:Y:S02]  /*2f80*/  FSEL R6, R19, -INF , !P1 ;  /* 0xff80000013067808 */ /* 0x000fe40004800000 */
[C---:B------:R-:W-:Y:S02]  /*2f90*/  ISETP.GE.AND P3, PT, R25.reuse, R203, PT ;  /* 0x000000cb1900720c */ /* 0x040fe40003f66270 */
[C---:B------:R-:W-:Y:S02]  /*2fa0*/  IADD3 R4, R25.reuse, 0x9, RZ ;  /* 0x0000000919047810 */ /* 0x040fe40007ffe0ff */
[----:B-1----:R-:W-:Y:S01]  /*2fb0*/  HMMA.16816.F32.BF16 R60, R20, R12, R60 ;  /* 0x0000000c143c723c */ /* 0x002fe2000004183c */
[----:B------:R-:W-:-:S02]  /*2fc0*/  ISETP.LT.OR P3, PT, R25, R204, P3 ;  /* 0x000000cc1900720c */ /* 0x000fc40001f61670 */
[----:B------:R-:W-:Y:S02]  /*2fd0*/  ISETP.GE.AND P5, PT, R4, R203, PT ;  /* 0x000000cb0400720c */ /* 0x000fe40003fa6270 */
[----:B------:R-:W-:Y:S02]  /*2fe0*/  FSEL R3, R16, -INF , !P3 ;  /* 0xff80000010037808 */ /* 0x000fe40005800000 */
[----:B------:R-:W-:Y:S01]  /*2ff0*/  IADD3 R12, R25, 0x10, RZ ;  /* 0x00000010190c7810 */ /* 0x000fe20007ffe0ff */
[----:B------:R-:W-:Y:S01]  /*3000*/  HMMA.16816.F32.BF16 R56, R20, R14, R56 ;  /* 0x0000000e1438723c */ /* 0x000fe20000041838 */
[----:B------:R-:W-:Y:S02]  /*3010*/  ISETP.GE.AND P3, PT, R4, R197, PT ;  /* 0x000000c50400720c */ /* 0x000fe40003f66270 */
[C---:B------:R-:W-:Y:S02]  /*3020*/  ISETP.GE.AND P2, PT, R12.reuse, R203, PT ;  /* 0x000000cb0c00720c */ /* 0x040fe40003f46270 */
[----:B------:R-:W-:-:S02]  /*3030*/  ISETP.GE.AND P1, PT, R12, R197, PT ;  /* 0x000000c50c00720c */ /* 0x000fc40003f26270 */
[C---:B------:R-:W-:Y:S01]  /*3040*/  ISETP.LT.OR P2, PT, R12.reuse, R204, P2 ;  /* 0x000000cc0c00720c */ /* 0x040fe20001741670 */
[----:B------:R-:W-:Y:S01]  /*3050*/  HMMA.16816.F32.BF16 R64, R20, R50, R64 ;  /* 0x000000321440723c */ /* 0x000fe20000041840 */
[----:B------:R-:W-:Y:S02]  /*3060*/  ISETP.LT.OR P1, PT, R12, R202, P1 ;  /* 0x000000ca0c00720c */ /* 0x000fe40000f21670 */
[----:B------:R-:W1:Y:S01]  /*3070*/  LDSM.16.M88.4 R12, [R180+0x5800] ;  /* 0x00580000b40c783b */ /* 0x000e620000000200 */
[----:B------:R-:W-:Y:S01]  /*3080*/  ISETP.LT.OR P5, PT, R4, R204, P5 ;  /* 0x000000cc0400720c */ /* 0x000fe20002fa1670 */
[----:B------:R-:W-:-:S04]  /*3090*/  DEPBAR.LE SB0, 0x0 ;  /* 0x000080000000791a */ /* 0x000fc80000000000 */
[----:B------:R-:W-:Y:S02]  /*30a0*/  ISETP.LT.OR P3, PT, R4, R202, P3 ;  /* 0x000000ca0400720c */ /* 0x000fe40001f61670 */
[----:B------:R-:W-:Y:S02]  /*30b0*/  IADD3 R4, R25, 0x11, RZ ;  /* 0x0000001119047810 */ /* 0x000fe40007ffe0ff */
[----:B------:R-:W-:Y:S02]  /*30c0*/  FSEL R26, R17, -INF , !P6 ;  /* 0xff800000111a7808 */ /* 0x000fe40007000000 */
[----:B------:R-:W-:Y:S01]  /*30d0*/  ISETP.GE.AND P6, PT, R4, R203, PT ;  /* 0x000000cb0400720c */ /* 0x000fe20003fc6270 */
[----:B--2---:R-:W-:Y:S01]  /*30e0*/  HMMA.16816.F32.BF16 R68, R20, R8, R68 ;  /* 0x000000081444723c */ /* 0x004fe20000041844 */
[C---:B------:R-:W-:Y:S02]  /*30f0*/  IADD3 R18, R25.reuse, 0x18, RZ ;  /* 0x0000001819127810 */ /* 0x040fe40007ffe0ff */
[----:B------:R-:W-:-:S02]  /*3100*/  IADD3 R16, R25, 0x19, RZ ;  /* 0x0000001919107810 */ /* 0x000fc40007ffe0ff */
[----:B------:R-:W-:-:S03]  /*3110*/  ISETP.LT.OR P6, PT, R4, R204, P6 ;  /* 0x000000cc0400720c */ /* 0x000fc600037c1670 */
[----:B------:R-:W-:Y:S01]  /*3120*/  FSEL R19, R64, -INF , !P0 ;  /* 0xff80000040137808 */ /* 0x000fe20004000000 */
[----:B------:R-:W-:Y:S01]  /*3130*/  HMMA.16816.F32.BF16 R72, R20, R10, R72 ;  /* 0x0000000a1448723c */ /* 0x000fe20000041848 */
[----:B------:R-:W-:Y:S02]  /*3140*/  ISETP.GE.AND P0, PT, R4, R197, PT ;  /* 0x000000c50400720c */ /* 0x000fe40003f06270 */
[----:B------:R-:W-:Y:S02]  /*3150*/  FSEL R66, R66, -INF , !P4 ;  /* 0xff80000042427808 */ /* 0x000fe40006000000 */
[----:B------:R-:W-:Y:S02]  /*3160*/  ISETP.LT.OR P0, PT, R4, R202, P0 ;  /* 0x000000ca0400720c */ /* 0x000fe40000701670 */
[----:B------:R-:W-:Y:S02]  /*3170*/  FSEL R4, R67, -INF , !P3 ;  /* 0xff80000043047808 */ /* 0x000fe40005800000 */
[----:B------:R-:W-:-:S02]  /*3180*/  FSEL R65, R65, -INF , !P5 ;  /* 0xff80000041417808 */ /* 0x000fc40006800000 */
[-C--:B------:R-:W-:Y:S02]  /*3190*/  ISETP.GE.AND P3, PT, R18, R203.reuse, PT ;  /* 0x000000cb1200720c */ /* 0x080fe40003f66270 */
[----:B------:R-:W-:Y:S02]  /*31a0*/  FSEL R17, R60, -INF , !P2 ;  /* 0xff8000003c117808 */ /* 0x000fe40005000000 */
[----:B------:R-:W-:Y:S02]  /*31b0*/  ISETP.GE.AND P5, PT, R16, R203, PT ;  /* 0x000000cb1000720c */ /* 0x000fe40003fa6270 */
[-C--:B------:R-:W-:Y:S01]  /*31c0*/  ISETP.GE.AND P4, PT, R18, R197.reuse, PT ;  /* 0x000000c51200720c */ /* 0x080fe20003f86270 */
[----:B-1----:R-:W-:Y:S01]  /*31d0*/  HMMA.16816.F32.BF16 R44, R20, R12, R44 ;  /* 0x0000000c142c723c */ /* 0x002fe2000004182c */
[----:B------:R-:W-:Y:S02]  /*31e0*/  ISETP.GE.AND P2, PT, R16, R197, PT ;  /* 0x000000c51000720c */ /* 0x000fe40003f46270 */
[----:B------:R-:W-:-:S02]  /*31f0*/  IADD3 R27, R25, 0x20, RZ ;  /* 0x00000020191b7810 */ /* 0x000fc40007ffe0ff */
[C---:B------:R-:W-:Y:S02]  /*3200*/  ISETP.LT.OR P3, PT, R18.reuse, R204, P3 ;  /* 0x000000cc1200720c */ /* 0x040fe40001f61670 */
[----:B------:R-:W-:Y:S01]  /*3210*/  ISETP.LT.OR P4, PT, R18, R202, P4 ;  /* 0x000000ca1200720c */ /* 0x000fe20002781670 */
[----:B------:R-:W-:Y:S01]  /*3220*/  HMMA.16816.F32.BF16 R40, R20, R14, R40 ;  /* 0x0000000e1428723c */ /* 0x000fe20000041828 */
[C---:B------:R-:W-:Y:S02]  /*3230*/  ISETP.LT.OR P5, PT, R16.reuse, R204, P5 ;  /* 0x000000cc1000720c */ /* 0x040fe40002fa1670 */
[----:B------:R-:W-:Y:S02]  /*3240*/  ISETP.LT.OR P2, PT, R16, R202, P2 ;  /* 0x000000ca1000720c */ /* 0x000fe40001741670 */
[----:B------:R-:W-:Y:S02]  /*3250*/  IADD3 R8, R25, 0x21, RZ ;  /* 0x0000002119087810 */ /* 0x000fe40007ffe0ff */
[----:B------:R-:W-:-:S02]  /*3260*/  FSEL R18, R62, -INF , !P1 ;  /* 0xff8000003e127808 */ /* 0x000fc40004800000 */
[----:B------:R-:W-:Y:S02]  /*3270*/  FSEL R16, R63, -INF , !P0 ;  /* 0xff8000003f107808 */ /* 0x000fe40004000000 */
[C---:B------:R-:W-:Y:S02]  /*3280*/  ISETP.GE.AND P1, PT, R27.reuse, R203, PT ;  /* 0x000000cb1b00720c */ /* 0x040fe40003f26270 */
[----:B------:R-:W-:Y:S02]  /*3290*/  ISETP.GE.AND P0, PT, R27, R197, PT ;  /* 0x000000c51b00720c */ /* 0x000fe40003f06270 */
[----:B------:R-:W-:Y:S02]  /*32a0*/  FSEL R61, R61, -INF , !P6 ;  /* 0xff8000003d3d7808 */ /* 0x000fe40007000000 */
[----:B------:R-:W-:Y:S02]  /*32b0*/  FSEL R9, R56, -INF , !P3 ;  /* 0xff80000038097808 */ /* 0x000fe40005800000 */
[----:B------:R-:W-:-:S02]  /*32c0*/  ISETP.GE.AND P6, PT, R8, R203, PT ;  /* 0x000000cb0800720c */ /* 0x000fc40003fc6270 */
[C---:B------:R-:W-:Y:S02]  /*32d0*/  ISETP.GE.AND P3, PT, R8.reuse, R197, PT ;  /* 0x000000c50800720c */ /* 0x040fe40003f66270 */
[C---:B------:R-:W-:Y:S02]  /*32e0*/  ISETP.LT.OR P1, PT, R27.reuse, R204, P1 ;  /* 0x000000cc1b00720c */ /* 0x040fe40000f21670 */
[----:B------:R-:W-:Y:S02]  /*32f0*/  ISETP.LT.OR P0, PT, R27, R202, P0 ;  /* 0x000000ca1b00720c */ /* 0x000fe40000701670 */
[C---:B------:R-:W-:Y:S02]  /*3300*/  IADD3 R28, R25.reuse, 0x28, RZ ;  /* 0x00000028191c7810 */ /* 0x040fe40007ffe0ff */
[----:B------:R-:W-:Y:S01]  /*3310*/  IADD3 R27, R25, 0x29, RZ ;  /* 0x00000029191b7810 */ /* 0x000fe20007ffe0ff */
[----:B------:R-:W-:Y:S01]  /*3320*/  BAR.SYNC.DEFER_BLOCKING 0x0 ;  /* 0x0000000000007b1d */ /* 0x000fe20000010000 */
[----:B------:R-:W-:-:S02]  /*3330*/  ISETP.LT.OR P6, PT, R8, R204, P6 ;  /* 0x000000cc0800720c */ /* 0x000fc400037c1670 */
[----:B------:R-:W-:Y:S02]  /*3340*/  ISETP.LT.OR P3, PT, R8, R202, P3 ;  /* 0x000000ca0800720c */ /* 0x000fe40001f61670 */
[----:B------:R-:W-:Y:S02]  /*3350*/  FSEL R8, R59, -INF , !P2 ;  /* 0xff8000003b087808 */ /* 0x000fe40005000000 */
[----:B------:R-:W-:Y:S02]  /*3360*/  FSEL R10, R58, -INF , !P4 ;  /* 0xff8000003a0a7808 */ /* 0x000fe40006000000 */
[-C--:B------:R-:W-:Y:S02]  /*3370*/  ISETP.GE.AND P2, PT, R28, R203.reuse, PT ;  /* 0x000000cb1c00720c */ /* 0x080fe40003f46270 */
[----:B------:R-:W-:Y:S02]  /*3380*/  FSEL R165, R68, -INF , !P1 ;  /* 0xff80000044a57808 */ /* 0x000fe40004800000 */
[----:B------:R-:W-:-:S02]  /*3390*/  ISETP.GE.AND P4, PT, R27, R203, PT ;  /* 0x000000cb1b00720c */ /* 0x000fc40003f86270 */
[C---:B------:R-:W-:Y:S02]  /*33a0*/  ISETP.GE.AND P1, PT, R27.reuse, R197, PT ;  /* 0x000000c51b00720c */ /* 0x040fe40003f26270 */
[-C--:B------:R-:W-:Y:S02]  /*33b0*/  ISETP.LT.OR P2, PT, R28, R204.reuse, P2 ;  /* 0x000000cc1c00720c */ /* 0x080fe40001741670 */
[C---:B------:R-:W-:Y:S02]  /*33c0*/  ISETP.LT.OR P4, PT, R27.reuse, R204, P4 ;  /* 0x000000cc1b00720c */ /* 0x040fe40002781670 */
[----:B------:R-:W-:Y:S02]  /*33d0*/  ISETP.LT.OR P1, PT, R27, R202, P1 ;  /* 0x000000ca1b00720c */ /* 0x000fe40000f21670 */
[C---:B------:R-:W-:Y:S02]  /*33e0*/  IADD3 R12, R25.reuse, 0x31, RZ ;  /* 0x00000031190c7810 */ /* 0x040fe40007ffe0ff */
[----:B------:R-:W-:-:S02]  /*33f0*/  IADD3 R27, R25, 0x30, RZ ;  /* 0x00000030191b7810 */ /* 0x000fc40007ffe0ff */
[----:B------:R-:W-:Y:S02]  /*3400*/  FSEL R159, R69, -INF , !P6 ;  /* 0xff800000459f7808 */ /* 0x000fe40007000000 */
[----:B------:R-:W-:Y:S02]  /*3410*/  FSEL R157, R72, -INF , !P2 ;  /* 0xff800000489d7808 */ /* 0x000fe40005000000 */
[----:B------:R-:W-:Y:S02]  /*3420*/  FSEL R162, R70, -INF , !P0 ;  /* 0xff80000046a27808 */ /* 0x000fe40004000000 */
[C---:B------:R-:W-:Y:S02]  /*3430*/  ISETP.GE.AND P6, PT, R12.reuse, R203, PT ;  /* 0x000000cb0c00720c */ /* 0x040fe40003fc6270 */
[----:B------:R-:W-:Y:S02]  /*3440*/  ISETP.GE.AND P2, PT, R12, R197, PT ;  /* 0x000000c50c00720c */ /* 0x000fe40003f46270 */
[----:B------:R-:W-:-:S02]  /*3450*/  ISETP.GE.AND P0, PT, R27, R203, PT ;  /* 0x000000cb1b00720c */ /* 0x000fc40003f06270 */
[C---:B------:R-:W-:Y:S02]  /*3460*/  ISETP.LT.OR P6, PT, R12.reuse, R204, P6 ;  /* 0x000000cc0c00720c */ /* 0x040fe400037c1670 */
[----:B------:R-:W-:Y:S02]  /*3470*/  ISETP.LT.OR P2, PT, R12, R202, P2 ;  /* 0x000000ca0c00720c */ /* 0x000fe40001741670 */
[----:B------:R-:W-:Y:S02]  /*3480*/  ISETP.LT.OR P0, PT, R27, R204, P0 ;  /* 0x000000cc1b00720c */ /* 0x000fe40000701670 */
[C---:B------:R-:W-:Y:S02]  /*3490*/  IADD3 R12, R25.reuse, 0x38, RZ ;  /* 0x00000038190c7810 */ /* 0x040fe40007ffe0ff */
[----:B------:R-:W-:Y:S02]  /*34a0*/  IADD3 R25, R25, 0x39, RZ ;  /* 0x0000003919197810 */ /* 0x000fe40007ffe0ff */
[----:B------:R-:W-:-:S02]  /*34b0*/  FSEL R169, R44, -INF , !P0 ;  /* 0xff8000002ca97808 */ /* 0x000fc40004000000 */
[-C--:B------:R-:W-:Y:S02]  /*34c0*/  ISETP.GE.AND P0, PT, R25, R197.reuse, PT ;  /* 0x000000c51900720c */ /* 0x080fe40003f06270 */
[----:B------:R-:W-:Y:S02]  /*34d0*/  FSEL R11, R57, -INF , !P5 ;  /* 0xff800000390b7808 */ /* 0x000fe40006800000 */
[----:B------:R-:W-:Y:S02]  /*34e0*/  ISETP.LT.OR P0, PT, R25, R202, P0 ;  /* 0x000000ca1900720c */ /* 0x000fe40000701670 */
[----:B------:R-:W-:Y:S02]  /*34f0*/  ISETP.GE.AND P5, PT, R28, R197, PT ;  /* 0x000000c51c00720c */ /* 0x000fe40003fa6270 */
[----:B------:R-:W-:Y:S02]  /*3500*/  FSEL R160, R43, -INF , !P0 ;  /* 0xff8000002ba07808 */ /* 0x000fe40004000000 */
[----:B------:R-:W-:-:S02]  /*3510*/  PLOP3.LUT P0, PT, PT, PT, UP0, 0x80, 0x0 ;  /* 0x000000000000781c */ /* 0x000fc40003f0f008 */
[----:B------:R-:W-:Y:S02]  /*3520*/  ISETP.LT.OR P5, PT, R28, R202, P5 ;  /* 0x000000ca1c00720c */ /* 0x000fe40002fa1670 */
[----:B------:R-:W-:Y:S02]  /*3530*/  FSEL R214, R71, -INF , !P3 ;  /* 0xff80000047d67808 */ /* 0x000fe40005800000 */
[----:B------:R-:W-:Y:S02]  /*3540*/  FSEL R170, R74, -INF , !P5 ;  /* 0xff8000004aaa7808 */ /* 0x000fe40006800000 */
[----:B------:R-:W-:Y:S02]  /*3550*/  FSEL R163, R73, -INF , !P4 ;  /* 0xff80000049a37808 */ /* 0x000fe40006000000 */
[----:B------:R-:W-:Y:S02]  /*3560*/  FSEL R166, R75, -INF , !P1 ;  /* 0xff8000004ba67808 */ /* 0x000fe40004800000 */
[----:B------:R-:W-:-:S02]  /*3570*/  ISETP.GE.AND P3, PT, R27, R197, PT ;  /* 0x000000c51b00720c */ /* 0x000fc40003f66270 */
[CC--:B------:R-:W-:Y:S02]  /*3580*/  ISETP.GE.AND P5, PT, R12.reuse, R203.reuse, PT ;  /* 0x000000cb0c00720c */ /* 0x0c0fe40003fa6270 */
[----:B------:R-:W-:Y:S02]  /*3590*/  ISETP.GE.AND P4, PT, R25, R203, PT ;  /* 0x000000cb1900720c */ /* 0x000fe40003f86270 */
[C---:B------:R-:W-:Y:S02]  /*35a0*/  ISETP.GE.AND P1, PT, R12.reuse, R197, PT ;  /* 0x000000c50c00720c */ /* 0x040fe40003f26270 */
[----:B------:R-:W-:Y:S02]  /*35b0*/  ISETP.LT.OR P3, PT, R27, R202, P3 ;  /* 0x000000ca1b00720c */ /* 0x000fe40001f61670 */
[C---:B------:R-:W-:Y:S02]  /*35c0*/  ISETP.LT.OR P5, PT, R12.reuse, R204, P5 ;  /* 0x000000cc0c00720c */ /* 0x040fe40002fa1670 */
[----:B------:R-:W-:-:S02]  /*35d0*/  ISETP.LT.OR P1, PT, R12, R202, P1 ;  /* 0x000000ca0c00720c */ /* 0x000fc40000f21670 */
[----:B------:R-:W-:Y:S02]  /*35e0*/  ISETP.LT.OR P4, PT, R25, R204, P4 ;  /* 0x000000cc1900720c */ /* 0x000fe40002781670 */
[----:B------:R-:W-:Y:S02]  /*35f0*/  FSEL R164, R46, -INF , !P3 ;  /* 0xff8000002ea47808 */ /* 0x000fe40005800000 */
[----:B------:R-:W-:Y:S02]  /*3600*/  FSEL R167, R45, -INF , !P6 ;  /* 0xff8000002da77808 */ /* 0x000fe40007000000 */
[----:B------:R-:W-:Y:S02]  /*3610*/  FSEL R142, R47, -INF , !P2 ;  /* 0xff8000002f8e7808 */ /* 0x000fe40005000000 */
[----:B------:R-:W-:Y:S02]  /*3620*/  FSEL R143, R40, -INF , !P5 ;  /* 0xff800000288f7808 */ /* 0x000fe40006800000 */
[----:B------:R-:W-:-:S02]  /*3630*/  FSEL R140, R42, -INF , !P1 ;  /* 0xff8000002a8c7808 */ /* 0x000fc40004800000 */
[----:B------:R-:W-:Y:S01]  /*3640*/  FSEL R141, R41, -INF , !P4 ;  /* 0xff800000298d7808 */ /* 0x000fe20006000000 */
[----:B------:R-:W-:Y:S05]  /*3650*/  @!P0 BRA `(.L_x_247) ;  /* 0x0000017000008947 */ /* 0x000fea0003800000 */
[----:B------:R-:W-:Y:S01]  /*3660*/  UIADD3 UR12, UR8, -0x2, URZ ;  /* 0xfffffffe080c7890 */ /* 0x000fe2000fffe03f */
[----:B------:R-:W-:-:S03]  /*3670*/  IMAD.U32 R12, RZ, RZ, UR20 ;  /* 0x00000014ff0c7e24 */ /* 0x000fc6000f8e00ff */
[----:B------:R-:W-:Y:S02]  /*3680*/  USHF.R.S32.HI UR5, URZ, 0x1f, UR12 ;  /* 0x0000001f3f057899 */ /* 0x000fe4000801140c */
[----:B------:R-:W-:Y:S01]  /*3690*/  UIMAD UR4, UR6, UR12, URZ ;  /* 0x0000000c060472a4 */ /* 0x000fe2000f8e023f */
[----:B------:R-:W-:-:S03]  /*36a0*/  IMAD.U32 R13, RZ, RZ, UR12 ;  /* 0x0000000cff0d7e24 */ /* 0x000fc6000f8e00ff */
[----:B------:R-:W-:Y:S01]  /*36b0*/  UIMAD UR4, UR5, UR7, UR4 ;  /* 0x00000007050472a4 */ /* 0x000fe2000f8e0204 */
[----:B------:R-:W-:-:S04]  /*36c0*/  IMAD.WIDE.U32 R20, R13, UR7, R210 ;  /* 0x000000070d147c25 */ /* 0x000fc8000f8e00d2 */
[----:B------:R-:W-:Y:S01]  /*36d0*/  IMAD.U32 R13, RZ, RZ, UR21 ;  /* 0x00000015ff0d7e24 */ /* 0x000fe2000f8e00ff */
[----:B------:R-:W-:Y:S02]  /*36e0*/  IADD3 R14, R21, UR4, RZ ;  /* 0x00000004150e7c10 */ /* 0x000fe4000fffe0ff */
[----:B------:R-:W-:-:S04]  /*36f0*/  LEA R22, P1, R20, c[0x0][0x168], 0x1 ;  /* 0x00005a0014167a11 */ /* 0x000fc800078208ff */
[----:B------:R-:W-:Y:S02]  /*3700*/  LEA.HI.X R23, R20, c[0x0][0x16c], R14, 0x1, P1 ;  /* 0x00005b0014177a11 */ /* 0x000fe400008f0c0e */
[----:B------:R-:W-:-:S03]  /*3710*/  LEA R14, P1, R13, R22, 0x1 ;  /* 0x000000160d0e7211 */ /* 0x000fc600078208ff */
[----:B------:R-:W-:Y:S01]  /*3720*/  @!PT LDS RZ, [RZ] ;  /* 0x00000000fffff984 */ /* 0x000fe20000000800 */
[----:B------:R-:W-:Y:S01]  /*3730*/  @!PT LDS RZ, [RZ] ;  /* 0x00000000fffff984 */ /* 0x000fe20000000800 */
[----:B------:R-:W-:Y:S01]  /*3740*/  @!PT LDS RZ, [RZ] ;  /* 0x00000000fffff984 */ /* 0x000fe20000000800 */
[----:B------:R1:W-:Y:S01]  /*3750*/  LDGSTS.E.BYPASS.LTC128B.128 [R196+0xc000], [R22.64] ;  /* 0x0c00000016c47fae */ /* 0x0003e2000b901d52 */
[----:B------:R-:W-:-:S03]  /*3760*/  LEA.HI.X R15, R13, R23, R12, 0x1, P1 ;  /* 0x000000170d0f7211 */ /* 0x000fc600008f0c0c */
[----:B------:R1:W-:Y:S04]  /*3770*/  LDGSTS.E.BYPASS.LTC128B.128 [R196+0xe000], [R22.64+0x80] ;  /* 0x0e00008016c47fae */ /* 0x0003e8000b901d52 */
[----:B------:R1:W-:Y:S04]  /*3780*/  LDGSTS.E.BYPASS.LTC128B.128 [R196+0x10000], [R22.64+0x100] ;  /* 0x1000010016c47fae */ /* 0x0003e8000b901d52 */
[----:B------:R1:W-:Y:S04]  /*3790*/  LDGSTS.E.BYPASS.LTC128B.128 [R196+0xd000], [R14.64] ;  /* 0x0d0000000ec47fae */ /* 0x0003e8000b901d52 */
[----:B------:R1:W-:Y:S04]  /*37a0*/  LDGSTS.E.BYPASS.LTC128B.128 [R196+0xf000], [R14.64+0x80] ;  /* 0x0f0000800ec47fae */ /* 0x0003e8000b901d52 */
[----:B------:R1:W-:Y:S04]  /*37b0*/  LDGSTS.E.BYPASS.LTC128B.128 [R196+0x11000], [R14.64+0x100] ;  /* 0x110001000ec47fae */ /* 0x0003e8000b901d52 */
[----:B------:R-:W0:Y:S02]  /*37c0*/  LDGDEPBAR ;  /* 0x00000000000079af */ /* 0x000e240000000000 */
.L_x_247:
        /* <DEDUP_REMOVED lines=29> */
[----:B-1----:R-:W-:Y:S02]  /*39a0*/  FMNMX.FTZ R14, R160, R13, !PT ;  /* 0x0000000da00e7209 */ /* 0x002fe40007810000 */
        /* <DEDUP_REMOVED lines=43> */
[--C-:B------:R-:W-:Y:S01]  /*3c60*/  FFMA.FTZ R154, R6, c[0x0][0x23c], -R161.reuse ;  /* 0x00008f00069a7a23 */ /* 0x100fe200000108a1 */
[----:B------:R-:W-:Y:S01]  /*3c70*/  LDSM.16.MT88.4 R24, [R186+0x14800] ;  /* 0x01480000ba18783b */ /* 0x000fe20000004200 */
[--C-:B------:R-:W-:Y:S02]  /*3c80*/  FFMA.FTZ R155, R66, c[0x0][0x23c], -R161.reuse ;  /* 0x00008f00429b7a23 */ /* 0x100fe400000108a1 */
[--C-:B------:R-:W-:Y:S01]  /*3c90*/  FFMA.FTZ R146, R4, c[0x0][0x23c], -R161.reuse ;  /* 0x00008f0004927a23 */ /* 0x100fe200000108a1 */
[----:B------:R-:W2:Y:S01]  /*3ca0*/  LDSM.16.MT88.4 R64, [R184+0x14000] ;  /* 0x01400000b840783b */ /* 0x000ea20000004200 */
[----:B------:R-:W-:Y:S01]  /*3cb0*/  MUFU.EX2 R150, R150 ;  /* 0x0000009600967308 */ /* 0x000fe20000000800 */
[--C-:B------:R-:W-:Y:S02]  /*3cc0*/  FFMA.FTZ R149, R18, c[0x0][0x23c], -R161.reuse ;  /* 0x00008f0012957a23 */ /* 0x100fe400000108a1 */
[----:B------:R-:W5:Y:S01]  /*3cd0*/  LDSM.16.MT88.4 R4, [R184+0x16000] ;  /* 0x01600000b804783b */ /* 0x000f620000004200 */
[----:B------:R-:W-:-:S02]  /*3ce0*/  FFMA.FTZ R134, R16, c[0x0][0x23c], -R161 ;  /* 0x00008f0010867a23 */ /* 0x000fc400000108a1 */
[--C-:B------:R-:W-:Y:S01]  /*3cf0*/  FFMA.FTZ R147, R10, c[0x0][0x23c], -R161.reuse ;  /* 0x00008f000a937a23 */ /* 0x100fe200000108a1 */
[----:B------:R-:W-:Y:S01]  /*3d00*/  LDSM.16.MT88.4 R16, [R185+0x14800] ;  /* 0x01480000b910783b */ /* 0x000fe20000004200 */
[----:B------:R-:W3:Y:S01]  /*3d10*/  MUFU.EX2 R145, R145 ;  /* 0x0000009100917308 */ /* 0x000ee20000000800 */
[----:B------:R-:W-:Y:S01]  /*3d20*/  FFMA.FTZ R0, R8, c[0x0][0x23c], -R161 ;  /* 0x00008f0008007a23 */ /* 0x000fe200000108a1 */
[----:B-1----:R-:W-:Y:S01]  /*3d30*/  F2FP.BF16.PACK_AB R96, R151, R152 ;  /* 0x000000989760723e */ /* 0x002fe200000010ff */
[----:B------:R-:W1:Y:S01]  /*3d40*/  LDSM.16.MT88.4 R8, [R188+0x14800] ;  /* 0x01480000bc08783b */ /* 0x000e620000004200 */
[--C-:B------:R-:W-:Y:S02]  /*3d50*/  FFMA.FTZ R135, R61, c[0x0][0x23c], -R168.reuse ;  /* 0x00008f003d877a23 */ /* 0x100fe400000108a8 */
[--C-:B------:R-:W-:Y:S02]  /*3d60*/  FFMA.FTZ R156, R165, c[0x0][0x23c], -R168.reuse ;  /* 0x00008f00a59c7a23 */ /* 0x100fe400000108a8 */
[----:B------:R-:W-:Y:S01]  /*3d70*/  MUFU.EX2 R153, R153 ;  /* 0x0000009900997308 */ /* 0x000fe20000000800 */
[----:B------:R-:W-:-:S02]  /*3d80*/  FFMA.FTZ R158, R163, c[0x0][0x23c], -R168 ;  /* 0x00008f00a39e7a23 */ /* 0x000fc400000108a8 */
[--C-:B------:R-:W-:Y:S02]  /*3d90*/  FFMA.FTZ R159, R159, c[0x0][0x23c], -R168.reuse ;  /* 0x00008f009f9f7a23 */ /* 0x100fe400000108a8 */
[----:B------:R-:W-:Y:S02]  /*3da0*/  FFMA.FTZ R157, R157, c[0x0][0x23c], -R168 ;  /* 0x00008f009d9d7a23 */ /* 0x000fe400000108a8 */
[--C-:B------:R-:W-:Y:S01]  /*3db0*/  FFMA.FTZ R162, R162, c[0x0][0x23c], -R161.reuse ;  /* 0x00008f00a2a27a23 */ /* 0x100fe200000108a1 */
[----:B------:R-:W2:Y:S01]  /*3dc0*/  MUFU.EX2 R154, R154 ;  /* 0x0000009a009a7308 */ /* 0x000ea20000000800 */
[----:B---3--:R-:W-:Y:S01]  /*3dd0*/  F2FP.BF16.PACK_AB R98, R145, R150 ;  /* 0x000000969162723e */ /* 0x008fe200000010ff */
[--C-:B------:R-:W-:Y:S02]  /*3de0*/  FFMA.FTZ R163, R214, c[0x0][0x23c], -R161.reuse ;  /* 0x00008f00d6a37a23 */ /* 0x100fe400000108a1 */
        /* <DEDUP_REMOVED lines=39> */
[C---:B----4-:R-:W-:Y:S02]  /*4060*/  HMMA.16816.F32.BF16 R44, R96.reuse, R48, RZ ;  /* 0x00000030602c723c */ /* 0x050fe400000418ff */
        /* <DEDUP_REMOVED lines=127> */
[C---:B------:R-:W-:Y:S01]  /*4860*/  F2FP.BF16.PACK_AB R5, R171.reuse, R164 ;  /* 0x000000a4ab05723e */ /* 0x040fe200000010ff */
        /* <DEDUP_REMOVED lines=37> */
[----:B------:R-:W-:Y:S01]  /*4ac0*/  UIADD3 UR15, UR8, -0x2, URZ ;  /* 0xfffffffe080f7890 */ /* 0x000fe2000fffe03f */
[----:B------:R-:W-:-:S04]  /*4ad0*/  DEPBAR.LE SB0, 0x0 ;  /* 0x000080000000791a */ /* 0x000fc80000000000 */
[----:B------:R-:W-:Y:S01]  /*4ae0*/  USHF.R.S32.HI UR12, URZ, 0x1f, UR15 ;  /* 0x0000001f3f0c7899 */ /* 0x000fe2000801140f */
[C---:B------:R-:W-:Y:S01]  /*4af0*/  IMAD.WIDE.U32 R6, R2.reuse, c[0x0][0x1a0], RZ ;  /* 0x0000680002067a25 */ /* 0x040fe200078e00ff */
[----:B------:R-:W-:Y:S02]  /*4b00*/  ULDC.64 UR4, c[0x0][0x1a0] ;  /* 0x0000680000047ab9 */ /* 0x000fe40000000a00 */
[----:B------:R-:W-:Y:S01]  /*4b10*/  UIMAD UR12, UR12, UR4, URZ ;  /* 0x000000040c0c72a4 */ /* 0x000fe2000f8e023f */
[----:B------:R-:W-:Y:S01]  /*4b20*/  IMAD R2, R2, c[0x0][0x1a4], RZ ;  /* 0x0000690002027a24 */ /* 0x000fe200078e02ff */
[----:B------:R-:W-:Y:S02]  /*4b30*/  UIMAD.WIDE.U32 UR20, UR15, UR4, URZ ;  /* 0x000000040f1472a5 */ /* 0x000fe4000f8e003f */
[----:B------:R-:W-:Y:S02]  /*4b40*/  UIMAD UR5, UR15, UR5, UR12 ;  /* 0x000000050f0572a4 */ /* 0x000fe4000f8e020c */
[----:B------:R-:W-:-:S02]  /*4b50*/  UISETP.GT.AND UP0, UPT, UR15, UR9, UPT ;  /* 0x000000090f00728c */ /* 0x000fc4000bf04270 */
[----:B------:R-:W-:Y:S01]  /*4b60*/  UIADD3 UR5, UR21, UR5, URZ ;  /* 0x0000000515057290 */ /* 0x000fe2000fffe03f */
[----:B------:R-:W-:Y:S02]  /*4b70*/  IMAD.U32 R8, RZ, RZ, UR20 ;  /* 0x00000014ff087e24 */ /* 0x000fe4000f8e00ff */
[----:B------:R-:W-:-:S03]  /*4b80*/  IMAD.U32 R9, RZ, RZ, UR21 ;  /* 0x00000015ff097e24 */ /* 0x000fc6000f8e00ff */
[----:B------:R-:W-:Y:S01]  /*4b90*/  IMAD.U32 R5, RZ, RZ, UR5 ;  /* 0x00000005ff057e24 */ /* 0x000fe2000f8e00ff */
[----:B------:R-:W-:Y:S01]  /*4ba0*/  BAR.SYNC.DEFER_BLOCKING 0x0 ;  /* 0x0000000000007b1d */ /* 0x000fe20000010000 */
[----:B------:R-:W-:-:S04]  /*4bb0*/  LEA R0, P0, R8, R216, 0x6 ;  /* 0x000000d808007211 */ /* 0x000fc800078030ff */
[----:B------:R-:W-:Y:S02]  /*4bc0*/  LEA R4, P1, R0, c[0x0][0x170], 0x1 ;  /* 0x00005c0000047a11 */ /* 0x000fe400078208ff */
[----:B------:R-:W-:Y:S02]  /*4bd0*/  LEA.HI.X R5, R8, R207, R5, 0x6, P0 ;  /* 0x000000cf08057211 */ /* 0x000fe400000f3405 */
[----:B------:R-:W-:Y:S02]  /*4be0*/  IADD3 R6, P0, R6, R4, RZ ;  /* 0x0000000406067210 */ /* 0x000fe40007f1e0ff */
[----:B------:R-:W-:Y:S01]  /*4bf0*/  LEA.HI.X R5, R0, c[0x0][0x174], R5, 0x1, P1 ;  /* 0x00005d0000057a11 */ /* 0x000fe200008f0c05 */
[----:B------:R-:W-:-:S03]  /*4c00*/  IMAD.U32 R0, RZ, RZ, UR15 ;  /* 0x0000000fff007e24 */ /* 0x000fc6000f8e00ff */
[----:B------:R-:W-:Y:S01]  /*4c10*/  IADD3.X R7, R5, R7, R2, P0, !PT ;  /* 0x0000000705077210 */ /* 0x000fe200007fe402 */
[----:B------:R-:W-:-:S05]  /*4c20*/  IMAD R0, R0, 0x40, R205 ;  /* 0x0000004000007824 */ /* 0x000fca00078e02cd */
[C---:B------:R-:W-:Y:S02]  /*4c30*/  IADD3 R2, R0.reuse, 0x1, RZ ;  /* 0x0000000100027810 */ /* 0x040fe40007ffe0ff */
[-C--:B------:R-:W-:Y:S01]  /*4c40*/  ISETP.GE.AND P0, PT, R0, R203.reuse, PT ;  /* 0x000000cb0000720c */ /* 0x080fe20003f06270 */
[----:B------:R-:W-:Y:S01]  /*4c50*/  @!PT LDS RZ, [RZ] ;  /* 0x00000000fffff984 */ /* 0x000fe20000000800 */
[----:B------:R-:W-:Y:S01]  /*4c60*/  @!PT LDS RZ, [RZ] ;  /* 0x00000000fffff984 */ /* 0x000fe20000000800 */
[----:B------:R-:W-:Y:S01]  /*4c70*/  @!PT LDS RZ, [RZ] ;  /* 0x00000000fffff984 */ /* 0x000fe20000000800 */
[----:B------:R1:W-:Y:S01]  /*4c80*/  LDGSTS.E.BYPASS.LTC128B.128 [R196+0x12000], [R4.64] ;  /* 0x1200000004c47fae */ /* 0x0003e2000b901d52 */
[C---:B------:R-:W-:Y:S02]  /*4c90*/  ISETP.GE.AND P6, PT, R2.reuse, R203, PT ;  /* 0x000000cb0200720c */ /* 0x040fe40003fc6270 */
[C---:B------:R-:W-:Y:S01]  /*4ca0*/  ISETP.GE.AND P2, PT, R2.reuse, R197, PT ;  /* 0x000000c50200720c */ /* 0x040fe20003f46270 */
[----:B------:R1:W-:Y:S01]  /*4cb0*/  LDGSTS.E.BYPASS.LTC128B.128 [R196+0x14000], [R4.64+0x80] ;  /* 0x1400008004c47fae */ /* 0x0003e2000b901d52 */
[C---:B------:R-:W-:Y:S02]  /*4cc0*/  ISETP.LT.OR P6, PT, R2.reuse, R204, P6 ;  /* 0x000000cc0200720c */ /* 0x040fe400037c1670 */
[----:B------:R-:W-:Y:S01]  /*4cd0*/  ISETP.LT.OR P2, PT, R2, R202, P2 ;  /* 0x000000ca0200720c */ /* 0x000fe20001741670 */
[----:B------:R1:W-:Y:S01]  /*4ce0*/  LDGSTS.E.BYPASS.LTC128B.128 [R196+0x16000], [R4.64+0x100] ;  /* 0x1600010004c47fae */ /* 0x0003e2000b901d52 */
[----:B------:R-:W-:-:S02]  /*4cf0*/  ISETP.LT.OR P0, PT, R0, R204, P0 ;  /* 0x000000cc0000720c */ /* 0x000fc40000701670 */
[C---:B------:R-:W-:Y:S01]  /*4d00*/  IADD3 R134, R0.reuse, 0x8, RZ ;  /* 0x0000000800867810 */ /* 0x040fe20007ffe0ff */
[----:B------:R1:W-:Y:S01]  /*4d10*/  LDGSTS.E.BYPASS.LTC128B.128 [R196+0x13000], [R6.64] ;  /* 0x1300000006c47fae */ /* 0x0003e2000b901d52 */
[----:B------:R-:W-:Y:S02]  /*4d20*/  IADD3 R2, R0, 0x9, RZ ;  /* 0x0000000900027810 */ /* 0x000fe40007ffe0ff */
[C---:B------:R-:W-:Y:S01]  /*4d30*/  ISETP.GE.AND P1, PT, R134.reuse, R203, PT ;  /* 0x000000cb8600720c */ /* 0x040fe20003f26270 */
[----:B------:R1:W-:Y:S01]  /*4d40*/  LDGSTS.E.BYPASS.LTC128B.128 [R196+0x15000], [R6.64+0x80] ;  /* 0x1500008006c47fae */ /* 0x0003e2000b901d52 */
[----:B------:R-:W-:Y:S02]  /*4d50*/  ISETP.GE.AND P4, PT, R134, R197, PT ;  /* 0x000000c58600720c */ /* 0x000fe40003f86270 */
[----:B------:R-:W-:Y:S01]  /*4d60*/  ISETP.GE.AND P5, PT, R2, R203, PT ;  /* 0x000000cb0200720c */ /* 0x000fe20003fa6270 */
[----:B------:R1:W-:Y:S01]  /*4d70*/  LDGSTS.E.BYPASS.LTC128B.128 [R196+0x17000], [R6.64+0x100] ;  /* 0x1700010006c47fae */ /* 0x0003e2000b901d52 */
[----:B------:R-:W-:-:S02]  /*4d80*/  ISETP.LT.OR P1, PT, R134, R204, P1 ;  /* 0x000000cc8600720c */ /* 0x000fc40000f21670 */
[----:B------:R-:W-:Y:S01]  /*4d90*/  ISETP.LT.OR P4, PT, R134, R202, P4 ;  /* 0x000000ca8600720c */ /* 0x000fe20002781670 */
[----:B------:R-:W-:Y:S01]  /*4da0*/  LDSM.16.M88.4 R156, [R194] ;  /* 0x00000000c29c783b */ /* 0x000fe20000000200 */
[----:B------:R-:W-:Y:S02]  /*4db0*/  ISETP.LT.OR P5, PT, R2, R204, P5 ;  /* 0x000000cc0200720c */ /* 0x000fe40002fa1670 */
[C---:B------:R-:W-:Y:S01]  /*4dc0*/  ISETP.GE.AND P3, PT, R0.reuse, R197, PT ;  /* 0x000000c50000720c */ /* 0x040fe20003f66270 */
[----:B------:R-:W2:Y:S03]  /*4dd0*/  LDSM.16.M88.4 R28, [R193+0xc000] ;  /* 0x00c00000c11c783b */ /* 0x000ea60000000200 */
[----:B------:R-:W-:Y:S01]  /*4de0*/  ISETP.LT.OR P3, PT, R0, R202, P3 ;  /* 0x000000ca0000720c */ /* 0x000fe20001f61670 */
[----:B------:R-:W3:Y:S04]  /*4df0*/  LDSM.16.M88.4 R20, [R193+0xc800] ;  /* 0x00c80000c114783b */ /* 0x000ee80000000200 */
[----:B------:R-:W4:Y:S04]  /*4e00*/  LDSM.16.M88.4 R12, [R193+0xd000] ;  /* 0x00d00000c10c783b */ /* 0x000f280000000200 */
[----:B------:R-:W5:Y:S04]  /*4e10*/  LDSM.16.M88.4 R136, [R193+0xd800] ;  /* 0x00d80000c188783b */ /* 0x000f680000000200 */
[----:B------:R-:W-:Y:S04]  /*4e20*/  LDSM.16.M88.4 R148, [R192] ;  /* 0x00000000c094783b */ /* 0x000fe80000000200 */
[----:B------:R-:W4:Y:S04]  /*4e30*/  LDSM.16.M88.4 R8, [R191] ;  /* 0x00000000bf08783b */ /* 0x000f280000000200 */
[----:B------:R-:W4:Y:S04]  /*4e40*/  LDSM.16.M88.4 R140, [R183] ;  /* 0x00000000b78c783b */ /* 0x000f280000000200 */
[----:B-1----:R-:W1:Y:S04]  /*4e50*/  LDSM.16.M88.4 R4, [R182] ;  /* 0x00000000b604783b */ /* 0x002e680000000200 */
[----:B------:R-:W1:Y:S04]  /*4e60*/  LDSM.16.M88.4 R152, [R181] ;  /* 0x00000000b598783b */ /* 0x000e680000000200 */
[----:B------:R-:W-:Y:S01]  /*4e70*/  LDSM.16.M88.4 R168, [R187+0xc800] ;  /* 0x00c80000bba8783b */ /* 0x000fe20000000200 */
[C---:B--2---:R-:W-:Y:S03]  /*4e80*/  HMMA.16816.F32.BF16 R32, R156.reuse, R28, RZ ;  /* 0x0000001c9c20723c */ /* 0x044fe600000418ff */
[----:B------:R-:W-:Y:S04]  /*4e90*/  LDSM.16.M88.4 R164, [R187+0xd000] ;  /* 0x00d00000bba4783b */ /* 0x000fe80000000200 */
[----:B------:R-:W-:Y:S01]  /*4ea0*/  LDSM.16.M88.4 R144, [R187+0xd800] ;  /* 0x00d80000bb90783b */ /* 0x000fe20000000200 */
[C---:B------:R-:W-:Y:S03]  /*4eb0*/  HMMA.16816.F32.BF16 R28, R156.reuse, R30, RZ ;  /* 0x0000001e9c1c723c */ /* 0x040fe600000418ff */
[----:B------:R-:W-:Y:S04]  /*4ec0*/  LDSM.16.M88.4 R220, [R177] ;  /* 0x00000000b1dc783b */ /* 0x000fe80000000200 */
[----:B------:R-:W0:Y:S01]  /*4ed0*/  LDGDEPBAR ;  /* 0x00000000000079af */ /* 0x000e220000000000 */
[C---:B---3--:R-:W-:Y:S08]  /*4ee0*/  HMMA.16816.F32.BF16 R24, R156.reuse, R20, RZ ;  /* 0x000000149c18723c */ /* 0x048ff000000418ff */
[C---:B----4-:R-:W-:Y:S08]  /*4ef0*/  HMMA.16816.F32.BF16 R16, R156.reuse, R12, RZ ;  /* 0x0000000c9c10723c */ /* 0x050ff000000418ff */
[C---:B------:R-:W-:Y:S08]  /*4f00*/  HMMA.16816.F32.BF16 R20, R156.reuse, R22, RZ ;  /* 0x000000169c14723c */ /* 0x040ff000000418ff */
[C---:B------:R-:W-:Y:S08]  /*4f10*/  HMMA.16816.F32.BF16 R12, R156.reuse, R14, RZ ;  /* 0x0000000e9c0c723c */ /* 0x040ff000000418ff */
[C---:B-----5:R-:W-:Y:S08]  /*4f20*/  HMMA.16816.F32.BF16 R160, R156.reuse, R136, RZ ;  /* 0x000000889ca0723c */ /* 0x060ff000000418ff */
[----:B------:R-:W-:Y:S01]  /*4f30*/  HMMA.16816.F32.BF16 R156, R156, R138, RZ ;  /* 0x0000008a9c9c723c */ /* 0x000fe200000418ff */
[----:B------:R-:W-:Y:S07]  /*4f40*/  LDSM.16.M88.4 R136, [R187+0xc000] ;  /* 0x00c00000bb88783b */ /* 0x000fee0000000200 */
[C---:B------:R-:W-:Y:S08]  /*4f50*/  HMMA.16816.F32.BF16 R32, R148.reuse, R8, R32 ;  /* 0x000000089420723c */ /* 0x040ff00000041820 */
[C---:B------:R-:W-:Y:S01]  /*4f60*/  HMMA.16816.F32.BF16 R28, R148.reuse, R10, R28 ;  /* 0x0000000a941c723c */ /* 0x040fe2000004181c */
[----:B------:R-:W2:Y:S07]  /*4f70*/  LDSM.16.M88.4 R8, [R190] ;  /* 0x00000000be08783b */ /* 0x000eae0000000200 */
[C---:B------:R-:W-:Y:S08]  /*4f80*/  HMMA.16816.F32.BF16 R24, R148.reuse, R140, R24 ;  /* 0x0000008c9418723c */ /* 0x040ff00000041818 */
[C---:B------:R-:W-:Y:S01]  /*4f90*/  HMMA.16816.F32.BF16 R20, R148.reuse, R142, R20 ;  /* 0x0000008e9414723c */ /* 0x040fe20000041814 */
[----:B------:R-:W-:Y:S07]  /*4fa0*/  LDSM.16.M88.4 R140, [R180] ;  /* 0x00000000b48c783b */ /* 0x000fee0000000200 */
[C---:B-1----:R-:W-:Y:S08]  /*4fb0*/  HMMA.16816.F32.BF16 R16, R148.reuse, R4, R16 ;  /* 0x000000049410723c */ /* 0x042ff00000041810 */
[C---:B------:R-:W-:Y:S01]  /*4fc0*/  HMMA.16816.F32.BF16 R12, R148.reuse, R6, R12 ;  /* 0x00000006940c723c */ /* 0x040fe2000004180c */
[----:B------:R-:W1:Y:S07]  /*4fd0*/  LDSM.16.M88.4 R4, [R189] ;  /* 0x00000000bd04783b */ /* 0x000e6e0000000200 */
[C---:B------:R-:W-:Y:S08]  /*4fe0*/  HMMA.16816.F32.BF16 R160, R148.reuse, R152, R160 ;  /* 0x0000009894a0723c */ /* 0x040ff000000418a0 */
[----:B------:R-:W-:Y:S01]  /*4ff0*/  HMMA.16816.F32.BF16 R156, R148, R154, R156 ;  /* 0x0000009a949c723c */ /* 0x000fe2000004189c */
[----:B------:R-:W3:Y:S04]  /*5000*/  LDSM.16.M88.4 R152, [R180+0x800] ;  /* 0x00080000b498783b */ /* 0x000ee80000000200 */
[----:B------:R-:W4:Y:S03]  /*5010*/  LDSM.16.M88.4 R148, [R180+0x1000] ;  /* 0x00100000b494783b */ /* 0x000f260000000200 */
[C---:B--2---:R-:W-:Y:S08]  /*5020*/  HMMA.16816.F32.BF16 R32, R8.reuse, R136, R32 ;  /* 0x000000880820723c */ /* 0x044ff00000041820 */
[C---:B------:R-:W-:Y:S01]  /*5030*/  HMMA.16816.F32.BF16 R28, R8.reuse, R138, R28 ;  /* 0x0000008a081c723c */ /* 0x040fe2000004181c */
[----:B------:R-:W2:Y:S07]  /*5040*/  LDSM.16.M88.4 R136, [R180+0x1800] ;  /* 0x00180000b488783b */ /* 0x000eae0000000200 */
[C---:B------:R-:W-:Y:S08]  /*5050*/  HMMA.16816.F32.BF16 R24, R8.reuse, R168, R24 ;  /* 0x000000a80818723c */ /* 0x040ff00000041818 */
[C---:B------:R-:W-:Y:S01]  /*5060*/  HMMA.16816.F32.BF16 R20, R8.reuse, R170, R20 ;  /* 0x000000aa0814723c */ /* 0x040fe20000041814 */
[----:B------:R-:W-:Y:S07]  /*5070*/  LDSM.16.M88.4 R168, [R187+0xe000] ;  /* 0x00e00000bba8783b */ /* 0x000fee0000000200 */
[C---:B------:R-:W-:Y:S08]  /*5080*/  HMMA.16816.F32.BF16 R16, R8.reuse, R164, R16 ;  /* 0x000000a40810723c */ /* 0x040ff00000041810 */
[C---:B------:R-:W-:Y:S01]  /*5090*/  HMMA.16816.F32.BF16 R12, R8.reuse, R166, R12 ;  /* 0x000000a6080c723c */ /* 0x040fe2000004180c */
[----:B------:R-:W-:Y:S07]  /*50a0*/  LDSM.16.M88.4 R164, [R193+0xe000] ;  /* 0x00e00000c1a4783b */ /* 0x000fee0000000200 */
[C---:B------:R-:W-:Y:S08]  /*50b0*/  HMMA.16816.F32.BF16 R160, R8.reuse, R144, R160 ;  /* 0x0000009008a0723c */ /* 0x040ff000000418a0 */
[----:B------:R-:W-:Y:S01]  /*50c0*/  HMMA.16816.F32.BF16 R156, R8, R146, R156 ;  /* 0x00000092089c723c */ /* 0x000fe2000004189c */
[----:B------:R-:W5:Y:S04]  /*50d0*/  LDSM.16.M88.4 R8, [R194+0x4000] ;  /* 0x00400000c208783b */ /* 0x000f680000000200 */
[----:B------:R-:W2:Y:S03]  /*50e0*/  LDSM.16.M88.4 R144, [R193+0xe800] ;  /* 0x00e80000c190783b */ /* 0x000ea60000000200 */
[C---:B-1----:R-:W-:Y:S08]  /*50f0*/  HMMA.16816.F32.BF16 R32, R4.reuse, R140, R32 ;  /* 0x0000008c0420723c */ /* 0x042ff00000041820 */
[C---:B------:R-:W-:Y:S01]  /*5100*/  HMMA.16816.F32.BF16 R28, R4.reuse, R142, R28 ;  /* 0x0000008e041c723c */ /* 0x040fe2000004181c */
[----:B------:R-:W1:Y:S07]  /*5110*/  LDSM.16.M88.4 R140, [R193+0xf000] ;  /* 0x00f00000c18c783b */ /* 0x000e6e0000000200 */
[C---:B---3--:R-:W-:Y:S08]  /*5120*/  HMMA.16816.F32.BF16 R24, R4.reuse, R152, R24 ;  /* 0x000000980418723c */ /* 0x048ff00000041818 */
[C---:B------:R-:W-:Y:S01]  /*5130*/  HMMA.16816.F32.BF16 R20, R4.reuse, R154, R20 ;  /* 0x0000009a0414723c */ /* 0x040fe20000041814 */
[----:B------:R-:W3:Y:S07]  /*5140*/  LDSM.16.M88.4 R152, [R193+0xf800] ;  /* 0x00f80000c198783b */ /* 0x000eee0000000200 */
[C---:B----4-:R-:W-:Y:S08]  /*5150*/  HMMA.16816.F32.BF16 R16, R4.reuse, R148, R16 ;  /* 0x000000940410723c */ /* 0x050ff00000041810 */
[C---:B------:R-:W-:Y:S01]  /*5160*/  HMMA.16816.F32.BF16 R12, R4.reuse, R150, R12 ;  /* 0x00000096040c723c */ /* 0x040fe2000004180c */
[----:B------:R-:W-:Y:S07]  /*5170*/  LDSM.16.M88.4 R148, [R179] ;  /* 0x00000000b394783b */ /* 0x000fee0000000200 */
[C---:B--2---:R-:W-:Y:S08]  /*5180*/  HMMA.16816.F32.BF16 R160, R4.reuse, R136, R160 ;  /* 0x0000008804a0723c */ /* 0x044ff000000418a0 */
[----:B------:R-:W-:Y:S01]  /*5190*/  HMMA.16816.F32.BF16 R156, R4, R138, R156 ;  /* 0x0000008a049c723c */ /* 0x000fe2000004189c */
[----:B------:R-:W2:Y:S04]  /*51a0*/  LDSM.16.M88.4 R136, [R192+0x4000] ;  /* 0x00400000c088783b */ /* 0x000ea80000000200 */
[----:B------:R-:W4:Y:S03]  /*51b0*/  LDSM.16.M88.4 R4, [R178] ;  /* 0x00000000b204783b */ /* 0x000f260000000200 */
[C---:B-----5:R-:W-:Y:S08]  /*51c0*/  HMMA.16816.F32.BF16 R32, R8.reuse, R164, R32 ;  /* 0x000000a40820723c */ /* 0x060ff00000041820 */
[C---:B------:R-:W-:Y:S01]  /*51d0*/  HMMA.16816.F32.BF16 R28, R8.reuse, R166, R28 ;  /* 0x000000a6081c723c */ /* 0x040fe2000004181c */
[----:B------:R-:W-:Y:S07]  /*51e0*/  LDSM.16.M88.4 R164, [R187+0xf000] ;  /* 0x00f00000bba4783b */ /* 0x000fee0000000200 */
[C---:B------:R-:W-:Y:S08]  /*51f0*/  HMMA.16816.F32.BF16 R24, R8.reuse, R144, R24 ;  /* 0x000000900818723c */ /* 0x040ff00000041818 */
[C---:B------:R-:W-:Y:S01]  /*5200*/  HMMA.16816.F32.BF16 R20, R8.reuse, R146, R20 ;  /* 0x000000920814723c */ /* 0x040fe20000041814 */
[----:B------:R-:W5:Y:S07]  /*5210*/  LDSM.16.M88.4 R144, [R176] ;  /* 0x00000000b090783b */ /* 0x000f6e0000000200 */
[C---:B-1----:R-:W-:Y:S08]  /*5220*/  HMMA.16816.F32.BF16 R16, R8.reuse, R140, R16 ;  /* 0x0000008c0810723c */ /* 0x042ff00000041810 */
[C---:B------:R-:W-:Y:S01]  /*5230*/  HMMA.16816.F32.BF16 R12, R8.reuse, R142, R12 ;  /* 0x0000008e080c723c */ /* 0x040fe2000004180c */
[----:B------:R-:W1:Y:S07]  /*5240*/  LDSM.16.M88.4 R140, [R190+0x4000] ;  /* 0x00400000be8c783b */ /* 0x000e6e0000000200 */
[C---:B---3--:R-:W-:Y:S08]  /*5250*/  HMMA.16816.F32.BF16 R160, R8.reuse, R152, R160 ;  /* 0x0000009808a0723c */ /* 0x048ff000000418a0 */
[----:B------:R-:W-:Y:S01]  /*5260*/  HMMA.16816.F32.BF16 R156, R8, R154, R156 ;  /* 0x0000009a089c723c */ /* 0x000fe2000004189c */
[----:B------:R-:W3:Y:S04]  /*5270*/  LDSM.16.M88.4 R8, [R187+0xe800] ;  /* 0x00e80000bb08783b */ /* 0x000ee80000000200 */
[----:B------:R-:W1:Y:S03]  /*5280*/  LDSM.16.M88.4 R152, [R187+0xf800] ;  /* 0x00f80000bb98783b */ /* 0x000e660000000200 */
[C---:B--2---:R-:W-:Y:S08]  /*5290*/  HMMA.16816.F32.BF16 R32, R136.reuse, R148, R32 ;  /* 0x000000948820723c */ /* 0x044ff00000041820 */
[C---:B------:R-:W-:Y:S01]  /*52a0*/  HMMA.16816.F32.BF16 R28, R136.reuse, R150, R28 ;  /* 0x00000096881c723c */ /* 0x040fe2000004181c */
[----:B------:R-:W-:Y:S07]  /*52b0*/  LDSM.16.M88.4 R148, [R180+0x2000] ;  /* 0x00200000b494783b */ /* 0x000fee0000000200 */
[C---:B----4-:R-:W-:Y:S08]  /*52c0*/  HMMA.16816.F32.BF16 R24, R136.reuse, R4, R24 ;  /* 0x000000048818723c */ /* 0x050ff00000041818 */
[C---:B------:R-:W-:Y:S01]  /*52d0*/  HMMA.16816.F32.BF16 R20, R136.reuse, R6, R20 ;  /* 0x000000068814723c */ /* 0x040fe20000041814 */
[----:B------:R-:W2:Y:S07]  /*52e0*/  LDSM.16.M88.4 R4, [R189+0x4000] ;  /* 0x00400000bd04783b */ /* 0x000eae0000000200 */
[C---:B------:R-:W-:Y:S08]  /*52f0*/  HMMA.16816.F32.BF16 R16, R136.reuse, R220, R16 ;  /* 0x000000dc8810723c */ /* 0x040ff00000041810 */
[C---:B------:R-:W-:Y:S08]  /*5300*/  HMMA.16816.F32.BF16 R12, R136.reuse, R222, R12 ;  /* 0x000000de880c723c */ /* 0x040ff0000004180c */
[C---:B-----5:R-:W-:Y:S08]  /*5310*/  HMMA.16816.F32.BF16 R160, R136.reuse, R144, R160 ;  /* 0x0000009088a0723c */ /* 0x060ff000000418a0 */
[----:B------:R-:W-:Y:S01]  /*5320*/  HMMA.16816.F32.BF16 R156, R136, R146, R156 ;  /* 0x00000092889c723c */ /* 0x000fe2000004189c */
[----:B------:R-:W4:Y:S04]  /*5330*/  LDSM.16.M88.4 R144, [R180+0x2800] ;  /* 0x00280000b490783b */ /* 0x000f280000000200 */
[----:B------:R-:W5:Y:S03]  /*5340*/  LDSM.16.M88.4 R136, [R180+0x3000] ;  /* 0x00300000b488783b */ /* 0x000f660000000200 */
[C---:B-1----:R-:W-:Y:S08]  /*5350*/  HMMA.16816.F32.BF16 R32, R140.reuse, R168, R32 ;  /* 0x000000a88c20723c */ /* 0x042ff00000041820 */
[C---:B------:R-:W-:Y:S01]  /*5360*/  HMMA.16816.F32.BF16 R28, R140.reuse, R170, R28 ;  /* 0x000000aa8c1c723c */ /* 0x040fe2000004181c */
[----:B------:R-:W-:Y:S07]  /*5370*/  LDSM.16.M88.4 R168, [R192+0x8000] ;  /* 0x00800000c0a8783b */ /* 0x000fee0000000200 */
[C---:B---3--:R-:W-:Y:S08]  /*5380*/  HMMA.16816.F32.BF16 R24, R140.reuse, R8, R24 ;  /* 0x000000088c18723c */ /* 0x048ff00000041818 */
[C---:B------:R-:W-:Y:S01]  /*5390*/  HMMA.16816.F32.BF16 R20, R140.reuse, R10, R20 ;  /* 0x0000000a8c14723c */ /* 0x040fe20000041814 */
[----:B------:R-:W1:Y:S07]  /*53a0*/  LDSM.16.M88.4 R8, [R180+0x3800] ;  /* 0x00380000b408783b */ /* 0x000e6e0000000200 */
[C---:B------:R-:W-:Y:S08]  /*53b0*/  HMMA.16816.F32.BF16 R16, R140.reuse, R164, R16 ;  /* 0x000000a48c10723c */ /* 0x040ff00000041810 */
[C---:B------:R-:W-:Y:S01]  /*53c0*/  HMMA.16816.F32.BF16 R12, R140.reuse, R166, R12 ;  /* 0x000000a68c0c723c */ /* 0x040fe2000004180c */
[----:B------:R-:W-:Y:S07]  /*53d0*/  LDSM.16.M88.4 R164, [R193+0x10000] ;  /* 0x01000000c1a4783b */ /* 0x000fee0000000200 */
[C---:B------:R-:W-:Y:S08]  /*53e0*/  HMMA.16816.F32.BF16 R160, R140.reuse, R152, R160 ;  /* 0x000000988ca0723c */ /* 0x040ff000000418a0 */
[----:B------:R-:W-:Y:S01]  /*53f0*/  HMMA.16816.F32.BF16 R156, R140, R154, R156 ;  /* 0x0000009a8c9c723c */ /* 0x000fe2000004189c */
[----:B------:R-:W3:Y:S04]  /*5400*/  LDSM.16.M88.4 R140, [R194+0x8000] ;  /* 0x00800000c28c783b */ /* 0x000ee80000000200 */
[----:B------:R-:W1:Y:S03]  /*5410*/  LDSM.16.M88.4 R152, [R193+0x10800] ;  /* 0x01080000c198783b */ /* 0x000e660000000200 */
[C---:B--2---:R-:W-:Y:S08]  /*5420*/  HMMA.16816.F32.BF16 R32, R4.reuse, R148, R32 ;  /* 0x000000940420723c */ /* 0x044ff00000041820 */
[C---:B------:R-:W-:Y:S01]  /*5430*/  HMMA.16816.F32.BF16 R28, R4.reuse, R150, R28 ;  /* 0x00000096041c723c */ /* 0x040fe2000004181c */
[----:B------:R-:W2:Y:S07]  /*5440*/  LDSM.16.M88.4 R148, [R193+0x11000] ;  /* 0x01100000c194783b */ /* 0x000eae0000000200 */
[C---:B----4-:R-:W-:Y:S08]  /*5450*/  HMMA.16816.F32.BF16 R24, R4.reuse, R144, R24 ;  /* 0x000000900418723c */ /* 0x050ff00000041818 */
[C---:B------:R-:W-:Y:S01]  /*5460*/  HMMA.16816.F32.BF16 R20, R4.reuse, R146, R20 ;  /* 0x000000920414723c */ /* 0x040fe20000041814 */
[----:B------:R-:W4:Y:S07]  /*5470*/  LDSM.16.M88.4 R144, [R193+0x11800] ;  /* 0x01180000c190783b */ /* 0x000f2e0000000200 */
[C---:B-----5:R-:W-:Y:S08]  /*5480*/  HMMA.16816.F32.BF16 R16, R4.reuse, R136, R16 ;  /* 0x000000880410723c */ /* 0x060ff00000041810 */
[C---:B------:R-:W-:Y:S01]  /*5490*/  HMMA.16816.F32.BF16 R12, R4.reuse, R138, R12 ;  /* 0x0000008a040c723c */ /* 0x040fe2000004180c */
[----:B------:R-:W5:Y:S07]  /*54a0*/  LDSM.16.M88.4 R136, [R175] ;  /* 0x00000000af88783b */ /* 0x000f6e0000000200 */
[C---:B-1----:R-:W-:Y:S08]  /*54b0*/  HMMA.16816.F32.BF16 R160, R4.reuse, R8, R160 ;  /* 0x0000000804a0723c */ /* 0x042ff000000418a0 */
[----:B------:R-:W-:Y:S01]  /*54c0*/  HMMA.16816.F32.BF16 R156, R4, R10, R156 ;  /* 0x0000000a049c723c */ /* 0x000fe2000004189c */
[----:B------:R-:W1:Y:S04]  /*54d0*/  LDSM.16.M88.4 R8, [R174] ;  /* 0x00000000ae08783b */ /* 0x000e680000000200 */
[----:B------:R-:W1:Y:S03]  /*54e0*/  LDSM.16.M88.4 R4, [R173] ;  /* 0x00000000ad04783b */ /* 0x000e660000000200 */
[C---:B---3--:R-:W-:Y:S08]  /*54f0*/  HMMA.16816.F32.BF16 R32, R140.reuse, R164, R32 ;  /* 0x000000a48c20723c */ /* 0x048ff00000041820 */
[C---:B------:R-:W-:Y:S08]  /*5500*/  HMMA.16816.F32.BF16 R24, R140.reuse, R152, R24 ;  /* 0x000000988c18723c */ /* 0x040ff00000041818 */
[C---:B------:R-:W-:Y:S01]  /*5510*/  HMMA.16816.F32.BF16 R20, R140.reuse, R154, R20 ;  /* 0x0000009a8c14723c */ /* 0x040fe20000041814 */
[----:B------:R-:W-:Y:S07]  /*5520*/  LDSM.16.M88.4 R152, [R190+0x8000] ;  /* 0x00800000be98783b */ /* 0x000fee0000000200 */
[C---:B--2---:R-:W-:Y:S08]  /*5530*/  HMMA.16816.F32.BF16 R16, R140.reuse, R148, R16 ;  /* 0x000000948c10723c */ /* 0x044ff00000041810 */
[C---:B------:R-:W-:Y:S01]  /*5540*/  HMMA.16816.F32.BF16 R12, R140.reuse, R150, R12 ;  /* 0x000000968c0c723c */ /* 0x040fe2000004180c */
[----:B------:R-:W2:Y:S07]  /*5550*/  LDSM.16.M88.4 R148, [R187+0x10000] ;  /* 0x01000000bb94783b */ /* 0x000eae0000000200 */
[C---:B------:R-:W-:Y:S01]  /*5560*/  HMMA.16816.F32.BF16 R28, R140.reuse, R166, R28 ;  /* 0x000000a68c1c723c */ /* 0x040fe2000004181c */
[----:B------:R-:W-:Y:S07]  /*5570*/  LDSM.16.M88.4 R164, [R172] ;  /* 0x00000000aca4783b */ /* 0x000fee0000000200 */
[C---:B----4-:R-:W-:Y:S08]  /*5580*/  HMMA.16816.F32.BF16 R160, R140.reuse, R144, R160 ;  /* 0x000000908ca0723c */ /* 0x050ff000000418a0 */
[----:B------:R-:W-:Y:S01]  /*5590*/  HMMA.16816.F32.BF16 R156, R140, R146, R156 ;  /* 0x000000928c9c723c */ /* 0x000fe2000004189c */
[----:B------:R-:W3:Y:S04]  /*55a0*/  LDSM.16.M88.4 R140, [R187+0x11000] ;  /* 0x01100000bb8c783b */ /* 0x000ee80000000200 */
[----:B------:R-:W-:Y:S03]  /*55b0*/  LDSM.16.M88.4 R144, [R187+0x10800] ;  /* 0x01080000bb90783b */ /* 0x000fe60000000200 */
[C---:B-----5:R-:W-:Y:S08]  /*55c0*/  HMMA.16816.F32.BF16 R32, R168.reuse, R136, R32 ;  /* 0x00000088a820723c */ /* 0x060ff00000041820 */
[C---:B-1----:R-:W-:Y:S08]  /*55d0*/  HMMA.16816.F32.BF16 R24, R168.reuse, R8, R24 ;  /* 0x00000008a818723c */ /* 0x042ff00000041818 */
[C---:B------:R-:W-:Y:S01]  /*55e0*/  HMMA.16816.F32.BF16 R20, R168.reuse, R10, R20 ;  /* 0x0000000aa814723c */ /* 0x040fe20000041814 */
[----:B------:R-:W-:Y:S07]  /*55f0*/  LDSM.16.M88.4 R8, [R189+0x8000] ;  /* 0x00800000bd08783b */ /* 0x000fee0000000200 */
[C---:B------:R-:W-:Y:S08]  /*5600*/  HMMA.16816.F32.BF16 R16, R168.reuse, R4, R16 ;  /* 0x00000004a810723c */ /* 0x040ff00000041810 */
[C---:B------:R-:W-:Y:S01]  /*5610*/  HMMA.16816.F32.BF16 R12, R168.reuse, R6, R12 ;  /* 0x00000006a80c723c */ /* 0x040fe2000004180c */
[----:B------:R-:W1:Y:S07]  /*5620*/  LDSM.16.M88.4 R4, [R180+0x4000] ;  /* 0x00400000b404783b */ /* 0x000e6e0000000200 */
[----:B------:R-:W-:Y:S01]  /*5630*/  HMMA.16816.F32.BF16 R28, R168, R138, R28 ;  /* 0x0000008aa81c723c */ /* 0x000fe2000004181c */
[----:B------:R-:W-:Y:S07]  /*5640*/  LDSM.16.M88.4 R136, [R187+0x11800] ;  /* 0x01180000bb88783b */ /* 0x000fee0000000200 */
[C---:B--2---:R-:W-:Y:S08]  /*5650*/  HMMA.16816.F32.BF16 R32, R152.reuse, R148, R32 ;  /* 0x000000949820723c */ /* 0x044ff00000041820 */
[C---:B---3--:R-:W-:Y:S08]  /*5660*/  HMMA.16816.F32.BF16 R16, R152.reuse, R140, R16 ;  /* 0x0000008c9810723c */ /* 0x048ff00000041810 */
[C---:B------:R-:W-:Y:S08]  /*5670*/  HMMA.16816.F32.BF16 R28, R152.reuse, R150, R28 ;  /* 0x00000096981c723c */ /* 0x040ff0000004181c */
[----:B------:R-:W-:Y:S01]  /*5680*/  HMMA.16816.F32.BF16 R12, R152, R142, R12 ;  /* 0x0000008e980c723c */ /* 0x000fe2000004180c */
[----:B------:R-:W2:Y:S07]  /*5690*/  LDSM.16.M88.4 R140, [R180+0x4800] ;  /* 0x00480000b48c783b */ /* 0x000eae0000000200 */
[----:B-1----:R-:W-:Y:S08]  /*56a0*/  HMMA.16816.F32.BF16 R32, R8, R4, R32 ;  /* 0x000000040820723c */ /* 0x002ff00000041820 */
[C---:B------:R-:W-:Y:S08]  /*56b0*/  HMMA.16816.F32.BF16 R24, R152.reuse, R144, R24 ;  /* 0x000000909818723c */ /* 0x040ff00000041818 */
[----:B------:R-:W-:Y:S08]  /*56c0*/  HMMA.16816.F32.BF16 R20, R152, R146, R20 ;  /* 0x000000929814723c */ /* 0x000ff00000041814 */
[----:B------:R-:W-:Y:S01]  /*56d0*/  HMMA.16816.F32.BF16 R28, R8, R6, R28 ;  /* 0x00000006081c723c */ /* 0x000fe2000004181c */
[----:B------:R-:W1:Y:S01]  /*56e0*/  LDSM.16.M88.4 R4, [R180+0x5000] ;  /* 0x00500000b404783b */ /* 0x000e620000000200 */
[----:B------:R-:W-:-:S02]  /*56f0*/  FSEL R133, R32, -INF , !P0 ;  /* 0xff80000020857808 */ /* 0x000fc40004000000 */
[----:B------:R-:W-:Y:S02]  /*5700*/  ISETP.GE.AND P0, PT, R2, R197, PT ;  /* 0x000000c50200720c */ /* 0x000fe40003f06270 */
[----:B------:R-:W-:Y:S02]  /*5710*/  IADD3 R32, R0, 0x10, RZ ;  /* 0x0000001000207810 */ /* 0x000fe40007ffe0ff */
[----:B------:R-:W-:Y:S01]  /*5720*/  HMMA.16816.F32.BF16 R160, R168, R164, R160 ;  /* 0x000000a4a8a0723c */ /* 0x000fe200000418a0 */
[----:B------:R-:W-:Y:S02]  /*5730*/  ISETP.LT.OR P0, PT, R2, R202, P0 ;  /* 0x000000ca0200720c */ /* 0x000fe40000701670 */
[----:B------:R-:W-:Y:S02]  /*5740*/  IADD3 R2, R0, 0x11, RZ ;  /* 0x0000001100027810 */ /* 0x000fe40007ffe0ff */
[----:B------:R-:W-:Y:S02]  /*5750*/  FSEL R34, R34, -INF , !P3 ;  /* 0xff80000022227808 */ /* 0x000fe40005800000 */
[----:B------:R-:W-:Y:S01]  /*5760*/  ISETP.GE.AND P3, PT, R32, R203, PT ;  /* 0x000000cb2000720c */ /* 0x000fe20003f66270 */
[----:B--2---:R-:W-:Y:S01]  /*5770*/  HMMA.16816.F32.BF16 R24, R8, R140, R24 ;  /* 0x0000008c0818723c */ /* 0x004fe20000041818 */
[----:B------:R-:W-:-:S02]  /*5780*/  FSEL R134, R33, -INF , !P6 ;  /* 0xff80000021867808 */ /* 0x000fc40007000000 */
[----:B------:R-:W-:Y:S02]  /*5790*/  FSEL R35, R35, -INF , !P2 ;  /* 0xff80000023237808 */ /* 0x000fe40005000000 */
[----:B------:R-:W-:Y:S02]  /*57a0*/  ISETP.GE.AND P2, PT, R32, R197, PT ;  /* 0x000000c52000720c */ /* 0x000fe40003f46270 */
[----:B------:R-:W-:Y:S01]  /*57b0*/  ISETP.GE.AND P6, PT, R2, R203, PT ;  /* 0x000000cb0200720c */ /* 0x000fe20003fc6270 */
[----:B------:R-:W-:Y:S01]  /*57c0*/  HMMA.16816.F32.BF16 R20, R8, R142, R20 ;  /* 0x0000008e0814723c */ /* 0x000fe20000041814 */
[----:B------:R-:W-:Y:S02]  /*57d0*/  FSEL R140, R28, -INF , !P1 ;  /* 0xff8000001c8c7808 */ /* 0x000fe40004800000 */
[----:B------:R-:W-:Y:S02]  /*57e0*/  FSEL R147, R30, -INF , !P4 ;  /* 0xff8000001e937808 */ /* 0x000fe40006000000 */
[----:B------:R-:W-:-:S02]  /*57f0*/  FSEL R135, R31, -INF , !P0 ;  /* 0xff8000001f877808 */ /* 0x000fc40004000000 */
[----:B------:R-:W-:Y:S01]  /*5800*/  FSEL R142, R29, -INF , !P5 ;  /* 0xff8000001d8e7808 */ /* 0x000fe20006800000 */
[----:B------:R-:W-:Y:S01]  /*5810*/  HMMA.16816.F32.BF16 R156, R168, R166, R156 ;  /* 0x000000a6a89c723c */ /* 0x000fe2000004189c */
[----:B------:R-:W2:Y:S01]  /*5820*/  LDSM.16.M88.4 R28, [R180+0x5800] ;  /* 0x00580000b41c783b */ /* 0x000ea20000000200 */
[----:B------:R-:W-:Y:S01]  /*5830*/  ISETP.GE.AND P1, PT, R2, R197, PT ;  /* 0x000000c50200720c */ /* 0x000fe20003f26270 */
[----:B------:R-:W-:-:S04]  /*5840*/  DEPBAR.LE SB0, 0x0 ;  /* 0x000080000000791a */ /* 0x000fc80000000000 */
[----:B------:R-:W-:Y:S01]  /*5850*/  ISETP.LT.OR P3, PT, R32, R204, P3 ;  /* 0x000000cc2000720c */ /* 0x000fe20001f61670 */
[----:B------:R-:W-:Y:S01]  /*5860*/  HMMA.16816.F32.BF16 R160, R152, R136, R160 ;  /* 0x0000008898a0723c */ /* 0x000fe200000418a0 */
[----:B------:R-:W-:Y:S02]  /*5870*/  IADD3 R33, R0, 0x19, RZ ;  /* 0x0000001900217810 */ /* 0x000fe40007ffe0ff */
[----:B------:R-:W-:Y:S02]  /*5880*/  ISETP.LT.OR P2, PT, R32, R202, P2 ;  /* 0x000000ca2000720c */ /* 0x000fe40001741670 */
[C---:B------:R-:W-:Y:S01]  /*5890*/  ISETP.LT.OR P6, PT, R2.reuse, R204, P6 ;  /* 0x000000cc0200720c */ /* 0x040fe200037c1670 */
[----:B------:R-:W-:Y:S01]  /*58a0*/  BAR.SYNC.DEFER_BLOCKING 0x0 ;  /* 0x0000000000007b1d */ /* 0x000fe20000010000 */
[----:B------:R-:W-:Y:S01]  /*58b0*/  ISETP.LT.OR P1, PT, R2, R202, P1 ;  /* 0x000000ca0200720c */ /* 0x000fe20000f21670 */
[----:B-1----:R-:W-:Y:S01]  /*58c0*/  HMMA.16816.F32.BF16 R16, R8, R4, R16 ;  /* 0x000000040810723c */ /* 0x002fe20000041810 */
[----:B------:R-:W-:-:S02]  /*58d0*/  IADD3 R2, R0, 0x18, RZ ;  /* 0x0000001800027810 */ /* 0x000fc40007ffe0ff */
[----:B------:R-:W-:Y:S02]  /*58e0*/  FSEL R32, R24, -INF , !P3 ;  /* 0xff80000018207808 */ /* 0x000fe40005800000 */
[C---:B------:R-:W-:Y:S02]  /*58f0*/  ISETP.GE.AND P5, PT, R33.reuse, R203, PT ;  /* 0x000000cb2100720c */ /* 0x040fe40003fa6270 */
[----:B------:R-:W-:Y:S01]  /*5900*/  ISETP.GE.AND P3, PT, R33, R197, PT ;  /* 0x000000c52100720c */ /* 0x000fe20003f66270 */
[----:B------:R-:W-:Y:S01]  /*5910*/  HMMA.16816.F32.BF16 R156, R152, R138, R156 ;  /* 0x0000008a989c723c */ /* 0x000fe2000004189c */
[----:B------:R-:W-:Y:S02]  /*5920*/  IADD3 R4, R0, 0x20, RZ ;  /* 0x0000002000047810 */ /* 0x000fe40007ffe0ff */
[C---:B------:R-:W-:Y:S02]  /*5930*/  ISETP.GE.AND P0, PT, R2.reuse, R203, PT ;  /* 0x000000cb0200720c */ /* 0x040fe40003f06270 */
[----:B------:R-:W-:-:S02]  /*5940*/  ISETP.GE.AND P4, PT, R2, R197, PT ;  /* 0x000000c50200720c */ /* 0x000fc40003f86270 */
[C---:B------:R-:W-:Y:S01]  /*5950*/  ISETP.LT.OR P5, PT, R33.reuse, R204, P5 ;  /* 0x000000cc2100720c */ /* 0x040fe20002fa1670 */
[C---:B------:R-:W-:Y:S01]  /*5960*/  HMMA.16816.F32.BF16 R12, R8.reuse, R6, R12 ;  /* 0x00000006080c723c */ /* 0x040fe2000004180c */
[----:B------:R-:W-:Y:S02]  /*5970*/  ISETP.LT.OR P3, PT, R33, R202, P3 ;  /* 0x000000ca2100720c */ /* 0x000fe40001f61670 */
[----:B------:R-:W-:Y:S02]  /*5980*/  FSEL R33, R26, -INF , !P2 ;  /* 0xff8000001a217808 */ /* 0x000fe40005000000 */
[----:B------:R-:W-:Y:S02]  /*5990*/  FSEL R27, R27, -INF , !P1 ;  /* 0xff8000001b1b7808 */ /* 0x000fe40004800000 */
[C---:B------:R-:W-:Y:S02]  /*59a0*/  ISETP.GE.AND P2, PT, R4.reuse, R203, PT ;  /* 0x000000cb0400720c */ /* 0x040fe40003f46270 */
[----:B------:R-:W-:Y:S01]  /*59b0*/  ISETP.GE.AND P1, PT, R4, R197, PT ;  /* 0x000000c50400720c */ /* 0x000fe20003f26270 */
[----:B--2---:R-:W-:Y:S01]  /*59c0*/  HMMA.16816.F32.BF16 R160, R8, R28, R160 ;  /* 0x0000001c08a0723c */ /* 0x004fe200000418a0 */
[----:B------:R-:W-:-:S02]  /*59d0*/  ISETP.LT.OR P0, PT, R2, R204, P0 ;  /* 0x000000cc0200720c */ /* 0x000fc40000701670 */
[----:B------:R-:W-:Y:S02]  /*59e0*/  ISETP.LT.OR P4, PT, R2, R202, P4 ;  /* 0x000000ca0200720c */ /* 0x000fe40002781670 */
[----:B------:R-:W-:Y:S02]  /*59f0*/  IADD3 R2, R0, 0x21, RZ ;  /* 0x0000002100027810 */ /* 0x000fe40007ffe0ff */
[C---:B------:R-:W-:Y:S01]  /*5a00*/  ISETP.LT.OR P2, PT, R4.reuse, R204, P2 ;  /* 0x000000cc0400720c */ /* 0x040fe20001741670 */
[----:B------:R-:W-:Y:S01]  /*5a10*/  HMMA.16816.F32.BF16 R156, R8, R30, R156 ;  /* 0x0000001e089c723c */ /* 0x000fe2000004189c */
[----:B------:R-:W-:Y:S02]  /*5a20*/  ISETP.LT.OR P1, PT, R4, R202, P1 ;  /* 0x000000ca0400720c */ /* 0x000fe40000f21670 */
[----:B------:R-:W-:Y:S02]  /*5a30*/  FSEL R26, R25, -INF , !P6 ;  /* 0xff800000191a7808 */ /* 0x000fe40007000000 */
[----:B------:R-:W-:-:S02]  /*5a40*/  FSEL R24, R20, -INF , !P0 ;  /* 0xff80000014187808 */ /* 0x000fc40004000000 */
[----:B------:R-:W-:Y:S02]  /*5a50*/  IADD3 R4, R0, 0x28, RZ ;  /* 0x0000002800047810 */ /* 0x000fe40007ffe0ff */
[C---:B------:R-:W-:Y:S02]  /*5a60*/  ISETP.GE.AND P6, PT, R2.reuse, R203, PT ;  /* 0x000000cb0200720c */ /* 0x040fe40003fc6270 */
[----:B------:R-:W-:Y:S02]  /*5a70*/  ISETP.GE.AND P0, PT, R2, R197, PT ;  /* 0x000000c50200720c */ /* 0x000fe40003f06270 */
[----:B------:R-:W-:Y:S02]  /*5a80*/  FSEL R25, R22, -INF , !P4 ;  /* 0xff80000016197808 */ /* 0x000fe40006000000 */
[----:B------:R-:W-:Y:S02]  /*5a90*/  FSEL R23, R23, -INF , !P3 ;  /* 0xff80000017177808 */ /* 0x000fe40005800000 */
[----:B------:R-:W-:-:S02]  /*5aa0*/  ISETP.GE.AND P3, PT, R4, R203, PT ;  /* 0x000000cb0400720c */ /* 0x000fc40003f66270 */
[----:B------:R-:W-:Y:S02]  /*5ab0*/  ISETP.GE.AND P4, PT, R4, R197, PT ;  /* 0x000000c50400720c */ /* 0x000fe40003f86270 */
[C---:B------:R-:W-:Y:S02]  /*5ac0*/  ISETP.LT.OR P6, PT, R2.reuse, R204, P6 ;  /* 0x000000cc0200720c */ /* 0x040fe400037c1670 */
[----:B------:R-:W-:Y:S02]  /*5ad0*/  ISETP.LT.OR P0, PT, R2, R202, P0 ;  /* 0x000000ca0200720c */ /* 0x000fe40000701670 */
[----:B------:R-:W-:Y:S02]  /*5ae0*/  IADD3 R2, R0, 0x29, RZ ;  /* 0x0000002900027810 */ /* 0x000fe40007ffe0ff */
[C---:B------:R-:W-:Y:S02]  /*5af0*/  ISETP.LT.OR P3, PT, R4.reuse, R204, P3 ;  /* 0x000000cc0400720c */ /* 0x040fe40001f61670 */
[----:B------:R-:W-:-:S02]  /*5b00*/  ISETP.LT.OR P4, PT, R4, R202, P4 ;  /* 0x000000ca0400720c */ /* 0x000fc40002781670 */
[----:B------:R-:W-:Y:S02]  /*5b10*/  FSEL R20, R21, -INF , !P5 ;  /* 0xff80000015147808 */ /* 0x000fe40006800000 */
[----:B------:R-:W-:Y:S02]  /*5b20*/  FSEL R164, R16, -INF , !P2 ;  /* 0xff80000010a47808 */ /* 0x000fe40005000000 */
[----:B------:R-:W-:Y:S02]  /*5b30*/  IADD3 R4, R0, 0x30, RZ ;  /* 0x0000003000047810 */ /* 0x000fe40007ffe0ff */
[C---:B------:R-:W-:Y:S02]  /*5b40*/  ISETP.GE.AND P5, PT, R2.reuse, R203, PT ;  /* 0x000000cb0200720c */ /* 0x040fe40003fa6270 */
[----:B------:R-:W-:Y:S02]  /*5b50*/  ISETP.GE.AND P2, PT, R2, R197, PT ;  /* 0x000000c50200720c */ /* 0x000fe40003f46270 */
[----:B------:R-:W-:-:S02]  /*5b60*/  FSEL R167, R19, -INF , !P0 ;  /* 0xff80000013a77808 */ /* 0x000fc40004000000 */
[----:B------:R-:W-:Y:S02]  /*5b70*/  ISETP.GE.AND P0, PT, R4, R197, PT ;  /* 0x000000c50400720c */ /* 0x000fe40003f06270 */
[C---:B------:R-:W-:Y:S02]  /*5b80*/  ISETP.LT.OR P5, PT, R2.reuse, R204, P5 ;  /* 0x000000cc0200720c */ /* 0x040fe40002fa1670 */
[-C--:B------:R-:W-:Y:S02]  /*5b90*/  ISETP.LT.OR P2, PT, R2, R202.reuse, P2 ;  /* 0x000000ca0200720c */ /* 0x080fe40001741670 */
[----:B------:R-:W-:Y:S02]  /*5ba0*/  IADD3 R2, R0, 0x31, RZ ;  /* 0x0000003100027810 */ /* 0x000fe40007ffe0ff */
[----:B------:R-:W-:Y:S02]  /*5bb0*/  ISETP.LT.OR P0, PT, R4, R202, P0 ;  /* 0x000000ca0400720c */ /* 0x000fe40000701670 */
[----:B------:R-:W-:-:S02]  /*5bc0*/  FSEL R168, R17, -INF , !P6 ;  /* 0xff80000011a87808 */ /* 0x000fc40007000000 */
[----:B------:R-:W-:Y:S02]  /*5bd0*/  FSEL R166, R12, -INF , !P3 ;  /* 0xff8000000ca67808 */ /* 0x000fe40005800000 */
[----:B------:R-:W-:Y:S02]  /*5be0*/  FSEL R169, R18, -INF , !P1 ;  /* 0xff80000012a97808 */ /* 0x000fe40004800000 */
[C---:B------:R-:W-:Y:S02]  /*5bf0*/  ISETP.GE.AND P6, PT, R2.reuse, R203, PT ;  /* 0x000000cb0200720c */ /* 0x040fe40003fc6270 */
[----:B------:R-:W-:Y:S02]  /*5c00*/  ISETP.GE.AND P3, PT, R2, R197, PT ;  /* 0x000000c50200720c */ /* 0x000fe40003f66270 */
[----:B------:R-:W-:Y:S02]  /*5c10*/  ISETP.GE.AND P1, PT, R4, R203, PT ;  /* 0x000000cb0400720c */ /* 0x000fe40003f26270 */
[----:B------:R-:W-:-:S02]  /*5c20*/  FSEL R151, R162, -INF , !P0 ;  /* 0xff800000a2977808 */ /* 0x000fc40004000000 */
[----:B------:R-:W-:Y:S02]  /*5c30*/  PLOP3.LUT P0, PT, PT, PT, UP0, 0x80, 0x0 ;  /* 0x000000000000781c */ /* 0x000fe40003f0f008 */
[C---:B------:R-:W-:Y:S02]  /*5c40*/  ISETP.LT.OR P6, PT, R2.reuse, R204, P6 ;  /* 0x000000cc0200720c */ /* 0x040fe400037c1670 */
[----:B------:R-:W-:Y:S02]  /*5c50*/  ISETP.LT.OR P3, PT, R2, R202, P3 ;  /* 0x000000ca0200720c */ /* 0x000fe40001f61670 */
[----:B------:R-:W-:Y:S02]  /*5c60*/  ISETP.LT.OR P1, PT, R4, R204, P1 ;  /* 0x000000cc0400720c */ /* 0x000fe40000f21670 */
[C---:B------:R-:W-:Y:S02]  /*5c70*/  IADD3 R2, R0.reuse, 0x38, RZ ;  /* 0x0000003800027810 */ /* 0x040fe40007ffe0ff */
[----:B------:R-:W-:-:S02]  /*5c80*/  IADD3 R0, R0, 0x39, RZ ;  /* 0x0000003900007810 */ /* 0x000fc40007ffe0ff */
[----:B------:R-:W-:Y:S02]  /*5c90*/  FSEL R171, R14, -INF , !P4 ;  /* 0xff8000000eab7808 */ /* 0x000fe40006000000 */
[----:B------:R-:W-:Y:S02]  /*5ca0*/  FSEL R170, R13, -INF , !P5 ;  /* 0xff8000000daa7808 */ /* 0x000fe40006800000 */
[----:B------:R-:W-:Y:S02]  /*5cb0*/  FSEL R165, R15, -INF , !P2 ;  /* 0xff8000000fa57808 */ /* 0x000fe40005000000 */
[----:B------:R-:W-:Y:S02]  /*5cc0*/  FSEL R154, R160, -INF , !P1 ;  /* 0xff800000a09a7808 */ /* 0x000fe40004800000 */
[C---:B------:R-:W-:Y:S02]  /*5cd0*/  ISETP.GE.AND P5, PT, R2.reuse, R203, PT ;  /* 0x000000cb0200720c */ /* 0x040fe40003fa6270 */
[----:B------:R-:W-:-:S02]  /*5ce0*/  ISETP.GE.AND P2, PT, R2, R197, PT ;  /* 0x000000c50200720c */ /* 0x000fc40003f46270 */
[C---:B------:R-:W-:Y:S02]  /*5cf0*/  ISETP.GE.AND P4, PT, R0.reuse, R203, PT ;  /* 0x000000cb0000720c */ /* 0x040fe40003f86270 */
[----:B------:R-:W-:Y:S02]  /*5d00*/  ISETP.GE.AND P1, PT, R0, R197, PT ;  /* 0x000000c50000720c */ /* 0x000fe40003f26270 */
[C---:B------:R-:W-:Y:S02]  /*5d10*/  ISETP.LT.OR P5, PT, R2.reuse, R204, P5 ;  /* 0x000000cc0200720c */ /* 0x040fe40002fa1670 */
[----:B------:R-:W-:Y:S02]  /*5d20*/  ISETP.LT.OR P2, PT, R2, R202, P2 ;  /* 0x000000ca0200720c */ /* 0x000fe40001741670 */
[C---:B------:R-:W-:Y:S02]  /*5d30*/  ISETP.LT.OR P4, PT, R0.reuse, R204, P4 ;  /* 0x000000cc0000720c */ /* 0x040fe40002781670 */
[----:B------:R-:W-:-:S02]  /*5d40*/  ISETP.LT.OR P1, PT, R0, R202, P1 ;  /* 0x000000ca0000720c */ /* 0x000fc40000f21670 */
[----:B------:R-:W-:Y:S02]  /*5d50*/  FSEL R152, R161, -INF , !P6 ;  /* 0xff800000a1987808 */ /* 0x000fe40007000000 */
[----:B------:R-:W-:Y:S02]  /*5d60*/  FSEL R139, R163, -INF , !P3 ;  /* 0xff800000a38b7808 */ /* 0x000fe40005800000 */
[----:B------:R-:W-:Y:S02]  /*5d70*/  FSEL R138, R156, -INF , !P5 ;  /* 0xff8000009c8a7808 */ /* 0x000fe40006800000 */
[----:B------:R-:W-:Y:S02]  /*5d80*/  FSEL R137, R158, -INF , !P2 ;  /* 0xff8000009e897808 */ /* 0x000fe40005000000 */
[----:B------:R-:W-:Y:S02]  /*5d90*/  FSEL R136, R157, -INF , !P4 ;  /* 0xff8000009d887808 */ /* 0x000fe40006000000 */
[----:B------:R-:W-:Y:S01]  /*5da0*/  FSEL R149, R159, -INF , !P1 ;  /* 0xff8000009f957808 */ /* 0x000fe20004800000 */
[----:B------:R-:W-:Y:S05]  /*5db0*/  @!P0 BRA `(.L_x_249) ;  /* 0x000001a000008947 */ /* 0x000fea0003800000 */
[----:B------:R-:W-:Y:S02]  /*5dc0*/  UIADD3 UR13, UR8, -0x3, URZ ;  /* 0xfffffffd080d7890 */ /* 0x000fe4000fffe03f */
[----:B------:R-:W-:-:S02]  /*5dd0*/  ULDC.64 UR4, c[0x0][0x198] ;  /* 0x0000660000047ab9 */ /* 0x000fc40000000a00 */
[----:B------:R-:W-:Y:S02]  /*5de0*/  USHF.R.S32.HI UR12, URZ, 0x1f, UR13 ;  /* 0x0000001f3f0c7899 */ /* 0x000fe4000801140d */
[----:B------:R-:W-:Y:S02]  /*5df0*/  UIMAD.WIDE.U32 UR20, UR13, UR4, URZ ;  /* 0x000000040d1472a5 */ /* 0x000fe4000f8e003f */
[----:B------:R-:W-:-:S04]  /*5e00*/  UIMAD UR12, UR12, UR4, URZ ;  /* 0x000000040c0c72a4 */ /* 0x000fc8000f8e023f */
[----:B------:R-:W-:Y:S01]  /*5e10*/  UIMAD UR5, UR13, UR5, UR12 ;  /* 0x000000050d0572a4 */ /* 0x000fe2000f8e020c */
[----:B------:R-:W-:Y:S02]  /*5e20*/  IMAD.U32 R5, RZ, RZ, UR20 ;  /* 0x00000014ff057e24 */ /* 0x000fe4000f8e00ff */
[----:B------:R-:W-:Y:S01]  /*5e30*/  IMAD.U32 R0, RZ, RZ, UR20 ;  /* 0x00000014ff007e24 */ /* 0x000fe2000f8e00ff */
[----:B------:R-:W-:Y:S02]  /*5e40*/  UIADD3 UR5, UR21, UR5, URZ ;  /* 0x0000000515057290 */ /* 0x000fe4000fffe03f */
[----:B------:R-:W-:-:S04]  /*5e50*/  LEA R2, P1, R5, R200, 0x6 ;  /* 0x000000c805027211 */ /* 0x000fc800078230ff */
[----:B------:R-:W-:Y:S01]  /*5e60*/  IMAD.U32 R5, RZ, RZ, UR5 ;  /* 0x00000005ff057e24 */ /* 0x000fe2000f8e00ff */
[----:B------:R-:W-:-:S04]  /*5e70*/  LEA R4, P2, R2, c[0x0][0x168], 0x1 ;  /* 0x00005a0002047a11 */ /* 0x000fc800078408ff */
[----:B------:R-:W-:Y:S02]  /*5e80*/  LEA.HI.X R5, R0, R211, R5, 0x6, P1 ;  /* 0x000000d300057211 */ /* 0x000fe400008f3405 */
[----:B------:R-:W-:Y:S02]  /*5e90*/  IADD3 R6, P1, R4, UR7, RZ ;  /* 0x0000000704067c10 */ /* 0x000fe4000ff3e0ff */
[----:B------:R-:W-:-:S04]  /*5ea0*/  LEA.HI.X R5, R2, c[0x0][0x16c], R5, 0x1, P2 ;  /* 0x00005b0002057a11 */ /* 0x000fc800010f0c05 */
[----:B------:R-:W-:Y:S01]  /*5eb0*/  IADD3.X R7, R5, UR6, RZ, P1, !PT ;  /* 0x0000000605077c10 */ /* 0x000fe20008ffe4ff */
        /* <DEDUP_REMOVED lines=10> */
.L_x_249:
[----:B-1----:R-:W-:Y:S01]  /*5f60*/  FMNMX.FTZ R5, R132, R133, !PT ;  /* 0x0000008584057209 */ /* 0x002fe20007810000 */
[----:B------:R-:W-:Y:S01]  /*5f70*/  LDSM.16.MT88.4 R12, [R186+0x12000] ;  /* 0x01200000ba0c783b */ /* 0x000fe20000004200 */
[----:B------:R-:W-:-:S02]  /*5f80*/  FMNMX.FTZ R4, R3, R34, !PT ;  /* 0x0000002203047209 */ /* 0x000fc40007810000 */
[----:B------:R-:W-:Y:S01]  /*5f90*/  FMNMX.FTZ R5, R134, R5, !PT ;  /* 0x0000000586057209 */ /* 0x000fe20007810000 */
[----:B------:R-:W-:Y:S01]  /*5fa0*/  LDSM.16.MT88.4 R16, [R188+0x12000] ;  /* 0x01200000bc10783b */ /* 0x000fe20000004200 */
[----:B------:R-:W-:Y:S02]  /*5fb0*/  FMNMX.FTZ R4, R35, R4, !PT ;  /* 0x0000000423047209 */ /* 0x000fe40007810000 */
[----:B------:R-:W-:Y:S01]  /*5fc0*/  FMNMX.FTZ R5, R140, R5, !PT ;  /* 0x000000058c057209 */ /* 0x000fe20007810000 */
[----:B------:R-:W-:Y:S01]  /*5fd0*/  LDSM.16.MT88.4 R8, [R185+0x12000] ;  /* 0x01200000b908783b */ /* 0x000fe20000004200 */
[----:B------:R-:W-:Y:S02]  /*5fe0*/  FMNMX.FTZ R4, R147, R4, !PT ;  /* 0x0000000493047209 */ /* 0x000fe40007810000 */
[----:B------:R-:W-:Y:S01]  /*5ff0*/  FMNMX.FTZ R5, R142, R5, !PT ;  /* 0x000000058e057209 */ /* 0x000fe20007810000 */
[----:B------:R-:W-:Y:S01]  /*6000*/  LDSM.16.MT88.4 R28, [R184+0x12800] ;  /* 0x01280000b81c783b */ /* 0x000fe20000004200 */
        /* <DEDUP_REMOVED lines=24> */
[----:B------:R-:W-:-:S03]  /*6190*/  FMNMX.FTZ R4, R149, R4, !PT ;  /* 0x0000000495047209 */ /* 0x000fc60007810000 */
[----:B------:R-:W1:Y:S04]  /*61a0*/  SHFL.BFLY PT, R7, R6, 0x2, 0x1f ;  /* 0x0c401f0006077f89 */ /* 0x000e6800000e0000 */
[----:B------:R-:W2:Y:S01]  /*61b0*/  SHFL.BFLY PT, R5, R4, 0x2, 0x1f ;  /* 0x0c401f0004057f89 */ /* 0x000ea200000e0000 */
[----:B-1----:R-:W-:Y:S02]  /*61c0*/  FMNMX.FTZ R7, R6, R7, !PT ;  /* 0x0000000706077209 */ /* 0x002fe40007810000 */
[----:B--2---:R-:W-:-:S03]  /*61d0*/  FMNMX.FTZ R5, R4, R5, !PT ;  /* 0x0000000504057209 */ /* 0x004fc60007810000 */
[----:B------:R-:W1:Y:S04]  /*61e0*/  SHFL.BFLY PT, R2, R7, 0x1, 0x1f ;  /* 0x0c201f0007027f89 */ /* 0x000e6800000e0000 */
[----:B------:R-:W2:Y:S01]  /*61f0*/  SHFL.BFLY PT, R0, R5, 0x1, 0x1f ;  /* 0x0c201f0005007f89 */ /* 0x000ea200000e0000 */
[----:B-1----:R-:W-:Y:S02]  /*6200*/  FMNMX.FTZ R2, R7, R2, !PT ;  /* 0x0000000207027209 */ /* 0x002fe40007810000 */
[----:B--2---:R-:W-:-:S03]  /*6210*/  FMNMX.FTZ R0, R5, R0, !PT ;  /* 0x0000000005007209 */ /* 0x004fc60007810000 */
[C---:B------:R-:W-:Y:S01]  /*6220*/  FMUL.FTZ R153, R2.reuse, c[0x0][0x23c] ;  /* 0x00008f0002997a20 */ /* 0x040fe20000410000 */
[----:B------:R-:W-:Y:S02]  /*6230*/  FSETP.NEU.FTZ.AND P2, PT, R2, -INF , PT ;  /* 0xff8000000200780b */ /* 0x000fe40003f5d000 */
[C---:B------:R-:W-:Y:S01]  /*6240*/  FSETP.NEU.FTZ.AND P1, PT, R0.reuse, -INF , PT ;  /* 0xff8000000000780b */ /* 0x040fe20003f3d000 */
[----:B------:R-:W-:Y:S01]  /*6250*/  FMUL.FTZ R150, R0, c[0x0][0x23c] ;  /* 0x00008f0000967a20 */ /* 0x000fe20000410000 */
[----:B------:R-:W-:Y:S02]  /*6260*/  FSEL R5, R2, RZ, P2 ;  /* 0x000000ff02057208 */ /* 0x000fe40001000000 */
[----:B------:R-:W-:Y:S02]  /*6270*/  FSEL R6, R0, RZ, P1 ;  /* 0x000000ff00067208 */ /* 0x000fe40000800000 */
[----:B------:R-:W-:Y:S01]  /*6280*/  FSEL R153, R153, RZ, P2 ;  /* 0x000000ff99997208 */ /* 0x000fe20001000000 */
[----:B------:R-:W-:Y:S01]  /*6290*/  FADD.FTZ R4, R132, -R5 ;  /* 0x8000000584047221 */ /* 0x000fe20000010000 */
[----:B------:R-:W-:Y:S01]  /*62a0*/  FSEL R150, R150, RZ, P1 ;  /* 0x000000ff96967208 */ /* 0x000fe20000800000 */
[----:B------:R-:W-:-:S02]  /*62b0*/  FADD.FTZ R6, R3, -R6 ;  /* 0x8000000603067221 */ /* 0x000fc40000010000 */
[--C-:B------:R-:W-:Y:S02]  /*62c0*/  FFMA.FTZ R144, R140, c[0x0][0x23c], -R153.reuse ;  /* 0x00008f008c907a23 */ /* 0x100fe40000010899 */
[--C-:B------:R-:W-:Y:S02]  /*62d0*/  FFMA.FTZ R143, R142, c[0x0][0x23c], -R153.reuse ;  /* 0x00008f008e8f7a23 */ /* 0x100fe40000010899 */
[--C-:B------:R-:W-:Y:S02]  /*62e0*/  FFMA.FTZ R140, R147, c[0x0][0x23c], -R150.reuse ;  /* 0x00008f00938c7a23 */ /* 0x100fe40000010896 */
[--C-:B------:R-:W-:Y:S01]  /*62f0*/  FFMA.FTZ R146, R133, c[0x0][0x23c], -R153.reuse ;  /* 0x00008f0085927a23 */ /* 0x100fe20000010899 */
[----:B------:R-:W-:Y:S01]  /*6300*/  MUFU.EX2 R144, R144 ;  /* 0x0000009000907308 */ /* 0x000fe20000000800 */
[----:B------:R-:W-:Y:S02]  /*6310*/  FFMA.FTZ R145, R134, c[0x0][0x23c], -R153 ;  /* 0x00008f0086917a23 */ /* 0x000fe40000010899 */
[----:B------:R-:W-:-:S02]  /*6320*/  FFMA.FTZ R142, R34, c[0x0][0x23c], -R150 ;  /* 0x00008f00228e7a23 */ /* 0x000fc40000010896 */
[--C-:B------:R-:W-:Y:S02]  /*6330*/  FFMA.FTZ R141, R35, c[0x0][0x23c], -R150.reuse ;  /* 0x00008f00238d7a23 */ /* 0x100fe40000010896 */
[----:B------:R-:W-:Y:S01]  /*6340*/  FFMA.FTZ R147, R135, c[0x0][0x23c], -R150 ;  /* 0x00008f0087937a23 */ /* 0x000fe20000010896 */
[----:B------:R-:W-:Y:S01]  /*6350*/  MUFU.EX2 R146, R146 ;  /* 0x0000009200927308 */ /* 0x000fe20000000800 */
[----:B------:R-:W-:Y:S01]  /*6360*/  FMUL.FTZ R148, R4, c[0x0][0x23c] ;  /* 0x00008f0004947a20 */ /* 0x000fe20000410000 */
[----:B------:R-:W-:Y:S01]  /*6370*/  LDSM.16.MT88.4 R132, [R186+0x12800] ;  /* 0x01280000ba84783b */ /* 0x000fe20000004200 */
[----:B------:R-:W-:Y:S02]  /*6380*/  FMUL.FTZ R3, R6, c[0x0][0x23c] ;  /* 0x00008f0006037a20 */ /* 0x000fe40000410000 */
[--C-:B------:R-:W-:Y:S02]  /*6390*/  FFMA.FTZ R155, R32, c[0x0][0x23c], -R153.reuse ;  /* 0x00008f00209b7a23 */ /* 0x100fe40000010899 */
[--C-:B------:R-:W-:Y:S01]  /*63a0*/  FFMA.FTZ R156, R26, c[0x0][0x23c], -R153.reuse ;  /* 0x00008f001a9c7a23 */ /* 0x100fe20000010899 */
[----:B------:R-:W1:Y:S01]  /*63b0*/  MUFU.EX2 R145, R145 ;  /* 0x0000009100917308 */ /* 0x000e620000000800 */
[----:B------:R-:W-:-:S02]  /*63c0*/  FFMA.FTZ R157, R24, c[0x0][0x23c], -R153 ;  /* 0x00008f00189d7a23 */ /* 0x000fc40000010899 */
[--C-:B------:R-:W-:Y:S02]  /*63d0*/  FFMA.FTZ R158, R20, c[0x0][0x23c], -R153.reuse ;  /* 0x00008f00149e7a23 */ /* 0x100fe40000010899 */
[--C-:B------:R-:W-:Y:S02]  /*63e0*/  FFMA.FTZ R159, R33, c[0x0][0x23c], -R150.reuse ;  /* 0x00008f00219f7a23 */ /* 0x100fe40000010896 */
[--C-:B------:R-:W-:Y:S01]  /*63f0*/  FFMA.FTZ R162, R27, c[0x0][0x23c], -R150.reuse ;  /* 0x00008f001ba27a23 */ /* 0x100fe20000010896 */
[----:B------:R-:W2:Y:S01]  /*6400*/  MUFU.EX2 R143, R143 ;  /* 0x0000008f008f7308 */ /* 0x000ea20000000800 */
[--C-:B------:R-:W-:Y:S01]  /*6410*/  FFMA.FTZ R160, R25, c[0x0][0x23c], -R150.reuse ;  /* 0x00008f0019a07a23 */ /* 0x100fe20000010896 */
[----:B------:R-:W-:Y:S01]  /*6420*/  LDSM.16.MT88.4 R32, [R185+0x12800] ;  /* 0x01280000b920783b */ /* 0x000fe20000004200 */
[----:B------:R-:W-:Y:S02]  /*6430*/  FFMA.FTZ R161, R23, c[0x0][0x23c], -R150 ;  /* 0x00008f0017a17a23 */ /* 0x000fe40000010896 */
[--C-:B------:R-:W-:Y:S01]  /*6440*/  FFMA.FTZ R163, R164, c[0x0][0x23c], -R153.reuse ;  /* 0x00008f00a4a37a23 */ /* 0x100fe20000010899 */
[----:B------:R-:W-:Y:S01]  /*6450*/  LDSM.16.MT88.4 R24, [R188+0x14800] ;  /* 0x01480000bc18783b */ /* 0x000fe20000004200 */
[--C-:B------:R-:W-:Y:S01]  /*6460*/  FFMA.FTZ R164, R166, c[0x0][0x23c], -R153.reuse ;  /* 0x00008f00a6a47a23 */ /* 0x100fe20000010899 */
[----:B------:R-:W-:Y:S01]  /*6470*/  MUFU.EX2 R142, R142 ;  /* 0x0000008e008e7308 */ /* 0x000fe20000000800 */
[----:B-1----:R-:W-:Y:S01]  /*6480*/  F2FP.BF16.PACK_AB R4, R145, R146 ;  /* 0x000000929104723e */ /* 0x002fe200000010ff */
[----:B------:R-:W-:Y:S01]  /*6490*/  LDSM.16.MT88.4 R20, [R186+0x14800] ;  /* 0x01480000ba14783b */ /* 0x000fe20000004200 */
[----:B------:R-:W-:-:S02]  /*64a0*/  FFMA.FTZ R219, R170, c[0x0][0x23c], -R153 ;  /* 0x00008f00aadb7a23 */ /* 0x000fc40000010899 */
[--C-:B------:R-:W-:Y:S02]  /*64b0*/  FFMA.FTZ R166, R169, c[0x0][0x23c], -R150.reuse ;  /* 0x00008f00a9a67a23 */ /* 0x100fe40000010896 */
[--C-:B------:R-:W-:Y:S01]  /*64c0*/  FFMA.FTZ R168, R168, c[0x0][0x23c], -R153.reuse ;  /* 0x00008f00a8a87a23 */ /* 0x100fe20000010899 */
[----:B------:R-:W1:Y:S01]  /*64d0*/  MUFU.EX2 R141, R141 ;  /* 0x0000008d008d7308 */ /* 0x000e620000000800 */
[----:B--2---:R-:W-:Y:S01]  /*64e0*/  F2FP.BF16.PACK_AB R6, R143, R144 ;  /* 0x000000908f06723e */ /* 0x004fe200000010ff */
[--C-:B------:R-:W-:Y:S02]  /*64f0*/  FFMA.FTZ R167, R167, c[0x0][0x23c], -R150.reuse ;  /* 0x00008f00a7a77a23 */ /* 0x100fe40000010896 */
[--C-:B------:R-:W-:Y:S02]  /*6500*/  FFMA.FTZ R169, R171, c[0x0][0x23c], -R150.reuse ;  /* 0x00008f00aba97a23 */ /* 0x100fe40000010896 */
[----:B------:R-:W-:Y:S02]  /*6510*/  FFMA.FTZ R170, R165, c[0x0][0x23c], -R150 ;  /* 0x00008f00a5aa7a23 */ /* 0x000fe40000010896 */
[----:B------:R-:W-:Y:S01]  /*6520*/  MUFU.EX2 R140, R140 ;  /* 0x0000008c008c7308 */ /* 0x000fe20000000800 */
[----:B------:R-:W-:-:S02]  /*6530*/  FFMA.FTZ R165, R152, c[0x0][0x23c], -R153 ;  /* 0x00008f0098a57a23 */ /* 0x000fc40000010899 */
[--C-:B------:R-:W-:Y:S02]  /*6540*/  FFMA.FTZ R154, R154, c[0x0][0x23c], -R153.reuse ;  /* 0x00008f009a9a7a23 */ /* 0x100fe40000010899 */
[--C-:B------:R-:W-:Y:S02]  /*6550*/  FFMA.FTZ R152, R138, c[0x0][0x23c], -R153.reuse ;  /* 0x00008f008a987a23 */ /* 0x100fe40000010899 */
[--C-:B------:R-:W-:Y:S01]  /*6560*/  FFMA.FTZ R151, R151, c[0x0][0x23c], -R150.reuse ;  /* 0x00008f0097977a23 */ /* 0x100fe20000010896 */
[----:B------:R-:W2:Y:S01]  /*6570*/  MUFU.EX2 R147, R147 ;  /* 0x0000009300937308 */ /* 0x000ea20000000800 */
[----:B-1----:R-:W-:Y:S01]  /*6580*/  F2FP.BF16.PACK_AB R5, R141, R142 ;  /* 0x0000008e8d05723e */ /* 0x002fe200000010ff */
[--C-:B------:R-:W-:Y:S02]  /*6590*/  FFMA.FTZ R214, R139, c[0x0][0x23c], -R150.reuse ;  /* 0x00008f008bd67a23 */ /* 0x100fe40000010896 */
[----:B------:R-:W-:Y:S02]  /*65a0*/  FFMA.FTZ R171, R137, c[0x0][0x23c], -R150 ;  /* 0x00008f0089ab7a23 */ /* 0x000fe40000010896 */
[----:B------:R-:W-:-:S02]  /*65b0*/  FFMA.FTZ R153, R136, c[0x0][0x23c], -R153 ;  /* 0x00008f0088997a23 */ /* 0x000fc40000010899 */
[----:B------:R-:W1:Y:S01]  /*65c0*/  MUFU.EX2 R148, R148 ;  /* 0x0000009400947308 */ /* 0x000e620000000800 */
[----:B------:R-:W-:Y:S01]  /*65d0*/  FFMA.FTZ R150, R149, c[0x0][0x23c], -R150 ;  /* 0x00008f0095967a23 */ /* 0x000fe20000010896 */
[----:B------:R-:W-:Y:S06]  /*65e0*/  LDSM.16.MT88.4 R136, [R186+0x13800] ;  /* 0x01380000ba88783b */ /* 0x000fec0000004200 */
[----:B------:R-:W3:Y:S01]  /*65f0*/  MUFU.EX2 R3, R3 ;  /* 0x0000000300037308 */ /* 0x000ee20000000800 */
[----:B--2---:R-:W-:Y:S01]  /*6600*/  F2FP.BF16.PACK_AB R7, R147, R140 ;  /* 0x0000008c9307723e */ /* 0x004fe200000010ff */
[----:B-1----:R-:W-:-:S06]  /*6610*/  FMUL.FTZ R120, R120, R148 ;  /* 0x0000009478787220 */ /* 0x002fcc0000410000 */
[----:B------:R-:W-:Y:S01]  /*6620*/  MUFU.EX2 R155, R155 ;  /* 0x0000009b009b7308 */ /* 0x000fe20000000800 */
[-C--:B------:R-:W-:Y:S02]  /*6630*/  FMUL.FTZ R121, R121, R148.reuse ;  /* 0x0000009479797220 */ /* 0x080fe40000410000 */
[-C--:B------:R-:W-:Y:S02]  /*6640*/  FMUL.FTZ R116, R116, R148.reuse ;  /* 0x0000009474747220 */ /* 0x080fe40000410000 */
[----:B------:R-:W-:Y:S02]  /*6650*/  FMUL.FTZ R117, R117, R148 ;  /* 0x0000009475757220 */ /* 0x000fe40000410000 */
[-C--:B---3--:R-:W-:Y:S01]  /*6660*/  FMUL.FTZ R122, R122, R3.reuse ;  /* 0x000000037a7a7220 */ /* 0x088fe20000410000 */
[----:B------:R-:W1:Y:S01]  /*6670*/  MUFU.EX2 R156, R156 ;  /* 0x0000009c009c7308 */ /* 0x000e620000000800 */
[-C--:B------:R-:W-:Y:S02]  /*6680*/  FMUL.FTZ R123, R123, R3.reuse ;  /* 0x000000037b7b7220 */ /* 0x080fe40000410000 */
[----:B------:R-:W-:-:S02]  /*6690*/  FMUL.FTZ R118, R118, R3 ;  /* 0x0000000376767220 */ /* 0x000fc40000410000 */
[-C--:B------:R-:W-:Y:S02]  /*66a0*/  FMUL.FTZ R119, R119, R3.reuse ;  /* 0x0000000377777220 */ /* 0x080fe40000410000 */
[-C--:B------:R-:W-:Y:S01]  /*66b0*/  FMUL.FTZ R128, R128, R148.reuse ;  /* 0x0000009480807220 */ /* 0x080fe20000410000 */
[C---:B------:R-:W-:Y:S01]  /*66c0*/  HMMA.16816.F32.BF16 R120, R4.reuse, R12, R120 ;  /* 0x0000000c0478723c */ /* 0x040fe20000041878 */
[-C--:B------:R-:W-:Y:S01]  /*66d0*/  FMUL.FTZ R129, R129, R148.reuse ;  /* 0x0000009481817220 */ /* 0x080fe20000410000 */
[----:B------:R-:W-:Y:S01]  /*66e0*/  MUFU.EX2 R157, R157 ;  /* 0x0000009d009d7308 */ /* 0x000fe20000000800 */
[-C--:B------:R-:W-:Y:S02]  /*66f0*/  FMUL.FTZ R130, R130, R3.reuse ;  /* 0x0000000382827220 */ /* 0x080fe40000410000 */
[-C--:B------:R-:W-:Y:S02]  /*6700*/  FMUL.FTZ R131, R131, R3.reuse ;  /* 0x0000000383837220 */ /* 0x080fe40000410000 */
[-C--:B------:R-:W-:Y:S01]  /*6710*/  FMUL.FTZ R124, R124, R148.reuse ;  /* 0x000000947c7c7220 */ /* 0x080fe20000410000 */
[----:B------:R-:W-:Y:S01]  /*6720*/  HMMA.16816.F32.BF16 R116, R4, R14, R116 ;  /* 0x0000000e0474723c */ /* 0x000fe20000041874 */
[----:B------:R-:W2:Y:S01]  /*6730*/  LDSM.16.MT88.4 R12, [R188+0x14000] ;  /* 0x01400000bc0c783b */ /* 0x000ea20000004200 */
[----:B------:R-:W-:Y:S01]  /*6740*/  FMUL.FTZ R125, R125, R148 ;  /* 0x000000947d7d7220 */ /* 0x000fe20000410000 */
[----:B------:R-:W-:Y:S01]  /*6750*/  MUFU.EX2 R158, R158 ;  /* 0x0000009e009e7308 */ /* 0x000fe20000000800 */
        /* <DEDUP_REMOVED lines=10> */
[----:B------:R-:W-:Y:S01]  /*6800*/  FMUL.FTZ R109, R109, R148 ;  /* 0x000000946d6d7220 */ /* 0x000fe20000410000 */
[----:B------:R-:W3:Y:S01]  /*6810*/  LDSM.16.MT88.4 R16, [R184+0x12000] ;  /* 0x01200000b810783b */ /* 0x000ee20000004200 */
[-C--:B------:R-:W-:Y:S01]  /*6820*/  FMUL.FTZ R110, R110, R3.reuse ;  /* 0x000000036e6e7220 */ /* 0x080fe20000410000 */
[----:B------:R-:W4:Y:S01]  /*6830*/  MUFU.EX2 R162, R162 ;  /* 0x000000a200a27308 */ /* 0x000f220000000800 */
[----:B------:R-:W-:-:S02]  /*6840*/  FMUL.FTZ R111, R111, R3 ;  /* 0x000000036f6f7220 */ /* 0x000fc40000410000 */
[-C--:B------:R-:W-:Y:S01]  /*6850*/  FMUL.FTZ R36, R36, R148.reuse ;  /* 0x0000009424247220 */ /* 0x080fe20000410000 */
[C---:B------:R-:W-:Y:S01]  /*6860*/  HMMA.16816.F32.BF16 R112, R4.reuse, R8, R112 ;  /* 0x000000080470723c */ /* 0x040fe20000041870 */
[-C--:B------:R-:W-:Y:S02]  /*6870*/  FMUL.FTZ R37, R37, R148.reuse ;  /* 0x0000009425257220 */ /* 0x080fe40000410000 */
[-C--:B------:R-:W-:Y:S01]  /*6880*/  FMUL.FTZ R38, R38, R3.reuse ;  /* 0x0000000326267220 */ /* 0x080fe20000410000 */
[----:B------:R-:W-:Y:S01]  /*6890*/  MUFU.EX2 R160, R160 ;  /* 0x000000a000a07308 */ /* 0x000fe20000000800 */
[----:B------:R-:W-:Y:S02]  /*68a0*/  FMUL.FTZ R39, R39, R3 ;  /* 0x0000000327277220 */ /* 0x000fe40000410000 */
[-C--:B------:R-:W-:Y:S01]  /*68b0*/  FMUL.FTZ R40, R40, R148.reuse ;  /* 0x0000009428287220 */ /* 0x080fe20000410000 */
[----:B------:R-:W-:Y:S01]  /*68c0*/  HMMA.16816.F32.BF16 R108, R4, R10, R108 ;  /* 0x0000000a046c723c */ /* 0x000fe2000004186c */
[----:B------:R-:W5:Y:S01]  /*68d0*/  LDSM.16.MT88.4 R8, [R186+0x14000] ;  /* 0x01400000ba08783b */ /* 0x000f620000004200 */
[----:B------:R-:W-:-:S02]  /*68e0*/  FMUL.FTZ R41, R41, R148 ;  /* 0x0000009429297220 */ /* 0x000fc40000410000 */
[-C--:B------:R-:W-:Y:S01]  /*68f0*/  FMUL.FTZ R42, R42, R3.reuse ;  /* 0x000000032a2a7220 */ /* 0x080fe20000410000 */
[----:B------:R-:W1:Y:S01]  /*6900*/  MUFU.EX2 R161, R161 ;  /* 0x000000a100a17308 */ /* 0x000e620000000800 */
[-C--:B------:R-:W-:Y:S02]  /*6910*/  FMUL.FTZ R43, R43, R3.reuse ;  /* 0x000000032b2b7220 */ /* 0x080fe40000410000 */
[C---:B--2---:R-:W-:Y:S01]  /*6920*/  HMMA.16816.F32.BF16 R36, R4.reuse, R12, R36 ;  /* 0x0000000c0424723c */ /* 0x044fe20000041824 */
[-C--:B------:R-:W-:Y:S02]  /*6930*/  FMUL.FTZ R104, R104, R148.reuse ;  /* 0x0000009468687220 */ /* 0x080fe40000410000 */
[-C--:B------:R-:W-:Y:S02]  /*6940*/  FMUL.FTZ R105, R105, R148.reuse ;  /* 0x0000009469697220 */ /* 0x080fe40000410000 */
[-C--:B------:R-:W-:Y:S01]  /*6950*/  FMUL.FTZ R106, R106, R3.reuse ;  /* 0x000000036a6a7220 */ /* 0x080fe20000410000 */
[----:B------:R-:W-:Y:S01]  /*6960*/  MUFU.EX2 R163, R163 ;  /* 0x000000a300a37308 */ /* 0x000fe20000000800 */
[----:B------:R-:W-:Y:S01]  /*6970*/  FMUL.FTZ R107, R107, R3 ;  /* 0x000000036b6b7220 */ /* 0x000fe20000410000 */
[----:B------:R-:W-:Y:S01]  /*6980*/  HMMA.16816.F32.BF16 R40, R4, R14, R40 ;  /* 0x0000000e0428723c */ /* 0x000fe20000041828 */
[----:B------:R-:W2:Y:S01]  /*6990*/  LDSM.16.MT88.4 R12, [R184+0x14000] ;  /* 0x01400000b80c783b */ /* 0x000ea20000004200 */
[----:B------:R-:W-:-:S02]  /*69a0*/  FMUL.FTZ R100, R100, R148 ;  /* 0x0000009464647220 */ /* 0x000fc40000410000 */
[-C--:B------:R-:W-:Y:S02]  /*69b0*/  FMUL.FTZ R101, R101, R148.reuse ;  /* 0x0000009465657220 */ /* 0x080fe40000410000 */
[-C--:B------:R-:W-:Y:S01]  /*69c0*/  FMUL.FTZ R102, R102, R3.reuse ;  /* 0x0000000366667220 */ /* 0x080fe20000410000 */
[----:B------:R-:W1:Y:S01]  /*69d0*/  MUFU.EX2 R168, R168 ;  /* 0x000000a800a87308 */ /* 0x000e620000000800 */
[-C--:B------:R-:W-:Y:S02]  /*69e0*/  FMUL.FTZ R103, R103, R3.reuse ;  /* 0x0000000367677220 */ /* 0x080fe40000410000 */
[-C--:B------:R-:W-:Y:S01]  /*69f0*/  FMUL.FTZ R44, R44, R148.reuse ;  /* 0x000000942c2c7220 */ /* 0x080fe20000410000 */
[----:B---3--:R-:W-:Y:S01]  /*6a00*/  HMMA.16816.F32.BF16 R104, R4, R16, R104 ;  /* 0x000000100468723c */ /* 0x008fe20000041868 */
[----:B------:R-:W-:Y:S02]  /*6a10*/  FMUL.FTZ R45, R45, R148 ;  /* 0x000000942d2d7220 */ /* 0x000fe40000410000 */
[-C--:B------:R-:W-:Y:S01]  /*6a20*/  FMUL.FTZ R46, R46, R3.reuse ;  /* 0x000000032e2e7220 */ /* 0x080fe20000410000 */
[----:B------:R-:W-:Y:S01]  /*6a30*/  MUFU.EX2 R164, R164 ;  /* 0x000000a400a47308 */ /* 0x000fe20000000800 */
[----:B------:R-:W-:-:S02]  /*6a40*/  FMUL.FTZ R47, R47, R3 ;  /* 0x000000032f2f7220 */ /* 0x000fc40000410000 */
[-C--:B------:R-:W-:Y:S01]  /*6a50*/  FMUL.FTZ R48, R48, R148.reuse ;  /* 0x0000009430307220 */ /* 0x080fe20000410000 */
[C---:B------:R-:W-:Y:S01]  /*6a60*/  HMMA.16816.F32.BF16 R100, R4.reuse, R18, R100 ;  /* 0x000000120464723c */ /* 0x040fe20000041864 */
[-C--:B------:R-:W-:Y:S01]  /*6a70*/  FMUL.FTZ R49, R49, R148.reuse ;  /* 0x0000009431317220 */ /* 0x080fe20000410000 */
[----:B------:R-:W3:Y:S01]  /*6a80*/  LDSM.16.MT88.4 R16, [R185+0x14000] ;  /* 0x01400000b910783b */ /* 0x000ee20000004200 */
[-C--:B------:R-:W-:Y:S01]  /*6a90*/  FMUL.FTZ R50, R50, R3.reuse ;  /* 0x0000000332327220 */ /* 0x080fe20000410000 */
[----:B------:R-:W-:Y:S01]  /*6aa0*/  MUFU.EX2 R219, R219 ;  /* 0x000000db00db7308 */ /* 0x000fe20000000800 */
[----:B------:R-:W-:Y:S02]  /*6ab0*/  FMUL.FTZ R51, R51, R3 ;  /* 0x0000000333337220 */ /* 0x000fe40000410000 */
[-C--:B------:R-:W-:Y:S01]  /*6ac0*/  FMUL.FTZ R60, R60, R148.reuse ;  /* 0x000000943c3c7220 */ /* 0x080fe20000410000 */
[----:B-----5:R-:W-:Y:S01]  /*6ad0*/  HMMA.16816.F32.BF16 R44, R4, R8, R44 ;  /* 0x00000008042c723c */ /* 0x020fe2000004182c */
[----:B------:R-:W-:-:S02]  /*6ae0*/  FMUL.FTZ R61, R61, R148 ;  /* 0x000000943d3d7220 */ /* 0x000fc40000410000 */
[-C--:B------:R-:W-:Y:S01]  /*6af0*/  FMUL.FTZ R62, R62, R3.reuse ;  /* 0x000000033e3e7220 */ /* 0x080fe20000410000 */
[----:B------:R-:W-:Y:S01]  /*6b00*/  MUFU.EX2 R166, R166 ;  /* 0x000000a600a67308 */ /* 0x000fe20000000800 */
[-C--:B------:R-:W-:Y:S02]  /*6b10*/  FMUL.FTZ R63, R63, R3.reuse ;  /* 0x000000033f3f7220 */ /* 0x080fe40000410000 */
[-C--:B------:R-:W-:Y:S01]  /*6b20*/  FMUL.FTZ R64, R64, R148.reuse ;  /* 0x0000009440407220 */ /* 0x080fe20000410000 */
[----:B------:R-:W-:Y:S01]  /*6b30*/  HMMA.16816.F32.BF16 R48, R4, R10, R48 ;  /* 0x0000000a0430723c */ /* 0x000fe20000041830 */
[----:B------:R-:W5:Y:S01]  /*6b40*/  LDSM.16.MT88.4 R8, [R188+0x16000] ;  /* 0x01600000bc08783b */ /* 0x000f620000004200 */
[----:B------:R-:W-:Y:S02]  /*6b50*/  FMUL.FTZ R65, R65, R148 ;  /* 0x0000009441417220 */ /* 0x000fe40000410000 */
[-C--:B------:R-:W-:Y:S01]  /*6b60*/  FMUL.FTZ R66, R66, R3.reuse ;  /* 0x0000000342427220 */ /* 0x080fe20000410000 */
[----:B------:R-:W1:Y:S01]  /*6b70*/  MUFU.EX2 R167, R167 ;  /* 0x000000a700a77308 */ /* 0x000e620000000800 */
[----:B------:R-:W-:-:S02]  /*6b80*/  FMUL.FTZ R67, R67, R3 ;  /* 0x0000000343437220 */ /* 0x000fc40000410000 */
        /* <DEDUP_REMOVED lines=24> */
[----:B------:R-:W1:Y:S01]  /*6d10*/  MUFU.EX2 R165, R165 ;  /* 0x000000a500a57308 */ /* 0x000e620000000800 */
        /* <DEDUP_REMOVED lines=12> */
[----:B------:R-:W-:Y:S01]  /*6de0*/  MUFU.EX2 R153, R153 ;  /* 0x0000009900997308 */ /* 0x000fe20000000800 */
        /* <DEDUP_REMOVED lines=26> */
[-C--:B------:R-:W-:Y:S02]  /*6f90*/  FMUL.FTZ R99, R99, R3.reuse ;  /* 0x0000000363637220 */ /* 0x080fe40000410000 */
[----:B------:R-:W-:Y:S01]  /*6fa0*/  FFMA.FTZ R146, R215, R148, R146 ;  /* 0x00000094d7927223 */ /* 0x000fe20000010092 */
[----:B-----5:R-:W-:Y:S01]  /*6fb0*/  HMMA.16816.F32.BF16 R92, R4, R8, R92 ;  /* 0x00000008045c723c */ /* 0x020fe2000004185c */
[----:B------:R-:W-:-:S02]  /*6fc0*/  FFMA.FTZ R142, R209, R3, R142 ;  /* 0x00000003d18e7223 */ /* 0x000fc4000001008e */
[----:B------:R-:W-:Y:S02]  /*6fd0*/  FADD.FTZ R145, R145, R146 ;  /* 0x0000009291917221 */ /* 0x000fe40000010000 */
[----:B------:R-:W-:-:S03]  /*6fe0*/  FADD.FTZ R141, R141, R142 ;  /* 0x0000008e8d8d7221 */ /* 0x000fc60000010000 */
[----:B------:R-:W-:Y:S01]  /*6ff0*/  HMMA.16816.F32.BF16 R96, R4, R10, R96 ;  /* 0x0000000a0460723c */ /* 0x000fe20000041860 */
[----:B------:R-:W-:Y:S06]  /*7000*/  LDSM.16.MT88.4 R8, [R184+0x14800] ;  /* 0x01480000b808783b */ /* 0x000fec0000004200 */
[----:B-1----:R-:W-:Y:S02]  /*7010*/  F2FP.BF16.PACK_AB R4, R156, R155 ;  /* 0x0000009b9c04723e */ /* 0x002fe400000010ff */
[----:B----4-:R-:W-:Y:S02]  /*7020*/  F2FP.BF16.PACK_AB R5, R162, R159 ;  /* 0x0000009fa205723e */ /* 0x010fe400000010ff */
[----:B------:R-:W-:-:S02]  /*7030*/  F2FP.BF16.PACK_AB R6, R158, R157 ;  /* 0x0000009d9e06723e */ /* 0x000fc400000010ff */
[----:B------:R-:W-:-:S07]  /*7040*/  F2FP.BF16.PACK_AB R7, R161, R160 ;  /* 0x000000a0a107723e */ /* 0x000fce00000010ff */
[C---:B--2---:R-:W-:Y:S08]  /*7050*/  HMMA.16816.F32.BF16 R128, R4.reuse, R12, R128 ;  /* 0x0000000c0480723c */ /* 0x044ff00000041880 */
        /* <DEDUP_REMOVED lines=8> */
[C---:B---3--:R-:W-:Y:S08]  /*70e0*/  HMMA.16816.F32.BF16 R52, R4.reuse, R16, R52 ;  /* 0x000000100434723c */ /* 0x048ff00000041834 */
[C---:B------:R-:W-:Y:S01]  /*70f0*/  HMMA.16816.F32.BF16 R56, R4.reuse, R18, R56 ;  /* 0x000000120438723c */ /* 0x040fe20000041838 */
[----:B------:R-:W3:Y:S07]  /*7100*/  LDSM.16.MT88.4 R16, [R184+0x16800] ;  /* 0x01680000b810783b */ /* 0x000eee0000004200 */
[C---:B-1----:R-:W-:Y:S08]  /*7110*/  HMMA.16816.F32.BF16 R68, R4.reuse, R12, R68 ;  /* 0x0000000c0444723c */ /* 0x042ff00000041844 */
[C---:B------:R-:W-:Y:S01]  /*7120*/  HMMA.16816.F32.BF16 R72, R4.reuse, R14, R72 ;  /* 0x0000000e0448723c */ /* 0x040fe20000041848 */
[----:B------:R-:W1:Y:S07]  /*7130*/  LDSM.16.MT88.4 R12, [R188+0x13000] ;  /* 0x01300000bc0c783b */ /* 0x000e6e0000004200 */
[C---:B------:R-:W-:Y:S08]  /*7140*/  HMMA.16816.F32.BF16 R60, R4.reuse, R8, R60 ;  /* 0x00000008043c723c */ /* 0x040ff0000004183c */
[C---:B------:R-:W-:Y:S01]  /*7150*/  HMMA.16816.F32.BF16 R64, R4.reuse, R10, R64 ;  /* 0x0000000a0440723c */ /* 0x040fe20000041840 */
[----:B------:R-:W5:Y:S07]  /*7160*/  LDSM.16.MT88.4 R8, [R186+0x13000] ;  /* 0x01300000ba08783b */ /* 0x000f6e0000004200 */
        /* <DEDUP_REMOVED lines=12> */
[C---:B----4-:R-:W-:Y:S08]  /*7230*/  HMMA.16816.F32.BF16 R84, R4.reuse, R20, R84 ;  /* 0x000000140454723c */ /* 0x050ff00000041854 */
[C---:B------:R-:W-:Y:S01]  /*7240*/  HMMA.16816.F32.BF16 R88, R4.reuse, R22, R88 ;  /* 0x000000160458723c */ /* 0x040fe20000041858 */
[----:B------:R-:W-:Y:S07]  /*7250*/  LDSM.16.MT88.4 R20, [R186+0x15000] ;  /* 0x01500000ba14783b */ /* 0x000fee0000004200 */
[C---:B---3--:R-:W-:Y:S08]  /*7260*/  HMMA.16816.F32.BF16 R92, R4.reuse, R16, R92 ;  /* 0x00000010045c723c */ /* 0x048ff0000004185c */
[----:B------:R-:W-:Y:S01]  /*7270*/  HMMA.16816.F32.BF16 R96, R4, R18, R96 ;  /* 0x000000120460723c */ /* 0x000fe20000041860 */
[----:B------:R-:W3:Y:S06]  /*7280*/  LDSM.16.MT88.4 R16, [R185+0x15000] ;  /* 0x01500000b910783b */ /* 0x000eec0000004200 */
[----:B------:R-:W-:-:S02]  /*7290*/  F2FP.BF16.PACK_AB R4, R168, R163 ;  /* 0x000000a3a804723e */ /* 0x000fc400000010ff */
[----:B------:R-:W-:Y:S02]  /*72a0*/  F2FP.BF16.PACK_AB R5, R167, R166 ;  /* 0x000000a6a705723e */ /* 0x000fe400000010ff */
[----:B------:R-:W-:Y:S02]  /*72b0*/  F2FP.BF16.PACK_AB R6, R219, R164 ;  /* 0x000000a4db06723e */ /* 0x000fe400000010ff */
[----:B------:R-:W-:-:S07]  /*72c0*/  F2FP.BF16.PACK_AB R7, R170, R169 ;  /* 0x000000a9aa07723e */ /* 0x000fce00000010ff */
[C---:B-1----:R-:W-:Y:S08]  /*72d0*/  HMMA.16816.F32.BF16 R128, R4.reuse, R12, R128 ;  /* 0x0000000c0480723c */ /* 0x042ff00000041880 */
[C---:B------:R-:W-:Y:S01]  /*72e0*/  HMMA.16816.F32.BF16 R124, R4.reuse, R14, R124 ;  /* 0x0000000e047c723c */ /* 0x040fe2000004187c */
[----:B------:R-:W1:Y:S07]  /*72f0*/  LDSM.16.MT88.4 R12, [R184+0x15000] ;  /* 0x01500000b80c783b */ /* 0x000e6e0000004200 */
[C---:B-----5:R-:W-:Y:S08]  /*7300*/  HMMA.16816.F32.BF16 R120, R4.reuse, R8, R120 ;  /* 0x000000080478723c */ /* 0x060ff00000041878 */
[C---:B------:R-:W-:Y:S01]  /*7310*/  HMMA.16816.F32.BF16 R116, R4.reuse, R10, R116 ;  /* 0x0000000a0474723c */ /* 0x040fe20000041874 */
[----:B------:R-:W4:Y:S07]  /*7320*/  LDSM.16.MT88.4 R8, [R188+0x17000] ;  /* 0x01700000bc08783b */ /* 0x000f2e0000004200 */
[C---:B--2---:R-:W-:Y:S08]  /*7330*/  HMMA.16816.F32.BF16 R36, R4.reuse, R24, R36 ;  /* 0x000000180424723c */ /* 0x044ff00000041824 */
[C---:B------:R-:W-:Y:S01]  /*7340*/  HMMA.16816.F32.BF16 R40, R4.reuse, R26, R40 ;  /* 0x0000001a0428723c */ /* 0x040fe20000041828 */
[----:B------:R-:W2:Y:S07]  /*7350*/  LDSM.16.MT88.4 R24, [R186+0x17000] ;  /* 0x01700000ba18783b */ /* 0x000eae0000004200 */
[C---:B---3--:R-:W-:Y:S08]  /*7360*/  HMMA.16816.F32.BF16 R52, R4.reuse, R16, R52 ;  /* 0x000000100434723c */ /* 0x048ff00000041834 */
[C---:B------:R-:W-:Y:S01]  /*7370*/  HMMA.16816.F32.BF16 R56, R4.reuse, R18, R56 ;  /* 0x000000120438723c */ /* 0x040fe20000041838 */
[----:B------:R-:W3:Y:S07]  /*7380*/  LDSM.16.MT88.4 R16, [R185+0x17000] ;  /* 0x01700000b910783b */ /* 0x000eee0000004200 */
[C---:B-1----:R-:W-:Y:S08]  /*7390*/  HMMA.16816.F32.BF16 R60, R4.reuse, R12, R60 ;  /* 0x0000000c043c723c */ /* 0x042ff0000004183c */
[C---:B------:R-:W-:Y:S01]  /*73a0*/  HMMA.16816.F32.BF16 R64, R4.reuse, R14, R64 ;  /* 0x0000000e0440723c */ /* 0x040fe20000041840 */
[----:B------:R-:W1:Y:S07]  /*73b0*/  LDSM.16.MT88.4 R12, [R184+0x17000] ;  /* 0x01700000b80c783b */ /* 0x000e6e0000004200 */
        /* <DEDUP_REMOVED lines=14> */
[----:B------:R-:W-:Y:S07]  /*74a0*/  LDSM.16.MT88.4 R24, [R188+0x15800] ;  /* 0x01580000bc18783b */ /* 0x000fee0000004200 */
[C---:B---3--:R-:W-:Y:S08]  /*74b0*/  HMMA.16816.F32.BF16 R84, R4.reuse, R16, R84 ;  /* 0x000000100454723c */ /* 0x048ff00000041854 */
[C---:B------:R-:W-:Y:S01]  /*74c0*/  HMMA.16816.F32.BF16 R88, R4.reuse, R18, R88 ;  /* 0x000000120458723c */ /* 0x040fe20000041858 */
[----:B------:R-:W2:Y:S07]  /*74d0*/  LDSM.16.MT88.4 R16, [R184+0x15800] ;  /* 0x01580000b810783b */ /* 0x000eae0000004200 */
[C---:B-1----:R-:W-:Y:S08]  /*74e0*/  HMMA.16816.F32.BF16 R92, R4.reuse, R12, R92 ;  /* 0x0000000c045c723c */ /* 0x042ff0000004185c */
[----:B------:R-:W-:Y:S01]  /*74f0*/  HMMA.16816.F32.BF16 R96, R4, R14, R96 ;  /* 0x0000000e0460723c */ /* 0x000fe20000041860 */
[----:B------:R-:W1:Y:S06]  /*7500*/  LDSM.16.MT88.4 R12, [R188+0x17800] ;  /* 0x01780000bc0c783b */ /* 0x000e6c0000004200 */
[----:B------:R-:W-:-:S02]  /*7510*/  F2FP.BF16.PACK_AB R4, R165, R154 ;  /* 0x0000009aa504723e */ /* 0x000fc400000010ff */
[----:B------:R-:W-:Y:S02]  /*7520*/  F2FP.BF16.PACK_AB R5, R214, R151 ;  /* 0x00000097d605723e */ /* 0x000fe400000010ff */
[----:B------:R-:W-:Y:S02]  /*7530*/  F2FP.BF16.PACK_AB R6, R153, R152 ;  /* 0x000000989906723e */ /* 0x000fe400000010ff */
[----:B------:R-:W-:-:S07]  /*7540*/  F2FP.BF16.PACK_AB R7, R150, R171 ;  /* 0x000000ab9607723e */ /* 0x000fce00000010ff */
[C---:B----4-:R-:W-:Y:S08]  /*7550*/  HMMA.16816.F32.BF16 R128, R4.reuse, R8, R128 ;  /* 0x000000080480723c */ /* 0x050ff00000041880 */
[C---:B------:R-:W-:Y:S01]  /*7560*/  HMMA.16816.F32.BF16 R124, R4.reuse, R10, R124 ;  /* 0x0000000a047c723c */ /* 0x040fe2000004187c */
[----:B------:R-:W3:Y:S07]  /*7570*/  LDSM.16.MT88.4 R8, [R186+0x17800] ;  /* 0x01780000ba08783b */ /* 0x000eee0000004200 */
[C---:B--2---:R-:W-:Y:S07]  /*7580*/  HMMA.16816.F32.BF16 R60, R4.reuse, R16, R60 ;  /* 0x00000010043c723c */ /* 0x044fee000004183c */
[----:B------:R-:W-:Y:S01]  /*7590*/  FADD.FTZ R16, R140, R141 ;  /* 0x0000008d8c107221 */ /* 0x000fe20000010000 */
[----:B------:R-:W-:Y:S03]  /*75a0*/  HMMA.16816.F32.BF16 R36, R4, R24, R36 ;  /* 0x000000180424723c */ /* 0x000fe60000041824 */
[----:B------:R-:W-:-:S04]  /*75b0*/  FADD.FTZ R16, R147, R16 ;  /* 0x0000001093107221 */ /* 0x000fc80000010000 */
[----:B------:R-:W-:Y:S01]  /*75c0*/  FADD.FTZ R3, R159, R16 ;  /* 0x000000109f037221 */ /* 0x000fe20000010000 */
[----:B------:R-:W-:Y:S01]  /*75d0*/  HMMA.16816.F32.BF16 R40, R4, R26, R40 ;  /* 0x0000001a0428723c */ /* 0x000fe20000041828 */
[----:B------:R-:W2:Y:S02]  /*75e0*/  LDSM.16.MT88.4 R24, [R185+0x17800] ;  /* 0x01780000b918783b */ /* 0x000ea40000004200 */
[----:B------:R-:W-:-:S04]  /*75f0*/  FADD.FTZ R3, R162, R3 ;  /* 0x00000003a2037221 */ /* 0x000fc80000010000 */
[----:B------:R-:W-:Y:S01]  /*7600*/  FADD.FTZ R160, R160, R3 ;  /* 0x00000003a0a07221 */ /* 0x000fe20000010000 */
[----:B-1----:R-:W-:Y:S03]  /*7610*/  HMMA.16816.F32.BF16 R68, R4, R12, R68 ;  /* 0x0000000c0444723c */ /* 0x002fe60000041844 */
[----:B------:R-:W-:-:S05]  /*7620*/  FADD.FTZ R161, R161, R160 ;  /* 0x000000a0a1a17221 */ /* 0x000fca0000010000 */
[C---:B------:R-:W-:Y:S01]  /*7630*/  HMMA.16816.F32.BF16 R72, R4.reuse, R14, R72 ;  /* 0x0000000e0448723c */ /* 0x040fe20000041848 */
[----:B------:R-:W1:Y:S07]  /*7640*/  LDSM.16.MT88.4 R12, [R184+0x17800] ;  /* 0x01780000b80c783b */ /* 0x000e6e0000004200 */
[C---:B---3--:R-:W-:Y:S07]  /*7650*/  HMMA.16816.F32.BF16 R76, R4.reuse, R8, R76 ;  /* 0x00000008044c723c */ /* 0x048fee000004184c */
[----:B------:R-:W-:Y:S01]  /*7660*/  FADD.FTZ R8, R144, R145 ;  /* 0x0000009190087221 */ /* 0x000fe20000010000 */
[----:B------:R-:W-:Y:S03]  /*7670*/  HMMA.16816.F32.BF16 R120, R4, R136, R120 ;  /* 0x000000880478723c */ /* 0x000fe60000041878 */
[----:B------:R-:W-:-:S04]  /*7680*/  FADD.FTZ R8, R143, R8 ;  /* 0x000000088f087221 */ /* 0x000fc80000010000 */
[----:B------:R-:W-:Y:S01]  /*7690*/  FADD.FTZ R155, R155, R8 ;  /* 0x000000089b9b7221 */ /* 0x000fe20000010000 */
[C---:B------:R-:W-:Y:S01]  /*76a0*/  HMMA.16816.F32.BF16 R116, R4.reuse, R138, R116 ;  /* 0x0000008a0474723c */ /* 0x040fe20000041874 */
[----:B------:R-:W-:Y:S02]  /*76b0*/  FADD.FTZ R8, R166, R161 ;  /* 0x000000a1a6087221 */ /* 0x000fe40000010000 */
[----:B------:R-:W-:Y:S02]  /*76c0*/  FADD.FTZ R156, R156, R155 ;  /* 0x0000009b9c9c7221 */ /* 0x000fe40000010000 */
[----:B------:R-:W-:Y:S02]  /*76d0*/  FADD.FTZ R8, R167, R8 ;  /* 0x00000008a7087221 */ /* 0x000fe40000010000 */
[----:B------:R-:W-:Y:S01]  /*76e0*/  FADD.FTZ R157, R157, R156 ;  /* 0x0000009c9d9d7221 */ /* 0x000fe20000010000 */
[----:B------:R-:W-:Y:S01]  /*76f0*/  HMMA.16816.F32.BF16 R112, R4, R132, R112 ;  /* 0x000000840470723c */ /* 0x000fe20000041870 */
[----:B------:R-:W-:-:S02]  /*7700*/  FADD.FTZ R169, R169, R8 ;  /* 0x00000008a9a97221 */ /* 0x000fc40000010000 */
[----:B------:R-:W-:Y:S02]  /*7710*/  FADD.FTZ R158, R158, R157 ;  /* 0x0000009d9e9e7221 */ /* 0x000fe40000010000 */
[----:B------:R-:W-:Y:S02]  /*7720*/  FADD.FTZ R170, R170, R169 ;  /* 0x000000a9aaaa7221 */ /* 0x000fe40000010000 */
[----:B------:R-:W-:Y:S01]  /*7730*/  FADD.FTZ R3, R163, R158 ;  /* 0x0000009ea3037221 */ /* 0x000fe20000010000 */
[----:B------:R-:W-:Y:S01]  /*7740*/  HMMA.16816.F32.BF16 R108, R4, R134, R108 ;  /* 0x00000086046c723c */ /* 0x000fe2000004186c */
[----:B------:R-:W-:Y:S01]  /*7750*/  FADD.FTZ R151, R151, R170 ;  /* 0x000000aa97977221 */ /* 0x000fe20000010000 */
[----:B------:R-:W-:Y:S01]  /*7760*/  MOV R132, R2 ;  /* 0x0000000200847202 */ /* 0x000fe20000000f00 */
[----:B------:R-:W-:Y:S02]  /*7770*/  FADD.FTZ R3, R168, R3 ;  /* 0x00000003a8037221 */ /* 0x000fe40000010000 */
[----:B------:R-:W-:-:S02]  /*7780*/  FADD.FTZ R214, R214, R151 ;  /* 0x00000097d6d67221 */ /* 0x000fc40000010000 */
[----:B------:R-:W-:Y:S01]  /*7790*/  FADD.FTZ R164, R164, R3 ;  /* 0x00000003a4a47221 */ /* 0x000fe20000010000 */
[C---:B------:R-:W-:Y:S01]  /*77a0*/  HMMA.16816.F32.BF16 R104, R4.reuse, R32, R104 ;  /* 0x000000200468723c */ /* 0x040fe20000041868 */
[----:B------:R-:W-:Y:S01]  /*77b0*/  FADD.FTZ R171, R171, R214 ;  /* 0x000000d6abab7221 */ /* 0x000fe20000010000 */
[----:B------:R-:W-:Y:S01]  /*77c0*/  MOV R3, R0 ;  /* 0x0000000000037202 */ /* 0x000fe20000000f00 */
[----:B------:R-:W-:Y:S02]  /*77d0*/  FADD.FTZ R219, R219, R164 ;  /* 0x000000a4dbdb7221 */ /* 0x000fe40000010000 */
[----:B------:R-:W-:Y:S02]  /*77e0*/  FADD.FTZ R209, R150, R171 ;  /* 0x000000ab96d17221 */ /* 0x000fe40000010000 */
[----:B------:R-:W-:Y:S01]  /*77f0*/  FADD.FTZ R154, R154, R219 ;  /* 0x000000db9a9a7221 */ /* 0x000fe20000010000 */
[----:B------:R-:W-:Y:S03]  /*7800*/  HMMA.16816.F32.BF16 R100, R4, R34, R100 ;  /* 0x000000220464723c */ /* 0x000fe60000041864 */
[----:B------:R-:W-:-:S04]  /*7810*/  FADD.FTZ R165, R165, R154 ;  /* 0x0000009aa5a57221 */ /* 0x000fc80000010000 */
[----:B------:R-:W-:Y:S01]  /*7820*/  FADD.FTZ R152, R152, R165 ;  /* 0x000000a598987221 */ /* 0x000fe20000010000 */
[----:B------:R-:W-:Y:S03]  /*7830*/  HMMA.16816.F32.BF16 R44, R4, R28, R44 ;  /* 0x0000001c042c723c */ /* 0x000fe6000004182c */
[----:B------:R-:W-:-:S05]  /*7840*/  FADD.FTZ R215, R153, R152 ;  /* 0x0000009899d77221 */ /* 0x000fca0000010000 */
        /* <DEDUP_REMOVED lines=8> */
[----:B------:R-:W-:Y:S01]  /*78d0*/  HMMA.16816.F32.BF16 R96, R4, R14, R96 ;  /* 0x0000000e0460723c */ /* 0x000fe20000041860 */
[----:B------:R-:W-:Y:S07]  /*78e0*/  @!P0 BRA `(.L_x_248) ;  /* 0x00002e0000008947 */ /* 0x000fee0003800000 */
[----:B------:R-:W-:Y:S01]  /*78f0*/  UIADD3 UR15, UR8, -0x3, URZ ;  /* 0xfffffffd080f7890 */ /* 0x000fe2000fffe03f */
[----:B------:R-:W-:-:S04]  /*7900*/  DEPBAR.LE SB0, 0x0 ;  /* 0x000080000000791a */ /* 0x000fc80000000000 */
[----:B------:R-:W-:Y:S01]  /*7910*/  USHF.R.S32.HI UR12, URZ, 0x1f, UR15 ;  /* 0x0000001f3f0c7899 */ /* 0x000fe2000801140f */
[----:B------:R-:W-:Y:S01]  /*7920*/  IMAD.MOV.U32 R4, RZ, RZ, c[0x0][0x1a0] ;  /* 0x00006800ff047624 */ /* 0x000fe200078e00ff */
[----:B------:R-:W-:Y:S01]  /*7930*/  ULDC.64 UR4, c[0x0][0x1a0] ;  /* 0x0000680000047ab9 */ /* 0x000fe20000000a00 */
[----:B------:R-:W-:Y:S01]  /*7940*/  IMAD.MOV.U32 R3, RZ, RZ, c[0x0][0x1a4] ;  /* 0x00006900ff037624 */ /* 0x000fe200078e00ff */
[----:B------:R-:W-:Y:S02]  /*7950*/  UIMAD UR12, UR12, UR4, URZ ;  /* 0x000000040c0c72a4 */ /* 0x000fe4000f8e023f */
        /* <DEDUP_REMOVED lines=11> */
[----:B------:R-:W-:Y:S02]  /*7a10*/  LEA R28, P0, R4, R8, 0x6 ;  /* 0x00000008041c7211 */ /* 0x000fe400078030ff */
[----:B------:R-:W-:-:S04]  /*7a20*/  LEA.HI.X R9, R6, c[0x0][0x174], R5, 0x1, P1 ;  /* 0x00005d0006097a11 */ /* 0x000fc800008f0c05 */
[----:B------:R-:W-:Y:S02]  /*7a30*/  LEA.HI.X R29, R4, R9, R3, 0x6, P0 ;  /* 0x00000009041d7211 */ /* 0x000fe400000f3403 */
[----:B------:R-:W-:Y:S01]  /*7a40*/  PLOP3.LUT P0, PT, PT, PT, UP0, 0x80, 0x0 ;  /* 0x000000000000781c */ /* 0x000fe20003f0f008 */
        /* <DEDUP_REMOVED lines=9> */
[----:B------:R-:W-:Y:S04]  /*7ae0*/  LDSM.16.M88.4 R24, [R194] ;  /* 0x00000000c218783b */ /* 0x000fe80000000200 */
[----:B------:R-:W3:Y:S04]  /*7af0*/  LDSM.16.M88.4 R144, [R193+0xc000] ;  /* 0x00c00000c190783b */ /* 0x000ee80000000200 */
[----:B------:R-:W4:Y:S04]  /*7b00*/  LDSM.16.M88.4 R136, [R193+0xc800] ;  /* 0x00c80000c188783b */ /* 0x000f280000000200 */
[----:B------:R-:W5:Y:S04]  /*7b10*/  LDSM.16.M88.4 R32, [R193+0xd000] ;  /* 0x00d00000c120783b */ /* 0x000f680000000200 */
[----:B------:R-:W2:Y:S04]  /*7b20*/  LDSM.16.M88.4 R152, [R193+0xd800] ;  /* 0x00d80000c198783b */ /* 0x000ea80000000200 */
[----:B------:R-:W-:Y:S04]  /*7b30*/  LDSM.16.M88.4 R4, [R192] ;  /* 0x00000000c004783b */ /* 0x000fe80000000200 */
[----:B------:R-:W2:Y:S04]  /*7b40*/  LDSM.16.M88.4 R20, [R191] ;  /* 0x00000000bf14783b */ /* 0x000ea80000000200 */
[----:B------:R-:W2:Y:S04]  /*7b50*/  LDSM.16.M88.4 R16, [R183] ;  /* 0x00000000b710783b */ /* 0x000ea80000000200 */
[----:B------:R-:W2:Y:S04]  /*7b60*/  LDSM.16.M88.4 R12, [R182] ;  /* 0x00000000b60c783b */ /* 0x000ea80000000200 */
[----:B-1----:R-:W1:Y:S04]  /*7b70*/  LDSM.16.M88.4 R8, [R181] ;  /* 0x00000000b508783b */ /* 0x002e680000000200 */
[----:B------:R-:W-:Y:S01]  /*7b80*/  LDSM.16.M88.4 R168, [R187+0xc000] ;  /* 0x00c00000bba8783b */ /* 0x000fe20000000200 */
[C---:B---3--:R-:W-:Y:S03]  /*7b90*/  HMMA.16816.F32.BF16 R148, R24.reuse, R144, RZ ;  /* 0x000000901894723c */ /* 0x048fe600000418ff */
[----:B------:R-:W-:Y:S04]  /*7ba0*/  LDSM.16.M88.4 R164, [R187+0xc800] ;  /* 0x00c80000bba4783b */ /* 0x000fe80000000200 */
[----:B------:R-:W-:Y:S01]  /*7bb0*/  LDSM.16.M88.4 R160, [R187+0xd000] ;  /* 0x00d00000bba0783b */ /* 0x000fe20000000200 */
[C---:B----4-:R-:W-:Y:S03]  /*7bc0*/  HMMA.16816.F32.BF16 R140, R24.reuse, R136, RZ ;  /* 0x00000088188c723c */ /* 0x050fe600000418ff */
[----:B------:R-:W-:Y:S04]  /*7bd0*/  LDSM.16.M88.4 R156, [R187+0xd800] ;  /* 0x00d80000bb9c783b */ /* 0x000fe80000000200 */
[----:B------:R-:W0:Y:S01]  /*7be0*/  LDGDEPBAR ;  /* 0x00000000000079af */ /* 0x000e220000000000 */
[C---:B-----5:R-:W-:Y:S08]  /*7bf0*/  HMMA.16816.F32.BF16 R132, R24.reuse, R32, RZ ;  /* 0x000000201884723c */ /* 0x060ff000000418ff */
[C---:B------:R-:W-:Y:S08]  /*7c00*/  HMMA.16816.F32.BF16 R144, R24.reuse, R146, RZ ;  /* 0x000000921890723c */ /* 0x040ff000000418ff */
[C---:B------:R-:W-:Y:S08]  /*7c10*/  HMMA.16816.F32.BF16 R136, R24.reuse, R138, RZ ;  /* 0x0000008a1888723c */ /* 0x040ff000000418ff */
[C---:B------:R-:W-:Y:S08]  /*7c20*/  HMMA.16816.F32.BF16 R32, R24.reuse, R34, RZ ;  /* 0x000000221820723c */ /* 0x040ff000000418ff */
[C---:B--2---:R-:W-:Y:S08]  /*7c30*/  HMMA.16816.F32.BF16 R28, R24.reuse, R152, RZ ;  /* 0x00000098181c723c */ /* 0x044ff000000418ff */
[----:B------:R-:W-:Y:S01]  /*7c40*/  HMMA.16816.F32.BF16 R24, R24, R154, RZ ;  /* 0x0000009a1818723c */ /* 0x000fe200000418ff */
[----:B------:R-:W2:Y:S07]  /*7c50*/  LDSM.16.M88.4 R152, [R190] ;  /* 0x00000000be98783b */ /* 0x000eae0000000200 */
[C---:B------:R-:W-:Y:S08]  /*7c60*/  HMMA.16816.F32.BF16 R148, R4.reuse, R20, R148 ;  /* 0x000000140494723c */ /* 0x040ff00000041894 */
[C---:B------:R-:W-:Y:S01]  /*7c70*/  HMMA.16816.F32.BF16 R144, R4.reuse, R22, R144 ;  /* 0x000000160490723c */ /* 0x040fe20000041890 */
[----:B------:R-:W-:Y:S07]  /*7c80*/  LDSM.16.M88.4 R20, [R180] ;  /* 0x00000000b414783b */ /* 0x000fee0000000200 */
[C---:B------:R-:W-:Y:S08]  /*7c90*/  HMMA.16816.F32.BF16 R140, R4.reuse, R16, R140 ;  /* 0x00000010048c723c */ /* 0x040ff0000004188c */
[C---:B------:R-:W-:Y:S01]  /*7ca0*/  HMMA.16816.F32.BF16 R136, R4.reuse, R18, R136 ;  /* 0x000000120488723c */ /* 0x040fe20000041888 */
[----:B------:R-:W-:Y:S07]  /*7cb0*/  LDSM.16.M88.4 R16, [R180+0x800] ;  /* 0x00080000b410783b */ /* 0x000fee0000000200 */
[C---:B------:R-:W-:Y:S08]  /*7cc0*/  HMMA.16816.F32.BF16 R132, R4.reuse, R12, R132 ;  /* 0x0000000c0484723c */ /* 0x040ff00000041884 */
[C---:B------:R-:W-:Y:S01]  /*7cd0*/  HMMA.16816.F32.BF16 R32, R4.reuse, R14, R32 ;  /* 0x0000000e0420723c */ /* 0x040fe20000041820 */
[----:B------:R-:W-:Y:S07]  /*7ce0*/  LDSM.16.M88.4 R12, [R180+0x1000] ;  /* 0x00100000b40c783b */ /* 0x000fee0000000200 */
[C---:B-1----:R-:W-:Y:S08]  /*7cf0*/  HMMA.16816.F32.BF16 R28, R4.reuse, R8, R28 ;  /* 0x00000008041c723c */ /* 0x042ff0000004181c */
[----:B------:R-:W-:Y:S01]  /*7d00*/  HMMA.16816.F32.BF16 R24, R4, R10, R24 ;  /* 0x0000000a0418723c */ /* 0x000fe20000041818 */
[----:B------:R-:W1:Y:S04]  /*7d10*/  LDSM.16.M88.4 R4, [R189] ;  /* 0x00000000bd04783b */ /* 0x000e680000000200 */
[----:B------:R-:W3:Y:S03]  /*7d20*/  LDSM.16.M88.4 R8, [R180+0x1800] ;  /* 0x00180000b408783b */ /* 0x000ee60000000200 */
[C---:B--2---:R-:W-:Y:S08]  /*7d30*/  HMMA.16816.F32.BF16 R148, R152.reuse, R168, R148 ;  /* 0x000000a89894723c */ /* 0x044ff00000041894 */
[C---:B------:R-:W-:Y:S01]  /*7d40*/  HMMA.16816.F32.BF16 R144, R152.reuse, R170, R144 ;  /* 0x000000aa9890723c */ /* 0x040fe20000041890 */
[----:B------:R-:W-:Y:S07]  /*7d50*/  LDSM.16.M88.4 R168, [R193+0xe000] ;  /* 0x00e00000c1a8783b */ /* 0x000fee0000000200 */
        /* <DEDUP_REMOVED lines=18> */
[----:B------:R-:W-:Y:S07]  /*7e80*/  LDSM.16.M88.4 R12, [R177] ;  /* 0x00000000b10c783b */ /* 0x000fee0000000200 */
[C---:B---3--:R-:W-:Y:S08]  /*7e90*/  HMMA.16816.F32.BF16 R28, R4.reuse, R8, R28 ;  /* 0x00000008041c723c */ /* 0x048ff0000004181c */
[----:B------:R-:W-:Y:S01]  /*7ea0*/  HMMA.16816.F32.BF16 R24, R4, R10, R24 ;  /* 0x0000000a0418723c */ /* 0x000fe20000041818 */
[----:B------:R-:W1:Y:S04]  /*7eb0*/  LDSM.16.M88.4 R4, [R192+0x4000] ;  /* 0x00400000c004783b */ /* 0x000e680000000200 */
[----:B------:R-:W3:Y:S03]  /*7ec0*/  LDSM.16.M88.4 R8, [R176] ;  /* 0x00000000b008783b */ /* 0x000ee60000000200 */
        /* <DEDUP_REMOVED lines=9> */
[C---:B----4-:R-:W-:Y:S08]  /*7f60*/  HMMA.16816.F32.BF16 R28, R152.reuse, R156, R28 ;  /* 0x0000009c981c723c */ /* 0x050ff0000004181c */
[----:B------:R-:W-:Y:S01]  /*7f70*/  HMMA.16816.F32.BF16 R24, R152, R158, R24 ;  /* 0x0000009e9818723c */ /* 0x000fe20000041818 */
[----:B------:R-:W2:Y:S04]  /*7f80*/  LDSM.16.M88.4 R152, [R190+0x4000] ;  /* 0x00400000be98783b */ /* 0x000ea80000000200 */
[----:B------:R-:W4:Y:S03]  /*7f90*/  LDSM.16.M88.4 R156, [R187+0xf800] ;  /* 0x00f80000bb9c783b */ /* 0x000f260000000200 */
[C---:B-1----:R-:W-:Y:S08]  /*7fa0*/  HMMA.16816.F32.BF16 R148, R4.reuse, R20, R148 ;  /* 0x000000140494723c */ /* 0x042ff00000041894 */
        /* <DEDUP_REMOVED lines=8> */
[C---:B---3--:R-:W-:Y:S08]  /*8030*/  HMMA.16816.F32.BF16 R28, R4.reuse, R8, R28 ;  /* 0x00000008041c723c */ /* 0x048ff0000004181c */
[----:B------:R-:W-:Y:S01]  /*8040*/  HMMA.16816.F32.BF16 R24, R4, R10, R24 ;  /* 0x0000000a0418723c */ /* 0x000fe20000041818 */
[----:B------:R-:W1:Y:S04]  /*8050*/  LDSM.16.M88.4 R4, [R189+0x4000] ;  /* 0x00400000bd04783b */ /* 0x000e680000000200 */
        /* <DEDUP_REMOVED lines=32> */
[----:B------:R-:W2:Y:S07]  /*8260*/  LDSM.16.M88.4 R164, [R187+0x10000] ;  /* 0x01000000bba4783b */ /* 0x000eae0000000200 */
[C---:B------:R-:W-:Y:S08]  /*8270*/  HMMA.16816.F32.BF16 R132, R152.reuse, R160, R132 ;  /* 0x000000a09884723c */ /* 0x040ff00000041884 */
[C---:B------:R-:W-:Y:S01]  /*8280*/  HMMA.16816.F32.BF16 R32, R152.reuse, R162, R32 ;  /* 0x000000a29820723c */ /* 0x040fe20000041820 */
[----:B------:R-:W5:Y:S07]  /*8290*/  LDSM.16.M88.4 R160, [R187+0x10800] ;  /* 0x01080000bba0783b */ /* 0x000f6e0000000200 */
[C---:B----4-:R-:W-:Y:S08]  /*82a0*/  HMMA.16816.F32.BF16 R28, R152.reuse, R156, R28 ;  /* 0x0000009c981c723c */ /* 0x050ff0000004181c */
[----:B------:R-:W-:Y:S01]  /*82b0*/  HMMA.16816.F32.BF16 R24, R152, R158, R24 ;  /* 0x0000009e9818723c */ /* 0x000fe20000041818 */
[----:B------:R-:W4:Y:S04]  /*82c0*/  LDSM.16.M88.4 R156, [R187+0x11000] ;  /* 0x01100000bb9c783b */ /* 0x000f280000000200 */
[----:B------:R-:W2:Y:S03]  /*82d0*/  LDSM.16.M88.4 R152, [R187+0x11800] ;  /* 0x01180000bb98783b */ /* 0x000ea60000000200 */
        /* <DEDUP_REMOVED lines=8> */
[----:B------:R-:W1:Y:S07]  /*8360*/  LDSM.16.M88.4 R12, [R180+0x4800] ;  /* 0x00480000b40c783b */ /* 0x000e6e0000000200 */
[C---:B---3--:R-:W-:Y:S08]  /*8370*/  HMMA.16816.F32.BF16 R28, R4.reuse, R8, R28 ;  /* 0x00000008041c723c */ /* 0x048ff0000004181c */
[----:B------:R-:W-:Y:S01]  /*8380*/  HMMA.16816.F32.BF16 R24, R4, R10, R24 ;  /* 0x0000000a0418723c */ /* 0x000fe20000041818 */
[----:B------:R-:W3:Y:S04]  /*8390*/  LDSM.16.M88.4 R8, [R180+0x5000] ;  /* 0x00500000b408783b */ /* 0x000ee80000000200 */
[----:B------:R-:W1:Y:S01]  /*83a0*/  LDSM.16.M88.4 R4, [R180+0x5800] ;  /* 0x00580000b404783b */ /* 0x000e620000000200 */
[----:B------:R-:W-:-:S04]  /*83b0*/  DEPBAR.LE SB0, 0x0 ;  /* 0x000080000000791a */ /* 0x000fc80000000000 */
[C---:B--2---:R-:W-:Y:S08]  /*83c0*/  HMMA.16816.F32.BF16 R148, R168.reuse, R164, R148 ;  /* 0x000000a4a894723c */ /* 0x044ff00000041894 */
[C---:B------:R-:W-:Y:S08]  /*83d0*/  HMMA.16816.F32.BF16 R144, R168.reuse, R166, R144 ;  /* 0x000000a6a890723c */ /* 0x040ff00000041890 */
[C---:B-----5:R-:W-:Y:S08]  /*83e0*/  HMMA.16816.F32.BF16 R140, R168.reuse, R160, R140 ;  /* 0x000000a0a88c723c */ /* 0x060ff0000004188c */
[C---:B------:R-:W-:Y:S08]  /*83f0*/  HMMA.16816.F32.BF16 R136, R168.reuse, R162, R136 ;  /* 0x000000a2a888723c */ /* 0x040ff00000041888 */
[C---:B----4-:R-:W-:Y:S08]  /*8400*/  HMMA.16816.F32.BF16 R132, R168.reuse, R156, R132 ;  /* 0x0000009ca884723c */ /* 0x050ff00000041884 */
[C---:B------:R-:W-:Y:S08]  /*8410*/  HMMA.16816.F32.BF16 R32, R168.reuse, R158, R32 ;  /* 0x0000009ea820723c */ /* 0x040ff00000041820 */
[C---:B------:R-:W-:Y:S08]  /*8420*/  HMMA.16816.F32.BF16 R28, R168.reuse, R152, R28 ;  /* 0x00000098a81c723c */ /* 0x040ff0000004181c */
[----:B------:R-:W-:Y:S08]  /*8430*/  HMMA.16816.F32.BF16 R24, R168, R154, R24 ;  /* 0x0000009aa818723c */ /* 0x000ff00000041818 */
[C---:B-1----:R-:W-:Y:S08]  /*8440*/  HMMA.16816.F32.BF16 R148, R20.reuse, R16, R148 ;  /* 0x000000101494723c */ /* 0x042ff00000041894 */
[C---:B------:R-:W-:Y:S08]  /*8450*/  HMMA.16816.F32.BF16 R144, R20.reuse, R18, R144 ;  /* 0x000000121490723c */ /* 0x040ff00000041890 */
[C---:B------:R-:W-:Y:S08]  /*8460*/  HMMA.16816.F32.BF16 R140, R20.reuse, R12, R140 ;  /* 0x0000000c148c723c */ /* 0x040ff0000004188c */
[C---:B------:R-:W-:Y:S08]  /*8470*/  HMMA.16816.F32.BF16 R136, R20.reuse, R14, R136 ;  /* 0x0000000e1488723c */ /* 0x040ff00000041888 */
[C---:B---3--:R-:W-:Y:S08]  /*8480*/  HMMA.16816.F32.BF16 R132, R20.reuse, R8, R132 ;  /* 0x000000081484723c */ /* 0x048ff00000041884 */
[C---:B------:R-:W-:Y:S08]  /*8490*/  HMMA.16816.F32.BF16 R32, R20.reuse, R10, R32 ;  /* 0x0000000a1420723c */ /* 0x040ff00000041820 */
[C---:B------:R-:W-:Y:S08]  /*84a0*/  HMMA.16816.F32.BF16 R28, R20.reuse, R4, R28 ;  /* 0x00000004141c723c */ /* 0x040ff0000004181c */
[----:B------:R-:W-:Y:S01]  /*84b0*/  HMMA.16816.F32.BF16 R24, R20, R6, R24 ;  /* 0x000000061418723c */ /* 0x000fe20000041818 */
[----:B------:R-:W-:Y:S06]  /*84c0*/  BAR.SYNC.DEFER_BLOCKING 0x0 ;  /* 0x0000000000007b1d */ /* 0x000fec0000010000 */
        /* <DEDUP_REMOVED lines=27> */
.L_x_250:
[----:B------:R-:W-:Y:S01]  /*8680*/  IMAD.U32 R10, RZ, RZ, UR15 ;  /* 0x0000000fff0a7e24 */ /* 0x000fe2000f8e00ff */
[----:B------:R-:W-:Y:S03]  /*8690*/  LDSM.16.MT88.4 R16, [R188+0x12000] ;  /* 0x01200000bc10783b */ /* 0x000fe60000004200 */
[----:B------:R-:W-:-:S05]  /*86a0*/  IMAD R10, R10, 0x40, R205 ;  /* 0x000000400a0a7824 */ /* 0x000fca00078e02cd */
[C---:B------:R-:W-:Y:S02]  /*86b0*/  IADD3 R4, R10.reuse, 0x1, RZ ;  /* 0x000000010a047810 */ /* 0x040fe40007ffe0ff */
[C---:B------:R-:W-:Y:S02]  /*86c0*/  IADD3 R3, R10.reuse, 0x8, RZ ;  /* 0x000000080a037810 */ /* 0x040fe40007ffe0ff */
[-C--:B------:R-:W-:Y:S02]  /*86d0*/  ISETP.GE.AND P2, PT, R10, R203.reuse, PT ;  /* 0x000000cb0a00720c */ /* 0x080fe40003f46270 */
[C---:B------:R-:W-:Y:S02]  /*86e0*/  ISETP.GE.AND P1, PT, R4.reuse, R203, PT ;  /* 0x000000cb0400720c */ /* 0x040fe40003f26270 */
[-C--:B------:R-:W-:Y:S02]  /*86f0*/  ISETP.GE.AND P4, PT, R4, R197.reuse, PT ;  /* 0x000000c50400720c */ /* 0x080fe40003f86270 */
[----:B------:R-:W-:-:S02]  /*8700*/  ISETP.GE.AND P5, PT, R10, R197, PT ;  /* 0x000000c50a00720c */ /* 0x000fc40003fa6270 */
[C---:B------:R-:W-:Y:S02]  /*8710*/  ISETP.GE.AND P0, PT, R3.reuse, R203, PT ;  /* 0x000000cb0300720c */ /* 0x040fe40003f06270 */
[----:B------:R-:W-:Y:S02]  /*8720*/  ISETP.GE.AND P3, PT, R3, R197, PT ;  /* 0x000000c50300720c */ /* 0x000fe40003f66270 */
[-C--:B------:R-:W-:Y:S02]  /*8730*/  ISETP.LT.OR P2, PT, R10, R204.reuse, P2 ;  /* 0x000000cc0a00720c */ /* 0x080fe40001741670 */
[C---:B------:R-:W-:Y:S02]  /*8740*/  ISETP.LT.OR P1, PT, R4.reuse, R204, P1 ;  /* 0x000000cc0400720c */ /* 0x040fe40000f21670 */
[-C--:B------:R-:W-:Y:S02]  /*8750*/  ISETP.LT.OR P4, PT, R4, R202.reuse, P4 ;  /* 0x000000ca0400720c */ /* 0x080fe40002781670 */
[----:B------:R-:W-:-:S02]  /*8760*/  ISETP.LT.OR P5, PT, R10, R202, P5 ;  /* 0x000000ca0a00720c */ /* 0x000fc40002fa1670 */
[C---:B-1----:R-:W-:Y:S02]  /*8770*/  IADD3 R6, R10.reuse, 0x9, RZ ;  /* 0x000000090a067810 */ /* 0x042fe40007ffe0ff */
[----:B------:R-:W-:Y:S02]  /*8780*/  IADD3 R4, R10, 0x10, RZ ;  /* 0x000000100a047810 */ /* 0x000fe40007ffe0ff */
[C---:B------:R-:W-:Y:S02]  /*8790*/  ISETP.LT.OR P0, PT, R3.reuse, R204, P0 ;  /* 0x000000cc0300720c */ /* 0x040fe40000701670 */
[----:B------:R-:W-:Y:S02]  /*87a0*/  ISETP.LT.OR P3, PT, R3, R202, P3 ;  /* 0x000000ca0300720c */ /* 0x000fe40001f61670 */
[----:B------:R-:W-:Y:S02]  /*87b0*/  FSEL R3, R148, -INF , !P2 ;  /* 0xff80000094037808 */ /* 0x000fe40005000000 */
[----:B------:R-:W-:-:S02]  /*87c0*/  FSEL R5, R150, -INF , !P5 ;  /* 0xff80000096057808 */ /* 0x000fc40006800000 */
[----:B------:R-:W-:Y:S02]  /*87d0*/  FSEL R149, R149, -INF , !P1 ;  /* 0xff80000095957808 */ /* 0x000fe40004800000 */
[C---:B------:R-:W-:Y:S02]  /*87e0*/  ISETP.GE.AND P6, PT, R6.reuse, R203, PT ;  /* 0x000000cb0600720c */ /* 0x040fe40003fc6270 */
[----:B------:R-:W-:Y:S02]  /*87f0*/  ISETP.GE.AND P2, PT, R6, R197, PT ;  /* 0x000000c50600720c */ /* 0x000fe40003f46270 */
[C---:B------:R-:W-:Y:S02]  /*8800*/  ISETP.GE.AND P5, PT, R4.reuse, R203, PT ;  /* 0x000000cb0400720c */ /* 0x040fe40003fa6270 */
[----:B------:R-:W-:Y:S02]  /*8810*/  ISETP.GE.AND P1, PT, R4, R197, PT ;  /* 0x000000c50400720c */ /* 0x000fe40003f26270 */
[----:B------:R-:W-:-:S02]  /*8820*/  IADD3 R11, R10, 0x11, RZ ;  /* 0x000000110a0b7810 */ /* 0x000fc40007ffe0ff */
[----:B------:R-:W-:Y:S02]  /*8830*/  FMNMX.FTZ R14, R2, R3, !PT ;  /* 0x00000003020e7209 */ /* 0x000fe40007810000 */
[C---:B------:R-:W-:Y:S02]  /*8840*/  ISETP.LT.OR P6, PT, R6.reuse, R204, P6 ;  /* 0x000000cc0600720c */ /* 0x040fe400037c1670 */
[----:B------:R-:W-:Y:S02]  /*8850*/  ISETP.LT.OR P2, PT, R6, R202, P2 ;  /* 0x000000ca0600720c */ /* 0x000fe40001741670 */
[C---:B------:R-:W-:Y:S02]  /*8860*/  ISETP.LT.OR P5, PT, R4.reuse, R204, P5 ;  /* 0x000000cc0400720c */ /* 0x040fe40002fa1670 */
[----:B------:R-:W-:Y:S02]  /*8870*/  ISETP.LT.OR P1, PT, R4, R202, P1 ;  /* 0x000000ca0400720c */ /* 0x000fe40000f21670 */
[----:B------:R-:W-:-:S02]  /*8880*/  FSEL R6, R151, -INF , !P4 ;  /* 0xff80000097067808 */ /* 0x000fc40006000000 */
[----:B------:R-:W-:Y:S02]  /*8890*/  IADD3 R4, R10, 0x18, RZ ;  /* 0x000000180a047810 */ /* 0x000fe40007ffe0ff */
[----:B------:R-:W-:Y:S02]  /*88a0*/  FSEL R9, R144, -INF , !P0 ;  /* 0xff80000090097808 */ /* 0x000fe40004000000 */
[C---:B------:R-:W-:Y:S02]  /*88b0*/  ISETP.GE.AND P4, PT, R11.reuse, R203, PT ;  /* 0x000000cb0b00720c */ /* 0x040fe40003f86270 */
[----:B------:R-:W-:Y:S02]  /*88c0*/  ISETP.GE.AND P0, PT, R11, R197, PT ;  /* 0x000000c50b00720c */ /* 0x000fe40003f06270 */
[----:B------:R-:W-:Y:S02]  /*88d0*/  FMNMX.FTZ R14, R149, R14, !PT ;  /* 0x0000000e950e7209 */ /* 0x000fe40007810000 */
[----:B------:R-:W-:-:S02]  /*88e0*/  FSEL R8, R146, -INF , !P3 ;  /* 0xff80000092087808 */ /* 0x000fc40005800000 */
[----:B------:R-:W-:Y:S02]  /*88f0*/  FSEL R7, R145, -INF , !P6 ;  /* 0xff80000091077808 */ /* 0x000fe40007000000 */
[C---:B------:R-:W-:Y:S02]  /*8900*/  ISETP.GE.AND P3, PT, R4.reuse, R203, PT ;  /* 0x000000cb0400720c */ /* 0x040fe40003f66270 */
[----:B------:R-:W-:Y:S02]  /*8910*/  ISETP.GE.AND P6, PT, R4, R197, PT ;  /* 0x000000c50400720c */ /* 0x000fe40003fc6270 */
[C---:B------:R-:W-:Y:S02]  /*8920*/  ISETP.LT.OR P4, PT, R11.reuse, R204, P4 ;  /* 0x000000cc0b00720c */ /* 0x040fe40002781670 */
[----:B------:R-:W-:Y:S02]  /*8930*/  ISETP.LT.OR P0, PT, R11, R202, P0 ;  /* 0x000000ca0b00720c */ /* 0x000fe40000701670 */
[----:B------:R-:W-:-:S02]  /*8940*/  FMNMX.FTZ R14, R9, R14, !PT ;  /* 0x0000000e090e7209 */ /* 0x000fc40007810000 */
[C---:B------:R-:W-:Y:S02]  /*8950*/  IADD3 R11, R10.reuse, 0x19, RZ ;  /* 0x000000190a0b7810 */ /* 0x040fe40007ffe0ff */
[----:B------:R-:W-:Y:S02]  /*8960*/  IADD3 R12, R10, 0x20, RZ ;  /* 0x000000200a0c7810 */ /* 0x000fe40007ffe0ff */
[C---:B------:R-:W-:Y:S02]  /*8970*/  ISETP.LT.OR P3, PT, R4.reuse, R204, P3 ;  /* 0x000000cc0400720c */ /* 0x040fe40001f61670 */
[----:B------:R-:W-:Y:S02]  /*8980*/  ISETP.LT.OR P6, PT, R4, R202, P6 ;  /* 0x000000ca0400720c */ /* 0x000fe400037c1670 */
[----:B------:R-:W-:Y:S02]  /*8990*/  FSEL R4, R147, -INF , !P2 ;  /* 0xff80000093047808 */ /* 0x000fe40005000000 */
[----:B------:R-:W-:-:S02]  /*89a0*/  FSEL R155, R140, -INF , !P5 ;  /* 0xff8000008c9b7808 */ /* 0x000fc40006800000 */
[----:B------:R-:W-:Y:S02]  /*89b0*/  FSEL R160, R142, -INF , !P1 ;  /* 0xff8000008ea07808 */ /* 0x000fe40004800000 */
[----:B------:R-:W-:Y:S02]  /*89c0*/  FSEL R23, R141, -INF , !P4 ;  /* 0xff8000008d177808 */ /* 0x000fe40006000000 */
[----:B------:R-:W-:Y:S02]  /*89d0*/  FMNMX.FTZ R14, R7, R14, !PT ;  /* 0x0000000e070e7209 */ /* 0x000fe40007810000 */
[C---:B------:R-:W-:Y:S02]  /*89e0*/  ISETP.GE.AND P2, PT, R11.reuse, R203, PT ;  /* 0x000000cb0b00720c */ /* 0x040fe40003f46270 */
[----:B------:R-:W-:Y:S02]  /*89f0*/  ISETP.GE.AND P5, PT, R11, R197, PT ;  /* 0x000000c50b00720c */ /* 0x000fe40003fa6270 */
[----:B------:R-:W-:-:S02]  /*8a00*/  ISETP.GE.AND P1, PT, R12, R203, PT ;  /* 0x000000cb0c00720c */ /* 0x000fc40003f26270 */
[----:B------:R-:W-:Y:S02]  /*8a10*/  ISETP.GE.AND P4, PT, R12, R197, PT ;  /* 0x000000c50c00720c */ /* 0x000fe40003f86270 */
[----:B------:R-:W-:Y:S02]  /*8a20*/  FMNMX.FTZ R14, R155, R14, !PT ;  /* 0x0000000e9b0e7209 */ /* 0x000fe40007810000 */
[----:B------:R-:W-:Y:S02]  /*8a30*/  FMNMX.FTZ R13, R0, R5, !PT ;  /* 0x00000005000d7209 */ /* 0x000fe40007810000 */
[C---:B------:R-:W-:Y:S02]  /*8a40*/  ISETP.LT.OR P2, PT, R11.reuse, R204, P2 ;  /* 0x000000cc0b00720c */ /* 0x040fe40001741670 */
[----:B------:R-:W-:Y:S02]  /*8a50*/  ISETP.LT.OR P5, PT, R11, R202, P5 ;  /* 0x000000ca0b00720c */ /* 0x000fe40002fa1670 */
[----:B------:R-:W-:-:S02]  /*8a60*/  ISETP.LT.OR P1, PT, R12, R204, P1 ;  /* 0x000000cc0c00720c */ /* 0x000fc40000f21670 */
[----:B------:R-:W-:Y:S02]  /*8a70*/  ISETP.LT.OR P4, PT, R12, R202, P4 ;  /* 0x000000ca0c00720c */ /* 0x000fe40002781670 */
[C---:B------:R-:W-:Y:S02]  /*8a80*/  IADD3 R11, R10.reuse, 0x21, RZ ;  /* 0x000000210a0b7810 */ /* 0x040fe40007ffe0ff */
[----:B------:R-:W-:Y:S02]  /*8a90*/  IADD3 R12, R10, 0x28, RZ ;  /* 0x000000280a0c7810 */ /* 0x000fe40007ffe0ff */
[----:B------:R-:W-:Y:S02]  /*8aa0*/  FSEL R21, R136, -INF , !P3 ;  /* 0xff80000088157808 */ /* 0x000fe40005800000 */
[----:B------:R-:W-:Y:S02]  /*8ab0*/  FMNMX.FTZ R14, R23, R14, !PT ;  /* 0x0000000e170e7209 */ /* 0x000fe40007810000 */
[----:B------:R-:W-:-:S02]  /*8ac0*/  FMNMX.FTZ R13, R6, R13, !PT ;  /* 0x0000000d060d7209 */ /* 0x000fc40007810000 */
[----:B------:R-:W-:Y:S02]  /*8ad0*/  FSEL R162, R143, -INF , !P0 ;  /* 0xff8000008fa27808 */ /* 0x000fe40004000000 */
[----:B------:R-:W-:Y:S02]  /*8ae0*/  FSEL R22, R138, -INF , !P6 ;  /* 0xff8000008a167808 */ /* 0x000fe40007000000 */
[----:B------:R-:W-:Y:S02]  /*8af0*/  FSEL R137, R137, -INF , !P2 ;  /* 0xff80000089897808 */ /* 0x000fe40005000000 */
[-C--:B------:R-:W-:Y:S02]  /*8b00*/  ISETP.GE.AND P0, PT, R11, R203.reuse, PT ;  /* 0x000000cb0b00720c */ /* 0x080fe40003f06270 */
[C---:B------:R-:W-:Y:S02]  /*8b10*/  ISETP.GE.AND P6, PT, R12.reuse, R203, PT ;  /* 0x000000cb0c00720c */ /* 0x040fe40003fc6270 */
[----:B------:R-:W-:-:S02]  /*8b20*/  ISETP.GE.AND P2, PT, R12, R197, PT ;  /* 0x000000c50c00720c */ /* 0x000fc40003f46270 */
[----:B------:R-:W-:Y:S02]  /*8b30*/  ISETP.GE.AND P3, PT, R11, R197, PT ;  /* 0x000000c50b00720c */ /* 0x000fe40003f66270 */
[----:B------:R-:W-:Y:S02]  /*8b40*/  FMNMX.FTZ R14, R21, R14, !PT ;  /* 0x0000000e150e7209 */ /* 0x000fe40007810000 */
[----:B------:R-:W-:Y:S02]  /*8b50*/  FMNMX.FTZ R13, R8, R13, !PT ;  /* 0x0000000d080d7209 */ /* 0x000fe40007810000 */
[-C--:B------:R-:W-:Y:S02]  /*8b60*/  ISETP.LT.OR P0, PT, R11, R204.reuse, P0 ;  /* 0x000000cc0b00720c */ /* 0x080fe40000701670 */
[C---:B------:R-:W-:Y:S02]  /*8b70*/  ISETP.LT.OR P6, PT, R12.reuse, R204, P6 ;  /* 0x000000cc0c00720c */ /* 0x040fe400037c1670 */
        /* <DEDUP_REMOVED lines=10> */
[C---:B------:R-:W-:Y:S02]  /*8c20*/  ISETP.GE.AND P4, PT, R12.reuse, R203, PT ;  /* 0x000000cb0c00720c */ /* 0x040fe40003f86270 */
[----:B------:R-:W-:Y:S02]  /*8c30*/  ISETP.GE.AND P0, PT, R12, R197, PT ;  /* 0x000000c50c00720c */ /* 0x000fe40003f06270 */
[----:B------:R-:W-:-:S02]  /*8c40*/  ISETP.GE.AND P5, PT, R11, R203, PT ;  /* 0x000000cb0b00720c */ /* 0x000fc40003fa6270 */
[----:B------:R-:W-:Y:S02]  /*8c50*/  FMNMX.FTZ R14, R167, R14, !PT ;  /* 0x0000000ea70e7209 */ /* 0x000fe40007810000 */
[----:B------:R-:W-:Y:S02]  /*8c60*/  FMNMX.FTZ R13, R160, R13, !PT ;  /* 0x0000000da00d7209 */ /* 0x000fe40007810000 */
[C---:B------:R-:W-:Y:S02]  /*8c70*/  ISETP.GE.AND P1, PT, R11.reuse, R197, PT ;  /* 0x000000c50b00720c */ /* 0x040fe40003f26270 */
[C---:B------:R-:W-:Y:S02]  /*8c80*/  ISETP.LT.OR P4, PT, R12.reuse, R204, P4 ;  /* 0x000000cc0c00720c */ /* 0x040fe40002781670 */
[----:B------:R-:W-:Y:S02]  /*8c90*/  ISETP.LT.OR P0, PT, R12, R202, P0 ;  /* 0x000000ca0c00720c */ /* 0x000fe40000701670 */
[----:B------:R-:W-:-:S02]  /*8ca0*/  ISETP.LT.OR P5, PT, R11, R204, P5 ;  /* 0x000000cc0b00720c */ /* 0x000fc40002fa1670 */
[----:B------:R-:W-:Y:S02]  /*8cb0*/  IADD3 R12, R10, 0x31, RZ ;  /* 0x000000310a0c7810 */ /* 0x000fe40007ffe0ff */
[----:B------:R-:W-:Y:S02]  /*8cc0*/  FSEL R165, R32, -INF , !P6 ;  /* 0xff80000020a57808 */ /* 0x000fe40007000000 */
[----:B------:R-:W-:Y:S02]  /*8cd0*/  FMNMX.FTZ R14, R169, R14, !PT ;  /* 0x0000000ea90e7209 */ /* 0x000fe40007810000 */
[----:B------:R-:W-:Y:S02]  /*8ce0*/  FMNMX.FTZ R13, R162, R13, !PT ;  /* 0x0000000da20d7209 */ /* 0x000fe40007810000 */
[----:B------:R-:W-:Y:S02]  /*8cf0*/  ISETP.LT.OR P1, PT, R11, R202, P1 ;  /* 0x000000ca0b00720c */ /* 0x000fe40000f21670 */
[----:B------:R-:W-:-:S02]  /*8d00*/  FSEL R168, R135, -INF , !P3 ;  /* 0xff80000087a87808 */ /* 0x000fc40005800000 */
[----:B------:R-:W-:Y:S02]  /*8d10*/  IADD3 R11, R10, 0x38, RZ ;  /* 0x000000380a0b7810 */ /* 0x000fe40007ffe0ff */
[----:B------:R-:W-:Y:S02]  /*8d20*/  ISETP.GE.AND P3, PT, R12, R203, PT ;  /* 0x000000cb0c00720c */ /* 0x000fe40003f66270 */
[----:B------:R-:W-:Y:S02]  /*8d30*/  FSEL R163, R33, -INF , !P5 ;  /* 0xff80000021a37808 */ /* 0x000fe40006800000 */
[----:B------:R-:W-:Y:S02]  /*8d40*/  FMNMX.FTZ R14, R165, R14, !PT ;  /* 0x0000000ea50e7209 */ /* 0x000fe40007810000 */
[----:B------:R-:W-:Y:S02]  /*8d50*/  FMNMX.FTZ R13, R22, R13, !PT ;  /* 0x0000000d160d7209 */ /* 0x000fe40007810000 */
[----:B------:R-:W-:-:S02]  /*8d60*/  IADD3 R10, R10, 0x39, RZ ;  /* 0x000000390a0a7810 */ /* 0x000fc40007ffe0ff */
[----:B------:R-:W-:Y:S02]  /*8d70*/  ISETP.GE.AND P6, PT, R11, R203, PT ;  /* 0x000000cb0b00720c */ /* 0x000fe40003fc6270 */
[----:B------:R-:W-:Y:S02]  /*8d80*/  ISETP.LT.OR P3, PT, R12, R204, P3 ;  /* 0x000000cc0c00720c */ /* 0x000fe40001f61670 */
[----:B------:R-:W-:Y:S02]  /*8d90*/  FSEL R153, R28, -INF , !P4 ;  /* 0xff8000001c997808 */ /* 0x000fe40006000000 */
[----:B------:R-:W-:Y:S02]  /*8da0*/  FMNMX.FTZ R14, R163, R14, !PT ;  /* 0x0000000ea30e7209 */ /* 0x000fe40007810000 */
[----:B------:R-:W-:Y:S02]  /*8db0*/  FMNMX.FTZ R13, R20, R13, !PT ;  /* 0x0000000d140d7209 */ /* 0x000fe40007810000 */
[----:B------:R-:W-:-:S02]  /*8dc0*/  ISETP.GE.AND P5, PT, R10, R203, PT ;  /* 0x000000cb0a00720c */ /* 0x000fc40003fa6270 */
[----:B------:R-:W-:Y:S02]  /*8dd0*/  ISETP.LT.OR P6, PT, R11, R204, P6 ;  /* 0x000000cc0b00720c */ /* 0x000fe400037c1670 */
[----:B------:R-:W-:Y:S02]  /*8de0*/  FSEL R151, R29, -INF , !P3 ;  /* 0xff8000001d977808 */ /* 0x000fe40005800000 */
[----:B------:R-:W-:Y:S02]  /*8df0*/  FMNMX.FTZ R14, R153, R14, !PT ;  /* 0x0000000e990e7209 */ /* 0x000fe40007810000 */
[----:B------:R-:W-:Y:S02]  /*8e00*/  FMNMX.FTZ R13, R170, R13, !PT ;  /* 0x0000000daa0d7209 */ /* 0x000fe40007810000 */
[----:B------:R-:W-:Y:S02]  /*8e10*/  ISETP.LT.OR P5, PT, R10, R204, P5 ;  /* 0x000000cc0a00720c */ /* 0x000fe40002fa1670 */
[----:B------:R-:W-:-:S02]  /*8e20*/  FSEL R166, R34, -INF , !P2 ;  /* 0xff80000022a67808 */ /* 0x000fc40005000000 */
[----:B------:R-:W-:Y:S02]  /*8e30*/  FSEL R143, R24, -INF , !P6 ;  /* 0xff800000188f7808 */ /* 0x000fe40007000000 */
[----:B------:R-:W-:Y:S02]  /*8e40*/  FMNMX.FTZ R14, R151, R14, !PT ;  /* 0x0000000e970e7209 */ /* 0x000fe40007810000 */
[----:B------:R-:W-:Y:S02]  /*8e50*/  FMNMX.FTZ R13, R168, R13, !PT ;  /* 0x0000000da80d7209 */ /* 0x000fe40007810000 */
[----:B------:R-:W-:Y:S02]  /*8e60*/  FSEL R164, R35, -INF , !P1 ;  /* 0xff80000023a47808 */ /* 0x000fe40004800000 */
[----:B------:R-:W-:Y:S01]  /*8e70*/  ISETP.GE.AND P1, PT, R11, R197, PT ;  /* 0x000000c50b00720c */ /* 0x000fe20003f26270 */
[----:B------:R-:W-:Y:S01]  /*8e80*/  LDSM.16.MT88.4 R32, [R185+0x12800] ;  /* 0x01280000b920783b */ /* 0x000fe20000004200 */
[----:B------:R-:W-:-:S02]  /*8e90*/  FSEL R141, R25, -INF , !P5 ;  /* 0xff800000198d7808 */ /* 0x000fc40006800000 */
[----:B------:R-:W-:Y:S02]  /*8ea0*/  FMNMX.FTZ R14, R143, R14, !PT ;  /* 0x0000000e8f0e7209 */ /* 0x000fe40007810000 */
[----:B------:R-:W-:Y:S02]  /*8eb0*/  ISETP.GE.AND P2, PT, R12, R197, PT ;  /* 0x000000c50c00720c */ /* 0x000fe40003f46270 */
[----:B------:R-:W-:Y:S02]  /*8ec0*/  FMNMX.FTZ R15, R166, R13, !PT ;  /* 0x0000000da60f7209 */ /* 0x000fe40007810000 */
[----:B------:R-:W-:Y:S02]  /*8ed0*/  ISETP.LT.OR P1, PT, R11, R202, P1 ;  /* 0x000000ca0b00720c */ /* 0x000fe40000f21670 */
[----:B------:R-:W-:Y:S02]  /*8ee0*/  FMNMX.FTZ R13, R141, R14, !PT ;  /* 0x0000000e8d0d7209 */ /* 0x000fe40007810000 */
[----:B------:R-:W-:-:S02]  /*8ef0*/  ISETP.LT.OR P2, PT, R12, R202, P2 ;  /* 0x000000ca0c00720c */ /* 0x000fc40001741670 */
[----:B------:R-:W-:Y:S01]  /*8f00*/  FSEL R152, R30, -INF , !P0 ;  /* 0xff8000001e987808 */ /* 0x000fe20004000000 */
[----:B------:R-:W1:Y:S01]  /*8f10*/  SHFL.BFLY PT, R12, R13, 0x2, 0x1f ;  /* 0x0c401f000d0c7f89 */ /* 0x000e6200000e0000 */
[----:B------:R-:W-:Y:S02]  /*8f20*/  FMNMX.FTZ R11, R164, R15, !PT ;  /* 0x0000000fa40b7209 */ /* 0x000fe40007810000 */
[----:B------:R-:W-:Y:S02]  /*8f30*/  ISETP.GE.AND P0, PT, R10, R197, PT ;  /* 0x000000c50a00720c */ /* 0x000fe40003f06270 */
[----:B------:R-:W-:Y:S02]  /*8f40*/  FSEL R140, R31, -INF , !P2 ;  /* 0xff8000001f8c7808 */ /* 0x000fe40005000000 */
[----:B------:R-:W-:Y:S01]  /*8f50*/  FMNMX.FTZ R11, R152, R11, !PT ;  /* 0x0000000b980b7209 */ /* 0x000fe20007810000 */
[----:B------:R-:W-:Y:S01]  /*8f60*/  LDSM.16.MT88.4 R28, [R184+0x12800] ;  /* 0x01280000b81c783b */ /* 0x000fe20000004200 */
[----:B------:R-:W-:-:S02]  /*8f70*/  ISETP.LT.OR P0, PT, R10, R202, P0 ;  /* 0x000000ca0a00720c */ /* 0x000fc40000701670 */
[----:B------:R-:W-:Y:S02]  /*8f80*/  FSEL R142, R26, -INF , !P1 ;  /* 0xff8000001a8e7808 */ /* 0x000fe40004800000 */
[----:B------:R-:W-:Y:S02]  /*8f90*/  FMNMX.FTZ R11, R140, R11, !PT ;  /* 0x0000000b8c0b7209 */ /* 0x000fe40007810000 */
[----:B------:R-:W-:Y:S02]  /*8fa0*/  FSEL R150, R27, -INF , !P0 ;  /* 0xff8000001b967808 */ /* 0x000fe40004000000 */
[----:B------:R-:W-:Y:S01]  /*8fb0*/  FMNMX.FTZ R11, R142, R11, !PT ;  /* 0x0000000b8e0b7209 */ /* 0x000fe20007810000 */
[----:B------:R-:W-:Y:S03]  /*8fc0*/  LDSM.16.MT88.4 R24, [R188+0x14800] ;  /* 0x01480000bc18783b */ /* 0x000fe60000004200 */
[----:B------:R-:W-:-:S02]  /*8fd0*/  FMNMX.FTZ R14, R150, R11, !PT ;  /* 0x0000000b960e7209 */ /* 0x000fc40007810000 */
[----:B-1----:R-:W-:-:S03]  /*8fe0*/  FMNMX.FTZ R13, R13, R12, !PT ;  /* 0x0000000c0d0d7209 */ /* 0x002fc60007810000 */
[----:B------:R-:W1:Y:S04]  /*8ff0*/  SHFL.BFLY PT, R11, R14, 0x2, 0x1f ;  /* 0x0c401f000e0b7f89 */ /* 0x000e6800000e0000 */
[----:B------:R-:W2:Y:S01]  /*9000*/  SHFL.BFLY PT, R132, R13, 0x1, 0x1f ;  /* 0x0c201f000d847f89 */ /* 0x000ea200000e0000 */
[----:B-1----:R-:W-:Y:S02]  /*9010*/  FMNMX.FTZ R11, R14, R11, !PT ;  /* 0x0000000b0e0b7209 */ /* 0x002fe40007810000 */
[----:B--2---:R-:W-:-:S03]  /*9020*/  FMNMX.FTZ R132, R13, R132, !PT ;  /* 0x000000840d847209 */ /* 0x004fc60007810000 */
[----:B------:R-:W1:Y:S01]  /*9030*/  SHFL.BFLY PT, R10, R11, 0x1, 0x1f ;  /* 0x0c201f000b0a7f89 */ /* 0x000e6200000e0000 */
[C---:B------:R-:W-:Y:S01]  /*9040*/  FSETP.NEU.FTZ.AND P1, PT, R132.reuse, -INF , PT ;  /* 0xff8000008400780b */ /* 0x040fe20003f3d000 */
[----:B------:R-:W-:Y:S02]  /*9050*/  FMUL.FTZ R154, R132, c[0x0][0x23c] ;  /* 0x00008f00849a7a20 */ /* 0x000fe40000410000 */
[----:B------:R-:W2:Y:S03]  /*9060*/  LDSM.16.MT88.4 R12, [R186+0x12000] ;  /* 0x01200000ba0c783b */ /* 0x000ea60000004200 */
[----:B------:R-:W-:-:S05]  /*9070*/  FSEL R154, R154, RZ, P1 ;  /* 0x000000ff9a9a7208 */ /* 0x000fca0000800000 */
[--C-:B------:R-:W-:Y:S02]  /*9080*/  FFMA.FTZ R147, R3, c[0x0][0x23c], -R154.reuse ;  /* 0x00008f0003937a23 */ /* 0x100fe4000001089a */
[--C-:B------:R-:W-:Y:S02]  /*9090*/  FFMA.FTZ R146, R149, c[0x0][0x23c], -R154.reuse ;  /* 0x00008f0095927a23 */ /* 0x100fe4000001089a */
[--C-:B------:R-:W-:Y:S02]  /*90a0*/  FFMA.FTZ R144, R7, c[0x0][0x23c], -R154.reuse ;  /* 0x00008f0007907a23 */ /* 0x100fe4000001089a */
[--C-:B------:R-:W-:Y:S01]  /*90b0*/  FFMA.FTZ R145, R9, c[0x0][0x23c], -R154.reuse ;  /* 0x00008f0009917a23 */ /* 0x100fe2000001089a */
[----:B------:R-:W-:Y:S01]  /*90c0*/  MUFU.EX2 R147, R147 ;  /* 0x0000009300937308 */ /* 0x000fe20000000800 */
[--C-:B------:R-:W-:Y:S01]  /*90d0*/  FFMA.FTZ R155, R155, c[0x0][0x23c], -R154.reuse ;  /* 0x00008f009b9b7a23 */ /* 0x100fe2000001089a */
[----:B-1----:R-:W-:Y:S01]  /*90e0*/  FMNMX.FTZ R3, R11, R10, !PT ;  /* 0x0000000a0b037209 */ /* 0x002fe20007810000 */
[----:B------:R-:W-:-:S02]  /*90f0*/  FFMA.FTZ R156, R23, c[0x0][0x23c], -R154 ;  /* 0x00008f00179c7a23 */ /* 0x000fc4000001089a */
[--C-:B------:R-:W-:Y:S01]  /*9100*/  FFMA.FTZ R157, R21, c[0x0][0x23c], -R154.reuse ;  /* 0x00008f00159d7a23 */ /* 0x100fe2000001089a */
[C---:B------:R-:W-:Y:S01]  /*9110*/  FSETP.NEU.FTZ.AND P0, PT, R3.reuse, -INF , PT ;  /* 0xff8000000300780b */ /* 0x040fe20003f1d000 */
[----:B------:R-:W-:Y:S01]  /*9120*/  FMUL.FTZ R149, R3, c[0x0][0x23c] ;  /* 0x00008f0003957a20 */ /* 0x000fe20000410000 */
[----:B------:R-:W1:Y:S01]  /*9130*/  MUFU.EX2 R146, R146 ;  /* 0x0000009200927308 */ /* 0x000e620000000800 */
[--C-:B------:R-:W-:Y:S01]  /*9140*/  FFMA.FTZ R158, R137, c[0x0][0x23c], -R154.reuse ;  /* 0x00008f00899e7a23 */ /* 0x100fe2000001089a */
[----:B------:R-:W-:Y:S01]  /*9150*/  FSEL R7, R3, RZ, P0 ;  /* 0x000000ff03077208 */ /* 0x000fe20000000000 */
[----:B------:R-:W-:Y:S01]  /*9160*/  LDSM.16.MT88.4 R136, [R186+0x12800] ;  /* 0x01280000ba88783b */ /* 0x000fe20000004200 */
[----:B------:R-:W-:Y:S01]  /*9170*/  FSEL R149, R149, RZ, P0 ;  /* 0x000000ff95957208 */ /* 0x000fe20000000000 */
[----:B------:R-:W-:Y:S02]  /*9180*/  FFMA.FTZ R214, R169, c[0x0][0x23c], -R154 ;  /* 0x00008f00a9d67a23 */ /* 0x000fe4000001089a */
[----:B------:R-:W-:Y:S01]  /*9190*/  FADD.FTZ R7, R0, -R7 ;  /* 0x8000000700077221 */ /* 0x000fe20000010000 */
[----:B------:R-:W-:Y:S01]  /*91a0*/  MUFU.EX2 R145, R145 ;  /* 0x0000009100917308 */ /* 0x000fe20000000800 */
[--C-:B------:R-:W-:Y:S01]  /*91b0*/  FFMA.FTZ R135, R5, c[0x0][0x23c], -R149.reuse ;  /* 0x00008f0005877a23 */ /* 0x100fe20000010895 */
[----:B------:R-:W-:Y:S01]  /*91c0*/  FSEL R5, R132, RZ, P1 ;  /* 0x000000ff84057208 */ /* 0x000fe20000800000 */
[----:B------:R-:W-:-:S02]  /*91d0*/  FFMA.FTZ R134, R6, c[0x0][0x23c], -R149 ;  /* 0x00008f0006867a23 */ /* 0x000fc40000010895 */
[----:B------:R-:W-:Y:S02]  /*91e0*/  FFMA.FTZ R133, R8, c[0x0][0x23c], -R149 ;  /* 0x00008f0008857a23 */ /* 0x000fe40000010895 */
[----:B------:R-:W-:Y:S01]  /*91f0*/  FADD.FTZ R5, R2, -R5 ;  /* 0x8000000502057221 */ /* 0x000fe20000010000 */
[----:B------:R-:W3:Y:S01]  /*9200*/  MUFU.EX2 R144, R144 ;  /* 0x0000009000907308 */ /* 0x000ee20000000800 */
[--C-:B------:R-:W-:Y:S01]  /*9210*/  FFMA.FTZ R2, R4, c[0x0][0x23c], -R149.reuse ;  /* 0x00008f0004027a23 */ /* 0x100fe20000010895 */
[----:B-1----:R-:W-:Y:S01]  /*9220*/  F2FP.BF16.PACK_AB R4, R146, R147 ;  /* 0x000000939204723e */ /* 0x002fe200000010ff */
[----:B------:R-:W-:Y:S01]  /*9230*/  FMUL.FTZ R148, R5, c[0x0][0x23c] ;  /* 0x00008f0005947a20 */ /* 0x000fe20000410000 */
[----:B------:R-:W1:Y:S01]  /*9240*/  LDSM.16.MT88.4 R8, [R185+0x12000] ;  /* 0x01200000b908783b */ /* 0x000e620000004200 */
[----:B------:R-:W-:Y:S02]  /*9250*/  FMUL.FTZ R0, R7, c[0x0][0x23c] ;  /* 0x00008f0007007a20 */ /* 0x000fe40000410000 */
[--C-:B------:R-:W-:Y:S01]  /*9260*/  FFMA.FTZ R159, R160, c[0x0][0x23c], -R149.reuse ;  /* 0x00008f00a09f7a23 */ /* 0x100fe20000010895 */
[----:B------:R-:W-:Y:S01]  /*9270*/  MUFU.EX2 R135, R135 ;  /* 0x0000008700877308 */ /* 0x000fe20000000800 */
[----:B------:R-:W-:-:S02]  /*9280*/  FFMA.FTZ R160, R162, c[0x0][0x23c], -R149 ;  /* 0x00008f00a2a07a23 */ /* 0x000fc40000010895 */
[--C-:B------:R-:W-:Y:S02]  /*9290*/  FFMA.FTZ R161, R22, c[0x0][0x23c], -R149.reuse ;  /* 0x00008f0016a17a23 */ /* 0x100fe40000010895 */
[----:B------:R-:W-:Y:S02]  /*92a0*/  FFMA.FTZ R162, R20, c[0x0][0x23c], -R149 ;  /* 0x00008f0014a27a23 */ /* 0x000fe40000010895 */
[----:B------:R-:W-:Y:S01]  /*92b0*/  LDSM.16.MT88.4 R20, [R186+0x14800] ;  /* 0x01480000ba14783b */ /* 0x000fe20000004200 */
[----:B------:R-:W4:Y:S01]  /*92c0*/  MUFU.EX2 R134, R134 ;  /* 0x0000008600867308 */ /* 0x000f220000000800 */
        /* <DEDUP_REMOVED lines=12> */
[--C-:B------:R-:W-:Y:S02]  /*9390*/  FFMA.FTZ R153, R153, c[0x0][0x23c], -R154.reuse ;  /* 0x00008f0099997a23 */ /* 0x100fe4000001089a */
[--C-:B------:R-:W-:Y:S02]  /*93a0*/  FFMA.FTZ R151, R143, c[0x0][0x23c], -R154.reuse ;  /* 0x00008f008f977a23 */ /* 0x100fe4000001089a */
[----:B------:R-:W4:Y:S01]  /*93b0*/  MUFU.EX2 R148, R148 ;  /* 0x0000009400947308 */ /* 0x000f220000000800 */
[--C-:B------:R-:W-:Y:S02]  /*93c0*/  FFMA.FTZ R152, R152, c[0x0][0x23c], -R149.reuse ;  /* 0x00008f0098987a23 */ /* 0x100fe40000010895 */
[--C-:B------:R-:W-:Y:S02]  /*93d0*/  FFMA.FTZ R171, R140, c[0x0][0x23c], -R149.reuse ;  /* 0x00008f008cab7a23 */ /* 0x100fe40000010895 */
[--C-:B------:R-:W-:Y:S02]  /*93e0*/  FFMA.FTZ R170, R142, c[0x0][0x23c], -R149.reuse ;  /* 0x00008f008eaa7a23 */ /* 0x100fe40000010895 */
[----:B------:R-:W-:Y:S01]  /*93f0*/  FFMA.FTZ R154, R141, c[0x0][0x23c], -R154 ;  /* 0x00008f008d9a7a23 */ /* 0x000fe2000001089a */
[----:B------:R-:W5:Y:S01]  /*9400*/  MUFU.EX2 R0, R0 ;  /* 0x0000000000007308 */ /* 0x000f620000000800 */
[----:B---3--:R-:W-:Y:S01]  /*9410*/  F2FP.BF16.PACK_AB R7, R2, R133 ;  /* 0x000000850207723e */ /* 0x008fe200000010ff */
[----:B------:R-:W-:Y:S01]  /*9420*/  FFMA.FTZ R149, R150, c[0x0][0x23c], -R149 ;  /* 0x00008f0096957a23 */ /* 0x000fe20000010895 */
[----:B------:R-:W-:Y:S01]  /*9430*/  LDSM.16.MT88.4 R140, [R186+0x13800] ;  /* 0x01380000ba8c783b */ /* 0x000fe20000004200 */
[----:B----4-:R-:W-:-:S04]  /*9440*/  FMUL.FTZ R120, R120, R148 ;  /* 0x0000009478787220 */ /* 0x010fc80000410000 */
[----:B------:R-:W-:Y:S01]  /*9450*/  MUFU.EX2 R155, R155 ;  /* 0x0000009b009b7308 */ /* 0x000fe20000000800 */
[-C--:B------:R-:W-:Y:S02]  /*9460*/  FMUL.FTZ R121, R121, R148.reuse ;  /* 0x0000009479797220 */ /* 0x080fe40000410000 */
[-C--:B------:R-:W-:Y:S02]  /*9470*/  FMUL.FTZ R116, R116, R148.reuse ;  /* 0x0000009474747220 */ /* 0x080fe40000410000 */
[----:B------:R-:W-:Y:S02]  /*9480*/  FMUL.FTZ R117, R117, R148 ;  /* 0x0000009475757220 */ /* 0x000fe40000410000 */
[-C--:B-----5:R-:W-:Y:S01]  /*9490*/  FMUL.FTZ R122, R122, R0.reuse ;  /* 0x000000007a7a7220 */ /* 0x0a0fe20000410000 */
[----:B------:R-:W3:Y:S01]  /*94a0*/  MUFU.EX2 R156, R156 ;  /* 0x0000009c009c7308 */ /* 0x000ee20000000800 */
[-C--:B------:R-:W-:Y:S02]  /*94b0*/  FMUL.FTZ R123, R123, R0.reuse ;  /* 0x000000007b7b7220 */ /* 0x080fe40000410000 */
[----:B------:R-:W-:-:S02]  /*94c0*/  FMUL.FTZ R118, R118, R0 ;  /* 0x0000000076767220 */ /* 0x000fc40000410000 */
[----:B------:R-:W-:Y:S02]  /*94d0*/  FMUL.FTZ R119, R119, R0 ;  /* 0x0000000077777220 */ /* 0x000fe40000410000 */
[-C--:B------:R-:W-:Y:S01]  /*94e0*/  FMUL.FTZ R128, R128, R148.reuse ;  /* 0x0000009480807220 */ /* 0x080fe20000410000 */
[C---:B--2---:R-:W-:Y:S01]  /*94f0*/  HMMA.16816.F32.BF16 R120, R4.reuse, R12, R120 ;  /* 0x0000000c0478723c */ /* 0x044fe20000041878 */
[----:B------:R-:W-:Y:S01]  /*9500*/  FMUL.FTZ R129, R129, R148 ;  /* 0x0000009481817220 */ /* 0x000fe20000410000 */
[----:B------:R-:W-:Y:S01]  /*9510*/  MUFU.EX2 R157, R157 ;  /* 0x0000009d009d7308 */ /* 0x000fe20000000800 */
[-C--:B------:R-:W-:Y:S02]  /*9520*/  FMUL.FTZ R130, R130, R0.reuse ;  /* 0x0000000082827220 */ /* 0x080fe40000410000 */
[----:B------:R-:W-:Y:S02]  /*9530*/  FMUL.FTZ R131, R131, R0 ;  /* 0x0000000083837220 */ /* 0x000fe40000410000 */
[-C--:B------:R-:W-:Y:S01]  /*9540*/  FMUL.FTZ R124, R124, R148.reuse ;  /* 0x000000947c7c7220 */ /* 0x080fe20000410000 */
[----:B------:R-:W-:Y:S01]  /*9550*/  HMMA.16816.F32.BF16 R116, R4, R14, R116 ;  /* 0x0000000e0474723c */ /* 0x000fe20000041874 */
[----:B------:R-:W2:Y:S01]  /*9560*/  LDSM.16.MT88.4 R12, [R188+0x14000] ;  /* 0x01400000bc0c783b */ /* 0x000ea20000004200 */
[----:B------:R-:W-:Y:S01]  /*9570*/  FMUL.FTZ R125, R125, R148 ;  /* 0x000000947d7d7220 */ /* 0x000fe20000410000 */
[----:B------:R-:W4:Y:S01]  /*9580*/  MUFU.EX2 R158, R158 ;  /* 0x0000009e009e7308 */ /* 0x000f220000000800 */
[----:B------:R-:W-:-:S02]  /*9590*/  FMUL.FTZ R126, R126, R0 ;  /* 0x000000007e7e7220 */ /* 0x000fc40000410000 */
[----:B------:R-:W-:Y:S02]  /*95a0*/  FMUL.FTZ R127, R127, R0 ;  /* 0x000000007f7f7220 */ /* 0x000fe40000410000 */
[-C--:B------:R-:W-:Y:S01]  /*95b0*/  FMUL.FTZ R112, R112, R148.reuse ;  /* 0x0000009470707220 */ /* 0x080fe20000410000 */
[C---:B------:R-:W-:Y:S01]  /*95c0*/  HMMA.16816.F32.BF16 R128, R4.reuse, R16, R128 ;  /* 0x000000100480723c */ /* 0x040fe20000041880 */
[----:B------:R-:W-:Y:S01]  /*95d0*/  FMUL.FTZ R113, R113, R148 ;  /* 0x0000009471717220 */ /* 0x000fe20000410000 */
[----:B------:R-:W-:Y:S01]  /*95e0*/  MUFU.EX2 R159, R159 ;  /* 0x0000009f009f7308 */ /* 0x000fe20000000800 */
[-C--:B------:R-:W-:Y:S02]  /*95f0*/  FMUL.FTZ R114, R114, R0.reuse ;  /* 0x0000000072727220 */ /* 0x080fe40000410000 */
[----:B------:R-:W-:Y:S02]  /*9600*/  FMUL.FTZ R115, R115, R0 ;  /* 0x0000000073737220 */ /* 0x000fe40000410000 */
[-C--:B------:R-:W-:Y:S01]  /*9610*/  FMUL.FTZ R108, R108, R148.reuse ;  /* 0x000000946c6c7220 */ /* 0x080fe20000410000 */
[----:B------:R-:W-:Y:S01]  /*9620*/  HMMA.16816.F32.BF16 R124, R4, R18, R124 ;  /* 0x00000012047c723c */ /* 0x000fe2000004187c */
[----:B------:R-:W-:Y:S01]  /*9630*/  FMUL.FTZ R109, R109, R148 ;  /* 0x000000946d6d7220 */ /* 0x000fe20000410000 */
[----:B------:R-:W5:Y:S01]  /*9640*/  LDSM.16.MT88.4 R16, [R184+0x12000] ;  /* 0x01200000b810783b */ /* 0x000f620000004200 */
[-C--:B------:R-:W-:Y:S01]  /*9650*/  FMUL.FTZ R110, R110, R0.reuse ;  /* 0x000000006e6e7220 */ /* 0x080fe20000410000 */
[----:B------:R-:W2:Y:S01]  /*9660*/  MUFU.EX2 R160, R160 ;  /* 0x000000a000a07308 */ /* 0x000ea20000000800 */
[----:B------:R-:W-:-:S02]  /*9670*/  FMUL.FTZ R111, R111, R0 ;  /* 0x000000006f6f7220 */ /* 0x000fc40000410000 */
[-C--:B------:R-:W-:Y:S01]  /*9680*/  FMUL.FTZ R36, R36, R148.reuse ;  /* 0x0000009424247220 */ /* 0x080fe20000410000 */
[C---:B-1----:R-:W-:Y:S01]  /*9690*/  HMMA.16816.F32.BF16 R112, R4.reuse, R8, R112 ;  /* 0x000000080470723c */ /* 0x042fe20000041870 */
[----:B------:R-:W-:Y:S02]  /*96a0*/  FMUL.FTZ R37, R37, R148 ;  /* 0x0000009425257220 */ /* 0x000fe40000410000 */
[-C--:B------:R-:W-:Y:S01]  /*96b0*/  FMUL.FTZ R38, R38, R0.reuse ;  /* 0x0000000026267220 */ /* 0x080fe20000410000 */
[----:B------:R-:W-:Y:S01]  /*96c0*/  MUFU.EX2 R161, R161 ;  /* 0x000000a100a17308 */ /* 0x000fe20000000800 */
[----:B------:R-:W-:Y:S02]  /*96d0*/  FMUL.FTZ R39, R39, R0 ;  /* 0x0000000027277220 */ /* 0x000fe40000410000 */
[-C--:B------:R-:W-:Y:S01]  /*96e0*/  FMUL.FTZ R40, R40, R148.reuse ;  /* 0x0000009428287220 */ /* 0x080fe20000410000 */
[----:B------:R-:W-:Y:S01]  /*96f0*/  HMMA.16816.F32.BF16 R108, R4, R10, R108 ;  /* 0x0000000a046c723c */ /* 0x000fe2000004186c */
[----:B------:R-:W1:Y:S01]  /*9700*/  LDSM.16.MT88.4 R8, [R186+0x14000] ;  /* 0x01400000ba08783b */ /* 0x000e620000004200 */
[----:B------:R-:W-:-:S02]  /*9710*/  FMUL.FTZ R41, R41, R148 ;  /* 0x0000009429297220 */ /* 0x000fc40000410000 */
[-C--:B------:R-:W-:Y:S01]  /*9720*/  FMUL.FTZ R42, R42, R0.reuse ;  /* 0x000000002a2a7220 */ /* 0x080fe20000410000 */
[----:B------:R-:W1:Y:S01]  /*9730*/  MUFU.EX2 R162, R162 ;  /* 0x000000a200a27308 */ /* 0x000e620000000800 */
[----:B------:R-:W-:Y:S02]  /*9740*/  FMUL.FTZ R43, R43, R0 ;  /* 0x000000002b2b7220 */ /* 0x000fe40000410000 */
[C---:B--2---:R-:W-:Y:S01]  /*9750*/  HMMA.16816.F32.BF16 R36, R4.reuse, R12, R36 ;  /* 0x0000000c0424723c */ /* 0x044fe20000041824 */
[-C--:B------:R-:W-:Y:S02]  /*9760*/  FMUL.FTZ R104, R104, R148.reuse ;  /* 0x0000009468687220 */ /* 0x080fe40000410000 */
[----:B------:R-:W-:Y:S02]  /*9770*/  FMUL.FTZ R105, R105, R148 ;  /* 0x0000009469697220 */ /* 0x000fe40000410000 */
[-C--:B------:R-:W-:Y:S01]  /*9780*/  FMUL.FTZ R106, R106, R0.reuse ;  /* 0x000000006a6a7220 */ /* 0x080fe20000410000 */
[----:B------:R-:W-:Y:S01]  /*9790*/  MUFU.EX2 R167, R167 ;  /* 0x000000a700a77308 */ /* 0x000fe20000000800 */
[----:B------:R-:W-:Y:S01]  /*97a0*/  FMUL.FTZ R107, R107, R0 ;  /* 0x000000006b6b7220 */ /* 0x000fe20000410000 */
[----:B------:R-:W-:Y:S01]  /*97b0*/  HMMA.16816.F32.BF16 R40, R4, R14, R40 ;  /* 0x0000000e0428723c */ /* 0x000fe20000041828 */
[----:B------:R-:W2:Y:S01]  /*97c0*/  LDSM.16.MT88.4 R12, [R184+0x14000] ;  /* 0x01400000b80c783b */ /* 0x000ea20000004200 */
[----:B------:R-:W-:-:S02]  /*97d0*/  FMUL.FTZ R100, R100, R148 ;  /* 0x0000009464647220 */ /* 0x000fc40000410000 */
[----:B------:R-:W-:Y:S02]  /*97e0*/  FMUL.FTZ R101, R101, R148 ;  /* 0x0000009465657220 */ /* 0x000fe40000410000 */
[-C--:B------:R-:W-:Y:S01]  /*97f0*/  FMUL.FTZ R102, R102, R0.reuse ;  /* 0x0000000066667220 */ /* 0x080fe20000410000 */
[----:B------:R-:W1:Y:S01]  /*9800*/  MUFU.EX2 R214, R214 ;  /* 0x000000d600d67308 */ /* 0x000e620000000800 */
[----:B------:R-:W-:Y:S02]  /*9810*/  FMUL.FTZ R103, R103, R0 ;  /* 0x0000000067677220 */ /* 0x000fe40000410000 */
[-C--:B------:R-:W-:Y:S01]  /*9820*/  FMUL.FTZ R44, R44, R148.reuse ;  /* 0x000000942c2c7220 */ /* 0x080fe20000410000 */
[----:B-----5:R-:W-:Y:S01]  /*9830*/  HMMA.16816.F32.BF16 R104, R4, R16, R104 ;  /* 0x000000100468723c */ /* 0x020fe20000041868 */
[----:B------:R-:W-:Y:S02]  /*9840*/  FMUL.FTZ R45, R45, R148 ;  /* 0x000000942d2d7220 */ /* 0x000fe40000410000 */
[-C--:B------:R-:W-:Y:S01]  /*9850*/  FMUL.FTZ R46, R46, R0.reuse ;  /* 0x000000002e2e7220 */ /* 0x080fe20000410000 */
[----:B------:R-:W-:Y:S01]  /*9860*/  MUFU.EX2 R165, R165 ;  /* 0x000000a500a57308 */ /* 0x000fe20000000800 */
[----:B------:R-:W-:-:S02]  /*9870*/  FMUL.FTZ R47, R47, R0 ;  /* 0x000000002f2f7220 */ /* 0x000fc40000410000 */
[-C--:B------:R-:W-:Y:S01]  /*9880*/  FMUL.FTZ R48, R48, R148.reuse ;  /* 0x0000009430307220 */ /* 0x080fe20000410000 */
[C---:B------:R-:W-:Y:S01]  /*9890*/  HMMA.16816.F32.BF16 R100, R4.reuse, R18, R100 ;  /* 0x000000120464723c */ /* 0x040fe20000041864 */
[----:B------:R-:W-:Y:S01]  /*98a0*/  FMUL.FTZ R49, R49, R148 ;  /* 0x0000009431317220 */ /* 0x000fe20000410000 */
[----:B------:R-:W5:Y:S01]  /*98b0*/  LDSM.16.MT88.4 R16, [R185+0x14000] ;  /* 0x01400000b910783b */ /* 0x000f620000004200 */
[-C--:B------:R-:W-:Y:S01]  /*98c0*/  FMUL.FTZ R50, R50, R0.reuse ;  /* 0x0000000032327220 */ /* 0x080fe20000410000 */
[----:B------:R-:W2:Y:S01]  /*98d0*/  MUFU.EX2 R218, R218 ;  /* 0x000000da00da7308 */ /* 0x000ea20000000800 */
[----:B------:R-:W-:Y:S02]  /*98e0*/  FMUL.FTZ R51, R51, R0 ;  /* 0x0000000033337220 */ /* 0x000fe40000410000 */
[-C--:B------:R-:W-:Y:S01]  /*98f0*/  FMUL.FTZ R60, R60, R148.reuse ;  /* 0x000000943c3c7220 */ /* 0x080fe20000410000 */
[----:B-1----:R-:W-:Y:S01]  /*9900*/  HMMA.16816.F32.BF16 R44, R4, R8, R44 ;  /* 0x00000008042c723c */ /* 0x002fe2000004182c */
[----:B------:R-:W-:-:S02]  /*9910*/  FMUL.FTZ R61, R61, R148 ;  /* 0x000000943d3d7220 */ /* 0x000fc40000410000 */
[-C--:B------:R-:W-:Y:S01]  /*9920*/  FMUL.FTZ R62, R62, R0.reuse ;  /* 0x000000003e3e7220 */ /* 0x080fe20000410000 */
[----:B------:R-:W-:Y:S01]  /*9930*/  MUFU.EX2 R163, R163 ;  /* 0x000000a300a37308 */ /* 0x000fe20000000800 */
[----:B------:R-:W-:Y:S02]  /*9940*/  FMUL.FTZ R63, R63, R0 ;  /* 0x000000003f3f7220 */ /* 0x000fe40000410000 */
[-C--:B------:R-:W-:Y:S01]  /*9950*/  FMUL.FTZ R64, R64, R148.reuse ;  /* 0x0000009440407220 */ /* 0x080fe20000410000 */
[----:B------:R-:W-:Y:S01]  /*9960*/  HMMA.16816.F32.BF16 R48, R4, R10, R48 ;  /* 0x0000000a0430723c */ /* 0x000fe20000041830 */
[----:B------:R-:W1:Y:S01]  /*9970*/  LDSM.16.MT88.4 R8, [R188+0x16000] ;  /* 0x01600000bc08783b */ /* 0x000e620000004200 */
[----:B------:R-:W-:Y:S02]  /*9980*/  FMUL.FTZ R65, R65, R148 ;  /* 0x0000009441417220 */ /* 0x000fe40000410000 */
[-C--:B------:R-:W-:Y:S01]  /*9990*/  FMUL.FTZ R66, R66, R0.reuse ;  /* 0x0000000042427220 */ /* 0x080fe20000410000 */
[----:B------:R-:W1:Y:S01]  /*99a0*/  MUFU.EX2 R168, R168 ;  /* 0x000000a800a87308 */ /* 0x000e620000000800 */
[----:B------:R-:W-:-:S02]  /*99b0*/  FMUL.FTZ R67, R67, R0 ;  /* 0x0000000043437220 */ /* 0x000fc40000410000 */
        /* <DEDUP_REMOVED lines=65> */
[----:B------:R-:W-:Y:S01]  /*9dd0*/  FFMA.FTZ R147, R215, R148, R147 ;  /* 0x00000094d7937223 */ /* 0x000fe20000010093 */
[----:B-1----:R-:W-:Y:S01]  /*9de0*/  HMMA.16816.F32.BF16 R92, R4, R8, R92 ;  /* 0x00000008045c723c */ /* 0x002fe2000004185c */
[----:B------:R-:W-:-:S02]  /*9df0*/  FFMA.FTZ R135, R209, R0, R135 ;  /* 0x00000000d1877223 */ /* 0x000fc40000010087 */
[----:B------:R-:W-:Y:S02]  /*9e00*/  FADD.FTZ R146, R146, R147 ;  /* 0x0000009392927221 */ /* 0x000fe40000010000 */
[----:B------:R-:W-:Y:S02]  /*9e10*/  FADD.FTZ R134, R134, R135 ;  /* 0x0000008786867221 */ /* 0x000fe40000010000 */
[----:B------:R-:W-:Y:S01]  /*9e20*/  FADD.FTZ R145, R145, R146 ;  /* 0x0000009291917221 */ /* 0x000fe20000010000 */
[----:B------:R-:W-:Y:S01]  /*9e30*/  HMMA.16816.F32.BF16 R96, R4, R10, R96 ;  /* 0x0000000a0460723c */ /* 0x000fe20000041860 */
[----:B------:R-:W-:Y:S01]  /*9e40*/  LDSM.16.MT88.4 R8, [R184+0x14800] ;  /* 0x01480000b808783b */ /* 0x000fe20000004200 */
[----:B------:R-:W-:Y:S02]  /*9e50*/  FADD.FTZ R133, R133, R134 ;  /* 0x0000008685857221 */ /* 0x000fe40000010000 */
[----:B------:R-:W-:Y:S02]  /*9e60*/  FADD.FTZ R144, R144, R145 ;  /* 0x0000009190907221 */ /* 0x000fe40000010000 */
[----:B------:R-:W-:Y:S01]  /*9e70*/  FADD.FTZ R2, R2, R133 ;  /* 0x0000008502027221 */ /* 0x000fe20000010000 */
[----:B---3--:R-:W-:Y:S01]  /*9e80*/  F2FP.BF16.PACK_AB R4, R156, R155 ;  /* 0x0000009b9c04723e */ /* 0x008fe200000010ff */
[----:B------:R-:W-:Y:S01]  /*9e90*/  FADD.FTZ R155, R155, R144 ;  /* 0x000000909b9b7221 */ /* 0x000fe20000010000 */
[----:B----4-:R-:W-:-:S02]  /*9ea0*/  F2FP.BF16.PACK_AB R6, R158, R157 ;  /* 0x0000009d9e06723e */ /* 0x010fc400000010ff */
[----:B------:R-:W-:Y:S01]  /*9eb0*/  F2FP.BF16.PACK_AB R5, R160, R159 ;  /* 0x0000009fa005723e */ /* 0x000fe200000010ff */
[----:B------:R-:W-:Y:S01]  /*9ec0*/  FADD.FTZ R159, R159, R2 ;  /* 0x000000029f9f7221 */ /* 0x000fe20000010000 */
[----:B------:R-:W-:Y:S01]  /*9ed0*/  F2FP.BF16.PACK_AB R7, R162, R161 ;  /* 0x000000a1a207723e */ /* 0x000fe200000010ff */
[----:B------:R-:W-:Y:S02]  /*9ee0*/  FADD.FTZ R156, R156, R155 ;  /* 0x0000009b9c9c7221 */ /* 0x000fe40000010000 */
[----:B------:R-:W-:Y:S02]  /*9ef0*/  FADD.FTZ R160, R160, R159 ;  /* 0x0000009fa0a07221 */ /* 0x000fe40000010000 */
[----:B------:R-:W-:Y:S02]  /*9f00*/  FADD.FTZ R157, R157, R156 ;  /* 0x0000009c9d9d7221 */ /* 0x000fe40000010000 */
[----:B--2---:R-:W-:Y:S01]  /*9f10*/  HMMA.16816.F32.BF16 R128, R4, R12, R128 ;  /* 0x0000000c0480723c */ /* 0x004fe20000041880 */
[----:B------:R-:W-:-:S02]  /*9f20*/  FADD.FTZ R161, R161, R160 ;  /* 0x000000a0a1a17221 */ /* 0x000fc40000010000 */
[----:B------:R-:W-:Y:S02]  /*9f30*/  FADD.FTZ R158, R158, R157 ;  /* 0x0000009d9e9e7221 */ /* 0x000fe40000010000 */
[----:B------:R-:W-:-:S03]  /*9f40*/  FADD.FTZ R162, R162, R161 ;  /* 0x000000a1a2a27221 */ /* 0x000fc60000010000 */
        /* <DEDUP_REMOVED lines=8> */
[C---:B-----5:R-:W-:Y:S08]  /*9fd0*/  HMMA.16816.F32.BF16 R52, R4.reuse, R16, R52 ;  /* 0x000000100434723c */ /* 0x060ff00000041834 */
[C---:B------:R-:W-:Y:S01]  /*9fe0*/  HMMA.16816.F32.BF16 R56, R4.reuse, R18, R56 ;  /* 0x000000120438723c */ /* 0x040fe20000041838 */
[----:B------:R-:W4:Y:S07]  /*9ff0*/  LDSM.16.MT88.4 R16, [R184+0x16800] ;  /* 0x01680000b810783b */ /* 0x000f2e0000004200 */
        /* <DEDUP_REMOVED lines=20> */
[----:B------:R-:W-:Y:S07]  /*a140*/  LDSM.16.MT88.4 R20, [R186+0x15000] ;  /* 0x01500000ba14783b */ /* 0x000fee0000004200 */
[C---:B----4-:R-:W-:Y:S08]  /*a150*/  HMMA.16816.F32.BF16 R92, R4.reuse, R16, R92 ;  /* 0x00000010045c723c */ /* 0x050ff0000004185c */
[----:B------:R-:W-:Y:S01]  /*a160*/  HMMA.16816.F32.BF16 R96, R4, R18, R96 ;  /* 0x000000120460723c */ /* 0x000fe20000041860 */
[----:B------:R-:W3:Y:S06]  /*a170*/  LDSM.16.MT88.4 R16, [R185+0x15000] ;  /* 0x01500000b910783b */ /* 0x000eec0000004200 */
[----:B------:R-:W-:Y:S01]  /*a180*/  F2FP.BF16.PACK_AB R4, R214, R167 ;  /* 0x000000a7d604723e */ /* 0x000fe200000010ff */
[----:B------:R-:W-:Y:S01]  /*a190*/  FADD.FTZ R167, R167, R158 ;  /* 0x0000009ea7a77221 */ /* 0x000fe20000010000 */
[----:B------:R-:W-:-:S02]  /*a1a0*/  F2FP.BF16.PACK_AB R6, R218, R165 ;  /* 0x000000a5da06723e */ /* 0x000fc400000010ff */
[----:B------:R-:W-:Y:S01]  /*a1b0*/  F2FP.BF16.PACK_AB R5, R168, R163 ;  /* 0x000000a3a805723e */ /* 0x000fe200000010ff */
[----:B------:R-:W-:Y:S01]  /*a1c0*/  FADD.FTZ R163, R163, R162 ;  /* 0x000000a2a3a37221 */ /* 0x000fe20000010000 */
[----:B------:R-:W-:Y:S01]  /*a1d0*/  F2FP.BF16.PACK_AB R7, R169, R166 ;  /* 0x000000a6a907723e */ /* 0x000fe200000010ff */
[----:B------:R-:W-:Y:S02]  /*a1e0*/  FADD.FTZ R214, R214, R167 ;  /* 0x000000a7d6d67221 */ /* 0x000fe40000010000 */
[----:B------:R-:W-:Y:S02]  /*a1f0*/  FADD.FTZ R163, R168, R163 ;  /* 0x000000a3a8a37221 */ /* 0x000fe40000010000 */
[----:B------:R-:W-:Y:S02]  /*a200*/  FADD.FTZ R165, R165, R214 ;  /* 0x000000d6a5a57221 */ /* 0x000fe40000010000 */
[----:B-1----:R-:W-:Y:S01]  /*a210*/  HMMA.16816.F32.BF16 R128, R4, R12, R128 ;  /* 0x0000000c0480723c */ /* 0x002fe20000041880 */
[----:B------:R-:W-:-:S02]  /*a220*/  FADD.FTZ R166, R166, R163 ;  /* 0x000000a3a6a67221 */ /* 0x000fc40000010000 */
[----:B------:R-:W-:Y:S02]  /*a230*/  FADD.FTZ R218, R218, R165 ;  /* 0x000000a5dada7221 */ /* 0x000fe40000010000 */
[----:B------:R-:W-:-:S03]  /*a240*/  FADD.FTZ R169, R169, R166 ;  /* 0x000000a6a9a97221 */ /* 0x000fc60000010000 */
        /* <DEDUP_REMOVED lines=9> */
[C---:B-1----:R-:W-:Y:S08]  /*a2e0*/  HMMA.16816.F32.BF16 R60, R4.reuse, R12, R60 ;  /* 0x0000000c043c723c */ /* 0x042ff0000004183c */
[C---:B------:R-:W-:Y:S01]  /*a2f0*/  HMMA.16816.F32.BF16 R64, R4.reuse, R14, R64 ;  /* 0x0000000e0440723c */ /* 0x040fe20000041840 */
[----:B------:R-:W1:Y:S07]  /*a300*/  LDSM.16.MT88.4 R12, [R184+0x17000] ;  /* 0x01700000b80c783b */ /* 0x000e6e0000004200 */
[C---:B------:R-:W-:Y:S01]  /*a310*/  HMMA.16816.F32.BF16 R56, R4.reuse, R18, R56 ;  /* 0x000000120438723c */ /* 0x040fe20000041838 */
[----:B------:R-:W3:Y:S07]  /*a320*/  LDSM.16.MT88.4 R16, [R185+0x17000] ;  /* 0x01700000b910783b */ /* 0x000eee0000004200 */
[C---:B----4-:R-:W-:Y:S08]  /*a330*/  HMMA.16816.F32.BF16 R68, R4.reuse, R8, R68 ;  /* 0x000000080444723c */ /* 0x050ff00000041844 */
        /* <DEDUP_REMOVED lines=13> */
[----:B------:R-:W1:Y:S07]  /*a410*/  LDSM.16.MT88.4 R28, [R186+0x15800] ;  /* 0x01580000ba1c783b */ /* 0x000e6e0000004200 */
[C---:B------:R-:W-:Y:S08]  /*a420*/  HMMA.16816.F32.BF16 R44, R4.reuse, R20, R44 ;  /* 0x00000014042c723c */ /* 0x040ff0000004182c */
[C---:B------:R-:W-:Y:S01]  /*a430*/  HMMA.16816.F32.BF16 R48, R4.reuse, R22, R48 ;  /* 0x000000160430723c */ /* 0x040fe20000041830 */
[----:B------:R-:W1:Y:S07]  /*a440*/  LDSM.16.MT88.4 R20, [R185+0x15800] ;  /* 0x01580000b914783b */ /* 0x000e6e0000004200 */
[C---:B---3--:R-:W-:Y:S08]  /*a450*/  HMMA.16816.F32.BF16 R84, R4.reuse, R16, R84 ;  /* 0x000000100454723c */ /* 0x048ff00000041854 */
        /* <DEDUP_REMOVED lines=11> */
[----:B----4-:R-:W-:Y:S01]  /*a510*/  HMMA.16816.F32.BF16 R128, R4, R8, R128 ;  /* 0x000000080480723c */ /* 0x010fe20000041880 */
[----:B------:R-:W-:-:S02]  /*a520*/  FADD.FTZ R170, R170, R171 ;  /* 0x000000abaaaa7221 */ /* 0x000fc40000010000 */
[----:B------:R-:W-:Y:S02]  /*a530*/  FADD.FTZ R215, R154, R151 ;  /* 0x000000979ad77221 */ /* 0x000fe40000010000 */
[----:B------:R-:W-:-:S03]  /*a540*/  FADD.FTZ R209, R149, R170 ;  /* 0x000000aa95d17221 */ /* 0x000fc60000010000 */
        /* <DEDUP_REMOVED lines=9> */
[C---:B------:R-:W-:Y:S08]  /*a5e0*/  HMMA.16816.F32.BF16 R116, R4.reuse, R142, R116 ;  /* 0x0000008e0474723c */ /* 0x040ff00000041874 */
[C---:B------:R-:W-:Y:S08]  /*a5f0*/  HMMA.16816.F32.BF16 R112, R4.reuse, R136, R112 ;  /* 0x000000880470723c */ /* 0x040ff00000041870 */
        /* <DEDUP_REMOVED lines=9> */
[C---:B----4-:R-:W-:Y:S08]  /*a690*/  HMMA.16816.F32.BF16 R76, R4.reuse, R8, R76 ;  /* 0x00000008044c723c */ /* 0x050ff0000004184c */
[C---:B------:R-:W-:Y:S08]  /*a6a0*/  HMMA.16816.F32.BF16 R80, R4.reuse, R10, R80 ;  /* 0x0000000a0450723c */ /* 0x040ff00000041850 */
[C---:B--2---:R-:W-:Y:S08]  /*a6b0*/  HMMA.16816.F32.BF16 R84, R4.reuse, R24, R84 ;  /* 0x000000180454723c */ /* 0x044ff00000041854 */
[C---:B------:R-:W-:Y:S08]  /*a6c0*/  HMMA.16816.F32.BF16 R88, R4.reuse, R26, R88 ;  /* 0x0000001a0458723c */ /* 0x040ff00000041858 */
[C---:B-1----:R-:W-:Y:S08]  /*a6d0*/  HMMA.16816.F32.BF16 R92, R4.reuse, R12, R92 ;  /* 0x0000000c045c723c */ /* 0x042ff0000004185c */
[----:B------:R-:W-:Y:S08]  /*a6e0*/  HMMA.16816.F32.BF16 R96, R4, R14, R96 ;  /* 0x0000000e0460723c */ /* 0x000ff00000041860 */
.L_x_248:
[----:B------:R-:W-:-:S06]  /*a6f0*/  UISETP.GT.AND UP0, UPT, UR15, UR9, UPT ;  /* 0x000000090f00728c */ /* 0x000fcc000bf04270 */
[----:B------:R-:W-:-:S13]  /*a700*/  PLOP3.LUT P0, PT, PT, PT, UP0, 0x80, 0x0 ;  /* 0x000000000000781c */ /* 0x000fda0003f0f008 */
[----:B------:R-:W-:Y:S05]  /*a710*/  @!P0 BRA `(.L_x_251) ;  /* 0x00002eb000008947 */ /* 0x000fea0003800000 */
[----:B------:R-:W-:Y:S01]  /*a720*/  ULDC.64 UR4, c[0x0][0x1a0] ;  /* 0x0000680000047ab9 */ /* 0x000fe20000000a00 */
[----:B------:R-:W-:Y:S01]  /*a730*/  MOV R0, R3 ;  /* 0x0000000300007202 */ /* 0x000fe20000000f00 */
[----:B------:R-:W-:Y:S01]  /*a740*/  USHF.L.U64.HI UR14, UR4, 0x5, UR5 ;  /* 0x00000005040e7899 */ /* 0x000fe20008010205 */
[----:B------:R-:W-:Y:S01]  /*a750*/  MOV R2, R132 ;  /* 0x0000008400027202 */ /* 0x000fe20000000f00 */
[----:B------:R-:W-:Y:S01]  /*a760*/  USHF.L.U32 UR17, UR4, 0x5, URZ ;  /* 0x0000000504117899 */ /* 0x000fe2000800063f */
[----:B------:R-:W-:Y:S01]  /*a770*/  MOV R206, R216 ;  /* 0x000000d800ce7202 */ /* 0x000fe20000000f00 */
[----:B------:R-:W-:Y:S02]  /*a780*/  USHF.L.U64.HI UR8, UR4, 0x6, UR5 ;  /* 0x0000000604087899 */ /* 0x000fe40008010205 */
[----:B------:R-:W-:Y:S02]  /*a790*/  USHF.L.U64.HI UR14, UR17, 0x1, UR14 ;  /* 0x00000001110e7899 */ /* 0x000fe4000801020e */
[----:B------:R-:W-:-:S02]  /*a7a0*/  USHF.L.U32 UR13, UR4, 0x6, URZ ;  /* 0x00000006040d7899 */ /* 0x000fc4000800063f */
[----:B------:R-:W-:Y:S01]  /*a7b0*/  USHF.L.U32 UR17, UR17, 0x1, URZ ;  /* 0x0000000111117899 */ /* 0x000fe2000800063f */
[----:B------:R-:W-:Y:S05]  /*a7c0*/  BRA `(.L_x_252) ;  /* 0x000001b000007947 */ /* 0x000fea0003800000 */
.L_x_254:
[----:B------:R-:W-:Y:S02]  /*a7d0*/  UIADD3 UR20, UR15, -0x2, URZ ;  /* 0xfffffffe0f147890 */ /* 0x000fe4000fffe03f */
[----:B------:R-:W-:Y:S02]  /*a7e0*/  ULDC.64 UR4, c[0x0][0x198] ;  /* 0x0000660000047ab9 */ /* 0x000fe40000000a00 */
[----:B------:R-:W-:Y:S02]  /*a7f0*/  USHF.R.S32.HI UR15, URZ, 0x1f, UR20 ;  /* 0x0000001f3f0f7899 */ /* 0x000fe40008011414 */
[----:B------:R-:W-:Y:S02]  /*a800*/  UIMAD.WIDE.U32 UR22, UR20, UR4, URZ ;  /* 0x00000004141672a5 */ /* 0x000fe4000f8e003f */
[----:B------:R-:W-:Y:S04]  /*a810*/  UIMAD UR15, UR15, UR4, URZ ;  /* 0x000000040f0f72a4 */ /* 0x000fe8000f8e023f */
[----:B------:R-:W-:Y:S01]  /*a820*/  UIMAD UR15, UR20, UR5, UR15 ;  /* 0x00000005140f72a4 */ /* 0x000fe2000f8e020f */
[----:B------:R-:W-:Y:S02]  /*a830*/  IMAD.U32 R133, RZ, RZ, UR22 ;  /* 0x00000016ff857e24 */ /* 0x000fe4000f8e00ff */
[----:B------:R-:W-:Y:S01]  /*a840*/  IMAD.U32 R132, RZ, RZ, UR22 ;  /* 0x00000016ff847e24 */ /* 0x000fe2000f8e00ff */
[----:B------:R-:W-:Y:S02]  /*a850*/  UIADD3 UR15, UR23, UR15, URZ ;  /* 0x0000000f170f7290 */ /* 0x000fe4000fffe03f */
[----:B------:R-:W-:Y:S04]  /*a860*/  LEA R133, P0, R133, R200, 0x6 ;  /* 0x000000c885857211 */ /* 0x000fe800078030ff */
[----:B------:R-:W-:Y:S01]  /*a870*/  IMAD.U32 R3, RZ, RZ, UR15 ;  /* 0x0000000fff037e24 */ /* 0x000fe2000f8e00ff */
        /* <DEDUP_REMOVED lines=14> */
[----:B------:R-:W0:Y:S01]  /*a960*/  LDGDEPBAR ;  /* 0x00000000000079af */ /* 0x000e220000000000 */
[----:B------:R-:W-:-:S05]  /*a970*/  BRA `(.L_x_253) ;  /* 0x00000b8000007947 */ /* 0x000fca0003800000 */
.L_x_252:
[----:B------:R-:W-:Y:S04]  /*a980*/  DEPBAR.LE SB0, 0x0 ;  /* 0x000080000000791a */ /* 0x000fe80000000000 */
[----:B------:R-:W-:Y:S01]  /*a990*/  BAR.SYNC.DEFER_BLOCKING 0x0 ;  /* 0x0000000000007b1d */ /* 0x000fe20000010000 */
[----:B------:R-:W-:Y:S01]  /*a9a0*/  UIADD3 UR12, UR15, -0x1, URZ ;  /* 0xffffffff0f0c7890 */ /* 0x000fe2000fffe03f */
[----:B------:R-:W-:Y:S03]  /*a9b0*/  IMAD.U32 R3, RZ, RZ, UR13 ;  /* 0x0000000dff037e24 */ /* 0x000fe6000f8e00ff */
[----:B------:R-:W-:Y:S02]  /*a9c0*/  USHF.R.S32.HI UR5, URZ, 0x1f, UR12 ;  /* 0x0000001f3f057899 */ /* 0x000fe4000801140c */
[----:B------:R-:W-:Y:S01]  /*a9d0*/  UIMAD UR4, UR8, UR12, URZ ;  /* 0x0000000c080472a4 */ /* 0x000fe2000f8e023f */
[----:B------:R-:W-:Y:S01]  /*a9e0*/  IMAD.WIDE.U32 R216, R3, UR12, R206 ;  /* 0x0000000c03d87c25 */ /* 0x000fe2000f8e00ce */
[----:B------:R-:W-:Y:S02]  /*a9f0*/  UISETP.GT.AND UP0, UPT, UR12, UR9, UPT ;  /* 0x000000090c00728c */ /* 0x000fe4000bf04270 */
[----:B------:R-:W-:Y:S02]  /*aa00*/  UIMAD UR4, UR5, UR13, UR4 ;  /* 0x0000000d050472a4 */ /* 0x000fe4000f8e0204 */
[----:B------:R-:W-:Y:S04]  /*aa10*/  LEA R220, P1, R216, c[0x0][0x170], 0x1 ;  /* 0x00005c00d8dc7a11 */ /* 0x000fe800078208ff */
[----:B------:R-:W-:Y:S02]  /*aa20*/  IADD3 R3, R217, UR4, RZ ;  /* 0x00000004d9037c10 */ /* 0x000fe4000fffe0ff */
[----:B------:R-:W-:Y:S02]  /*aa30*/  IADD3 R218, P0, R220, UR17, RZ ;  /* 0x00000011dcda7c10 */ /* 0x000fe4000ff1e0ff */
[----:B------:R-:W-:Y:S04]  /*aa40*/  LEA.HI.X R221, R216, c[0x0][0x174], R3, 0x1, P1 ;  /* 0x00005d00d8dd7a11 */ /* 0x000fe800008f0c03 */
[----:B------:R-:W-:Y:S01]  /*aa50*/  IADD3.X R219, R221, UR14, RZ, P0, !PT ;  /* 0x0000000edddb7c10 */ /* 0x000fe200087fe4ff */
[----:B------:R-:W-:Y:S01]  /*aa60*/  @!PT LDS RZ, [RZ] ;  /* 0x00000000fffff984 */ /* 0x000fe20000000800 */
[----:B------:R-:W-:Y:S01]  /*aa70*/  @!PT LDS RZ, [RZ] ;  /* 0x00000000fffff984 */ /* 0x000fe20000000800 */
[----:B------:R-:W-:Y:S01]  /*aa80*/  @!PT LDS RZ, [RZ] ;  /* 0x00000000fffff984 */ /* 0x000fe20000000800 */
[----:B------:R1:W-:Y:S01]  /*aa90*/  LDGSTS.E.BYPASS.LTC128B.128 [R196+0x12000], [R220.64] ;  /* 0x12000000dcc47fae */ /* 0x0003e2000b901d52 */
[----:B------:R-:W-:Y:S03]  /*aaa0*/  PLOP3.LUT P0, PT, PT, PT, UP0, 0x80, 0x0 ;  /* 0x000000000000781c */ /* 0x000fe60003f0f008 */
        /* <DEDUP_REMOVED lines=165> */
.L_x_253:
[----:B------:R-:W-:Y:S01]  /*b500*/  IMAD.U32 R132, RZ, RZ, UR12 ;  /* 0x0000000cff847e24 */ /* 0x000fe2000f8e00ff */
[----:B------:R-:W-:Y:S02]  /*b510*/  UISETP.GT.AND UP0, UPT, UR12, UR9, UPT ;  /* 0x000000090c00728c */ /* 0x000fe4000bf04270 */
[----:B------:R-:W-:Y:S01]  /*b520*/  UMOV UR15, UR12 ;  /* 0x0000000c000f7c82 */ /* 0x000fe20008000000 */
[----:B------:R-:W-:Y:S05]  /*b530*/  IMAD R3, R132, 0x40, R205 ;  /* 0x0000004084037824 */ /* 0x000fea00078e02cd */
[C---:B------:R-:W-:Y:S02]  /*b540*/  IADD3 R132, R3.reuse, 0x1, RZ ;  /* 0x0000000103847810 */ /* 0x040fe40007ffe0ff */
[C---:B------:R-:W-:Y:S02]  /*b550*/  ISETP.GE.AND P2, PT, R3.reuse, R204, PT ;  /* 0x000000cc0300720c */ /* 0x040fe40003f46270 */
[C---:B------:R-:W-:Y:S02]  /*b560*/  ISETP.GE.AND P1, PT, R132.reuse, R202, PT ;  /* 0x000000ca8400720c */ /* 0x040fe40003f26270 */
[CC--:B------:R-:W-:Y:S02]  /*b570*/  ISETP.GE.AND P6, PT, R132.reuse, R204.reuse, PT ;  /* 0x000000cc8400720c */ /* 0x0c0fe40003fc6270 */
[C---:B------:R-:W-:Y:S02]  /*b580*/  ISETP.GE.OR P1, PT, R132.reuse, R197, !P1 ;  /* 0x000000c58400720c */ /* 0x040fe40004f26670 */
[-C--:B------:R-:W-:Y:S02]  /*b590*/  ISETP.GE.OR P6, PT, R132, R203.reuse, !P6 ;  /* 0x000000cb8400720c */ /* 0x080fe400077c6670 */
[C---:B------:R-:W-:Y:S02]  /*b5a0*/  IADD3 R132, R3.reuse, 0x9, RZ ;  /* 0x0000000903847810 */ /* 0x040fe40007ffe0ff */
[C---:B------:R-:W-:Y:S02]  /*b5b0*/  IADD3 R133, R3.reuse, 0x8, RZ ;  /* 0x0000000803857810 */ /* 0x040fe40007ffe0ff */
[-C--:B------:R-:W-:Y:S02]  /*b5c0*/  ISETP.GE.OR P2, PT, R3, R203.reuse, !P2 ;  /* 0x000000cb0300720c */ /* 0x080fe40005746670 */
[-C--:B------:R-:W-:Y:S02]  /*b5d0*/  ISETP.GE.AND P4, PT, R132, R204.reuse, PT ;  /* 0x000000cc8400720c */ /* 0x080fe40003f86270 */
[----:B------:R-:W-:Y:S02]  /*b5e0*/  ISETP.GE.AND P0, PT, R133, R204, PT ;  /* 0x000000cc8500720c */ /* 0x000fe40003f06270 */
[----:B-1----:R-:W-:Y:S02]  /*b5f0*/  FSEL R134, R4, -INF , !P2 ;  /* 0xff80000004867808 */ /* 0x002fe40005000000 */
[CC--:B------:R-:W-:Y:S02]  /*b600*/  ISETP.GE.OR P4, PT, R132.reuse, R203.reuse, !P4 ;  /* 0x000000cb8400720c */ /* 0x0c0fe40006786670 */
[CC--:B------:R-:W-:Y:S02]  /*b610*/  ISETP.GE.AND P2, PT, R132.reuse, R202.reuse, PT ;  /* 0x000000ca8400720c */ /* 0x0c0fe40003f46270 */
[----:B------:R-:W-:Y:S02]  /*b620*/  ISETP.GE.AND P5, PT, R3, R202, PT ;  /* 0x000000ca0300720c */ /* 0x000fe40003fa6270 */
[----:B------:R-:W-:Y:S02]  /*b630*/  FSEL R136, R9, -INF , !P4 ;  /* 0xff80000009887808 */ /* 0x000fe40006000000 */
[----:B------:R-:W-:Y:S02]  /*b640*/  ISETP.GE.OR P0, PT, R133, R203, !P0 ;  /* 0x000000cb8500720c */ /* 0x000fe40004706670 */
[-C--:B------:R-:W-:Y:S02]  /*b650*/  ISETP.GE.OR P2, PT, R132, R197.reuse, !P2 ;  /* 0x000000c58400720c */ /* 0x080fe40005746670 */
[C---:B------:R-:W-:Y:S02]  /*b660*/  IADD3 R132, R3.reuse, 0x10, RZ ;  /* 0x0000001003847810 */ /* 0x040fe40007ffe0ff */
[----:B------:R-:W-:Y:S02]  /*b670*/  IADD3 R4, R3, 0x11, RZ ;  /* 0x0000001103047810 */ /* 0x000fe40007ffe0ff */
[----:B------:R-:W-:Y:S02]  /*b680*/  FSEL R144, R5, -INF , !P6 ;  /* 0xff80000005907808 */ /* 0x000fe40007000000 */
[----:B------:R-:W-:Y:S02]  /*b690*/  FMNMX.FTZ R9, R134, R2, !PT ;  /* 0x0000000286097209 */ /* 0x000fe40007810000 */
[----:B------:R-:W-:Y:S02]  /*b6a0*/  ISETP.GE.AND P3, PT, R133, R202, PT ;  /* 0x000000ca8500720c */ /* 0x000fe40003f66270 */
[----:B------:R-:W-:Y:S02]  /*b6b0*/  ISETP.GE.OR P5, PT, R3, R197, !P5 ;  /* 0x000000c50300720c */ /* 0x000fe40006fa6670 */
[----:B------:R-:W-:Y:S02]  /*b6c0*/  FSEL R7, R7, -INF , !P1 ;  /* 0xff80000007077808 */ /* 0x000fe40004800000 */
[----:B------:R-:W-:Y:S02]  /*b6d0*/  FSEL R138, R8, -INF , !P0 ;  /* 0xff800000088a7808 */ /* 0x000fe40004000000 */
[-C--:B------:R-:W-:Y:S02]  /*b6e0*/  ISETP.GE.AND P1, PT, R132, R204.reuse, PT ;  /* 0x000000cc8400720c */ /* 0x080fe40003f26270 */
[C---:B------:R-:W-:Y:S02]  /*b6f0*/  ISETP.GE.AND P6, PT, R4.reuse, R204, PT ;  /* 0x000000cc0400720c */ /* 0x040fe40003fc6270 */
[----:B------:R-:W-:Y:S02]  /*b700*/  ISETP.GE.AND P0, PT, R4, R202, PT ;  /* 0x000000ca0400720c */ /* 0x000fe40003f06270 */
[----:B------:R-:W-:Y:S02]  /*b710*/  FMNMX.FTZ R9, R144, R9, !PT ;  /* 0x0000000990097209 */ /* 0x000fe40007810000 */
[----:B------:R-:W-:Y:S02]  /*b720*/  ISETP.GE.OR P3, PT, R133, R197, !P3 ;  /* 0x000000c58500720c */ /* 0x000fe40005f66670 */
[----:B------:R-:W-:Y:S02]  /*b730*/  FSEL R135, R6, -INF , !P5 ;  /* 0xff80000006877808 */ /* 0x000fe40006800000 */
[-C--:B------:R-:W-:Y:S02]  /*b740*/  ISETP.GE.OR P1, PT, R132, R203.reuse, !P1 ;  /* 0x000000cb8400720c */ /* 0x080fe40004f26670 */
[C---:B------:R-:W-:Y:S02]  /*b750*/  ISETP.GE.OR P6, PT, R4.reuse, R203, !P6 ;  /* 0x000000cb0400720c */ /* 0x040fe400077c6670 */
[----:B------:R-:W-:Y:S02]  /*b760*/  ISETP.GE.OR P0, PT, R4, R197, !P0 ;  /* 0x000000c50400720c */ /* 0x000fe40004706670 */
[----:B------:R-:W-:Y:S02]  /*b770*/  FMNMX.FTZ R9, R138, R9, !PT ;  /* 0x000000098a097209 */ /* 0x000fe40007810000 */
[C---:B------:R-:W-:Y:S02]  /*b780*/  IADD3 R6, R3.reuse, 0x18, RZ ;  /* 0x0000001803067810 */ /* 0x040fe40007ffe0ff */
[----:B------:R-:W-:Y:S02]  /*b790*/  IADD3 R4, R3, 0x19, RZ ;  /* 0x0000001903047810 */ /* 0x000fe40007ffe0ff */
[----:B------:R-:W-:Y:S02]  /*b7a0*/  FSEL R5, R10, -INF , !P3 ;  /* 0xff8000000a057808 */ /* 0x000fe40005800000 */
[----:B------:R-:W-:Y:S02]  /*b7b0*/  FMNMX.FTZ R10, R135, R0, !PT ;  /* 0x00000000870a7209 */ /* 0x000fe40007810000 */
[----:B------:R-:W-:Y:S02]  /*b7c0*/  FSEL R162, R12, -INF , !P1 ;  /* 0xff8000000ca27808 */ /* 0x000fe40004800000 */
[----:B------:R-:W-:Y:S02]  /*b7d0*/  FSEL R11, R11, -INF , !P2 ;  /* 0xff8000000b0b7808 */ /* 0x000fe40005000000 */
[----:B------:R-:W-:Y:S02]  /*b7e0*/  FMNMX.FTZ R9, R136, R9, !PT ;  /* 0x0000000988097209 */ /* 0x000fe40007810000 */
[C---:B------:R-:W-:Y:S02]  /*b7f0*/  ISETP.GE.AND P4, PT, R6.reuse, R204, PT ;  /* 0x000000cc0600720c */ /* 0x040fe40003f86270 */
[----:B------:R-:W-:Y:S02]  /*b800*/  ISETP.GE.AND P2, PT, R6, R202, PT ;  /* 0x000000ca0600720c */ /* 0x000fe40003f46270 */
[C---:B------:R-:W-:Y:S02]  /*b810*/  ISETP.GE.AND P3, PT, R4.reuse, R204, PT ;  /* 0x000000cc0400720c */ /* 0x040fe40003f66270 */
[----:B------:R-:W-:Y:S02]  /*b820*/  ISETP.GE.AND P1, PT, R4, R202, PT ;  /* 0x000000ca0400720c */ /* 0x000fe40003f26270 */
[----:B------:R-:W-:Y:S02]  /*b830*/  FMNMX.FTZ R10, R7, R10, !PT ;  /* 0x0000000a070a7209 */ /* 0x000fe40007810000 */
[----:B------:R-:W-:Y:S02]  /*b840*/  ISETP.GE.AND P5, PT, R132, R202, PT ;  /* 0x000000ca8400720c */ /* 0x000fe40003fa6270 */
[----:B------:R-:W-:Y:S02]  /*b850*/  FSEL R160, R13, -INF , !P6 ;  /* 0xff8000000da07808 */ /* 0x000fe40007000000 */
[----:B------:R-:W-:Y:S02]  /*b860*/  FMNMX.FTZ R9, R162, R9, !PT ;  /* 0x00000009a2097209 */ /* 0x000fe40007810000 */
[C---:B------:R-:W-:Y:S02]  /*b870*/  ISETP.GE.OR P4, PT, R6.reuse, R203, !P4 ;  /* 0x000000cb0600720c */ /* 0x040fe40006786670 */
[----:B------:R-:W-:Y:S02]  /*b880*/  ISETP.GE.OR P2, PT, R6, R197, !P2 ;  /* 0x000000c50600720c */ /* 0x000fe40005746670 */
[C---:B------:R-:W-:Y:S02]  /*b890*/  ISETP.GE.OR P3, PT, R4.reuse, R203, !P3 ;  /* 0x000000cb0400720c */ /* 0x040fe40005f66670 */
[-C--:B------:R-:W-:Y:S02]  /*b8a0*/  ISETP.GE.OR P1, PT, R4, R197.reuse, !P1 ;  /* 0x000000c50400720c */ /* 0x080fe40004f26670 */
[C---:B------:R-:W-:Y:S02]  /*b8b0*/  IADD3 R6, R3.reuse, 0x20, RZ ;  /* 0x0000002003067810 */ /* 0x040fe40007ffe0ff */
[----:B------:R-:W-:Y:S02]  /*b8c0*/  IADD3 R4, R3, 0x21, RZ ;  /* 0x0000002103047810 */ /* 0x000fe40007ffe0ff */
[----:B------:R-:W-:Y:S02]  /*b8d0*/  ISETP.GE.OR P5, PT, R132, R197, !P5 ;  /* 0x000000c58400720c */ /* 0x000fe40006fa6670 */
[----:B------:R-:W-:Y:S02]  /*b8e0*/  FMNMX.FTZ R10, R5, R10, !PT ;  /* 0x0000000a050a7209 */ /* 0x000fe40007810000 */
[----:B------:R-:W-:Y:S02]  /*b8f0*/  FSEL R163, R15, -INF , !P0 ;  /* 0xff8000000fa37808 */ /* 0x000fe40004000000 */
[----:B------:R-:W-:Y:S02]  /*b900*/  FSEL R142, R16, -INF , !P4 ;  /* 0xff800000108e7808 */ /* 0x000fe40006000000 */
[----:B------:R-:W-:Y:S02]  /*b910*/  FMNMX.FTZ R9, R160, R9, !PT ;  /* 0x00000009a0097209 */ /* 0x000fe40007810000 */
[-C--:B------:R-:W-:Y:S02]  /*b920*/  ISETP.GE.AND P0, PT, R6, R204.reuse, PT ;  /* 0x000000cc0600720c */ /* 0x080fe40003f06270 */
[C---:B------:R-:W-:Y:S02]  /*b930*/  ISETP.GE.AND P6, PT, R4.reuse, R204, PT ;  /* 0x000000cc0400720c */ /* 0x040fe40003fc6270 */
[----:B------:R-:W-:Y:S02]  /*b940*/  ISETP.GE.AND P4, PT, R4, R202, PT ;  /* 0x000000ca0400720c */ /* 0x000fe40003f86270 */
[----:B------:R-:W-:Y:S02]  /*b950*/  FSEL R165, R14, -INF , !P5 ;  /* 0xff8000000ea57808 */ /* 0x000fe40006800000 */
[----:B------:R-:W-:Y:S02]  /*b960*/  FMNMX.FTZ R10, R11, R10, !PT ;  /* 0x0000000a0b0a7209 */ /* 0x000fe40007810000 */
[----:B------:R-:W-:Y:S02]  /*b970*/  ISETP.GE.AND P5, PT, R6, R202, PT ;  /* 0x000000ca0600720c */ /* 0x000fe40003fa6270 */
[----:B------:R-:W-:Y:S02]  /*b980*/  FSEL R140, R17, -INF , !P3 ;  /* 0xff800000118c7808 */ /* 0x000fe40005800000 */
[----:B------:R-:W-:Y:S02]  /*b990*/  FMNMX.FTZ R9, R142, R9, !PT ;  /* 0x000000098e097209 */ /* 0x000fe40007810000 */
[-C--:B------:R-:W-:Y:S02]  /*b9a0*/  ISETP.GE.OR P0, PT, R6, R203.reuse, !P0 ;  /* 0x000000cb0600720c */ /* 0x080fe40004706670 */
[C---:B------:R-:W-:Y:S02]  /*b9b0*/  ISETP.GE.OR P6, PT, R4.reuse, R203, !P6 ;  /* 0x000000cb0400720c */ /* 0x040fe400077c6670 */
[-C--:B------:R-:W-:Y:S02]  /*b9c0*/  ISETP.GE.OR P4, PT, R4, R197.reuse, !P4 ;  /* 0x000000c50400720c */ /* 0x080fe40006786670 */
[----:B------:R-:W-:Y:S02]  /*b9d0*/  IADD3 R4, R3, 0x28, RZ ;  /* 0x0000002803047810 */ /* 0x000fe40007ffe0ff */
[----:B------:R-:W-:Y:S02]  /*b9e0*/  FMNMX.FTZ R10, R165, R10, !PT ;  /* 0x0000000aa50a7209 */ /* 0x000fe40007810000 */
[----:B------:R-:W-:Y:S02]  /*b9f0*/  ISETP.GE.OR P5, PT, R6, R197, !P5 ;  /* 0x000000c50600720c */ /* 0x000fe40006fa6670 */
[----:B------:R-:W-:Y:S02]  /*ba00*/  IADD3 R6, R3, 0x29, RZ ;  /* 0x0000002903067810 */ /* 0x000fe40007ffe0ff */
[----:B------:R-:W-:Y:S02]  /*ba10*/  FSEL R158, R20, -INF , !P0 ;  /* 0xff800000149e7808 */ /* 0x000fe40004000000 */
[----:B------:R-:W-:Y:S02]  /*ba20*/  FMNMX.FTZ R9, R140, R9, !PT ;  /* 0x000000098c097209 */ /* 0x000fe40007810000 */
[----:B------:R-:W-:Y:S02]  /*ba30*/  ISETP.GE.AND P3, PT, R4, R204, PT ;  /* 0x000000cc0400720c */ /* 0x000fe40003f66270 */
[----:B------:R-:W-:Y:S02]  /*ba40*/  FSEL R143, R18, -INF , !P2 ;  /* 0xff800000128f7808 */ /* 0x000fe40005000000 */
[----:B------:R-:W-:Y:S02]  /*ba50*/  FSEL R141, R19, -INF , !P1 ;  /* 0xff800000138d7808 */ /* 0x000fe40004800000 */
[----:B------:R-:W-:Y:S02]  /*ba60*/  FMNMX.FTZ R10, R163, R10, !PT ;  /* 0x0000000aa30a7209 */ /* 0x000fe40007810000 */
[----:B------:R-:W-:Y:S02]  /*ba70*/  ISETP.GE.AND P1, PT, R4, R202, PT ;  /* 0x000000ca0400720c */ /* 0x000fe40003f26270 */
[----:B------:R-:W-:Y:S02]  /*ba80*/  ISETP.GE.AND P2, PT, R6, R204, PT ;  /* 0x000000cc0600720c */ /* 0x000fe40003f46270 */
[----:B------:R-:W-:Y:S02]  /*ba90*/  FSEL R156, R21, -INF , !P6 ;  /* 0xff800000159c7808 */ /* 0x000fe40007000000 */
[----:B------:R-:W-:Y:S02]  /*baa0*/  FMNMX.FTZ R9, R158, R9, !PT ;  /* 0x000000099e097209 */ /* 0x000fe40007810000 */
[----:B------:R-:W-:Y:S02]  /*bab0*/  ISETP.GE.OR P3, PT, R4, R203, !P3 ;  /* 0x000000cb0400720c */ /* 0x000fe40005f66670 */
[----:B------:R-:W-:Y:S02]  /*bac0*/  IADD3 R8, R3, 0x30, RZ ;  /* 0x0000003003087810 */ /* 0x000fe40007ffe0ff */
[----:B------:R-:W-:Y:S02]  /*bad0*/  ISETP.GE.AND P0, PT, R6, R202, PT ;  /* 0x000000ca0600720c */ /* 0x000fe40003f06270 */
[----:B------:R-:W-:Y:S02]  /*bae0*/  FMNMX.FTZ R10, R143, R10, !PT ;  /* 0x0000000a8f0a7209 */ /* 0x000fe40007810000 */
[----:B------:R-:W-:Y:S02]  /*baf0*/  ISETP.GE.OR P1, PT, R4, R197, !P1 ;  /* 0x000000c50400720c */ /* 0x000fe40004f26670 */
[----:B------:R-:W-:Y:S02]  /*bb00*/  ISETP.GE.OR P2, PT, R6, R203, !P2 ;  /* 0x000000cb0600720c */ /* 0x000fe40005746670 */
[C---:B------:R-:W-:Y:S02]  /*bb10*/  IADD3 R4, R3.reuse, 0x38, RZ ;  /* 0x0000003803047810 */ /* 0x040fe40007ffe0ff */
[----:B------:R-:W-:Y:S02]  /*bb20*/  FSEL R154, R24, -INF , !P3 ;  /* 0xff800000189a7808 */ /* 0x000fe40005800000 */
[----:B------:R-:W-:Y:S02]  /*bb30*/  FMNMX.FTZ R9, R156, R9, !PT ;  /* 0x000000099c097209 */ /* 0x000fe40007810000 */
[----:B------:R-:W-:Y:S02]  /*bb40*/  ISETP.GE.OR P0, PT, R6, R197, !P0 ;  /* 0x000000c50600720c */ /* 0x000fe40004706670 */
[----:B------:R-:W-:Y:S02]  /*bb50*/  ISETP.GE.AND P6, PT, R8, R204, PT ;  /* 0x000000cc0800720c */ /* 0x000fe40003fc6270 */
[----:B------:R-:W-:Y:S02]  /*bb60*/  IADD3 R6, R3, 0x31, RZ ;  /* 0x0000003103067810 */ /* 0x000fe40007ffe0ff */
[----:B------:R-:W-:Y:S02]  /*bb70*/  FSEL R152, R25, -INF , !P2 ;  /* 0xff80000019987808 */ /* 0x000fe40005000000 */
[----:B------:R-:W-:Y:S02]  /*bb80*/  FSEL R161, R22, -INF , !P5 ;  /* 0xff80000016a17808 */ /* 0x000fe40006800000 */
[----:B------:R-:W-:Y:S02]  /*bb90*/  FMNMX.FTZ R10, R141, R10, !PT ;  /* 0x0000000a8d0a7209 */ /* 0x000fe40007810000 */
[-C--:B------:R-:W-:Y:S02]  /*bba0*/  ISETP.GE.AND P2, PT, R4, R204.reuse, PT ;  /* 0x000000cc0400720c */ /* 0x080fe40003f46270 */
[----:B------:R-:W-:Y:S02]  /*bbb0*/  FMNMX.FTZ R9, R154, R9, !PT ;  /* 0x000000099a097209 */ /* 0x000fe40007810000 */
[-C--:B------:R-:W-:Y:S02]  /*bbc0*/  ISETP.GE.OR P6, PT, R8, R203.reuse, !P6 ;  /* 0x000000cb0800720c */ /* 0x080fe400077c6670 */
[----:B------:R-:W-:Y:S02]  /*bbd0*/  ISETP.GE.AND P3, PT, R6, R204, PT ;  /* 0x000000cc0600720c */ /* 0x000fe40003f66270 */
[----:B------:R-:W-:Y:S02]  /*bbe0*/  FSEL R159, R23, -INF , !P4 ;  /* 0xff800000179f7808 */ /* 0x000fe40006000000 */
[----:B------:R-:W-:Y:S01]  /*bbf0*/  FMNMX.FTZ R10, R161, R10, !PT ;  /* 0x0000000aa10a7209 */ /* 0x000fe20007810000 */
[----:B------:R-:W-:Y:S01]  /*bc00*/  LDSM.16.MT88.4 R20, [R186+0x12000] ;  /* 0x01200000ba14783b */ /* 0x000fe20000004200 */
[----:B------:R-:W-:Y:S02]  /*bc10*/  ISETP.GE.OR P2, PT, R4, R203, !P2 ;  /* 0x000000cb0400720c */ /* 0x000fe40005746670 */
[----:B------:R-:W-:Y:S02]  /*bc20*/  FSEL R151, R28, -INF , !P6 ;  /* 0xff8000001c977808 */ /* 0x000fe40007000000 */
[----:B------:R-:W-:Y:S02]  /*bc30*/  FMNMX.FTZ R12, R152, R9, !PT ;  /* 0x00000009980c7209 */ /* 0x000fe40007810000 */
[----:B------:R-:W-:Y:S02]  /*bc40*/  ISETP.GE.OR P3, PT, R6, R203, !P3 ;  /* 0x000000cb0600720c */ /* 0x000fe40005f66670 */
[----:B------:R-:W-:Y:S02]  /*bc50*/  IADD3 R3, R3, 0x39, RZ ;  /* 0x0000003903037810 */ /* 0x000fe40007ffe0ff */
[----:B------:R-:W-:Y:S02]  /*bc60*/  FSEL R148, R32, -INF , !P2 ;  /* 0xff80000020947808 */ /* 0x000fe40005000000 */
[----:B------:R-:W-:Y:S02]  /*bc70*/  FSEL R157, R26, -INF , !P1 ;  /* 0xff8000001a9d7808 */ /* 0x000fe40004800000 */
[----:B------:R-:W-:Y:S02]  /*bc80*/  FMNMX.FTZ R10, R159, R10, !PT ;  /* 0x0000000a9f0a7209 */ /* 0x000fe40007810000 */
[C---:B------:R-:W-:Y:S02]  /*bc90*/  ISETP.GE.AND P2, PT, R8.reuse, R202, PT ;  /* 0x000000ca0800720c */ /* 0x040fe40003f46270 */
[----:B------:R-:W-:Y:S02]  /*bca0*/  FSEL R150, R29, -INF , !P3 ;  /* 0xff8000001d967808 */ /* 0x000fe40005800000 */
[----:B------:R-:W-:Y:S02]  /*bcb0*/  FMNMX.FTZ R9, R151, R12, !PT ;  /* 0x0000000c97097209 */ /* 0x000fe40007810000 */
[----:B------:R-:W-:Y:S02]  /*bcc0*/  ISETP.GE.AND P6, PT, R3, R204, PT ;  /* 0x000000cc0300720c */ /* 0x000fe40003fc6270 */
[----:B------:R-:W-:Y:S02]  /*bcd0*/  FSEL R155, R27, -INF , !P0 ;  /* 0xff8000001b9b7808 */ /* 0x000fe40004000000 */
[----:B------:R-:W-:Y:S02]  /*bce0*/  ISETP.GE.OR P1, PT, R8, R197, !P2 ;  /* 0x000000c50800720c */ /* 0x000fe40005726670 */
[----:B------:R-:W-:Y:S02]  /*bcf0*/  FMNMX.FTZ R8, R157, R10, !PT ;  /* 0x0000000a9d087209 */ /* 0x000fe40007810000 */
[----:B------:R-:W-:Y:S02]  /*bd00*/  ISETP.GE.AND P2, PT, R6, R202, PT ;  /* 0x000000ca0600720c */ /* 0x000fe40003f46270 */
[----:B------:R-:W-:Y:S02]  /*bd10*/  FMNMX.FTZ R9, R150, R9, !PT ;  /* 0x0000000996097209 */ /* 0x000fe40007810000 */
[----:B------:R-:W-:Y:S02]  /*bd20*/  ISETP.GE.OR P6, PT, R3, R203, !P6 ;  /* 0x000000cb0300720c */ /* 0x000fe400077c6670 */
[----:B------:R-:W-:Y:S02]  /*bd30*/  FSEL R149, R30, -INF , !P1 ;  /* 0xff8000001e957808 */ /* 0x000fe40004800000 */
[----:B------:R-:W-:Y:S02]  /*bd40*/  FMNMX.FTZ R8, R155, R8, !PT ;  /* 0x000000089b087209 */ /* 0x000fe40007810000 */
[----:B------:R-:W-:Y:S02]  /*bd50*/  ISETP.GE.OR P2, PT, R6, R197, !P2 ;  /* 0x000000c50600720c */ /* 0x000fe40005746670 */
[----:B------:R-:W-:Y:S02]  /*bd60*/  ISETP.GE.AND P0, PT, R4, R202, PT ;  /* 0x000000ca0400720c */ /* 0x000fe40003f06270 */
[----:B------:R-:W-:Y:S02]  /*bd70*/  FSEL R146, R33, -INF , !P6 ;  /* 0xff80000021927808 */ /* 0x000fe40007000000 */
[----:B------:R-:W-:Y:S02]  /*bd80*/  FMNMX.FTZ R13, R148, R9, !PT ;  /* 0x00000009940d7209 */ /* 0x000fe40007810000 */
[----:B------:R-:W-:Y:S02]  /*bd90*/  FSEL R147, R31, -INF , !P2 ;  /* 0xff8000001f937808 */ /* 0x000fe40005000000 */
[----:B------:R-:W-:Y:S01]  /*bda0*/  FMNMX.FTZ R8, R149, R8, !PT ;  /* 0x0000000895087209 */ /* 0x000fe20007810000 */
[----:B------:R-:W-:Y:S01]  /*bdb0*/  LDSM.16.MT88.4 R28, [R185+0x12000] ;  /* 0x01200000b91c783b */ /* 0x000fe20000004200 */
[----:B------:R-:W-:Y:S02]  /*bdc0*/  ISETP.GE.OR P1, PT, R4, R197, !P0 ;  /* 0x000000c50400720c */ /* 0x000fe40004726670 */
[----:B------:R-:W-:Y:S02]  /*bdd0*/  ISETP.GE.AND P0, PT, R3, R202, PT ;  /* 0x000000ca0300720c */ /* 0x000fe40003f06270 */
[----:B------:R-:W-:Y:S02]  /*bde0*/  FMNMX.FTZ R9, R146, R13, !PT ;  /* 0x0000000d92097209 */ /* 0x000fe40007810000 */
[----:B------:R-:W-:Y:S01]  /*bdf0*/  FSEL R145, R34, -INF , !P1 ;  /* 0xff80000022917808 */ /* 0x000fe20004800000 */
[----:B------:R-:W-:Y:S01]  /*be00*/  LDSM.16.MT88.4 R12, [R188+0x12000] ;  /* 0x01200000bc0c783b */ /* 0x000fe20000004200 */
[----:B------:R-:W-:Y:S02]  /*be10*/  FMNMX.FTZ R8, R147, R8, !PT ;  /* 0x0000000893087209 */ /* 0x000fe40007810000 */
[----:B------:R-:W-:Y:S02]  /*be20*/  ISETP.GE.OR P0, PT, R3, R197, !P0 ;  /* 0x000000c50300720c */ /* 0x000fe40004706670 */
[----:B------:R-:W-:Y:S02]  /*be30*/  FMNMX.FTZ R8, R145, R8, !PT ;  /* 0x0000000891087209 */ /* 0x000fe40007810000 */
[----:B------:R-:W-:Y:S01]  /*be40*/  FSEL R133, R35, -INF , !P0 ;  /* 0xff80000023857808 */ /* 0x000fe20004000000 */
[----:B------:R-:W-:Y:S03]  /*be50*/  SHFL.BFLY PT, R10, R9, 0x2, 0x1f ;  /* 0x0c401f00090a7f89 */ /* 0x000fe600000e0000 */
[----:B------:R-:W-:Y:S05]  /*be60*/  FMNMX.FTZ R6, R133, R8, !PT ;  /* 0x0000000885067209 */ /* 0x000fea0007810000 */
[----:B------:R-:W1:Y:S02]  /*be70*/  SHFL.BFLY PT, R3, R6, 0x2, 0x1f ;  /* 0x0c401f0006037f89 */ /* 0x000e6400000e0000 */
[----:B-1----:R-:W-:Y:S02]  /*be80*/  FMNMX.FTZ R4, R6, R3, !PT ;  /* 0x0000000306047209 */ /* 0x002fe40007810000 */
[----:B------:R-:W-:Y:S04]  /*be90*/  FMNMX.FTZ R9, R9, R10, !PT ;  /* 0x0000000a09097209 */ /* 0x000fe80007810000 */
[----:B------:R-:W1:Y:S08]  /*bea0*/  SHFL.BFLY PT, R3, R4, 0x1, 0x1f ;  /* 0x0c201f0004037f89 */ /* 0x000e7000000e0000 */
[----:B------:R-:W2:Y:S01]  /*beb0*/  SHFL.BFLY PT, R132, R9, 0x1, 0x1f ;  /* 0x0c201f0009847f89 */ /* 0x000ea200000e0000 */
[----:B-1----:R-:W-:Y:S04]  /*bec0*/  FMNMX.FTZ R3, R4, R3, !PT ;  /* 0x0000000304037209 */ /* 0x002fe80007810000 */
[----:B------:R-:W-:Y:S02]  /*bed0*/  FSETP.NEU.FTZ.AND P0, PT, R3, -INF , PT ;  /* 0xff8000000300780b */ /* 0x000fe40003f1d000 */
[----:B--2---:R-:W-:Y:S04]  /*bee0*/  FMNMX.FTZ R132, R9, R132, !PT ;  /* 0x0000008409847209 */ /* 0x004fe80007810000 */
[C---:B------:R-:W-:Y:S01]  /*bef0*/  FSETP.NEU.FTZ.AND P1, PT, R132.reuse, -INF , PT ;  /* 0xff8000008400780b */ /* 0x040fe20003f3d000 */
[----:B------:R-:W-:Y:S05]  /*bf00*/  FMUL.FTZ R153, R132, c[0x0][0x23c] ;  /* 0x00008f0084997a20 */ /* 0x000fea0000410000 */
[----:B------:R-:W-:Y:S05]  /*bf10*/  FSEL R153, R153, RZ, P1 ;  /* 0x000000ff99997208 */ /* 0x000fea0000800000 */
[--C-:B------:R-:W-:Y:S02]  /*bf20*/  FFMA.FTZ R217, R134, c[0x0][0x23c], -R153.reuse ;  /* 0x00008f0086d97a23 */ /* 0x100fe40000010899 */
[--C-:B------:R-:W-:Y:S02]  /*bf30*/  FFMA.FTZ R134, R144, c[0x0][0x23c], -R153.reuse ;  /* 0x00008f0090867a23 */ /* 0x100fe40000010899 */
[----:B------:R-:W-:Y:S02]  /*bf40*/  FMUL.FTZ R144, R3, c[0x0][0x23c] ;  /* 0x00008f0003907a20 */ /* 0x000fe40000410000 */
[--C-:B------:R-:W-:Y:S01]  /*bf50*/  FFMA.FTZ R214, R138, c[0x0][0x23c], -R153.reuse ;  /* 0x00008f008ad67a23 */ /* 0x100fe20000010899 */
[----:B------:R-:W-:Y:S01]  /*bf60*/  MUFU.EX2 R217, R217 ;  /* 0x000000d900d97308 */ /* 0x000fe20000000800 */
[--C-:B------:R-:W-:Y:S01]  /*bf70*/  FFMA.FTZ R171, R136, c[0x0][0x23c], -R153.reuse ;  /* 0x00008f0088ab7a23 */ /* 0x100fe20000010899 */
[----:B------:R-:W-:Y:S01]  /*bf80*/  FSEL R144, R144, RZ, P0 ;  /* 0x000000ff90907208 */ /* 0x000fe20000000000 */
[--C-:B------:R-:W-:Y:S02]  /*bf90*/  FFMA.FTZ R216, R162, c[0x0][0x23c], -R153.reuse ;  /* 0x00008f00a2d87a23 */ /* 0x100fe40000010899 */
[--C-:B------:R-:W-:Y:S02]  /*bfa0*/  FFMA.FTZ R219, R160, c[0x0][0x23c], -R153.reuse ;  /* 0x00008f00a0db7a23 */ /* 0x100fe40000010899 */
[--C-:B------:R-:W-:Y:S01]  /*bfb0*/  FFMA.FTZ R168, R5, c[0x0][0x23c], -R144.reuse ;  /* 0x00008f0005a87a23 */ /* 0x100fe20000010890 */
[----:B------:R-:W-:Y:S01]  /*bfc0*/  FSEL R5, R132, RZ, P1 ;  /* 0x000000ff84057208 */ /* 0x000fe20000800000 */
[--C-:B------:R-:W-:Y:S01]  /*bfd0*/  FFMA.FTZ R170, R135, c[0x0][0x23c], -R144.reuse ;  /* 0x00008f0087aa7a23 */ /* 0x100fe20000010890 */
[----:B------:R-:W1:Y:S01]  /*bfe0*/  MUFU.EX2 R134, R134 ;  /* 0x0000008600867308 */ /* 0x000e620000000800 */
[----:B------:R-:W-:Y:S02]  /*bff0*/  FFMA.FTZ R169, R7, c[0x0][0x23c], -R144 ;  /* 0x00008f0007a97a23 */ /* 0x000fe40000010890 */
[----:B------:R-:W-:Y:S01]  /*c000*/  FADD.FTZ R4, -R5, R2 ;  /* 0x0000000205047221 */ /* 0x000fe20000010100 */
[----:B------:R-:W-:Y:S01]  /*c010*/  FSEL R5, R3, RZ, P0 ;  /* 0x000000ff03057208 */ /* 0x000fe20000000000 */
[----:B------:R-:W-:Y:S01]  /*c020*/  FFMA.FTZ R135, R11, c[0x0][0x23c], -R144 ;  /* 0x00008f000b877a23 */ /* 0x000fe20000010890 */
[----:B------:R-:W-:Y:S01]  /*c030*/  PLOP3.LUT P0, PT, PT, PT, UP0, 0x80, 0x0 ;  /* 0x000000000000781c */ /* 0x000fe20003f0f008 */
[----:B------:R-:W-:Y:S02]  /*c040*/  FMUL.FTZ R2, R4, c[0x0][0x23c] ;  /* 0x00008f0004027a20 */ /* 0x000fe40000410000 */
[----:B------:R-:W-:Y:S01]  /*c050*/  FADD.FTZ R5, -R5, R0 ;  /* 0x0000000005057221 */ /* 0x000fe20000010100 */
[----:B------:R-:W-:Y:S01]  /*c060*/  MUFU.EX2 R214, R214 ;  /* 0x000000d600d67308 */ /* 0x000fe20000000800 */
[--C-:B------:R-:W-:Y:S02]  /*c070*/  FFMA.FTZ R218, R142, c[0x0][0x23c], -R153.reuse ;  /* 0x00008f008eda7a23 */ /* 0x100fe40000010899 */
[----:B------:R-:W-:Y:S02]  /*c080*/  FMUL.FTZ R0, R5, c[0x0][0x23c] ;  /* 0x00008f0005007a20 */ /* 0x000fe40000410000 */
[--C-:B------:R-:W-:Y:S02]  /*c090*/  FFMA.FTZ R221, R140, c[0x0][0x23c], -R153.reuse ;  /* 0x00008f008cdd7a23 */ /* 0x100fe40000010899 */
[--C-:B------:R-:W-:Y:S02]  /*c0a0*/  FFMA.FTZ R220, R165, c[0x0][0x23c], -R144.reuse ;  /* 0x00008f00a5dc7a23 */ /* 0x100fe40000010890 */
        /* <DEDUP_REMOVED lines=8> */
[----:B------:R-:W-:Y:S01]  /*c130*/  MUFU.EX2 R170, R170 ;  /* 0x000000aa00aa7308 */ /* 0x000fe20000000800 */
[--C-:B------:R-:W-:Y:S02]  /*c140*/  FFMA.FTZ R227, R156, c[0x0][0x23c], -R153.reuse ;  /* 0x00008f009ce37a23 */ /* 0x100fe40000010899 */
[--C-:B------:R-:W-:Y:S02]  /*c150*/  FFMA.FTZ R226, R154, c[0x0][0x23c], -R153.reuse ;  /* 0x00008f009ae27a23 */ /* 0x100fe40000010899 */
[--C-:B------:R-:W-:Y:S02]  /*c160*/  FFMA.FTZ R229, R152, c[0x0][0x23c], -R153.reuse ;  /* 0x00008f0098e57a23 */ /* 0x100fe40000010899 */
[--C-:B------:R-:W-:Y:S02]  /*c170*/  FFMA.FTZ R228, R161, c[0x0][0x23c], -R144.reuse ;  /* 0x00008f00a1e47a23 */ /* 0x100fe40000010890 */
[----:B------:R-:W-:Y:S01]  /*c180*/  LDSM.16.MT88.4 R160, [R184+0x15800] ;  /* 0x01580000b8a0783b */ /* 0x000fe20000004200 */
[----:B------:R-:W1:Y:S01]  /*c190*/  MUFU.EX2 R169, R169 ;  /* 0x000000a900a97308 */ /* 0x000e620000000800 */
[--C-:B------:R-:W-:Y:S02]  /*c1a0*/  FFMA.FTZ R231, R159, c[0x0][0x23c], -R144.reuse ;  /* 0x00008f009fe77a23 */ /* 0x100fe40000010890 */
[--C-:B------:R-:W-:Y:S01]  /*c1b0*/  FFMA.FTZ R230, R157, c[0x0][0x23c], -R144.reuse ;  /* 0x00008f009de67a23 */ /* 0x100fe20000010890 */
[----:B--2---:R-:W-:Y:S01]  /*c1c0*/  F2FP.BF16.PACK_AB R138, R171, R214 ;  /* 0x000000d6ab8a723e */ /* 0x004fe200000010ff */
[--C-:B------:R-:W-:Y:S02]  /*c1d0*/  FFMA.FTZ R233, R155, c[0x0][0x23c], -R144.reuse ;  /* 0x00008f009be97a23 */ /* 0x100fe40000010890 */
[----:B------:R-:W-:Y:S01]  /*c1e0*/  LDSM.16.MT88.4 R156, [R185+0x15800] ;  /* 0x01580000b99c783b */ /* 0x000fe20000004200 */
[--C-:B------:R-:W-:Y:S02]  /*c1f0*/  FFMA.FTZ R232, R151, c[0x0][0x23c], -R153.reuse ;  /* 0x00008f0097e87a23 */ /* 0x100fe40000010899 */
[----:B------:R-:W-:Y:S01]  /*c200*/  MUFU.EX2 R168, R168 ;  /* 0x000000a800a87308 */ /* 0x000fe20000000800 */
[--C-:B------:R-:W-:Y:S02]  /*c210*/  FFMA.FTZ R235, R150, c[0x0][0x23c], -R153.reuse ;  /* 0x00008f0096eb7a23 */ /* 0x100fe40000010899 */
[--C-:B------:R-:W-:Y:S02]  /*c220*/  FFMA.FTZ R234, R148, c[0x0][0x23c], -R153.reuse ;  /* 0x00008f0094ea7a23 */ /* 0x100fe40000010899 */
[--C-:B------:R-:W-:Y:S02]  /*c230*/  FFMA.FTZ R236, R149, c[0x0][0x23c], -R144.reuse ;  /* 0x00008f0095ec7a23 */ /* 0x100fe40000010890 */
[----:B------:R-:W-:Y:S01]  /*c240*/  LDSM.16.MT88.4 R148, [R188+0x15800] ;  /* 0x01580000bc94783b */ /* 0x000fe20000004200 */
[--C-:B------:R-:W-:Y:S02]  /*c250*/  FFMA.FTZ R239, R147, c[0x0][0x23c], -R144.reuse ;  /* 0x00008f0093ef7a23 */ /* 0x100fe40000010890 */
[----:B------:R-:W2:Y:S01]  /*c260*/  MUFU.EX2 R135, R135 ;  /* 0x0000008700877308 */ /* 0x000ea20000000800 */
[--C-:B------:R-:W-:Y:S02]  /*c270*/  FFMA.FTZ R238, R145, c[0x0][0x23c], -R144.reuse ;  /* 0x00008f0091ee7a23 */ /* 0x100fe40000010890 */
[----:B------:R-:W-:Y:S01]  /*c280*/  FFMA.FTZ R153, R146, c[0x0][0x23c], -R153 ;  /* 0x00008f0092997a23 */ /* 0x000fe20000010899 */
[----:B-1----:R-:W-:Y:S01]  /*c290*/  F2FP.BF16.PACK_AB R137, R169, R170 ;  /* 0x000000aaa989723e */ /* 0x002fe200000010ff */
[----:B------:R-:W-:Y:S05]  /*c2a0*/  FFMA.FTZ R144, R133, c[0x0][0x23c], -R144 ;  /* 0x00008f0085907a23 */ /* 0x000fea0000010890 */
[----:B------:R-:W1:Y:S10]  /*c2b0*/  MUFU.EX2 R2, R2 ;  /* 0x0000000200027308 */ /* 0x000e740000000800 */
[----:B------:R-:W3:Y:S01]  /*c2c0*/  MUFU.EX2 R0, R0 ;  /* 0x0000000000007308 */ /* 0x000ee20000000800 */
[----:B--2---:R-:W-:Y:S09]  /*c2d0*/  F2FP.BF16.PACK_AB R139, R135, R168 ;  /* 0x000000a8878b723e */ /* 0x004ff200000010ff */
[----:B------:R2:W-:Y:S01]  /*c2e0*/  MUFU.EX2 R237, R153 ;  /* 0x0000009900ed7308 */ /* 0x0005e20000000800 */
[C---:B-1----:R-:W-:Y:S02]  /*c2f0*/  FMUL.FTZ R4, R2.reuse, R128 ;  /* 0x0000008002047220 */ /* 0x042fe40000410000 */
[C---:B------:R-:W-:Y:S02]  /*c300*/  FMUL.FTZ R5, R2.reuse, R129 ;  /* 0x0000008102057220 */ /* 0x040fe40000410000 */
[C---:B------:R-:W-:Y:S02]  /*c310*/  FMUL.FTZ R8, R2.reuse, R124 ;  /* 0x0000007c02087220 */ /* 0x040fe40000410000 */
[C---:B------:R-:W-:Y:S03]  /*c320*/  FMUL.FTZ R9, R2.reuse, R125 ;  /* 0x0000007d02097220 */ /* 0x040fe60000410000 */
[----:B------:R1:W-:Y:S01]  /*c330*/  MUFU.EX2 R133, R144 ;  /* 0x0000009000857308 */ /* 0x0003e20000000800 */
[----:B------:R-:W-:Y:S02]  /*c340*/  FMUL.FTZ R16, R2, R116 ;  /* 0x0000007402107220 */ /* 0x000fe40000410000 */
[C---:B---3--:R-:W-:Y:S02]  /*c350*/  FMUL.FTZ R6, R0.reuse, R130 ;  /* 0x0000008200067220 */ /* 0x048fe40000410000 */
[C---:B------:R-:W-:Y:S02]  /*c360*/  FMUL.FTZ R7, R0.reuse, R131 ;  /* 0x0000008300077220 */ /* 0x040fe40000410000 */
[----:B------:R-:W-:Y:S01]  /*c370*/  LDSM.16.MT88.4 R128, [R186+0x14800] ;  /* 0x01480000ba80783b */ /* 0x000fe20000004200 */
[C---:B------:R-:W-:Y:S02]  /*c380*/  FMUL.FTZ R10, R0.reuse, R126 ;  /* 0x0000007e000a7220 */ /* 0x040fe40000410000 */
[----:B------:R-:W-:Y:S01]  /*c390*/  FMUL.FTZ R11, R0, R127 ;  /* 0x0000007f000b7220 */ /* 0x000fe20000410000 */
[----:B------:R-:W-:Y:S01]  /*c3a0*/  MUFU.EX2 R216, R216 ;  /* 0x000000d800d87308 */ /* 0x000fe20000000800 */
[C---:B------:R-:W-:Y:S03]  /*c3b0*/  HMMA.16816.F32.BF16 R4, R136.reuse, R12, R4 ;  /* 0x0000000c8804723c */ /* 0x040fe60000041804 */
[----:B------:R-:W-:Y:S02]  /*c3c0*/  LDSM.16.MT88.4 R124, [R188+0x14800] ;  /* 0x01480000bc7c783b */ /* 0x000fe40000004200 */
[C---:B------:R-:W-:Y:S02]  /*c3d0*/  FMUL.FTZ R17, R2.reuse, R117 ;  /* 0x0000007502117220 */ /* 0x040fe40000410000 */
[C---:B------:R-:W-:Y:S01]  /*c3e0*/  FMUL.FTZ R12, R2.reuse, R120 ;  /* 0x00000078020c7220 */ /* 0x040fe20000410000 */
[C---:B------:R-:W-:Y:S01]  /*c3f0*/  HMMA.16816.F32.BF16 R8, R136.reuse, R14, R8 ;  /* 0x0000000e8808723c */ /* 0x040fe20000041808 */
[----:B------:R-:W3:Y:S02]  /*c400*/  MUFU.EX2 R219, R219 ;  /* 0x000000db00db7308 */ /* 0x000ee40000000800 */
[----:B--2---:R-:W-:Y:S01]  /*c410*/  LDSM.16.MT88.4 R152, [R186+0x15800] ;  /* 0x01580000ba98783b */ /* 0x004fe20000004200 */
[----:B------:R-:W-:Y:S02]  /*c420*/  FMUL.FTZ R13, R2, R121 ;  /* 0x00000079020d7220 */ /* 0x000fe40000410000 */
[C---:B------:R-:W-:Y:S02]  /*c430*/  FMUL.FTZ R18, R0.reuse, R118 ;  /* 0x0000007600127220 */ /* 0x040fe40000410000 */
[C---:B------:R-:W-:Y:S03]  /*c440*/  FMUL.FTZ R14, R0.reuse, R122 ;  /* 0x0000007a000e7220 */ /* 0x040fe60000410000 */
[----:B-1----:R-:W-:Y:S01]  /*c450*/  LDSM.16.MT88.4 R144, [R184+0x13800] ;  /* 0x01380000b890783b */ /* 0x002fe20000004200 */
[C---:B------:R-:W-:Y:S01]  /*c460*/  FMUL.FTZ R15, R0.reuse, R123 ;  /* 0x0000007b000f7220 */ /* 0x040fe20000410000 */
[----:B------:R-:W-:Y:S01]  /*c470*/  MUFU.EX2 R218, R218 ;  /* 0x000000da00da7308 */ /* 0x000fe20000000800 */
[----:B------:R-:W-:Y:S02]  /*c480*/  FMUL.FTZ R19, R0, R119 ;  /* 0x0000007700137220 */ /* 0x000fe40000410000 */
[C---:B------:R-:W-:Y:S02]  /*c490*/  FMUL.FTZ R24, R2.reuse, R108 ;  /* 0x0000006c02187220 */ /* 0x040fe40000410000 */
[----:B------:R-:W-:Y:S01]  /*c4a0*/  FMUL.FTZ R25, R2, R109 ;  /* 0x0000006d02197220 */ /* 0x000fe20000410000 */
[C---:B------:R-:W-:Y:S01]  /*c4b0*/  HMMA.16816.F32.BF16 R12, R136.reuse, R20, R12 ;  /* 0x00000014880c723c */ /* 0x040fe2000004180c */
[----:B------:R-:W1:Y:S02]  /*c4c0*/  LDSM.16.MT88.4 R120, [R184+0x12000] ;  /* 0x01200000b878783b */ /* 0x000e640000004200 */
[C---:B------:R-:W-:Y:S01]  /*c4d0*/  FMUL.FTZ R26, R0.reuse, R110 ;  /* 0x0000006e001a7220 */ /* 0x040fe20000410000 */
[----:B------:R-:W-:Y:S01]  /*c4e0*/  MUFU.EX2 R221, R221 ;  /* 0x000000dd00dd7308 */ /* 0x000fe20000000800 */
[----:B------:R-:W-:Y:S02]  /*c4f0*/  FMUL.FTZ R27, R0, R111 ;  /* 0x0000006f001b7220 */ /* 0x000fe40000410000 */
[C---:B------:R-:W-:Y:S01]  /*c500*/  FMUL.FTZ R20, R2.reuse, R112 ;  /* 0x0000007002147220 */ /* 0x040fe20000410000 */
[C---:B------:R-:W-:Y:S01]  /*c510*/  HMMA.16816.F32.BF16 R16, R136.reuse, R22, R16 ;  /* 0x000000168810723c */ /* 0x040fe20000041810 */
[----:B------:R-:W-:Y:S03]  /*c520*/  LDSM.16.MT88.4 R108, [R184+0x14000] ;  /* 0x01400000b86c783b */ /* 0x000fe60000004200 */
[C---:B------:R-:W-:Y:S02]  /*c530*/  FMUL.FTZ R21, R2.reuse, R113 ;  /* 0x0000007102157220 */ /* 0x040fe40000410000 */
[----:B------:R-:W-:Y:S01]  /*c540*/  FMUL.FTZ R32, R2, R100 ;  /* 0x0000006402207220 */ /* 0x000fe20000410000 */
[----:B------:R-:W-:Y:S01]  /*c550*/  MUFU.EX2 R220, R220 ;  /* 0x000000dc00dc7308 */ /* 0x000fe20000000800 */
[C---:B------:R-:W-:Y:S01]  /*c560*/  FMUL.FTZ R22, R0.reuse, R114 ;  /* 0x0000007200167220 */ /* 0x040fe20000410000 */
[----:B------:R-:W-:Y:S03]  /*c570*/  LDSM.16.MT88.4 R116, [R186+0x12800] ;  /* 0x01280000ba74783b */ /* 0x000fe60000004200 */
[----:B------:R-:W-:Y:S02]  /*c580*/  FMUL.FTZ R23, R0, R115 ;  /* 0x0000007300177220 */ /* 0x000fe40000410000 */
[----:B------:R-:W-:Y:S02]  /*c590*/  FMUL.FTZ R33, R2, R101 ;  /* 0x0000006502217220 */ /* 0x000fe40000410000 */
[C---:B------:R-:W-:Y:S01]  /*c5a0*/  FMUL.FTZ R34, R0.reuse, R102 ;  /* 0x0000006600227220 */ /* 0x040fe20000410000 */
[----:B------:R-:W2:Y:S01]  /*c5b0*/  LDSM.16.MT88.4 R112, [R188+0x14000] ;  /* 0x01400000bc70783b */ /* 0x000ea20000004200 */
[----:B------:R-:W-:Y:S01]  /*c5c0*/  FMUL.FTZ R35, R0, R103 ;  /* 0x0000006700237220 */ /* 0x000fe20000410000 */
[C---:B------:R-:W-:Y:S01]  /*c5d0*/  HMMA.16816.F32.BF16 R20, R136.reuse, R28, R20 ;  /* 0x0000001c8814723c */ /* 0x040fe20000041814 */
[----:B------:R-:W4:Y:S02]  /*c5e0*/  MUFU.EX2 R223, R223 ;  /* 0x000000df00df7308 */ /* 0x000f240000000800 */
[C---:B------:R-:W-:Y:S02]  /*c5f0*/  FMUL.FTZ R36, R2.reuse, R36 ;  /* 0x0000002402247220 */ /* 0x040fe40000410000 */
[C---:B------:R-:W-:Y:S01]  /*c600*/  FMUL.FTZ R37, R2.reuse, R37 ;  /* 0x0000002502257220 */ /* 0x040fe20000410000 */
[----:B------:R-:W-:Y:S01]  /*c610*/  LDSM.16.MT88.4 R100, [R185+0x14000] ;  /* 0x01400000b964783b */ /* 0x000fe20000004200 */
[C---:B------:R-:W-:Y:S01]  /*c620*/  FMUL.FTZ R28, R2.reuse, R104 ;  /* 0x00000068021c7220 */ /* 0x040fe20000410000 */
[C---:B------:R-:W-:Y:S03]  /*c630*/  HMMA.16816.F32.BF16 R24, R136.reuse, R30, R24 ;  /* 0x0000001e8818723c */ /* 0x040fe60000041818 */
[----:B------:R-:W-:Y:S01]  /*c640*/  MUFU.EX2 R222, R222 ;  /* 0x000000de00de7308 */ /* 0x000fe20000000800 */
[----:B------:R-:W-:Y:S02]  /*c650*/  FMUL.FTZ R29, R2, R105 ;  /* 0x00000069021d7220 */ /* 0x000fe40000410000 */
[C---:B------:R-:W-:Y:S02]  /*c660*/  FMUL.FTZ R38, R0.reuse, R38 ;  /* 0x0000002600267220 */ /* 0x040fe40000410000 */
[C---:B------:R-:W-:Y:S04]  /*c670*/  FMUL.FTZ R30, R0.reuse, R106 ;  /* 0x0000006a001e7220 */ /* 0x040fe80000410000 */
[C---:B------:R-:W-:Y:S01]  /*c680*/  FMUL.FTZ R31, R0.reuse, R107 ;  /* 0x0000006b001f7220 */ /* 0x040fe20000410000 */
[----:B------:R-:W5:Y:S01]  /*c690*/  MUFU.EX2 R225, R225 ;  /* 0x000000e100e17308 */ /* 0x000f620000000800 */
[----:B------:R-:W3:Y:S01]  /*c6a0*/  LDSM.16.MT88.4 R104, [R186+0x14000] ;  /* 0x01400000ba68783b */ /* 0x000ee20000004200 */
[----:B------:R-:W-:Y:S02]  /*c6b0*/  FMUL.FTZ R39, R0, R39 ;  /* 0x0000002700277220 */ /* 0x000fe40000410000 */
[C---:B------:R-:W-:Y:S02]  /*c6c0*/  FMUL.FTZ R40, R2.reuse, R40 ;  /* 0x0000002802287220 */ /* 0x040fe40000410000 */
[C---:B-1----:R-:W-:Y:S03]  /*c6d0*/  HMMA.16816.F32.BF16 R28, R136.reuse, R120, R28 ;  /* 0x00000078881c723c */ /* 0x042fe6000004181c */
[----:B------:R-:W-:Y:S01]  /*c6e0*/  FMUL.FTZ R41, R2, R41 ;  /* 0x0000002902297220 */ /* 0x000fe20000410000 */
[----:B------:R-:W-:Y:S01]  /*c6f0*/  MUFU.EX2 R224, R224 ;  /* 0x000000e000e07308 */ /* 0x000fe20000000800 */
[C---:B------:R-:W-:Y:S02]  /*c700*/  FMUL.FTZ R42, R0.reuse, R42 ;  /* 0x0000002a002a7220 */ /* 0x040fe40000410000 */
[----:B------:R-:W-:Y:S01]  /*c710*/  FMUL.FTZ R43, R0, R43 ;  /* 0x0000002b002b7220 */ /* 0x000fe20000410000 */
[C---:B------:R-:W-:Y:S01]  /*c720*/  HMMA.16816.F32.BF16 R32, R136.reuse, R122, R32 ;  /* 0x0000007a8820723c */ /* 0x040fe20000041820 */
[----:B------:R-:W-:Y:S03]  /*c730*/  LDSM.16.MT88.4 R120, [R184+0x12800] ;  /* 0x01280000b878783b */ /* 0x000fe60000004200 */
[C---:B------:R-:W-:Y:S02]  /*c740*/  FMUL.FTZ R44, R2.reuse, R44 ;  /* 0x0000002c022c7220 */ /* 0x040fe40000410000 */
[----:B------:R-:W-:Y:S01]  /*c750*/  FMUL.FTZ R45, R2, R45 ;  /* 0x0000002d022d7220 */ /* 0x000fe20000410000 */
[----:B------:R-:W1:Y:S01]  /*c760*/  MUFU.EX2 R227, R227 ;  /* 0x000000e300e37308 */ /* 0x000e620000000800 */
[C---:B--2---:R-:W-:Y:S04]  /*c770*/  HMMA.16816.F32.BF16 R36, R136.reuse, R112, R36 ;  /* 0x000000708824723c */ /* 0x044fe80000041824 */
[C---:B------:R-:W-:Y:S02]  /*c780*/  FMUL.FTZ R46, R0.reuse, R46 ;  /* 0x0000002e002e7220 */ /* 0x040fe40000410000 */
[----:B------:R-:W-:Y:S02]  /*c790*/  FMUL.FTZ R47, R0, R47 ;  /* 0x0000002f002f7220 */ /* 0x000fe40000410000 */
[C---:B------:R-:W-:Y:S01]  /*c7a0*/  HMMA.16816.F32.BF16 R40, R136.reuse, R114, R40 ;  /* 0x000000728828723c */ /* 0x040fe20000041828 */
[----:B------:R-:W-:Y:S01]  /*c7b0*/  LDSM.16.MT88.4 R112, [R188+0x12800] ;  /* 0x01280000bc70783b */ /* 0x000fe20000004200 */
[----:B------:R-:W-:Y:S02]  /*c7c0*/  MUFU.EX2 R226, R226 ;  /* 0x000000e200e27308 */ /* 0x000fe40000000800 */
[C---:B------:R-:W-:Y:S02]  /*c7d0*/  FMUL.FTZ R48, R2.reuse, R48 ;  /* 0x0000003002307220 */ /* 0x040fe40000410000 */
[----:B------:R-:W-:Y:S02]  /*c7e0*/  FMUL.FTZ R49, R2, R49 ;  /* 0x0000003102317220 */ /* 0x000fe40000410000 */
[C---:B------:R-:W-:Y:S01]  /*c7f0*/  FMUL.FTZ R50, R0.reuse, R50 ;  /* 0x0000003200327220 */ /* 0x040fe20000410000 */
[C---:B---3--:R-:W-:Y:S03]  /*c800*/  HMMA.16816.F32.BF16 R44, R136.reuse, R104, R44 ;  /* 0x00000068882c723c */ /* 0x048fe6000004182c */
[----:B------:R-:W2:Y:S01]  /*c810*/  MUFU.EX2 R229, R229 ;  /* 0x000000e500e57308 */ /* 0x000ea20000000800 */
[----:B------:R-:W-:Y:S02]  /*c820*/  FMUL.FTZ R51, R0, R51 ;  /* 0x0000003300337220 */ /* 0x000fe40000410000 */
[C---:B------:R-:W-:Y:S02]  /*c830*/  FMUL.FTZ R52, R2.reuse, R52 ;  /* 0x0000003402347220 */ /* 0x040fe40000410000 */
[----:B------:R-:W-:Y:S04]  /*c840*/  FMUL.FTZ R53, R2, R53 ;  /* 0x0000003502357220 */ /* 0x000fe80000410000 */
[C---:B------:R-:W-:Y:S01]  /*c850*/  FMUL.FTZ R54, R0.reuse, R54 ;  /* 0x0000003600367220 */ /* 0x040fe20000410000 */
[C---:B------:R-:W-:Y:S01]  /*c860*/  HMMA.16816.F32.BF16 R48, R136.reuse, R106, R48 ;  /* 0x0000006a8830723c */ /* 0x040fe20000041830 */
[----:B------:R-:W3:Y:S01]  /*c870*/  LDSM.16.MT88.4 R104, [R188+0x16000] ;  /* 0x01600000bc68783b */ /* 0x000ee20000004200 */
[----:B------:R-:W-:Y:S01]  /*c880*/  MUFU.EX2 R228, R228 ;  /* 0x000000e400e47308 */ /* 0x000fe20000000800 */
[----:B------:R-:W-:Y:S02]  /*c890*/  FMUL.FTZ R55, R0, R55 ;  /* 0x0000003700377220 */ /* 0x000fe40000410000 */
[C---:B------:R-:W-:Y:S02]  /*c8a0*/  FMUL.FTZ R56, R2.reuse, R56 ;  /* 0x0000003802387220 */ /* 0x040fe40000410000 */
[----:B------:R-:W-:Y:S02]  /*c8b0*/  FMUL.FTZ R57, R2, R57 ;  /* 0x0000003902397220 */ /* 0x000fe40000410000 */
[C---:B------:R-:W-:Y:S01]  /*c8c0*/  FMUL.FTZ R58, R0.reuse, R58 ;  /* 0x0000003a003a7220 */ /* 0x040fe20000410000 */
[C---:B------:R-:W-:Y:S02]  /*c8d0*/  HMMA.16816.F32.BF16 R52, R136.reuse, R100, R52 ;  /* 0x000000648834723c */ /* 0x040fe40000041834 */
[----:B------:R-:W1:Y:S01]  /*c8e0*/  MUFU.EX2 R231, R231 ;  /* 0x000000e700e77308 */ /* 0x000e620000000800 */
[----:B------:R-:W-:Y:S02]  /*c8f0*/  FMUL.FTZ R59, R0, R59 ;  /* 0x0000003b003b7220 */ /* 0x000fe40000410000 */
[C---:B------:R-:W-:Y:S02]  /*c900*/  FMUL.FTZ R60, R2.reuse, R60 ;  /* 0x0000003c023c7220 */ /* 0x040fe40000410000 */
[----:B------:R-:W-:Y:S02]  /*c910*/  FMUL.FTZ R61, R2, R61 ;  /* 0x0000003d023d7220 */ /* 0x000fe40000410000 */
[C---:B------:R-:W-:Y:S01]  /*c920*/  FMUL.FTZ R62, R0.reuse, R62 ;  /* 0x0000003e003e7220 */ /* 0x040fe20000410000 */
[C---:B------:R-:W-:Y:S01]  /*c930*/  HMMA.16816.F32.BF16 R56, R136.reuse, R102, R56 ;  /* 0x000000668838723c */ /* 0x040fe20000041838 */
[----:B------:R-:W1:Y:S01]  /*c940*/  LDSM.16.MT88.4 R100, [R186+0x16000] ;  /* 0x01600000ba64783b */ /* 0x000e620000004200 */
        /* <DEDUP_REMOVED lines=12> */
[----:B------:R-:W2:Y:S01]  /*ca10*/  LDSM.16.MT88.4 R108, [R185+0x16000] ;  /* 0x01600000b96c783b */ /* 0x000ea20000004200 */
[----:B------:R-:W-:Y:S01]  /*ca20*/  MUFU.EX2 R232, R232 ;  /* 0x000000e800e87308 */ /* 0x000fe20000000800 */
[----:B------:R-:W-:Y:S02]  /*ca30*/  FMUL.FTZ R71, R0, R71 ;  /* 0x0000004700477220 */ /* 0x000fe40000410000 */
[C---:B------:R-:W-:Y:S02]  /*ca40*/  FMUL.FTZ R72, R2.reuse, R72 ;  /* 0x0000004802487220 */ /* 0x040fe40000410000 */
[----:B------:R-:W-:Y:S02]  /*ca50*/  FMUL.FTZ R73, R2, R73 ;  /* 0x0000004902497220 */ /* 0x000fe40000410000 */
[C---:B------:R-:W-:Y:S01]  /*ca60*/  FMUL.FTZ R74, R0.reuse, R74 ;  /* 0x0000004a004a7220 */ /* 0x040fe20000410000 */
[C---:B---3--:R-:W-:Y:S02]  /*ca70*/  HMMA.16816.F32.BF16 R68, R136.reuse, R104, R68 ;  /* 0x000000688844723c */ /* 0x048fe40000041844 */
[----:B------:R-:W3:Y:S01]  /*ca80*/  MUFU.EX2 R235, R235 ;  /* 0x000000eb00eb7308 */ /* 0x000ee20000000800 */
[----:B------:R-:W-:Y:S02]  /*ca90*/  FMUL.FTZ R75, R0, R75 ;  /* 0x0000004b004b7220 */ /* 0x000fe40000410000 */
[C---:B------:R-:W-:Y:S02]  /*caa0*/  FMUL.FTZ R76, R2.reuse, R76 ;  /* 0x0000004c024c7220 */ /* 0x040fe40000410000 */
[----:B------:R-:W-:Y:S02]  /*cab0*/  FMUL.FTZ R77, R2, R77 ;  /* 0x0000004d024d7220 */ /* 0x000fe40000410000 */
        /* <DEDUP_REMOVED lines=8> */
[C---:B-1----:R-:W-:Y:S02]  /*cb40*/  HMMA.16816.F32.BF16 R76, R136.reuse, R100, R76 ;  /* 0x00000064884c723c */ /* 0x042fe4000004184c */
[----:B------:R-:W-:Y:S01]  /*cb50*/  MUFU.EX2 R236, R236 ;  /* 0x000000ec00ec7308 */ /* 0x000fe20000000800 */
[----:B------:R-:W-:Y:S02]  /*cb60*/  FMUL.FTZ R83, R0, R83 ;  /* 0x0000005300537220 */ /* 0x000fe40000410000 */
[C---:B------:R-:W-:Y:S02]  /*cb70*/  FMUL.FTZ R84, R2.reuse, R84 ;  /* 0x0000005402547220 */ /* 0x040fe40000410000 */
[----:B------:R-:W-:Y:S01]  /*cb80*/  FMUL.FTZ R85, R2, R85 ;  /* 0x0000005502557220 */ /* 0x000fe20000410000 */
[----:B------:R-:W-:Y:S01]  /*cb90*/  F2FP.BF16.PACK_AB R100, R219, R216 ;  /* 0x000000d8db64723e */ /* 0x000fe200000010ff */
[C---:B------:R-:W-:Y:S01]  /*cba0*/  FMUL.FTZ R86, R0.reuse, R86 ;  /* 0x0000005600567220 */ /* 0x040fe20000410000 */
[C---:B------:R-:W-:Y:S02]  /*cbb0*/  HMMA.16816.F32.BF16 R80, R136.reuse, R102, R80 ;  /* 0x000000668850723c */ /* 0x040fe40000041850 */
[----:B------:R-:W1:Y:S01]  /*cbc0*/  MUFU.EX2 R239, R239 ;  /* 0x000000ef00ef7308 */ /* 0x000e620000000800 */
[----:B------:R-:W-:Y:S01]  /*cbd0*/  FMUL.FTZ R87, R0, R87 ;  /* 0x0000005700577220 */ /* 0x000fe20000410000 */
[----:B----4-:R-:W-:Y:S01]  /*cbe0*/  F2FP.BF16.PACK_AB R101, R223, R220 ;  /* 0x000000dcdf65723e */ /* 0x010fe200000010ff */
[C---:B------:R-:W-:Y:S02]  /*cbf0*/  FMUL.FTZ R88, R2.reuse, R88 ;  /* 0x0000005802587220 */ /* 0x040fe40000410000 */
[----:B------:R-:W-:Y:S01]  /*cc00*/  FMUL.FTZ R89, R2, R89 ;  /* 0x0000005902597220 */ /* 0x000fe20000410000 */
[----:B------:R-:W-:Y:S01]  /*cc10*/  F2FP.BF16.PACK_AB R102, R221, R218 ;  /* 0x000000dadd66723e */ /* 0x000fe200000010ff */
[C---:B------:R-:W-:Y:S01]  /*cc20*/  FMUL.FTZ R90, R0.reuse, R90 ;  /* 0x0000005a005a7220 */ /* 0x040fe20000410000 */
[C---:B--2---:R-:W-:Y:S02]  /*cc30*/  HMMA.16816.F32.BF16 R84, R136.reuse, R108, R84 ;  /* 0x0000006c8854723c */ /* 0x044fe40000041854 */
[----:B------:R-:W2:Y:S01]  /*cc40*/  MUFU.EX2 R238, R238 ;  /* 0x000000ee00ee7308 */ /* 0x000ea20000000800 */
[----:B------:R-:W-:Y:S01]  /*cc50*/  FMUL.FTZ R91, R0, R91 ;  /* 0x0000005b005b7220 */ /* 0x000fe20000410000 */
[----:B-----5:R-:W-:Y:S01]  /*cc60*/  F2FP.BF16.PACK_AB R103, R225, R222 ;  /* 0x000000dee167723e */ /* 0x020fe200000010ff */
[C---:B------:R-:W-:Y:S02]  /*cc70*/  FMUL.FTZ R92, R2.reuse, R92 ;  /* 0x0000005c025c7220 */ /* 0x040fe40000410000 */
[----:B------:R-:W-:Y:S02]  /*cc80*/  FMUL.FTZ R93, R2, R93 ;  /* 0x0000005d025d7220 */ /* 0x000fe40000410000 */
[C---:B------:R-:W-:Y:S01]  /*cc90*/  FMUL.FTZ R94, R0.reuse, R94 ;  /* 0x0000005e005e7220 */ /* 0x040fe20000410000 */
[C---:B------:R-:W-:Y:S01]  /*cca0*/  HMMA.16816.F32.BF16 R88, R136.reuse, R110, R88 ;  /* 0x0000006e8858723c */ /* 0x040fe20000041858 */
[----:B------:R-:W4:Y:S02]  /*ccb0*/  LDSM.16.MT88.4 R108, [R185+0x12800] ;  /* 0x01280000b96c783b */ /* 0x000f240000004200 */
[----:B------:R-:W-:Y:S02]  /*ccc0*/  FMUL.FTZ R95, R0, R95 ;  /* 0x0000005f005f7220 */ /* 0x000fe40000410000 */
[C---:B------:R-:W-:Y:S02]  /*ccd0*/  FMUL.FTZ R96, R2.reuse, R96 ;  /* 0x0000006002607220 */ /* 0x040fe40000410000 */
[----:B------:R-:W-:Y:S02]  /*cce0*/  FMUL.FTZ R97, R2, R97 ;  /* 0x0000006102617220 */ /* 0x000fe40000410000 */
[C---:B------:R-:W-:Y:S01]  /*ccf0*/  FMUL.FTZ R98, R0.reuse, R98 ;  /* 0x0000006200627220 */ /* 0x040fe20000410000 */
[C---:B---3--:R-:W-:Y:S03]  /*cd00*/  HMMA.16816.F32.BF16 R92, R136.reuse, R104, R92 ;  /* 0x00000068885c723c */ /* 0x048fe6000004185c */
[----:B------:R-:W-:Y:S02]  /*cd10*/  FMUL.FTZ R99, R0, R99 ;  /* 0x0000006300637220 */ /* 0x000fe40000410000 */
[----:B------:R-:W-:Y:S02]  /*cd20*/  FFMA.FTZ R217, R2, R215, R217 ;  /* 0x000000d702d97223 */ /* 0x000fe400000100d9 */
[----:B------:R-:W-:Y:S02]  /*cd30*/  FFMA.FTZ R170, R0, R209, R170 ;  /* 0x000000d100aa7223 */ /* 0x000fe400000100aa */
[----:B------:R-:W-:Y:S01]  /*cd40*/  FADD.FTZ R217, R134, R217 ;  /* 0x000000d986d97221 */ /* 0x000fe20000010000 */
[----:B------:R-:W-:Y:S01]  /*cd50*/  HMMA.16816.F32.BF16 R96, R136, R106, R96 ;  /* 0x0000006a8860723c */ /* 0x000fe20000041860 */
[----:B------:R-:W3:Y:S02]  /*cd60*/  LDSM.16.MT88.4 R104, [R184+0x14800] ;  /* 0x01480000b868783b */ /* 0x000ee40000004200 */
[----:B------:R-:W-:Y:S02]  /*cd70*/  FADD.FTZ R169, R169, R170 ;  /* 0x000000aaa9a97221 */ /* 0x000fe40000010000 */
[----:B------:R-:W-:Y:S02]  /*cd80*/  FADD.FTZ R214, R214, R217 ;  /* 0x000000d9d6d67221 */ /* 0x000fe40000010000 */
[----:B------:R-:W-:Y:S01]  /*cd90*/  FADD.FTZ R168, R168, R169 ;  /* 0x000000a9a8a87221 */ /* 0x000fe20000010000 */
[C---:B------:R-:W-:Y:S01]  /*cda0*/  HMMA.16816.F32.BF16 R4, R100.reuse, R112, R4 ;  /* 0x000000706404723c */ /* 0x040fe20000041804 */
[----:B------:R-:W-:Y:S04]  /*cdb0*/  LDSM.16.MT88.4 R136, [R185+0x15000] ;  /* 0x01500000b988783b */ /* 0x000fe80000004200 */
[----:B------:R-:W-:Y:S02]  /*cdc0*/  FADD.FTZ R171, R171, R214 ;  /* 0x000000d6abab7221 */ /* 0x000fe40000010000 */
[----:B------:R-:W-:Y:S01]  /*cdd0*/  FADD.FTZ R135, R135, R168 ;  /* 0x000000a887877221 */ /* 0x000fe20000010000 */
[C---:B------:R-:W-:Y:S01]  /*cde0*/  HMMA.16816.F32.BF16 R8, R100.reuse, R114, R8 ;  /* 0x000000726408723c */ /* 0x040fe20000041808 */
[----:B------:R-:W-:Y:S03]  /*cdf0*/  LDSM.16.MT88.4 R112, [R186+0x16800] ;  /* 0x01680000ba70783b */ /* 0x000fe60000004200 */
        /* <DEDUP_REMOVED lines=9> */
[C---:B----4-:R-:W-:Y:S04]  /*ce90*/  HMMA.16816.F32.BF16 R20, R100.reuse, R108, R20 ;  /* 0x0000006c6414723c */ /* 0x050fe80000041814 */
[----:B------:R-:W-:Y:S02]  /*cea0*/  FADD.FTZ R221, R221, R218 ;  /* 0x000000dadddd7221 */ /* 0x000fe40000010000 */
[----:B------:R-:W-:Y:S02]  /*ceb0*/  FADD.FTZ R225, R225, R222 ;  /* 0x000000dee1e17221 */ /* 0x000fe40000010000 */
[C---:B------:R-:W-:Y:S01]  /*cec0*/  HMMA.16816.F32.BF16 R24, R100.reuse, R110, R24 ;  /* 0x0000006e6418723c */ /* 0x040fe20000041818 */
[----:B------:R-:W4:Y:S03]  /*ced0*/  LDSM.16.MT88.4 R108, [R188+0x16800] ;  /* 0x01680000bc6c783b */ /* 0x000f260000004200 */
[----:B------:R-:W-:Y:S02]  /*cee0*/  IMAD.MOV.U32 R0, RZ, RZ, R3 ;  /* 0x000000ffff007224 */ /* 0x000fe400078e0003 */
[----:B------:R-:W-:Y:S02]  /*cef0*/  IMAD.MOV.U32 R2, RZ, RZ, R132 ;  /* 0x000000ffff027224 */ /* 0x000fe400078e0084 */
        /* <DEDUP_REMOVED lines=20> */
[----:B------:R-:W5:Y:S07]  /*d040*/  LDSM.16.MT88.4 R112, [R185+0x13000] ;  /* 0x01300000b970783b */ /* 0x000f6e0000004200 */
        /* <DEDUP_REMOVED lines=15> */
[C---:B----4-:R-:W-:Y:S03]  /*d140*/  HMMA.16816.F32.BF16 R4, R100.reuse, R108, R4 ;  /* 0x0000006c6404723c */ /* 0x050fe60000041804 */
[----:B------:R-:W-:Y:S02]  /*d150*/  FADD.FTZ R230, R230, R231 ;  /* 0x000000e7e6e67221 */ /* 0x000fe40000010000 */
[----:B------:R-:W-:Y:S02]  /*d160*/  FADD.FTZ R229, R229, R226 ;  /* 0x000000e2e5e57221 */ /* 0x000fe40000010000 */
[----:B------:R-:W-:Y:S01]  /*d170*/  FADD.FTZ R233, R233, R230 ;  /* 0x000000e6e9e97221 */ /* 0x000fe20000010000 */
[C---:B------:R-:W-:Y:S01]  /*d180*/  HMMA.16816.F32.BF16 R8, R100.reuse, R110, R8 ;  /* 0x0000006e6408723c */ /* 0x040fe20000041808 */
[----:B------:R-:W4:Y:S07]  /*d190*/  LDSM.16.MT88.4 R108, [R188+0x17000] ;  /* 0x01700000bc6c783b */ /* 0x000f2e0000004200 */
[C---:B------:R-:W-:Y:S08]  /*d1a0*/  HMMA.16816.F32.BF16 R12, R100.reuse, R120, R12 ;  /* 0x00000078640c723c */ /* 0x040ff0000004180c */
[C---:B------:R-:W-:Y:S08]  /*d1b0*/  HMMA.16816.F32.BF16 R16, R100.reuse, R122, R16 ;  /* 0x0000007a6410723c */ /* 0x040ff00000041810 */
[C---:B-----5:R-:W-:Y:S08]  /*d1c0*/  HMMA.16816.F32.BF16 R20, R100.reuse, R112, R20 ;  /* 0x000000706414723c */ /* 0x060ff00000041814 */
[C---:B------:R-:W-:Y:S01]  /*d1d0*/  HMMA.16816.F32.BF16 R24, R100.reuse, R114, R24 ;  /* 0x000000726418723c */ /* 0x040fe20000041818 */
[----:B------:R-:W5:Y:S07]  /*d1e0*/  LDSM.16.MT88.4 R112, [R186+0x17000] ;  /* 0x01700000ba70783b */ /* 0x000f6e0000004200 */
[C---:B------:R-:W-:Y:S08]  /*d1f0*/  HMMA.16816.F32.BF16 R28, R100.reuse, R124, R28 ;  /* 0x0000007c641c723c */ /* 0x040ff0000004181c */
[C---:B------:R-:W-:Y:S01]  /*d200*/  HMMA.16816.F32.BF16 R32, R100.reuse, R126, R32 ;  /* 0x0000007e6420723c */ /* 0x040fe20000041820 */
[----:B------:R-:W-:Y:S07]  /*d210*/  LDSM.16.MT88.4 R124, [R188+0x13800] ;  /* 0x01380000bc7c783b */ /* 0x000fee0000004200 */
[C---:B-1----:R-:W-:Y:S08]  /*d220*/  HMMA.16816.F32.BF16 R36, R100.reuse, R116, R36 ;  /* 0x000000746424723c */ /* 0x042ff00000041824 */
[C---:B------:R-:W-:Y:S01]  /*d230*/  HMMA.16816.F32.BF16 R40, R100.reuse, R118, R40 ;  /* 0x000000766428723c */ /* 0x040fe20000041828 */
[----:B------:R-:W1:Y:S07]  /*d240*/  LDSM.16.MT88.4 R116, [R185+0x17000] ;  /* 0x01700000b974783b */ /* 0x000e6e0000004200 */
        /* <DEDUP_REMOVED lines=8> */
[C---:B---3--:R-:W-:Y:S04]  /*d2d0*/  HMMA.16816.F32.BF16 R60, R100.reuse, R104, R60 ;  /* 0x00000068643c723c */ /* 0x048fe8000004183c */
[----:B--2---:R-:W-:Y:S01]  /*d2e0*/  F2FP.BF16.PACK_AB R139, R133, R238 ;  /* 0x000000ee858b723e */ /* 0x004fe200000010ff */
[----:B------:R-:W-:Y:S02]  /*d2f0*/  FADD.FTZ R236, R236, R233 ;  /* 0x000000e9ecec7221 */ /* 0x000fe40000010000 */
[----:B------:R-:W-:Y:S01]  /*d300*/  FADD.FTZ R235, R235, R232 ;  /* 0x000000e8ebeb7221 */ /* 0x000fe20000010000 */
[C---:B------:R-:W-:Y:S01]  /*d310*/  HMMA.16816.F32.BF16 R64, R100.reuse, R106, R64 ;  /* 0x0000006a6440723c */ /* 0x040fe20000041840 */
[----:B------:R-:W2:Y:S03]  /*d320*/  LDSM.16.MT88.4 R104, [R184+0x17000] ;  /* 0x01700000b868783b */ /* 0x000ea60000004200 */
[----:B------:R-:W-:Y:S02]  /*d330*/  FADD.FTZ R239, R239, R236 ;  /* 0x000000ecefef7221 */ /* 0x000fe40000010000 */
[----:B------:R-:W-:Y:S02]  /*d340*/  FADD.FTZ R234, R234, R235 ;  /* 0x000000ebeaea7221 */ /* 0x000fe40000010000 */
[C---:B----4-:R-:W-:Y:S04]  /*d350*/  HMMA.16816.F32.BF16 R68, R100.reuse, R108, R68 ;  /* 0x0000006c6444723c */ /* 0x050fe80000041844 */
[----:B------:R-:W-:Y:S02]  /*d360*/  FADD.FTZ R238, R238, R239 ;  /* 0x000000efeeee7221 */ /* 0x000fe40000010000 */
[----:B------:R-:W-:Y:S02]  /*d370*/  FADD.FTZ R215, R237, R234 ;  /* 0x000000eaedd77221 */ /* 0x000fe40000010000 */
[C---:B------:R-:W-:Y:S01]  /*d380*/  HMMA.16816.F32.BF16 R72, R100.reuse, R110, R72 ;  /* 0x0000006e6448723c */ /* 0x040fe20000041848 */
[----:B------:R-:W3:Y:S03]  /*d390*/  LDSM.16.MT88.4 R108, [R186+0x13800] ;  /* 0x01380000ba6c783b */ /* 0x000ee60000004200 */
[----:B------:R-:W-:Y:S04]  /*d3a0*/  FADD.FTZ R209, R133, R238 ;  /* 0x000000ee85d17221 */ /* 0x000fe80000010000 */
[C---:B-----5:R-:W-:Y:S08]  /*d3b0*/  HMMA.16816.F32.BF16 R76, R100.reuse, R112, R76 ;  /* 0x00000070644c723c */ /* 0x060ff0000004184c */
[C---:B------:R-:W-:Y:S08]  /*d3c0*/  HMMA.16816.F32.BF16 R80, R100.reuse, R114, R80 ;  /* 0x000000726450723c */ /* 0x040ff00000041850 */
[C---:B-1----:R-:W-:Y:S08]  /*d3d0*/  HMMA.16816.F32.BF16 R84, R100.reuse, R116, R84 ;  /* 0x000000746454723c */ /* 0x042ff00000041854 */
[C---:B------:R-:W-:Y:S08]  /*d3e0*/  HMMA.16816.F32.BF16 R88, R100.reuse, R118, R88 ;  /* 0x000000766458723c */ /* 0x040ff00000041858 */
[C---:B--2---:R-:W-:Y:S08]  /*d3f0*/  HMMA.16816.F32.BF16 R92, R100.reuse, R104, R92 ;  /* 0x00000068645c723c */ /* 0x044ff0000004185c */
[----:B------:R-:W-:Y:S08]  /*d400*/  HMMA.16816.F32.BF16 R96, R100, R106, R96 ;  /* 0x0000006a6460723c */ /* 0x000ff00000041860 */
[C---:B------:R-:W-:Y:S01]  /*d410*/  HMMA.16816.F32.BF16 R128, R136.reuse, R124, R4 ;  /* 0x0000007c8880723c */ /* 0x040fe20000041804 */
[----:B------:R-:W1:Y:S07]  /*d420*/  LDSM.16.MT88.4 R4, [R186+0x17800] ;  /* 0x01780000ba04783b */ /* 0x000e6e0000004200 */
[C---:B------:R-:W-:Y:S01]  /*d430*/  HMMA.16816.F32.BF16 R124, R136.reuse, R126, R8 ;  /* 0x0000007e887c723c */ /* 0x040fe20000041808 */
[----:B------:R-:W2:Y:S07]  /*d440*/  LDSM.16.MT88.4 R8, [R185+0x17800] ;  /* 0x01780000b908783b */ /* 0x000eae0000004200 */
[C---:B---3--:R-:W-:Y:S01]  /*d450*/  HMMA.16816.F32.BF16 R120, R136.reuse, R108, R12 ;  /* 0x0000006c8878723c */ /* 0x048fe2000004180c */
[----:B------:R-:W3:Y:S07]  /*d460*/  LDSM.16.MT88.4 R12, [R184+0x17800] ;  /* 0x01780000b80c783b */ /* 0x000eee0000004200 */
        /* <DEDUP_REMOVED lines=15> */
[C---:B-1----:R-:W-:Y:S08]  /*d560*/  HMMA.16816.F32.BF16 R76, R136.reuse, R4, R76 ;  /* 0x00000004884c723c */ /* 0x042ff0000004184c */
[C---:B------:R-:W-:Y:S08]  /*d570*/  HMMA.16816.F32.BF16 R80, R136.reuse, R6, R80 ;  /* 0x000000068850723c */ /* 0x040ff00000041850 */
[C---:B--2---:R-:W-:Y:S08]  /*d580*/  HMMA.16816.F32.BF16 R84, R136.reuse, R8, R84 ;  /* 0x000000088854723c */ /* 0x044ff00000041854 */
[C---:B------:R-:W-:Y:S08]  /*d590*/  HMMA.16816.F32.BF16 R88, R136.reuse, R10, R88 ;  /* 0x0000000a8858723c */ /* 0x040ff00000041858 */
[C---:B---3--:R-:W-:Y:S08]  /*d5a0*/  HMMA.16816.F32.BF16 R92, R136.reuse, R12, R92 ;  /* 0x0000000c885c723c */ /* 0x048ff0000004185c */
[----:B------:R-:W-:Y:S01]  /*d5b0*/  HMMA.16816.F32.BF16 R96, R136, R14, R96 ;  /* 0x0000000e8860723c */ /* 0x000fe20000041860 */
[----:B------:R-:W-:-:S07]  /*d5c0*/  @P0 BRA `(.L_x_252) ;  /* 0xffffd3b000000947 */ /* 0x000fce000383ffff */
.L_x_251:
[----:B------:R-:W1:Y:S01]  /*d5d0*/  SHFL.BFLY PT, R2, R215, 0x2, 0x1f ;  /* 0x0c401f00d7027f89 */ /* 0x000e6200000e0000 */
[----:B------:R-:W-:Y:S01]  /*d5e0*/  MOV R4, 0x3f800000 ;  /* 0x3f80000000047802 */ /* 0x000fe20000000f00 */
[----:B------:R-:W2:Y:S01]  /*d5f0*/  S2UR UR6, SR_CTAID.Y ;  /* 0x00000000000679c3 */ /* 0x000ea20000002600 */
[----:B------:R-:W-:Y:S01]  /*d600*/  MOV R5, 0x3f800000 ;  /* 0x3f80000000057802 */ /* 0x000fe20000000f00 */
[----:B------:R-:W3:Y:S01]  /*d610*/  SHFL.BFLY PT, R0, R209, 0x2, 0x1f ;  /* 0x0c401f00d1007f89 */ /* 0x000ee200000e0000 */
[----:B------:R-:W-:Y:S01]  /*d620*/  UISETP.NE.AND UP4, UPT, UR10, -0x1, UPT ;  /* 0xffffffff0a00788c */ /* 0x000fe2000bf85270 */
[----:B------:R-:W-:Y:S01]  /*d630*/  BSSY B0, `(.L_x_255) ;  /* 0x0000144000007945 */ /* 0x000fe20003800000 */
[----:B------:R-:W-:-:S02]  /*d640*/  ULDC.64 UR4, c[0x0][0x1e8] ;  /* 0x00007a0000047ab9 */ /* 0x000fc40000000a00 */
[----:B------:R-:W-:Y:S01]  /*d650*/  ULDC.U8 UR9, c[0x0][0x329] ;  /* 0x0000ca4000097ab9 */ /* 0x000fe20000000000 */
[----:B------:R-:W4:Y:S01]  /*d660*/  S2UR UR12, SR_CTAID.Z ;  /* 0x00000000000c79c3 */ /* 0x000f220000002700 */
[----:B------:R-:W-:Y:S02]  /*d670*/  UISETP.NE.AND UP1, UPT, UR9, URZ, UPT ;  /* 0x0000003f0900728c */ /* 0x000fe4000bf25270 */
[----:B------:R-:W-:Y:S02]  /*d680*/  ULDC UR8, c[0x0][0x214] ;  /* 0x0000850000087ab9 */ /* 0x000fe40000000800 */
[----:B------:R-:W-:Y:S02]  /*d690*/  UMOV UR24, URZ ;  /* 0x0000003f00187c82 */ /* 0x000fe40008000000 */
[----:B------:R-:W-:Y:S02]  /*d6a0*/  @UP4 UIMAD.WIDE.U32 UR14, UR10, UR4, URZ ;  /* 0x000000040a0e42a5 */ /* 0x000fe4000f8e003f */
[----:B------:R-:W-:-:S02]  /*d6b0*/  UMOV UR25, URZ ;  /* 0x0000003f00197c82 */ /* 0x000fc40008000000 */
[----:B------:R-:W-:Y:S02]  /*d6c0*/  @UP4 UIMAD UR7, UR10, UR5, UR15 ;  /* 0x000000050a0742a4 */ /* 0x000fe4000f8e020f */
[----:B------:R-:W-:Y:S01]  /*d6d0*/  @UP1 UMOV UR17, 0x1 ;  /* 0x0000000100111882 */ /* 0x000fe20000000000 */
[----:B-1----:R-:W-:Y:S01]  /*d6e0*/  FADD.FTZ R9, R2, R215 ;  /* 0x000000d702097221 */ /* 0x002fe20000010000 */
[----:B------:R-:W-:Y:S02]  /*d6f0*/  ULDC.64 UR4, c[0x0][0x1e0] ;  /* 0x0000780000047ab9 */ /* 0x000fe40000000a00 */
[----:B--2---:R-:W-:Y:S01]  /*d700*/  @!UP4 USHF.R.S32.HI UR13, URZ, 0x1f, UR6 ;  /* 0x0000001f3f0dc899 */ /* 0x004fe20008011406 */
[----:B---3--:R-:W-:Y:S01]  /*d710*/  FADD.FTZ R7, R0, R209 ;  /* 0x000000d100077221 */ /* 0x008fe20000010000 */
[----:B------:R-:W1:Y:S01]  /*d720*/  SHFL.BFLY PT, R2, R9, 0x1, 0x1f ;  /* 0x0c201f0009027f89 */ /* 0x000e6200000e0000 */
[----:B------:R-:W-:Y:S02]  /*d730*/  @!UP4 UIMAD.WIDE.U32 UR22, UR6, UR4, URZ ;  /* 0x000000040616c2a5 */ /* 0x000fe4000f8e003f */
[----:B------:R-:W-:Y:S01]  /*d740*/  @!UP4 UIMAD UR13, UR13, UR4, URZ ;  /* 0x000000040d0dc2a4 */ /* 0x000fe2000f8e023f */
[----:B------:R-:W2:Y:S01]  /*d750*/  SHFL.BFLY PT, R0, R7, 0x1, 0x1f ;  /* 0x0c201f0007007f89 */ /* 0x000ea200000e0000 */
[----:B------:R-:W-:-:S02]  /*d760*/  @UP1 ULDC UR15, c[0x0][0x210] ;  /* 0x00008400000f1ab9 */ /* 0x000fc40000000800 */
[----:B------:R-:W-:Y:S02]  /*d770*/  ULDC.U8 UR4, c[0x0][0x328] ;  /* 0x0000ca0000047ab9 */ /* 0x000fe40000000000 */
[----:B------:R-:W-:Y:S02]  /*d780*/  UISETP.NE.AND UP3, UPT, UR4, URZ, UPT ;  /* 0x0000003f0400728c */ /* 0x000fe4000bf65270 */
[----:B------:R-:W-:Y:S02]  /*d790*/  @!UP4 UIMAD UR13, UR6, UR5, UR13 ;  /* 0x00000005060dc2a4 */ /* 0x000fe4000f8e020d */
[----:B------:R-:W-:Y:S01]  /*d7a0*/  UISETP.NE.OR UP2, UPT, UR9, URZ, !UP3 ;  /* 0x0000003f0900728c */ /* 0x000fe2000df45670 */
[----:B------:R-:W3:Y:S01]  /*d7b0*/  S2UR UR9, SR_CTAID.X ;  /* 0x00000000000979c3 */ /* 0x000ee20000002500 */
[----:B------:R-:W-:Y:S02]  /*d7c0*/  ULDC UR5, c[0x0][0x234] ;  /* 0x00008d0000057ab9 */ /* 0x000fe40000000800 */
[----:B------:R-:W-:-:S02]  /*d7d0*/  @UP1 UIMAD UR15, UR15, UR8, URZ ;  /* 0x000000080f0f12a4 */ /* 0x000fc4000f8e023f */
[----:B------:R-:W-:Y:S02]  /*d7e0*/  UISETP.NE.OR UP0, UPT, UR10, -0x1, UP2 ;  /* 0xffffffff0a00788c */ /* 0x000fe40009705670 */
[----:B------:R-:W-:Y:S02]  /*d7f0*/  @!UP1 USEL UR15, UR8, UR5, !UP3 ;  /* 0x00000005080f9287 */ /* 0x000fe4000d800000 */
[----:B------:R-:W-:Y:S01]  /*d800*/  ULDC UR4, c[0x0][0x1c0] ;  /* 0x0000700000047ab9 */ /* 0x000fe20000000800 */
[----:B-1----:R-:W-:Y:S01]  /*d810*/  FADD.FTZ R2, R9, R2 ;  /* 0x0000000209027221 */ /* 0x002fe20000010000 */
[----:B------:R-:W-:Y:S02]  /*d820*/  @!UP1 UIMAD UR17, UR15, UR4, URZ ;  /* 0x000000040f1192a4 */ /* 0x000fe4000f8e023f */
[----:B------:R-:W-:Y:S01]  /*d830*/  @UP1 ULDC UR20, c[0x0][0x210] ;  /* 0x0000840000141ab9 */ /* 0x000fe20000000800 */
[----:B--2---:R-:W-:Y:S01]  /*d840*/  FADD.FTZ R0, R7, R0 ;  /* 0x0000000007007221 */ /* 0x004fe20000010000 */
[----:B------:R-:W-:Y:S01]  /*d850*/  FSETP.NE.FTZ.AND P4, PT, R2, RZ, PT ;  /* 0x000000ff0200720b */ /* 0x000fe20003f95000 */
[----:B------:R-:W-:-:S02]  /*d860*/  UIMAD UR5, UR6, UR17, URZ ;  /* 0x00000011060572a4 */ /* 0x000fc4000f8e023f */
[----:B------:R-:W-:Y:S01]  /*d870*/  @!UP1 UMOV UR20, 0x1 ;  /* 0x0000000100149882 */ /* 0x000fe20000000000 */
[----:B------:R-:W-:Y:S01]  /*d880*/  FSETP.NE.FTZ.AND P3, PT, R0, RZ, PT ;  /* 0x000000ff0000720b */ /* 0x000fe20003f75000 */
[----:B------:R-:W-:Y:S02]  /*d890*/  @!UP0 UIMAD UR10, UR6, UR8, URZ ;  /* 0x00000008060a82a4 */ /* 0x000fe4000f8e023f */
[----:B------:R-:W-:Y:S02]  /*d8a0*/  USEL UR5, UR5, URZ, UP2 ;  /* 0x0000003f05057287 */ /* 0x000fe40009000000 */
[----:B---3--:R-:W-:Y:S02]  /*d8b0*/  UIMAD UR4, UR9, UR20, URZ ;  /* 0x00000014090472a4 */ /* 0x008fe4000f8e023f */
[----:B----4-:R-:W-:Y:S02]  /*d8c0*/  UIMAD UR15, UR12, UR15, UR5 ;  /* 0x0000000f0c0f72a4 */ /* 0x010fe4000f8e0205 */
[----:B------:R-:W1:Y:S01]  /*d8d0*/  @P4 MUFU.RCP R4, R2 ;  /* 0x0000000200044308 */ /* 0x000e620000001000 */
[----:B------:R-:W-:-:S02]  /*d8e0*/  USHF.L.U32 UR4, UR4, 0x7, URZ ;  /* 0x0000000704047899 */ /* 0x000fc4000800063f */
[----:B------:R-:W-:Y:S02]  /*d8f0*/  @!UP2 UMOV UR24, UR10 ;  /* 0x0000000a0018ac82 */ /* 0x000fe40008000000 */
[----:B------:R-:W-:Y:S02]  /*d900*/  USHF.R.S32.HI UR5, URZ, 0x1f, UR4 ;  /* 0x0000001f3f057899 */ /* 0x000fe40008011404 */
[----:B------:R-:W-:Y:S01]  /*d910*/  @!UP2 USHF.R.S32.HI UR25, URZ, 0x1f, UR10 ;  /* 0x0000001f3f19a899 */ /* 0x000fe2000801140a */
[----:B------:R-:W2:Y:S01]  /*d920*/  @P3 MUFU.RCP R5, R0 ;  /* 0x0000000000053308 */ /* 0x000ea20000001000 */
[----:B------:R-:W-:Y:S02]  /*d930*/  USHF.R.S32.HI UR6, URZ, 0x1f, UR15 ;  /* 0x0000001f3f067899 */ /* 0x000fe4000801140f */
[----:B------:R-:W-:Y:S02]  /*d940*/  UIADD3 UR4, UP1, UP0, UR4, UR24, UR15 ;  /* 0x0000001804047290 */ /* 0x000fe4000f83e00f */
[----:B------:R-:W-:-:S02]  /*d950*/  @!UP4 UIADD3 UR7, UR23, UR13, URZ ;  /* 0x0000000d1707c290 */ /* 0x000fc4000fffe03f */
[----:B------:R-:W-:Y:S01]  /*d960*/  UIADD3.X UR5, UR5, UR25, UR6, UP1, UP0 ;  /* 0x0000001905057290 */ /* 0x000fe20008fe0406 */
[C---:B-1----:R-:W-:Y:S01]  /*d970*/  FMUL.FTZ R128, R4.reuse, R128 ;  /* 0x0000008004807220 */ /* 0x042fe20000410000 */
[----:B------:R-:W-:Y:S01]  /*d980*/  @P4 MUFU.LG2 R2, R2 ;  /* 0x0000000200024308 */ /* 0x000fe20000000c00 */
[C---:B------:R-:W-:Y:S01]  /*d990*/  FMUL.FTZ R129, R4.reuse, R129 ;  /* 0x0000008104817220 */ /* 0x040fe20000410000 */
[----:B------:R-:W-:Y:S01]  /*d9a0*/  @!UP4 UMOV UR14, UR22 ;  /* 0x00000016000ecc82 */ /* 0x000fe20008000000 */
[C---:B------:R-:W-:Y:S02]  /*d9b0*/  FMUL.FTZ R124, R4.reuse, R124 ;  /* 0x0000007c047c7220 */ /* 0x040fe40000410000 */
[C---:B------:R-:W-:Y:S01]  /*d9c0*/  FMUL.FTZ R125, R4.reuse, R125 ;  /* 0x0000007d047d7220 */ /* 0x040fe20000410000 */
[----:B------:R-:W-:Y:S01]  /*d9d0*/  F2FP.BF16.PACK_AB R128, R129, R128 ;  /* 0x000000808180723e */ /* 0x000fe200000010ff */
[C---:B------:R-:W-:Y:S01]  /*d9e0*/  FMUL.FTZ R120, R4.reuse, R120 ;  /* 0x0000007804787220 */ /* 0x040fe20000410000 */
[----:B------:R-:W1:Y:S01]  /*d9f0*/  @P3 MUFU.LG2 R0, R0 ;  /* 0x0000000000003308 */ /* 0x000e620000000c00 */
        /* <DEDUP_REMOVED lines=65> */
[----:B------:R-:W3:Y:S01]  /*de10*/  S2R R4, SR_TID.X ;  /* 0x0000000000047919 */ /* 0x000ee20000002100 */
[----:B--2---:R-:W-:-:S02]  /*de20*/  FMUL.FTZ R131, R5, R131 ;  /* 0x0000008305837220 */ /* 0x004fc40000410000 */
[----:B------:R-:W-:Y:S01]  /*de30*/  FMUL.FTZ R130, R5, R130 ;  /* 0x0000008205827220 */ /* 0x000fe20000410000 */
[----:B------:R-:W-:Y:S01]  /*de40*/  F2FP.BF16.PACK_AB R96, R97, R96 ;  /* 0x000000606160723e */ /* 0x000fe200000010ff */
[C---:B------:R-:W-:Y:S02]  /*de50*/  FMUL.FTZ R127, R5.reuse, R127 ;  /* 0x0000007f057f7220 */ /* 0x040fe40000410000 */
[----:B------:R-:W-:Y:S01]  /*de60*/  FMUL.FTZ R126, R5, R126 ;  /* 0x0000007e057e7220 */ /* 0x000fe20000410000 */
[----:B------:R-:W-:Y:S01]  /*de70*/  F2FP.BF16.PACK_AB R130, R131, R130 ;  /* 0x000000828382723e */ /* 0x000fe200000010ff */
[C---:B------:R-:W-:Y:S02]  /*de80*/  FMUL.FTZ R123, R5.reuse, R123 ;  /* 0x0000007b057b7220 */ /* 0x040fe40000410000 */
[----:B------:R-:W-:Y:S01]  /*de90*/  FMUL.FTZ R122, R5, R122 ;  /* 0x0000007a057a7220 */ /* 0x000fe20000410000 */
[----:B------:R-:W-:Y:S01]  /*dea0*/  F2FP.BF16.PACK_AB R126, R127, R126 ;  /* 0x0000007e7f7e723e */ /* 0x000fe200000010ff */
[----:B------:R-:W-:-:S02]  /*deb0*/  FMUL.FTZ R119, R5, R119 ;  /* 0x0000007705777220 */ /* 0x000fc40000410000 */
[----:B------:R-:W-:Y:S01]  /*dec0*/  FMUL.FTZ R118, R5, R118 ;  /* 0x0000007605767220 */ /* 0x000fe20000410000 */
[----:B------:R-:W-:Y:S01]  /*ded0*/  F2FP.BF16.PACK_AB R122, R123, R122 ;  /* 0x0000007a7b7a723e */ /* 0x000fe200000010ff */
[C---:B------:R-:W-:Y:S02]  /*dee0*/  FMUL.FTZ R115, R5.reuse, R115 ;  /* 0x0000007305737220 */ /* 0x040fe40000410000 */
[----:B------:R-:W-:Y:S01]  /*def0*/  FMUL.FTZ R114, R5, R114 ;  /* 0x0000007205727220 */ /* 0x000fe20000410000 */
[----:B------:R-:W-:Y:S01]  /*df00*/  F2FP.BF16.PACK_AB R118, R119, R118 ;  /* 0x000000767776723e */ /* 0x000fe200000010ff */
[C---:B------:R-:W-:Y:S02]  /*df10*/  FMUL.FTZ R111, R5.reuse, R111 ;  /* 0x0000006f056f7220 */ /* 0x040fe40000410000 */
[C---:B------:R-:W-:Y:S01]  /*df20*/  FMUL.FTZ R110, R5.reuse, R110 ;  /* 0x0000006e056e7220 */ /* 0x040fe20000410000 */
[----:B---3--:R-:W-:Y:S01]  /*df30*/  SHF.R.S32.HI R7, RZ, 0x1f, R4 ;  /* 0x0000001fff077819 */ /* 0x008fe20000011404 */
[----:B------:R-:W-:Y:S01]  /*df40*/  FMUL.FTZ R107, R5, R107 ;  /* 0x0000006b056b7220 */ /* 0x000fe20000410000 */
[----:B------:R-:W-:Y:S01]  /*df50*/  F2FP.BF16.PACK_AB R114, R115, R114 ;  /* 0x000000727372723e */ /* 0x000fe200000010ff */
[----:B------:R-:W-:Y:S01]  /*df60*/  FMUL.FTZ R106, R5, R106 ;  /* 0x0000006a056a7220 */ /* 0x000fe20000410000 */
[-C--:B------:R-:W-:Y:S01]  /*df70*/  LEA.HI R6, R7, R4.reuse, RZ, 0x2 ;  /* 0x0000000407067211 */ /* 0x080fe200078f10ff */
[----:B------:R-:W-:Y:S01]  /*df80*/  FMUL.FTZ R103, R5, R103 ;  /* 0x0000006705677220 */ /* 0x000fe20000410000 */
[----:B------:R-:W-:Y:S01]  /*df90*/  LEA.HI R7, R7, R4, RZ, 0x5 ;  /* 0x0000000407077211 */ /* 0x000fe200078f28ff */
[C---:B------:R-:W-:Y:S01]  /*dfa0*/  FMUL.FTZ R102, R5.reuse, R102 ;  /* 0x0000006605667220 */ /* 0x040fe20000410000 */
[--C-:B------:R-:W-:Y:S01]  /*dfb0*/  SHF.R.S32.HI R9, RZ, 0x2, R6.reuse ;  /* 0x00000002ff097819 */ /* 0x100fe20000011406 */
[C---:B------:R-:W-:Y:S01]  /*dfc0*/  FMUL.FTZ R39, R5.reuse, R39 ;  /* 0x0000002705277220 */ /* 0x040fe20000410000 */
[----:B------:R-:W-:Y:S01]  /*dfd0*/  SHF.R.S32.HI R8, RZ, 0x1f, R6 ;  /* 0x0000001fff087819 */ /* 0x000fe20000011406 */
[----:B------:R-:W-:Y:S01]  /*dfe0*/  FMUL.FTZ R38, R5, R38 ;  /* 0x0000002605267220 */ /* 0x000fe20000410000 */
[----:B------:R-:W-:Y:S01]  /*dff0*/  F2FP.BF16.PACK_AB R110, R111, R110 ;  /* 0x0000006e6f6e723e */ /* 0x000fe200000010ff */
[C---:B------:R-:W-:Y:S01]  /*e000*/  FMUL.FTZ R43, R5.reuse, R43 ;  /* 0x0000002b052b7220 */ /* 0x040fe20000410000 */
[----:B------:R-:W-:Y:S01]  /*e010*/  LEA.HI R8, R8, R9, RZ, 0x3 ;  /* 0x0000000908087211 */ /* 0x000fe200078f18ff */
[----:B------:R-:W-:Y:S01]  /*e020*/  FMUL.FTZ R42, R5, R42 ;  /* 0x0000002a052a7220 */ /* 0x000fe20000410000 */
[----:B------:R-:W-:Y:S01]  /*e030*/  F2FP.BF16.PACK_AB R106, R107, R106 ;  /* 0x0000006a6b6a723e */ /* 0x000fe200000010ff */
[C---:B------:R-:W-:Y:S01]  /*e040*/  FMUL.FTZ R47, R5.reuse, R47 ;  /* 0x0000002f052f7220 */ /* 0x040fe20000410000 */
[----:B------:R-:W-:Y:S01]  /*e050*/  LOP3.LUT R8, R8, 0xfffffff8, RZ, 0xc0, !PT ;  /* 0xfffffff808087812 */ /* 0x000fe200078ec0ff */
[----:B------:R-:W-:Y:S01]  /*e060*/  FMUL.FTZ R46, R5, R46 ;  /* 0x0000002e052e7220 */ /* 0x000fe20000410000 */
[----:B------:R-:W-:Y:S01]  /*e070*/  F2FP.BF16.PACK_AB R102, R103, R102 ;  /* 0x000000666766723e */ /* 0x000fe200000010ff */
[----:B------:R-:W-:Y:S01]  /*e080*/  FMUL.FTZ R51, R5, R51 ;  /* 0x0000003305337220 */ /* 0x000fe20000410000 */
[----:B------:R-:W-:Y:S01]  /*e090*/  IADD3 R8, R9, -R8, RZ ;  /* 0x8000000809087210 */ /* 0x000fe20007ffe0ff */
[----:B------:R-:W-:Y:S01]  /*e0a0*/  FMUL.FTZ R50, R5, R50 ;  /* 0x0000003205327220 */ /* 0x000fe20000410000 */
[----:B------:R-:W-:Y:S01]  /*e0b0*/  F2FP.BF16.PACK_AB R38, R39, R38 ;  /* 0x000000262726723e */ /* 0x000fe200000010ff */
[C---:B------:R-:W-:Y:S01]  /*e0c0*/  FMUL.FTZ R55, R5.reuse, R55 ;  /* 0x0000003705377220 */ /* 0x040fe20000410000 */
[C---:B------:R-:W-:Y:S01]  /*e0d0*/  SHF.L.U32 R9, R8.reuse, 0x6, RZ ;  /* 0x0000000608097819 */ /* 0x040fe200000006ff */
[C---:B------:R-:W-:Y:S01]  /*e0e0*/  FMUL.FTZ R54, R5.reuse, R54 ;  /* 0x0000003605367220 */ /* 0x040fe20000410000 */
[----:B------:R-:W-:Y:S01]  /*e0f0*/  LOP3.LUT R10, R8, 0x1, RZ, 0xc0, !PT ;  /* 0x00000001080a7812 */ /* 0x000fe200078ec0ff */
[----:B------:R-:W-:Y:S01]  /*e100*/  FMUL.FTZ R59, R5, R59 ;  /* 0x0000003b053b7220 */ /* 0x000fe20000410000 */
[----:B------:R-:W-:Y:S01]  /*e110*/  LOP3.LUT R9, R9, 0x1c0, RZ, 0xc0, !PT ;  /* 0x000001c009097812 */ /* 0x000fe200078ec0ff */
[C---:B------:R-:W-:Y:S01]  /*e120*/  FMUL.FTZ R58, R5.reuse, R58 ;  /* 0x0000003a053a7220 */ /* 0x040fe20000410000 */
[----:B------:R-:W-:Y:S01]  /*e130*/  ISETP.NE.U32.AND P0, PT, R10, 0x1, PT ;  /* 0x000000010a00780c */ /* 0x000fe20003f05070 */
[----:B------:R-:W-:Y:S01]  /*e140*/  FMUL.FTZ R63, R5, R63 ;  /* 0x0000003f053f7220 */ /* 0x000fe20000410000 */
[----:B------:R-:W-:Y:S01]  /*e150*/  LEA.HI R12, R9, R9, RZ, 0x1d ;  /* 0x00000009090c7211 */ /* 0x000fe200078fe8ff */
[C---:B------:R-:W-:Y:S01]  /*e160*/  FMUL.FTZ R62, R5.reuse, R62 ;  /* 0x0000003e053e7220 */ /* 0x040fe20000410000 */
[----:B------:R-:W-:Y:S01]  /*e170*/  R2P PR, R8, 0x6 ;  /* 0x0000000608007804 */ /* 0x000fe20000000000 */
[C---:B------:R-:W-:Y:S01]  /*e180*/  FMUL.FTZ R67, R5.reuse, R67 ;  /* 0x0000004305437220 */ /* 0x040fe20000410000 */
[----:B------:R-:W-:Y:S01]  /*e190*/  MOV R8, 0x20 ;  /* 0x0000002000087802 */ /* 0x000fe20000000f00 */
[C---:B------:R-:W-:Y:S01]  /*e1a0*/  FMUL.FTZ R66, R5.reuse, R66 ;  /* 0x0000004205427220 */ /* 0x040fe20000410000 */
[----:B------:R-:W-:Y:S01]  /*e1b0*/  MOV R10, 0x40 ;  /* 0x00000040000a7802 */ /* 0x000fe20000000f00 */
[C---:B------:R-:W-:Y:S01]  /*e1c0*/  FMUL.FTZ R71, R5.reuse, R71 ;  /* 0x0000004705477220 */ /* 0x040fe20000410000 */
[----:B------:R-:W-:Y:S01]  /*e1d0*/  SEL R8, R8, 0xffffffe0, !P1 ;  /* 0xffffffe008087807 */ /* 0x000fe20004800000 */
[C---:B------:R-:W-:Y:S01]  /*e1e0*/  FMUL.FTZ R70, R5.reuse, R70 ;  /* 0x0000004605467220 */ /* 0x040fe20000410000 */
[----:B------:R-:W-:Y:S01]  /*e1f0*/  SEL R10, R10, 0xffffffc0, !P2 ;  /* 0xffffffc00a0a7807 */ /* 0x000fe20005000000 */
        /* <DEDUP_REMOVED lines=27> */
[----:B------:R-:W-:Y:S01]  /*e3b0*/  LOP3.LUT R5, R6, 0x3ffffffc, RZ, 0xc0, !PT ;  /* 0x3ffffffc06057812 */ /* 0x000fe200078ec0ff */
[----:B-1----:R-:W-:Y:S01]  /*e3c0*/  @P3 FMUL.FTZ R0, R0, 0.69314718246459960938 ;  /* 0x3f31721800003820 */ /* 0x002fe20000410000 */
[----:B------:R-:W-:-:S02]  /*e3d0*/  SHF.R.S32.HI R6, RZ, 0x5, R7 ;  /* 0x00000005ff067819 */ /* 0x000fc40000011407 */
[----:B------:R-:W-:Y:S02]  /*e3e0*/  IADD3 R5, -R5, R4, RZ ;  /* 0x0000000405057210 */ /* 0x000fe40007ffe1ff */
[----:B------:R-:W-:Y:S02]  /*e3f0*/  F2FP.BF16.PACK_AB R94, R95, R94 ;  /* 0x0000005e5f5e723e */ /* 0x000fe400000010ff */
[----:B------:R-:W-:Y:S02]  /*e400*/  LEA R5, R6, R5, 0x9 ;  /* 0x0000000506057211 */ /* 0x000fe400078e48ff */
[----:B------:R-:W-:Y:S02]  /*e410*/  F2FP.BF16.PACK_AB R98, R99, R98 ;  /* 0x000000626362723e */ /* 0x000fe400000010ff */
[----:B------:R-:W-:Y:S02]  /*e420*/  LEA R5, R5, R12, 0x1 ;  /* 0x0000000c05057211 */ /* 0x000fe400078e08ff */
[----:B------:R-:W-:-:S02]  /*e430*/  LOP3.LUT R7, R7, 0xffffffe0, RZ, 0xc0, !PT ;  /* 0xffffffe007077812 */ /* 0x000fc400078ec0ff */
[----:B------:R-:W-:Y:S02]  /*e440*/  SHF.L.U32 R5, R5, 0x1, RZ ;  /* 0x0000000105057819 */ /* 0x000fe400000006ff */
[----:B------:R-:W-:Y:S02]  /*e450*/  IADD3 R7, R4, -R7, RZ ;  /* 0x8000000704077210 */ /* 0x000fe40007ffe0ff */
[C---:B------:R-:W-:Y:S01]  /*e460*/  IADD3 R9, R5.reuse, -0x10, RZ ;  /* 0xfffffff005097810 */ /* 0x040fe20007ffe0ff */
[----:B------:R-:W-:Y:S01]  /*e470*/  STS [R5], R128 ;  /* 0x0000008005007388 */ /* 0x000fe20000000800 */
[C---:B------:R-:W-:Y:S02]  /*e480*/  @P0 IADD3 R9, R5.reuse, 0x10, RZ ;  /* 0x0000001005090810 */ /* 0x040fe40007ffe0ff */
[----:B------:R-:W-:Y:S01]  /*e490*/  IADD3 R11, R5, R8, RZ ;  /* 0x00000008050b7210 */ /* 0x000fe20007ffe0ff */
[----:B------:R-:W-:Y:S01]  /*e4a0*/  STS [R5+0x400], R130 ;  /* 0x0004008205007388 */ /* 0x000fe20000000800 */
[----:B------:R-:W-:-:S02]  /*e4b0*/  IADD3 R13, R8, R9, RZ ;  /* 0x00000009080d7210 */ /* 0x000fc40007ffe0ff */
[-C--:B------:R-:W-:Y:S01]  /*e4c0*/  IADD3 R15, R5, R10.reuse, RZ ;  /* 0x0000000a050f7210 */ /* 0x080fe20007ffe0ff */
[----:B------:R-:W-:Y:S01]  /*e4d0*/  STS [R9], R124 ;  /* 0x0000007c09007388 */ /* 0x000fe20000000800 */
[----:B------:R-:W-:Y:S02]  /*e4e0*/  IADD3 R17, R10, R9, RZ ;  /* 0x000000090a117210 */ /* 0x000fe40007ffe0ff */
[-C--:B------:R-:W-:Y:S01]  /*e4f0*/  IADD3 R19, R11, R10.reuse, RZ ;  /* 0x0000000a0b137210 */ /* 0x080fe20007ffe0ff */
[----:B------:R-:W-:Y:S01]  /*e500*/  STS [R9+0x400], R126 ;  /* 0x0004007e09007388 */ /* 0x000fe20000000800 */
[----:B------:R-:W-:Y:S02]  /*e510*/  IADD3 R21, R13, R10, RZ ;  /* 0x0000000a0d157210 */ /* 0x000fe40007ffe0ff */
[----:B------:R-:W-:Y:S01]  /*e520*/  LOP3.LUT P0, RZ, R7, 0x3, RZ, 0xc0, !PT ;  /* 0x0000000307ff7812 */ /* 0x000fe2000780c0ff */
[----:B------:R-:W-:Y:S01]  /*e530*/  STS [R11], R120 ;  /* 0x000000780b007388 */ /* 0x000fe20000000800 */
[----:B------:R-:W-:Y:S01]  /*e540*/  @P4 FMUL.FTZ R7, R2, 0.69314718246459960938 ;  /* 0x3f31721802074820 */ /* 0x000fe20000410000 */
[----:B------:R-:W-:-:S02]  /*e550*/  MOV R4, 0x7f800000 ;  /* 0x7f80000000047802 */ /* 0x000fc40000000f00 */
[----:B------:R-:W-:Y:S01]  /*e560*/  STS [R11+0x400], R122 ;  /* 0x0004007a0b007388 */ /* 0x000fe20000000800 */
[----:B------:R-:W-:-:S03]  /*e570*/  @P4 FFMA.FTZ R4, R132, c[0x0][0x238], R7 ;  /* 0x00008e0084044a23 */ /* 0x000fc60000010007 */
[----:B------:R-:W-:Y:S04]  /*e580*/  STS [R13], R116 ;  /* 0x000000740d007388 */ /* 0x000fe80000000800 */
[----:B------:R-:W-:Y:S04]  /*e590*/  STS [R13+0x400], R118 ;  /* 0x000400760d007388 */ /* 0x000fe80000000800 */
        /* <DEDUP_REMOVED lines=32> */
[----:B-1----:R-:W-:-:S03]  /*e7a0*/  SHF.R.S32.HI R5, RZ, 0x1f, R6 ;  /* 0x0000001fff057819 */ /* 0x002fc60000011406 */
[----:B------:R2:W-:Y:S01]  /*e7b0*/  STS [R15+0x8000], R84 ;  /* 0x008000540f007388 */ /* 0x0005e20000000800 */
[----:B------:R-:W-:-:S03]  /*e7c0*/  LEA.HI R5, R5, R6, RZ, 0x3 ;  /* 0x0000000605057211 */ /* 0x000fc600078f18ff */
[----:B------:R2:W-:Y:S01]  /*e7d0*/  STS [R15+0x8400], R86 ;  /* 0x008400560f007388 */ /* 0x0005e20000000800 */
[----:B------:R-:W-:-:S03]  /*e7e0*/  LOP3.LUT R5, R5, 0xffffff8, RZ, 0xc0, !PT ;  /* 0x0ffffff805057812 */ /* 0x000fc600078ec0ff */
[----:B------:R2:W-:Y:S01]  /*e7f0*/  STS [R17+0x8000], R88 ;  /* 0x0080005811007388 */ /* 0x0005e20000000800 */
[----:B------:R-:W-:Y:S02]  /*e800*/  IADD3 R5, R6, -R5, RZ ;  /* 0x8000000506057210 */ /* 0x000fe40007ffe0ff */
[----:B------:R-:W-:Y:S01]  /*e810*/  MOV R6, 0x7f800000 ;  /* 0x7f80000000067802 */ /* 0x000fe20000000f00 */
[----:B------:R2:W-:Y:S01]  /*e820*/  STS [R17+0x8400], R90 ;  /* 0x0084005a11007388 */ /* 0x0005e20000000800 */
[----:B------:R-:W-:Y:S01]  /*e830*/  @P3 FFMA.FTZ R6, R3, c[0x0][0x238], R0 ;  /* 0x00008e0003063a23 */ /* 0x000fe20000010000 */
[----:B------:R-:W-:Y:S02]  /*e840*/  LEA R5, R5, R208, 0x4 ;  /* 0x000000d005057211 */ /* 0x000fe400078e20ff */
[----:B------:R2:W-:Y:S04]  /*e850*/  STS [R19+0x8000], R92 ;  /* 0x0080005c13007388 */ /* 0x0005e80000000800 */
[----:B------:R2:W-:Y:S04]  /*e860*/  STS [R19+0x8400], R94 ;  /* 0x0084005e13007388 */ /* 0x0005e80000000800 */
[----:B------:R2:W-:Y:S04]  /*e870*/  STS [R21+0x8000], R96 ;  /* 0x0080006015007388 */ /* 0x0005e80000000800 */
[----:B------:R2:W-:Y:S04]  /*e880*/  STS [R21+0x8400], R98 ;  /* 0x0084006215007388 */ /* 0x0005e80000000800 */
[----:B------:R-:W-:Y:S06]  /*e890*/  BAR.SYNC.DEFER_BLOCKING 0x0 ;  /* 0x0000000000007b1d */ /* 0x000fec0000010000 */
[----:B------:R2:W1:Y:S04]  /*e8a0*/  LDS.128 R48, [R196] ;  /* 0x00000000c4307984 */ /* 0x0004680000000c00 */
[----:B------:R2:W3:Y:S04]  /*e8b0*/  LDS.128 R44, [R196+0x1000] ;  /* 0x00100000c42c7984 */ /* 0x0004e80000000c00 */
[----:B------:R2:W4:Y:S04]  /*e8c0*/  LDS.128 R40, [R196+0x2000] ;  /* 0x00200000c4287984 */ /* 0x0005280000000c00 */
[----:B------:R2:W1:Y:S04]  /*e8d0*/  LDS.128 R36, [R196+0x3000] ;  /* 0x00300000c4247984 */ /* 0x0004680000000c00 */
[----:B------:R2:W1:Y:S04]  /*e8e0*/  LDS.128 R32, [R196+0x4000] ;  /* 0x00400000c4207984 */ /* 0x0004680000000c00 */
[----:B------:R2:W1:Y:S04]  /*e8f0*/  LDS.128 R28, [R196+0x5000] ;  /* 0x00500000c41c7984 */ /* 0x0004680000000c00 */
[----:B------:R2:W1:Y:S04]  /*e900*/  LDS.128 R24, [R196+0x6000] ;  /* 0x00600000c4187984 */ /* 0x0004680000000c00 */
[----:B------:R2:W1:Y:S04]  /*e910*/  LDS.128 R20, [R196+0x7000] ;  /* 0x00700000c4147984 */ /* 0x0004680000000c00 */
[----:B------:R2:W1:Y:S04]  /*e920*/  LDS.128 R16, [R196+0x8000] ;  /* 0x00800000c4107984 */ /* 0x0004680000000c00 */
[----:B------:R2:W1:Y:S04]  /*e930*/  LDS.128 R12, [R196+0x9000] ;  /* 0x00900000c40c7984 */ /* 0x0004680000000c00 */
[----:B------:R2:W1:Y:S04]  /*e940*/  LDS.128 R8, [R196+0xa000] ;  /* 0x00a00000c4087984 */ /* 0x0004680000000c00 */
[----:B------:R2:W1:Y:S01]  /*e950*/  LDS.128 R52, [R196+0xb000] ;  /* 0x00b00000c4347984 */ /* 0x0004620000000c00 */
[----:B------:R-:W-:Y:S05]  /*e960*/  @P0 BRA `(.L_x_256) ;  /* 0x0000010000000947 */ /* 0x000fea0003800000 */
[----:B---3--:R-:W-:Y:S01]  /*e970*/  UIMAD UR6, UR9, -0x80, UR16 ;  /* 0xffffff80090678a4 */ /* 0x008fe2000f8e0210 */
[----:B------:R-:W-:-:S05]  /*e980*/  IADD3 R2, R5, 0x8, RZ ;  /* 0x0000000805027810 */ /* 0x000fca0007ffe0ff */
[----:B------:R-:W-:Y:S02]  /*e990*/  ISETP.GE.AND P3, PT, R5, UR6, PT ;  /* 0x0000000605007c0c */ /* 0x000fe4000bf66270 */
[----:B------:R-:W-:-:S11]  /*e9a0*/  ISETP.GE.AND P2, PT, R2, UR6, PT ;  /* 0x0000000602007c0c */ /* 0x000fd6000bf46270 */
[----:B------:R-:W-:Y:S02]  /*e9b0*/  @!P3 IMAD R0, R5, UR20, RZ ;  /* 0x000000140500bc24 */ /* 0x000fe4000f8e02ff */
[----:B------:R-:W-:-:S03]  /*e9c0*/  @!P2 IMAD R2, R2, UR20, RZ ;  /* 0x000000140202ac24 */ /* 0x000fc6000f8e02ff */
[----:B------:R-:W-:Y:S02]  /*e9d0*/  @!P3 IADD3 R3, P1, R0, UR4, RZ ;  /* 0x000000040003bc10 */ /* 0x000fe4000ff3e0ff */
[----:B------:R-:W-:Y:S02]  /*e9e0*/  @!P2 IADD3 R5, P0, R2, UR4, RZ ;  /* 0x000000040205ac10 */ /* 0x000fe4000ff1e0ff */
[----:B------:R-:W-:Y:S02]  /*e9f0*/  @!P3 LEA.HI.X.SX32 R0, R0, UR5, 0x1, P1 ;  /* 0x000000050000bc11 */ /* 0x000fe400088f0eff */
[----:B------:R-:W-:Y:S02]  /*ea00*/  @!P2 LEA.HI.X.SX32 R2, R2, UR5, 0x1, P0 ;  /* 0x000000050202ac11 */ /* 0x000fe400080f0eff */
[----:B------:R-:W-:Y:S02]  /*ea10*/  @!P3 LEA R58, P1, R3, c[0x0][0x200], 0x2 ;  /* 0x00008000033aba11 */ /* 0x000fe400078210ff */
[----:B------:R-:W-:-:S02]  /*ea20*/  @!P2 LEA R56, P0, R5, c[0x0][0x200], 0x2 ;  /* 0x000080000538aa11 */ /* 0x000fc400078010ff */
[----:B------:R-:W-:Y:S02]  /*ea30*/  @!P3 LEA.HI.X R59, R3, c[0x0][0x204], R0, 0x2, P1 ;  /* 0x00008100033bba11 */ /* 0x000fe400008f1400 */
[----:B------:R-:W-:-:S03]  /*ea40*/  @!P2 LEA.HI.X R57, R5, c[0x0][0x204], R2, 0x2, P0 ;  /* 0x000081000539aa11 */ /* 0x000fc600000f1402 */
[----:B------:R3:W-:Y:S04]  /*ea50*/  @!P3 STG.E [R58.64], R4 ;  /* 0x000000043a00b986 */ /* 0x0007e8000c101912 */
[----:B------:R3:W-:Y:S02]  /*ea60*/  @!P2 STG.E [R56.64], R6 ;  /* 0x000000063800a986 */ /* 0x0007e4000c101912 */
.L_x_256:
[----:B---3--:R-:W-:Y:S05]  /*ea70*/  BSYNC B0 ;  /* 0x0000000000007941 */ /* 0x008fea0003800000 */
.L_x_255:
[----:B------:R-:W3:Y:S01]  /*ea80*/  S2R R3, SR_TID.X ;  /* 0x0000000000037919 */ /* 0x000ee20000002100 */
[----:B------:R-:W-:Y:S01]  /*ea90*/  IADD3 R4, P0, R212, UR14, RZ ;  /* 0x0000000ed4047c10 */ /* 0x000fe2000ff1e0ff */
[----:B------:R-:W-:Y:S01]  /*eaa0*/  USHF.R.S32.HI UR6, URZ, 0x1f, UR12 ;  /* 0x0000001f3f067899 */ /* 0x000fe2000801140c */
[----:B------:R-:W-:Y:S01]  /*eab0*/  BSSY B0, `(.L_x_257) ;  /* 0x0000017000007945 */ /* 0x000fe20003800000 */
[----:B------:R-:W5:Y:S01]  /*eac0*/  S2R R0, SR_CTAID.Z ;  /* 0x0000000000007919 */ /* 0x000f620000002700 */
[----:B------:R-:W-:Y:S01]  /*ead0*/  IADD3.X R5, R213, UR7, RZ, P0, !PT ;  /* 0x00000007d5057c10 */ /* 0x000fe200087fe4ff */
[----:B------:R-:W-:-:S02]  /*eae0*/  ULDC.64 UR4, c[0x0][0x1f0] ;  /* 0x00007c0000047ab9 */ /* 0x000fc40000000a00 */
[----:B------:R-:W-:-:S04]  /*eaf0*/  UIMAD UR4, UR6, UR4, URZ ;  /* 0x00000004060472a4 */ /* 0x000fc8000f8e023f */
[----:B------:R-:W-:Y:S01]  /*eb00*/  UIMAD UR4, UR12, UR5, UR4 ;  /* 0x000000050c0472a4 */ /* 0x000fe2000f8e0204 */
[----:B---3--:R-:W-:-:S04]  /*eb10*/  SHF.R.S32.HI R2, RZ, 0x1f, R3 ;  /* 0x0000001fff027819 */ /* 0x008fc80000011403 */
[----:B------:R-:W-:Y:S01]  /*eb20*/  LEA.HI R2, R2, R3, RZ, 0x3 ;  /* 0x0000000302027211 */ /* 0x000fe200078f18ff */
[----:B-----5:R-:W-:-:S03]  /*eb30*/  IMAD.WIDE.U32 R4, R0, c[0x0][0x1f0], R4 ;  /* 0x00007c0000047a25 */ /* 0x020fc600078e0004 */
[----:B------:R-:W-:Y:S02]  /*eb40*/  SHF.R.S32.HI R2, RZ, 0x3, R2 ;  /* 0x00000003ff027819 */ /* 0x000fe40000011402 */
[----:B------:R-:W-:Y:S02]  /*eb50*/  IADD3 R7, R5, UR4, RZ ;  /* 0x0000000405077c10 */ /* 0x000fe4000fffe0ff */
[----:B------:R-:W-:-:S13]  /*eb60*/  ISETP.GE.AND P0, PT, R2, UR11, PT ;  /* 0x0000000b02007c0c */ /* 0x000fda000bf06270 */
        /* <DEDUP_REMOVED lines=8> */
[----:B-1----:R1:W-:Y:S04]  /*ebf0*/  STG.E.128 [R58.64], R48 ;  /* 0x000000303a007986 */ /* 0x0023e8000c101d12 */
[----:B------:R1:W-:Y:S04]  /*ec00*/  STG.E.128 [R58.64+0x80], R32 ;  /* 0x000080203a007986 */ /* 0x0003e8000c101d12 */
[----:B------:R1:W-:Y:S02]  /*ec10*/  STG.E.128 [R58.64+0x100], R16 ;  /* 0x000100103a007986 */ /* 0x0003e4000c101d12 */
.L_x_258:
[----:B------:R-:W-:Y:S05]  /*ec20*/  BSYNC B0 ;  /* 0x0000000000007941 */ /* 0x000fea0003800000 */
.L_x_257:
[----:B------:R-:W-:Y:S01]  /*ec30*/  IADD3 R0, R2, 0x20, RZ ;  /* 0x0000002002007810 */ /* 0x000fe20007ffe0ff */
[----:B------:R-:W-:Y:S03]  /*ec40*/  BSSY B0, `(.L_x_259) ;  /* 0x0000010000007945 */ /* 0x000fe60003800000 */
[----:B------:R-:W-:-:S13]  /*ec50*/  ISETP.GE.AND P0, PT, R0, UR11, PT ;  /* 0x0000000b00007c0c */ /* 0x000fda000bf06270 */
[----:B------:R-:W-:Y:S05]  /*ec60*/  @P0 BRA `(.L_x_260) ;  /* 0x000000d000000947 */ /* 0x000fea0003800000 */
[----:B------:R-:W-:Y:S01]  /*ec70*/  IADD3 R3, P0, R198, 0x20, RZ ;  /* 0x00000020c6037810 */ /* 0x000fe20007f1e0ff */
[----:B-1----:R-:W-:Y:S01]  /*ec80*/  IMAD.MOV.U32 R16, RZ, RZ, R4 ;  /* 0x000000ffff107224 */ /* 0x002fe200078e0004 */
[----:B--2---:R-:W-:-:S03]  /*ec90*/  MOV R17, R7 ;  /* 0x0000000700117202 */ /* 0x004fc60000000f00 */
[----:B------:R-:W-:Y:S02]  /*eca0*/  IMAD.X R0, RZ, RZ, R199, P0 ;  /* 0x000000ffff007224 */ /* 0x000fe400000e06c7 */
[----:B------:R-:W-:-:S04]  /*ecb0*/  IMAD.WIDE.U32 R16, R3, c[0x0][0x1e8], R16 ;  /* 0x00007a0003107a25 */ /* 0x000fc800078e0010 */
[----:B------:R-:W-:Y:S01]  /*ecc0*/  IMAD R0, R0, c[0x0][0x1e8], RZ ;  /* 0x00007a0000007a24 */ /* 0x000fe200078e02ff */
[----:B------:R-:W-:-:S03]  /*ecd0*/  LEA R18, P0, R16, c[0x0][0x1d0], 0x1 ;  /* 0x0000740010127a11 */ /* 0x000fc600078008ff */
[----:B------:R-:W-:-:S05]  /*ece0*/  IMAD R0, R3, c[0x0][0x1ec], R0 ;  /* 0x00007b0003007a24 */ /* 0x000fca00078e0200 */
[----:B------:R-:W-:-:S04]  /*ecf0*/  IADD3 R0, R0, R17, RZ ;  /* 0x0000001100007210 */ /* 0x000fc80007ffe0ff */
[----:B------:R-:W-:-:S05]  /*ed00*/  LEA.HI.X R19, R16, c[0x0][0x1d4], R0, 0x1, P0 ;  /* 0x0000750010137a11 */ /* 0x000fca00000f0c00 */
[----:B------:R1:W-:Y:S04]  /*ed10*/  STG.E.128 [R18.64], R44 ;  /* 0x0000002c12007986 */ /* 0x0003e8000c101d12 */
[----:B------:R1:W-:Y:S04]  /*ed20*/  STG.E.128 [R18.64+0x80], R28 ;  /* 0x0000801c12007986 */ /* 0x0003e8000c101d12 */
[----:B------:R1:W-:Y:S02]  /*ed30*/  STG.E.128 [R18.64+0x100], R12 ;  /* 0x0001000c12007986 */ /* 0x0003e4000c101d12 */
.L_x_260:
[----:B------:R-:W-:Y:S05]  /*ed40*/  BSYNC B0 ;  /* 0x0000000000007941 */ /* 0x000fea0003800000 */
.L_x_259:
        /* <DEDUP_REMOVED lines=14> */
[----:B----4-:R1:W-:Y:S04]  /*ee30*/  STG.E.128 [R2.64], R40 ;  /* 0x0000002802007986 */ /* 0x0103e8000c101d12 */
[----:B------:R1:W-:Y:S04]  /*ee40*/  STG.E.128 [R2.64+0x80], R24 ;  /* 0x0000801802007986 */ /* 0x0003e8000c101d12 */
[----:B------:R1:W-:Y:S02]  /*ee50*/  STG.E.128 [R2.64+0x100], R8 ;  /* 0x0001000802007986 */ /* 0x0003e4000c101d12 */
.L_x_262:
[----:B------:R-:W-:Y:S05]  /*ee60*/  BSYNC B0 ;  /* 0x0000000000007941 */ /* 0x000fea0003800000 */
.L_x_261:
[----:B------:R-:W-:-:S13]  /*ee70*/  ISETP.GE.AND P0, PT, R195, UR11, PT ;  /* 0x0000000bc3007c0c */ /* 0x000fda000bf06270 */
[----:B------:R-:W-:Y:S05]  /*ee80*/  @P0 EXIT ;  /* 0x000000000000094d */ /* 0x000fea0003800000 */
[----:B------:R-:W-:Y:S02]  /*ee90*/  IADD3 R0, P0, R198, 0x60, RZ ;  /* 0x00000060c6007810 */ /* 0x000fe40007f1e0ff */
[----:B------:R-:W-:Y:S02]  /*eea0*/  MOV R5, R7 ;  /* 0x0000000700057202 */ /* 0x000fe40000000f00 */
[----:B-1----:R-:W-:-:S03]  /*eeb0*/  IADD3.X R3, RZ, R199, RZ, P0, !PT ;  /* 0x000000c7ff037210 */ /* 0x002fc600007fe4ff */
[----:B------:R-:W-:-:S04]  /*eec0*/  IMAD.WIDE.U32 R4, R0, c[0x0][0x1e8], R4 ;  /* 0x00007a0000047a25 */ /* 0x000fc800078e0004 */
[----:B------:R-:W-:Y:S01]  /*eed0*/  IMAD R3, R3, c[0x0][0x1e8], RZ ;  /* 0x00007a0003037a24 */ /* 0x000fe200078e02ff */
        /* <DEDUP_REMOVED lines=8> */
.L_x_263:
        /* <DEDUP_REMOVED lines=10> */
.L_x_1280:


//--------------------- .text._ZN5flash16flash_fwd_kernelI23Flash_fwd_kernel_traitsILi192ELi128ELi64ELi8ELb0ELb0EN7cutlass10bfloat16_tE19Flash_kernel_traitsILi192ELi128ELi64ELi8ES3_EELb0ELb0ELb1ELb0ELb0ELb1ELb1ELb0EEEvNS_16Flash_fwd_paramsE --------------------------
	.section	.text._ZN5flash16flash_fwd_kernelI23Flash_fwd_kernel_traitsILi192ELi128ELi64ELi8ELb0ELb0EN7cutlass10bfloat16_tE19Flash_kernel_traitsILi192ELi128ELi64ELi8ES3_EELb0ELb0ELb1ELb0ELb0ELb1ELb1ELb0EEEvNS_16Flash_fwd_paramsE,"ax",@progbits
	.sectioninfo	@"SHI_REGISTERS=255"
	.align	128
        .global         _ZN5flash16flash_fwd_kernelI23Flash_fwd_kernel_traitsILi192ELi128ELi64ELi8ELb0ELb0EN7cutlass10bfloat16_tE19Flash_kernel_traitsILi192ELi128ELi64ELi8ES3_EELb0ELb0ELb1ELb0ELb0ELb1ELb1ELb0EEEvNS_16Flash_fwd_paramsE
        .type           _ZN5flash16flash_fwd_kernelI23Flash_fwd_kernel_traitsILi192ELi128ELi64ELi8ELb0ELb0EN7cutlass10bfloat16_tE19Flash_kernel_traitsILi192ELi128ELi64ELi8ES3_EELb0ELb0ELb1ELb0ELb0ELb1ELb1ELb0EEEvNS_16Flash_fwd_paramsE,@function
        .size           _ZN5flash16flash_fwd_kernelI23Flash_fwd_kernel_traitsILi192ELi128ELi64ELi8ELb0ELb0EN7cutlass10bfloat16_tE19Flash_kernel_traitsILi192ELi128ELi64ELi8ES3_EELb0ELb0ELb1ELb0ELb0ELb1ELb1ELb0EEEvNS_16Flash_fwd_paramsE,(.L_x_1281 - _ZN5flash16flash_fwd_kernelI23Flash_fwd_kernel_traitsILi192ELi128ELi64ELi8ELb0ELb0EN7cutlass10bfloat16_tE19Flash_kernel_traitsILi192ELi128ELi64ELi8ES3_EELb0ELb0ELb1ELb0ELb0ELb1ELb1ELb0EEEvNS_16Flash_fwd_paramsE)
        .other          _ZN5flash16flash_fwd_kernelI23Flash_fwd_kernel_traitsILi192ELi128ELi64ELi8ELb0ELb0EN7cutlass10bfloat16_tE19Flash_kernel_traitsILi192ELi128ELi64ELi8ES3_EELb0ELb0ELb1ELb0ELb0ELb1ELb1ELb0EEEvNS_16Flash_fwd_paramsE,@"STO_CUDA_ENTRY STV_DEFAULT"
_ZN5flash16flash_fwd_kernelI23Flash_fwd_kernel_traitsILi192ELi128ELi64ELi8ELb0ELb0EN7cutlass10bfloat16_tE19Flash_kernel_traitsILi192ELi128ELi64ELi8ES3_EELb0ELb0ELb1ELb0ELb0ELb1ELb1ELb0EEEvNS_16Flash_fwd_paramsE:
.text._ZN5flash16flash_fwd_kernelI23Flash_fwd_kernel_traitsILi192ELi128ELi64ELi8ELb0ELb0EN7cutlass10bfloat16_tE19Flash_kernel_traitsILi192ELi128ELi64ELi8ES3_EELb0ELb0ELb1ELb0ELb0ELb1ELb1ELb0EEEvNS_16Flash_fwd_paramsE:
        /* <DEDUP_REMOVED lines=26> */
[----:B------:R-:W-:Y:S01]  /*01a0*/  MOV R5, UR5 ;  /* 0x0000000500057c02 */ /* 0x000fe20008000f00 */
[----:B------:R-:W-:Y:S01]  /*01b0*/  IMAD.U32 R4, RZ, RZ, UR4 ;  /* 0x00000004ff047e24 */ /* 0x000fe2000f8e00ff */
[----:B------:R-:W-:-:S04]  /*01c0*/  PLOP3.LUT P1, PT, PT, PT, UP1, 0x80, 0x0 ;  /* 0x000000000000781c */ /* 0x000fc80003f2f018 */
[----:B------:R1:W4:Y:S01]  /*01d0*/  @P0 LDG.E R5, [R4.64] ;  /* 0x0000001204050981 */ /* 0x000322000c1e1900 */
[----:B------:R-:W-:-:S06]  /*01e0*/  UIMAD.WIDE UR8, UR11, UR7, UR8 ;  /* 0x000000070b0872a5 */ /* 0x000fcc000f8e0208 */
[----:B------:R-:W-:Y:S01]  /*01f0*/  IMAD.U32 R2, RZ, RZ, UR8 ;  /* 0x00000008ff027e24 */ /* 0x000fe2000f8e00ff */
[----:B------:R-:W-:-:S05]  /*0200*/  MOV R3, UR9 ;  /* 0x0000000900037c02 */ /* 0x000fca0008000f00 */
[----:B------:R-:W5:Y:S01]  /*0210*/  @!P1 LDG.E R6, [R2.64] ;  /* 0x0000001202069981 */ /* 0x000f62000c1e1900 */
[----:B------:R-:W-:Y:S02]  /*0220*/  UMOV UR10, 0xffffffff ;  /* 0xffffffff000a7882 */ /* 0x000fe40000000000 */
[----:B------:R-:W-:Y:S01]  /*0230*/  UMOV UR15, URZ ;  /* 0x0000003f000f7c82 */ /* 0x000fe20008000000 */
[----:B-1----:R-:W1:Y:S01]  /*0240*/  S2R R4, SR_TID.X ;  /* 0x0000000000047919 */ /* 0x002e620000002100 */
        /* <DEDUP_REMOVED lines=19> */
.L_x_264:
[----:B------:R-:W-:Y:S02]  /*0380*/  ULDC UR6, c[0x0][0x218] ;  /* 0x0000860000067ab9 */ /* 0x000fe40000000800 */
.L_x_265:
        /* <DEDUP_REMOVED lines=116> */
.L_x_268:
[----:B------:R-:W-:Y:S05]  /*0ad0*/  BSYNC B0 ;  /* 0x0000000000007941 */ /* 0x000fea0003800000 */
.L_x_267:
        /* <DEDUP_REMOVED lines=17> */
.L_x_270:
[----:B------:R-:W-:Y:S05]  /*0bf0*/  BSYNC B0 ;  /* 0x0000000000007941 */ /* 0x000fea0003800000 */
.L_x_269:
        /* <DEDUP_REMOVED lines=17> */
.L_x_272:
[----:B------:R-:W-:Y:S05]  /*0d10*/  BSYNC B0 ;  /* 0x0000000000007941 */ /* 0x000fea0003800000 */
.L_x_271:
        /* <DEDUP_REMOVED lines=16> */
.L_x_274:
[----:B------:R-:W-:Y:S05]  /*0e20*/  BSYNC B0 ;  /* 0x0000000000007941 */ /* 0x000fea0003800000 */
.L_x_273:
        /* <DEDUP_REMOVED lines=35> */
.L_x_266:
        /* <DEDUP_REMOVED lines=32> */
.L_x_275:
        /* <DEDUP_REMOVED lines=44> */
.L_x_276:
        /* <DEDUP_REMOVED lines=18> */
[C---:B------:R-:W-:Y:S01]  /*1640*/  IMAD.SHL.U32 R7, R8.reuse, 0x40, RZ ;  /* 0x0000004008077824 */ /* 0x040fe200078e00ff */
[----:B------:R-:W-:Y:S01]  /*1650*/  IADD3 R3, R8, 0x40, RZ ;  /* 0x0000004008037810 */ /* 0x000fe20007ffe0ff */
[----:B------:R-:W-:Y:S01]  /*1660*/  IMAD.SHL.U32 R220, R0, 0x8, RZ ;  /* 0x0000000800dc7824 */ /* 0x000fe200078e00ff */
[----:B------:R-:W-:Y:S01]  /*1670*/  ISETP.GE.AND P4, PT, R8, UR11, PT ;  /* 0x0000000b08007c0c */ /* 0x000fe2000bf86270 */
[----:B------:R-:W-:Y:S01]  /*1680*/  IMAD R219, R134, c[0x0][0x1b4], R219 ;  /* 0x00006d0086db7a24 */ /* 0x000fe200078e02db */
[----:B------:R-:W-:Y:S01]  /*1690*/  ISETP.GE.AND P2, PT, R3, UR11, PT ;  /* 0x0000000b03007c0c */ /* 0x000fe2000bf46270 */
[----:B------:R-:W-:Y:S01]  /*16a0*/  UMOV UR20, 0x5 ;  /* 0x0000000500147882 */ /* 0x000fe20000000000 */
[----:B------:R-:W-:Y:S01]  /*16b0*/  SHF.R.S32.HI R221, RZ, 0x1f, R220 ;  /* 0x0000001fffdd7819 */ /* 0x000fe200000114dc */
[----:B-1----:R-:W-:Y:S01]  /*16c0*/  IMAD.WIDE R206, R207, 0x80, R8 ;  /* 0x00000080cfce7825 */ /* 0x002fe200078e0208 */
[----:B------:R-:W-:Y:S01]  /*16d0*/  IADD3 R10, P0, R220, UR6, RZ ;  /* 0x00000006dc0a7c10 */ /* 0x000fe2000ff1e0ff */
[----:B------:R-:W-:Y:S01]  /*16e0*/  UMOV UR6, 0x6 ;  /* 0x0000000600067882 */ /* 0x000fe20000000000 */
[----:B------:R-:W-:Y:S01]  /*16f0*/  IADD3 R203, R8, 0x60, RZ ;  /* 0x0000006008cb7810 */ /* 0x000fe20007ffe0ff */
[----:B------:R-:W-:Y:S01]  /*1700*/  IMAD R215, R215, c[0x0][0x1b8], RZ ;  /* 0x00006e00d7d77a24 */ /* 0x000fe200078e02ff */
[----:B------:R-:W-:Y:S01]  /*1710*/  IADD3.X R11, R221, UR17, RZ, P0, !PT ;  /* 0x00000011dd0b7c10 */ /* 0x000fe200087fe4ff */
[----:B------:R-:W-:Y:S01]  /*1720*/  USHF.R.S32.HI UR17, URZ, 0x1f, UR15 ;  /* 0x0000001f3f117899 */ /* 0x000fe2000801140f */
[----:B------:R-:W-:Y:S01]  /*1730*/  @!P3 IADD3 R17, P0, R206, 0x20, RZ ;  /* 0x00000020ce11b810 */ /* 0x000fe20007f1e0ff */
[----:B------:R-:W-:Y:S01]  /*1740*/  @!P4 IMAD R5, R207, c[0x0][0x190], RZ ;  /* 0x00006400cf05ca24 */ /* 0x000fe200078e02ff */
[----:B------:R-:W-:Y:S01]  /*1750*/  ISETP.GE.AND P1, PT, R203, UR11, PT ;  /* 0x0000000bcb007c0c */ /* 0x000fe2000bf26270 */
[----:B--2---:R-:W-:Y:S01]  /*1760*/  IMAD.WIDE.U32 R14, R14, c[0x0][0x1a8], R10 ;  /* 0x00006a000e0e7a25 */ /* 0x004fe200078e000a */
[----:B------:R-:W-:Y:S01]  /*1770*/  LOP3.LUT R7, R7, 0x1c0, RZ, 0xc0, !PT ;  /* 0x000001c007077812 */ /* 0x000fe200078ec0ff */
        /* <DEDUP_REMOVED lines=12> */
[----:B------:R-:W-:-:S04]  /*1840*/  @!P4 IMAD.WIDE.U32 R22, R206, c[0x0][0x190], R22 ;  /* 0x00006400ce16ca25 */ /* 0x000fc800078e0016 */
        /* <DEDUP_REMOVED lines=16> */
[----:B------:R-:W-:Y:S01]  /*1950*/  @!P2 IMAD.IADD R3, R11, 0x1, R3 ;  /* 0x000000010b03a824 */ /* 0x000fe200078e0203 */
[----:B------:R-:W-:Y:S01]  /*1960*/  ISETP.GE.AND P0, PT, R2, UR12, PT ;  /* 0x0000000c02007c0c */ /* 0x000fe2000bf06270 */
[----:B------:R-:W-:Y:S01]  /*1970*/  @!P1 IMAD R5, R5, c[0x0][0x190], RZ ;  /* 0x0000640005059a24 */ /* 0x000fe200078e02ff */
[----:B------:R-:W-:Y:S01]  /*1980*/  LEA.HI R6, R97, R4, RZ, 0x6 ;  /* 0x0000000461067211 */ /* 0x000fe200078f30ff */
[----:B------:R-:W-:Y:S01]  /*1990*/  IMAD.WIDE.U32 R22, R8, c[0x0][0x198], R220 ;  /* 0x0000660008167a25 */ /* 0x000fe200078e00dc */
[----:B------:R-:W-:-:S02]  /*19a0*/  @!P2 LEA.HI.X R17, R10, c[0x0][0x164], R3, 0x1, P6 ;  /* 0x000059000a11aa11 */ /* 0x000fc400030f0c03 */
[----:B------:R-:W-:Y:S01]  /*19b0*/  SHF.R.U32.HI R3, RZ, 0x3, R7 ;  /* 0x00000003ff037819 */ /* 0x000fe20000011607 */
[C---:B------:R-:W-:Y:S01]  /*19c0*/  @!P1 IMAD R2, R20.reuse, c[0x0][0x194], R5 ;  /* 0x0000650014029a24 */ /* 0x040fe200078e0205 */
[----:B------:R-:W-:Y:S01]  /*19d0*/  LOP3.LUT R10, R7, 0x38, R220, 0xf8, !PT ;  /* 0x00000038070a7812 */ /* 0x000fe200078ef8dc */
[----:B------:R-:W-:Y:S01]  /*19e0*/  @!P1 IMAD.WIDE.U32 R20, R20, c[0x0][0x190], R14 ;  /* 0x0000640014149a25 */ /* 0x000fe200078e000e */
[----:B------:R-:W-:Y:S02]  /*19f0*/  LOP3.LUT R7, R201, 0xfffffff0, RZ, 0xc0, !PT ;  /* 0xfffffff0c9077812 */ /* 0x000fe400078ec0ff */
[----:B------:R-:W-:Y:S01]  /*1a00*/  LOP3.LUT R3, R10, R3, RZ, 0x3c, !PT ;  /* 0x000000030a037212 */ /* 0x000fe200078e3cff */
[----:B------:R-:W-:Y:S01]  /*1a10*/  @!P1 IMAD.IADD R2, R21, 0x1, R2 ;  /* 0x0000000115029824 */ /* 0x000fe200078e0202 */
[----:B------:R-:W-:Y:S01]  /*1a20*/  @!P1 LEA R14, P6, R20, c[0x0][0x160], 0x1 ;  /* 0x00005800140e9a11 */ /* 0x000fe200078c08ff */
[----:B------:R-:W-:Y:S01]  /*1a30*/  IMAD.SHL.U32 R6, R6, 0x8, RZ ;  /* 0x0000000806067824 */ /* 0x000fe200078e00ff */
[----:B------:R-:W-:Y:S01]  /*1a40*/  SHF.R.S32.HI R10, RZ, 0x4, R201 ;  /* 0x00000004ff0a7819 */ /* 0x000fe200000114c9 */
[----:B------:R-:W-:Y:S01]  /*1a50*/  IMAD R5, R9, c[0x0][0x198], RZ ;  /* 0x0000660009057a24 */ /* 0x000fe200078e02ff */
[----:B------:R-:W-:Y:S01]  /*1a60*/  @!P1 LEA.HI.X R15, R20, c[0x0][0x164], R2, 0x1, P6 ;  /* 0x00005900140f9a11 */ /* 0x000fe200030f0c02 */
[----:B------:R-:W-:Y:S01]  /*1a70*/  IMAD.IADD R7, R4, 0x1, -R7 ;  /* 0x0000000104077824 */ /* 0x000fe200078e0a07 */
[----:B------:R-:W-:Y:S01]  /*1a80*/  LOP3.LUT R3, R3, 0xfffffe00, R6, 0xf8, !PT ;  /* 0xfffffe0003037812 */ /* 0x000fe200078ef806 */
[----:B------:R-:W-:Y:S01]  /*1a90*/  IMAD R2, R8, c[0x0][0x19c], R5 ;  /* 0x0000670008027a24 */ /* 0x000fe200078e0205 */
[----:B------:R-:W-:Y:S01]  /*1aa0*/  IADD3 R208, P6, R22, UR22, RZ ;  /* 0x0000001616d07c10 */ /* 0x000fe2000ffde0ff */
[----:B------:R-:W-:Y:S01]  /*1ab0*/  IMAD R5, R9, c[0x0][0x1a0], RZ ;  /* 0x0000680009057a24 */ /* 0x000fe200078e02ff */
[----:B------:R-:W-:Y:S01]  /*1ac0*/  UIMAD UR22, UR6, UR15, URZ ;  /* 0x0000000f061672a4 */ /* 0x000fe2000f8e023f */
[----:B------:R-:W-:Y:S01]  /*1ad0*/  IMAD.SHL.U32 R204, R3, 0x2, RZ ;  /* 0x0000000203cc7824 */ /* 0x000fe200078e00ff */
[----:B------:R-:W-:Y:S01]  /*1ae0*/  IADD3.X R209, R23, UR7, R2, P6, !PT ;  /* 0x0000000717d17c10 */ /* 0x000fe2000b7fe402 */
[----:B------:R-:W-:Y:S01]  /*1af0*/  USHF.L.U32 UR7, UR4, 0x6, URZ ;  /* 0x0000000604077899 */ /* 0x000fe2000800063f */
[----:B------:R-:W-:Y:S01]  /*1b00*/  ISETP.GE.AND P6, PT, R8, UR12, PT ;  /* 0x0000000c08007c0c */ /* 0x000fe2000bfc6270 */
[----:B------:R-:W-:Y:S01]  /*1b10*/  IMAD.U32 R3, RZ, RZ, UR15 ;  /* 0x0000000fff037e24 */ /* 0x000fe2000f8e00ff */
[----:B------:R-:W-:Y:S01]  /*1b20*/  @!PT LDS RZ, [RZ] ;  /* 0x00000000fffff984 */ /* 0x000fe20000000800 */
[----:B------:R-:W-:Y:S01]  /*1b30*/  @!PT LDS RZ, [RZ] ;  /* 0x00000000fffff984 */ /* 0x000fe20000000800 */
[----:B------:R-:W-:Y:S01]  /*1b40*/  @!PT LDS RZ, [RZ] ;  /* 0x00000000fffff984 */ /* 0x000fe20000000800 */
[----:B------:R1:W-:Y:S01]  /*1b50*/  @!P4 LDGSTS.E.BYPASS.LTC128B.128 [R204], [R12.64] ;  /* 0x000000000ccccfae */ /* 0x0003e2000b901d52 */
[----:B------:R-:W-:Y:S01]  /*1b60*/  IMAD.WIDE.U32 R208, R134, c[0x0][0x1b0], R208 ;  /* 0x00006c0086d07a25 */ /* 0x000fe200078e00d0 */
[----:B------:R-:W-:Y:S01]  /*1b70*/  UIMAD UR22, UR17, UR7, UR22 ;  /* 0x00000007111672a4 */ /* 0x000fe2000f8e0216 */
[----:B------:R-:W-:Y:S01]  /*1b80*/  SHF.R.S32.HI R2, RZ, 0x1f, R7 ;  /* 0x0000001fff027819 */ /* 0x000fe20000011407 */
[----:B------:R1:W-:Y:S01]  /*1b90*/  @!P4 LDGSTS.E.BYPASS.LTC128B.128 [R204+0x4000], [R12.64+0x80] ;  /* 0x040000800ccccfae */ /* 0x0003e2000b901d52 */
[----:B------:R-:W-:Y:S01]  /*1ba0*/  IMAD.IADD R219, R209, 0x1, R219 ;  /* 0x00000001d1db7824 */ /* 0x000fe200078e02db */
[----:B------:R-:W-:Y:S01]  /*1bb0*/  LEA.HI R201, R201, R10, RZ, 0x1 ;  /* 0x0000000ac9c97211 */ /* 0x000fe200078f08ff */
[----:B------:R-:W-:Y:S01]  /*1bc0*/  IMAD.MOV.U32 R218, RZ, RZ, R208 ;  /* 0x000000ffffda7224 */ /* 0x000fe200078e00d0 */
[----:B------:R1:W-:Y:S01]  /*1bd0*/  @!P4 LDGSTS.E.BYPASS.LTC128B.128 [R204+0x8000], [R12.64+0x100] ;  /* 0x080001000ccccfae */ /* 0x0003e2000b901d52 */
[----:B------:R-:W-:Y:S01]  /*1be0*/  IMAD R5, R8, c[0x0][0x1a4], R5 ;  /* 0x0000690008057a24 */ /* 0x000fe200078e0205 */
[----:B------:R-:W-:Y:S01]  /*1bf0*/  LOP3.LUT R201, R201, 0xfffffffe, RZ, 0xc0, !PT ;  /* 0xfffffffec9c97812 */ /* 0x000fe200078ec0ff */
[----:B------:R-:W-:Y:S01]  /*1c00*/  IMAD.WIDE.U32 R22, R3, UR7, R218 ;  /* 0x0000000703167c25 */ /* 0x000fe2000f8e00da */
[----:B------:R2:W-:Y:S01]  /*1c10*/  @!P3 LDGSTS.E.BYPASS.LTC128B.128 [R204+0x1000], [R18.64] ;  /* 0x0100000012ccbfae */ /* 0x0005e2000b901d52 */
[----:B------:R-:W-:-:S02]  /*1c20*/  LEA.HI R3, R2, R7, RZ, 0x3 ;  /* 0x0000000702037211 */ /* 0x000fc400078f18ff */
[----:B------:R-:W-:Y:S01]  /*1c30*/  IMAD.IADD R201, R10, 0x1, -R201 ;  /* 0x000000010ac97824 */ /* 0x000fe200078e0ac9 */
[----:B------:R2:W-:Y:S01]  /*1c40*/  @!P3 LDGSTS.E.BYPASS.LTC128B.128 [R204+0x5000], [R18.64+0x80] ;  /* 0x0500008012ccbfae */ /* 0x0005e2000b901d52 */
[----:B------:R-:W-:Y:S01]  /*1c50*/  LOP3.LUT R2, R3, 0xfffffff8, RZ, 0xc0, !PT ;  /* 0xfffffff803027812 */ /* 0x000fe200078ec0ff */
[----:B------:R-:W-:Y:S01]  /*1c60*/  IMAD R215, R134, c[0x0][0x1bc], R215 ;  /* 0x00006f0086d77a24 */ /* 0x000fe200078e02d7 */
[----:B------:R-:W-:Y:S01]  /*1c70*/  LEA.HI R97, R97, R4, RZ, 0x5 ;  /* 0x0000000461617211 */ /* 0x000fe200078f28ff */
[----:B------:R2:W-:Y:S01]  /*1c80*/  @!P3 LDGSTS.E.BYPASS.LTC128B.128 [R204+0x9000], [R18.64+0x100] ;  /* 0x0900010012ccbfae */ /* 0x0005e2000b901d52 */
[----:B------:R-:W-:Y:S02]  /*1c90*/  IMAD.SHL.U32 R9, R201, 0x8, RZ ;  /* 0x00000008c9097824 */ /* 0x000fe400078e00ff */
[----:B------:R-:W-:Y:S01]  /*1ca0*/  IMAD.IADD R2, R7, 0x1, -R2 ;  /* 0x0000000107027824 */ /* 0x000fe200078e0a02 */
[----:B------:R3:W-:Y:S01]  /*1cb0*/  @!P2 LDGSTS.E.BYPASS.LTC128B.128 [R204+0x2000], [R16.64] ;  /* 0x0200000010ccafae */ /* 0x0007e2000b901d52 */
[----:B------:R-:W-:-:S02]  /*1cc0*/  IMAD.SHL.U32 R10, R0, 0x40, RZ ;  /* 0x00000040000a7824 */ /* 0x000fc400078e00ff */
[----:B------:R-:W-:Y:S01]  /*1cd0*/  IMAD.SHL.U32 R11, R8, 0x8, RZ ;  /* 0x00000008080b7824 */ /* 0x000fe200078e00ff */
[----:B------:R3:W-:Y:S01]  /*1ce0*/  @!P2 LDGSTS.E.BYPASS.LTC128B.128 [R204+0x6000], [R16.64+0x80] ;  /* 0x0600008010ccafae */ /* 0x0007e2000b901d52 */
[----:B------:R-:W-:Y:S01]  /*1cf0*/  IMAD.SHL.U32 R96, R3, 0x40, RZ ;  /* 0x0000004003607824 */ /* 0x000fe200078e00ff */
[----:B------:R-:W-:Y:S01]  /*1d00*/  LOP3.LUT R10, R10, 0x1c0, RZ, 0xc0, !PT ;  /* 0x000001c00a0a7812 */ /* 0x000fe200078ec0ff */
[----:B------:R-:W-:Y:S01]  /*1d10*/  IMAD.SHL.U32 R213, R4, 0x2, RZ ;  /* 0x0000000204d57824 */ /* 0x000fe200078e00ff */
[----:B------:R3:W-:Y:S01]  /*1d20*/  @!P2 LDGSTS.E.BYPASS.LTC128B.128 [R204+0xa000], [R16.64+0x100] ;  /* 0x0a00010010ccafae */ /* 0x0007e2000b901d52 */
[----:B------:R-:W-:Y:S01]  /*1d30*/  SHF.R.S32.HI R3, RZ, 0x5, R97 ;  /* 0x00000005ff037819 */ /* 0x000fe20000011461 */
[----:B-1----:R-:W-:Y:S02]  /*1d40*/  IMAD.WIDE.U32 R12, R8, c[0x0][0x1a0], R220 ;  /* 0x00006800080c7a25 */ /* 0x002fe400078e00dc */
[----:B------:R1:W-:Y:S01]  /*1d50*/  @!P1 LDGSTS.E.BYPASS.LTC128B.128 [R204+0x3000], [R14.64] ;  /* 0x030000000ecc9fae */ /* 0x0003e2000b901d52 */
[----:B------:R-:W-:-:S02]  /*1d60*/  LOP3.LUT R11, R10, 0x8, R11, 0xf8, !PT ;  /* 0x000000080a0b7812 */ /* 0x000fc400078ef80b */
[----:B------:R-:W-:Y:S01]  /*1d70*/  SHF.R.U32.HI R10, RZ, 0x3, R10 ;  /* 0x00000003ff0a7819 */ /* 0x000fe2000001160a */
[----:B------:R1:W-:Y:S01]  /*1d80*/  @!P1 LDGSTS.E.BYPASS.LTC128B.128 [R204+0x7000], [R14.64+0x80] ;  /* 0x070000800ecc9fae */ /* 0x0003e2000b901d52 */
[----:B------:R-:W-:Y:S02]  /*1d90*/  IADD3 R20, P4, R12, UR24, RZ ;  /* 0x000000180c147c10 */ /* 0x000fe4000ff9e0ff */
[----:B------:R-:W-:Y:S01]  /*1da0*/  LOP3.LUT R96, R96, 0xfffffe00, RZ, 0xc0, !PT ;  /* 0xfffffe0060607812 */ /* 0x000fe200078ec0ff */
[----:B------:R1:W-:Y:S01]  /*1db0*/  @!P1 LDGSTS.E.BYPASS.LTC128B.128 [R204+0xb000], [R14.64+0x100] ;  /* 0x0b0001000ecc9fae */ /* 0x0003e2000b901d52 */
[----:B------:R-:W-:Y:S01]  /*1dc0*/  IADD3.X R21, R13, UR21, R5, P4, !PT ;  /* 0x000000150d157c10 */ /* 0x000fe2000a7fe405 */
[----:B------:R-:W-:Y:S01]  /*1dd0*/  USHF.L.U32 UR21, UR4, 0x5, URZ ;  /* 0x0000000504157899 */ /* 0x000fe2000800063f */
[----:B------:R-:W-:Y:S02]  /*1de0*/  IADD3 R5, R23, UR22, RZ ;  /* 0x0000001617057c10 */ /* 0x000fe4000fffe0ff */
[----:B------:R-:W-:Y:S01]  /*1df0*/  @!P6 LEA R12, P4, R22, c[0x0][0x168], 0x1 ;  /* 0x00005a00160cea11 */ /* 0x000fe200078808ff */
[----:B------:R-:W-:Y:S01]  /*1e00*/  ULDC.64 UR4, c[0x0][0x1a0] ;  /* 0x0000680000047ab9 */ /* 0x000fe20000000a00 */
[----:B------:R-:W-:Y:S01]  /*1e10*/  IMAD.WIDE.U32 R134, R134, c[0x0][0x1b8], R20 ;  /* 0x00006e0086867a25 */ /* 0x000fe200078e0014 */
[----:B------:R-:W-:Y:S01]  /*1e20*/  UIMAD.WIDE.U32 UR22, UR15, UR4, URZ ;  /* 0x000000040f1672a5 */ /* 0x000fe2000f8e003f */
[C---:B------:R-:W-:Y:S01]  /*1e30*/  @!P6 LEA.HI.X R13, R22.reuse, c[0x0][0x16c], R5, 0x1, P4 ;  /* 0x00005b00160dea11 */ /* 0x040fe200020f0c05 */
[----:B------:R-:W-:Y:S01]  /*1e40*/  UIMAD UR4, UR17, UR4, URZ ;  /* 0x00000004110472a4 */ /* 0x000fe2000f8e023f */
[----:B------:R-:W-:Y:S01]  /*1e50*/  @!P5 IADD3 R6, P4, R22, UR21, RZ ;  /* 0x000000151606dc10 */ /* 0x000fe2000ff9e0ff */
[----:B------:R-:W-:Y:S01]  /*1e60*/  IMAD.IADD R215, R135, 0x1, R215 ;  /* 0x0000000187d77824 */ /* 0x000fe200078e02d7 */
[----:B------:R-:W-:Y:S01]  /*1e70*/  LOP3.LUT R10, R11, R10, RZ, 0x3c, !PT ;  /* 0x0000000a0b0a7212 */ /* 0x000fe200078e3cff */
[----:B------:R4:W-:Y:S01]  /*1e80*/  @!P6 LDGSTS.E.BYPASS.LTC128B.128 [R204+0xc000], [R12.64] ;  /* 0x0c0000000cccefae */ /* 0x0009e2000b901d52 */
[----:B------:R-:W-:Y:S01]  /*1e90*/  @!P5 IADD3.X R5, R5, UR20, RZ, P4, !PT ;  /* 0x000000140505dc10 */ /* 0x000fe2000a7fe4ff */
[----:B------:R-:W-:Y:S01]  /*1ea0*/  UIMAD UR4, UR15, UR5, UR4 ;  /* 0x000000050f0472a4 */ /* 0x000fe2000f8e0204 */
[C---:B------:R-:W-:Y:S01]  /*1eb0*/  @!P5 LEA R22, P4, R6.reuse, c[0x0][0x168], 0x1 ;  /* 0x00005a000616da11 */ /* 0x040fe200078808ff */
[----:B------:R4:W-:Y:S01]  /*1ec0*/  @!P6 LDGSTS.E.BYPASS.LTC128B.128 [R204+0xe000], [R12.64+0x80] ;  /* 0x0e0000800cccefae */ /* 0x0009e2000b901d52 */
[----:B---3--:R-:W-:Y:S01]  /*1ed0*/  IMAD.U32 R16, RZ, RZ, UR22 ;  /* 0x00000016ff107e24 */ /* 0x008fe2000f8e00ff */
[----:B------:R-:W-:Y:S01]  /*1ee0*/  UIADD3 UR4, UR23, UR4, URZ ;  /* 0x0000000417047290 */ /* 0x000fe2000fffe03f */
[----:B------:R-:W-:Y:S01]  /*1ef0*/  @!P5 LEA.HI.X R23, R6, c[0x0][0x16c], R5, 0x1, P4 ;  /* 0x00005b000617da11 */ /* 0x000fe200020f0c05 */
[----:B------:R4:W-:Y:S01]  /*1f00*/  @!P6 LDGSTS.E.BYPASS.LTC128B.128 [R204+0x10000], [R12.64+0x100] ;  /* 0x100001000cccefae */ /* 0x0009e2000b901d52 */
[----:B------:R-:W-:Y:S01]  /*1f10*/  IMAD.SHL.U32 R6, R2, 0x40, RZ ;  /* 0x0000004002067824 */ /* 0x000fe200078e00ff */
[----:B------:R-:W-:Y:S01]  /*1f20*/  ISETP.GE.AND P4, PT, R8, UR12, PT ;  /* 0x0000000c08007c0c */ /* 0x000fe2000bf86270 */
[----:B------:R-:W-:Y:S01]  /*1f30*/  IMAD.MOV.U32 R5, RZ, RZ, 0x20 ;  /* 0x00000020ff057424 */ /* 0x000fe200078e00ff */
[----:B------:R3:W-:Y:S01]  /*1f40*/  @!P5 LDGSTS.E.BYPASS.LTC128B.128 [R204+0xd000], [R22.64] ;  /* 0x0d00000016ccdfae */ /* 0x0007e2000b901d52 */
[----:B------:R-:W-:Y:S01]  /*1f50*/  IMAD.U32 R7, RZ, RZ, UR4 ;  /* 0x00000004ff077e24 */ /* 0x000fe2000f8e00ff */
[----:B------:R-:W-:Y:S01]  /*1f60*/  LOP3.LUT R6, R6, 0x1c0, RZ, 0xc0, !PT ;  /* 0x000001c006067812 */ /* 0x000fe200078ec0ff */
[----:B-1----:R-:W-:Y:S01]  /*1f70*/  IMAD.WIDE.U32 R14, R5, c[0x0][0x1a0], RZ ;  /* 0x00006800050e7a25 */ /* 0x002fe200078e00ff */
[----:B------:R3:W-:Y:S01]  /*1f80*/  @!P5 LDGSTS.E.BYPASS.LTC128B.128 [R204+0xf000], [R22.64+0x80] ;  /* 0x0f00008016ccdfae */ /* 0x0007e2000b901d52 */
[----:B------:R-:W-:Y:S01]  /*1f90*/  LEA R8, P1, R16, R134, 0x6 ;  /* 0x0000008610087211 */ /* 0x000fe200078230ff */
[----:B------:R-:W-:Y:S01]  /*1fa0*/  UIADD3 UR4, UR14, 0x1, -UR16 ;  /* 0x000000010e047890 */ /* 0x000fe2000fffe810 */
[----:B------:R-:W-:Y:S01]  /*1fb0*/  LOP3.LUT R9, R6, 0x8, R9, 0xf8, !PT ;  /* 0x0000000806097812 */ /* 0x000fe200078ef809 */
[----:B------:R3:W-:Y:S01]  /*1fc0*/  @!P5 LDGSTS.E.BYPASS.LTC128B.128 [R204+0x11000], [R22.64+0x100] ;  /* 0x1100010016ccdfae */ /* 0x0007e2000b901d52 */
[----:B------:R-:W-:Y:S01]  /*1fd0*/  SHF.R.U32.HI R6, RZ, 0x3, R6 ;  /* 0x00000003ff067819 */ /* 0x000fe20000011606 */
[----:B------:R-:W-:Y:S01]  /*1fe0*/  IMAD.U32 R17, RZ, RZ, UR23 ;  /* 0x00000017ff117e24 */ /* 0x000fe2000f8e00ff */
[----:B------:R-:W-:Y:S01]  /*1ff0*/  LEA.HI.X R7, R16, R215, R7, 0x6, P1 ;  /* 0x000000d710077211 */ /* 0x000fe200008f3407 */
[----:B------:R-:W0:Y:S01]  /*2000*/  LDGDEPBAR ;  /* 0x00000000000079af */ /* 0x000e220000000000 */
[----:B------:R-:W-:Y:S01]  /*2010*/  LOP3.LUT R6, R9, R6, RZ, 0x3c, !PT ;  /* 0x0000000609067212 */ /* 0x000fe200078e3cff */
[----:B------:R-:W-:Y:S01]  /*2020*/  IMAD R201, R201, 0x200, R10 ;  /* 0x00000200c9c97824 */ /* 0x000fe200078e020a */
[C---:B------:R-:W-:Y:S01]  /*2030*/  @!P0 IADD3 R9, P1, R8.reuse, R14, RZ ;  /* 0x0000000e08098210 */ /* 0x040fe20007f3e0ff */
[----:B------:R-:W-:Y:S01]  /*2040*/  ULDC UR5, c[0x0][0x2e4] ;  /* 0x0000b90000057ab9 */ /* 0x000fe20000000800 */
[----:B------:R-:W-:Y:S01]  /*2050*/  @!P4 LEA R14, P2, R8, c[0x0][0x170], 0x1 ;  /* 0x00005c00080eca11 */ /* 0x000fe200078408ff */
[----:B------:R-:W-:Y:S01]  /*2060*/  IMAD.SHL.U32 R201, R201, 0x2, RZ ;  /* 0x00000002c9c97824 */ /* 0x000fe200078e00ff */
[----:B------:R-:W-:Y:S01]  /*2070*/  @!P0 LEA R16, P3, R9, c[0x0][0x170], 0x1 ;  /* 0x00005c0009108a11 */ /* 0x000fe200078608ff */
[----:B------:R-:W-:Y:S01]  /*2080*/  ULDC UR12, c[0x0][0x2e8] ;  /* 0x0000ba00000c7ab9 */ /* 0x000fe20000000800 */
[----:B------:R-:W-:Y:S01]  /*2090*/  LOP3.LUT R97, R97, 0xffffffe0, RZ, 0xc0, !PT ;  /* 0xffffffe061617812 */ /* 0x000fe200078ec0ff */
[----:B------:R-:W-:Y:S01]  /*20a0*/  UIADD3 UR5, UR14, -UR5, -UR16 ;  /* 0x800000050e057290 */ /* 0x000fe2000fffe810 */
[----:B----4-:R-:W-:Y:S01]  /*20b0*/  IMAD R12, R5, c[0x0][0x1a4], RZ ;  /* 0x00006900050c7a24 */ /* 0x010fe200078e02ff */
[----:B------:R-:W-:Y:S01]  /*20c0*/  IADD3 R199, R201, 0xc020, RZ ;  /* 0x0000c020c9c77810 */ /* 0x000fe20007ffe0ff */
[----:B------:R-:W-:Y:S01]  /*20d0*/  UIADD3 UR4, UR4, UR12, URZ ;  /* 0x0000000c04047290 */ /* 0x000fe2000fffe03f */
[----:B------:R-:W-:Y:S01]  /*20e0*/  IMAD.IADD R216, R4, 0x1, -R97 ;  /* 0x0000000104d87824 */ /* 0x000fe200078e0a61 */
[----:B------:R-:W-:-:S02]  /*20f0*/  LEA R211, R3, UR13, 0x4 ;  /* 0x0000000d03d37c11 */ /* 0x000fc4000f8e20ff */
[----:B------:R-:W-:Y:S02]  /*2100*/  @!P0 IADD3.X R12, R7, R15, R12, P1, !PT ;  /* 0x0000000f070c8210 */ /* 0x000fe40000ffe40c */
[----:B------:R-:W-:Y:S01]  /*2110*/  @!P4 LEA.HI.X R15, R8, c[0x0][0x174], R7, 0x1, P2 ;  /* 0x00005d00080fca11 */ /* 0x000fe200010f0c07 */
[----:B------:R-:W-:Y:S01]  /*2120*/  IMAD R7, R3, 0x400, R96 ;  /* 0x0000040003077824 */ /* 0x000fe200078e0260 */
[----:B------:R-:W-:Y:S02]  /*2130*/  @!P0 LEA.HI.X R17, R9, c[0x0][0x174], R12, 0x1, P3 ;  /* 0x00005d0009118a11 */ /* 0x000fe400018f0c0c */
[----:B------:R-:W-:Y:S01]  /*2140*/  R2P PR, R2, 0x6 ;  /* 0x0000000602007804 */ /* 0x000fe20000000000 */
[----:B------:R-:W-:-:S04]  /*2150*/  DEPBAR.LE SB0, 0x0 ;  /* 0x000080000000791a */ /* 0x000fc80000000000 */
[----:B------:R-:W-:Y:S01]  /*2160*/  BAR.SYNC.DEFER_BLOCKING 0x0 ;  /* 0x0000000000007b1d */ /* 0x000fe20000010000 */
[----:B------:R-:W-:Y:S01]  /*2170*/  IMAD.IADD R202, R6, 0x1, R7 ;  /* 0x0000000106ca7824 */ /* 0x000fe200078e0207 */
[----:B------:R-:W-:Y:S01]  /*2180*/  SEL R5, R5, 0xffffffe0, !P2 ;  /* 0xffffffe005057807 */ /* 0x000fe20005000000 */
[----:B------:R-:W-:Y:S01]  /*2190*/  IMAD.MOV.U32 R7, RZ, RZ, 0x10 ;  /* 0x00000010ff077424 */ /* 0x000fe200078e00ff */
[----:B------:R-:W-:Y:S01]  /*21a0*/  LOP3.LUT R213, R213, 0x6, RZ, 0xc0, !PT ;  /* 0x00000006d5d57812 */ /* 0x000fe200078ec0ff */
[----:B------:R-:W-:Y:S02]  /*21b0*/  IMAD.SHL.U32 R202, R202, 0x2, RZ ;  /* 0x00000002caca7824 */ /* 0x000fe400078e00ff */
[----:B------:R-:W-:Y:S01]  /*21c0*/  IMAD.MOV.U32 R2, RZ, RZ, 0x40 ;  /* 0x00000040ff027424 */ /* 0x000fe200078e00ff */
[----:B------:R-:W-:Y:S01]  /*21d0*/  SEL R7, R7, 0xfffffff0, !P1 ;  /* 0xfffffff007077807 */ /* 0x000fe20004800000 */
[----:B------:R-:W-:Y:S01]  /*21e0*/  IMAD R198, R5, 0x2, R202 ;  /* 0x0000000205c67824 */ /* 0x000fe200078e02ca */
[----:B------:R-:W-:-:S02]  /*21f0*/  R2P PR, R0, 0x6 ;  /* 0x0000000600007804 */ /* 0x000fc40000000000 */
[----:B------:R-:W-:Y:S01]  /*2200*/  IADD3 R0, R201, 0xc000, RZ ;  /* 0x0000c000c9007810 */ /* 0x000fe20007ffe0ff */
[----:B------:R-:W-:-:S04]  /*2210*/  IMAD R200, R7, 0x2, R202 ;  /* 0x0000000207c87824 */ /* 0x000fc800078e02ca */
[----:B------:R-:W-:-:S06]  /*2220*/  IMAD R197, R5, 0x2, R200 ;  /* 0x0000000205c57824 */ /* 0x000fcc00078e02c8 */
[----:B------:R-:W-:Y:S01]  /*2230*/  @P1 IADD3 R199, R0, -0x20, RZ ;  /* 0xffffffe000c71810 */ /* 0x000fe20007ffe0ff */
[----:B------:R-:W-:Y:S01]  /*2240*/  @P4 STS.128 [R204+0x12000], RZ ;  /* 0x012000ffcc004388 */ /* 0x000fe20000000c00 */
[----:B------:R-:W-:Y:S02]  /*2250*/  SEL R0, R2, 0xffffffc0, !P2 ;  /* 0xffffffc002007807 */ /* 0x000fe40005000000 */
[C---:B------:R-:W-:Y:S01]  /*2260*/  IADD3 R191, R199.reuse, 0x800, RZ ;  /* 0x00000800c7bf7810 */ /* 0x040fe20007ffe0ff */
[----:B------:R-:W-:Y:S01]  /*2270*/  @P4 STS.128 [R204+0x14000], RZ ;  /* 0x014000ffcc004388 */ /* 0x000fe20000000c00 */
[----:B------:R-:W-:Y:S01]  /*2280*/  IADD3 R190, R199, 0x1000, RZ ;  /* 0x00001000c7be7810 */ /* 0x000fe20007ffe0ff */
[----:B------:R-:W-:Y:S01]  /*2290*/  IMAD.IADD R195, R201, 0x1, R0 ;  /* 0x00000001c9c37824 */ /* 0x000fe200078e0200 */
[C---:B------:R-:W-:Y:S01]  /*22a0*/  IADD3 R189, R199.reuse, 0x1800, RZ ;  /* 0x00001800c7bd7810 */ /* 0x040fe20007ffe0ff */
        /* <DEDUP_REMOVED lines=16> */
[----:B------:R-:W-:Y:S01]  /*23b0*/  @P0 STS.128 [R204+0x13000], RZ ;  /* 0x013000ffcc000388 */ /* 0x000fe20000000c00 */
[----:B------:R-:W-:-:S03]  /*23c0*/  IADD3 R180, R199, 0x5800, RZ ;  /* 0x00005800c7b47810 */ /* 0x000fc60007ffe0ff */
[----:B------:R-:W-:Y:S04]  /*23d0*/  @P0 STS.128 [R204+0x15000], RZ ;  /* 0x015000ffcc000388 */ /* 0x000fe80000000c00 */
[----:B------:R-:W-:Y:S04]  /*23e0*/  @P0 STS.128 [R204+0x17000], RZ ;  /* 0x017000ffcc000388 */ /* 0x000fe80000000c00 */
[----:B------:R-:W-:Y:S01]  /*23f0*/  @!PT LDS RZ, [RZ] ;  /* 0x00000000fffff984 */ /* 0x000fe20000000800 */
[----:B------:R-:W-:Y:S01]  /*2400*/  @!PT LDS RZ, [RZ] ;  /* 0x00000000fffff984 */ /* 0x000fe20000000800 */
[----:B------:R-:W-:Y:S01]  /*2410*/  @!PT LDS RZ, [RZ] ;  /* 0x00000000fffff984 */ /* 0x000fe20000000800 */
[----:B------:R2:W-:Y:S04]  /*2420*/  @!P0 LDGSTS.E.BYPASS.LTC128B.128 [R204+0x13000], [R16.64] ;  /* 0x1300000010cc8fae */ /* 0x0005e8000b901d52 */
[----:B------:R2:W-:Y:S04]  /*2430*/  @!P0 LDGSTS.E.BYPASS.LTC128B.128 [R204+0x15000], [R16.64+0x80] ;  /* 0x1500008010cc8fae */ /* 0x0005e8000b901d52 */
[----:B------:R2:W-:Y:S04]  /*2440*/  @!P0 LDGSTS.E.BYPASS.LTC128B.128 [R204+0x17000], [R16.64+0x100] ;  /* 0x1700010010cc8fae */ /* 0x0005e8000b901d52 */
[----:B------:R-:W-:Y:S04]  /*2450*/  LDSM.16.M88.4 R8, [R202] ;  /* 0x00000000ca08783b */ /* 0x000fe80000000200 */
[----:B------:R-:W3:Y:S04]  /*2460*/  LDSM.16.M88.4 R28, [R201+0xc000] ;  /* 0x00c00000c91c783b */ /* 0x000ee80000000200 */
[----:B------:R-:W-:Y:S04]  /*2470*/  LDSM.16.M88.4 R84, [R199] ;  /* 0x00000000c754783b */ /* 0x000fe80000000200 */
[----:B------:R-:W4:Y:S04]  /*2480*/  LDSM.16.M88.4 R52, [R201+0xc800] ;  /* 0x00c80000c934783b */ /* 0x000f280000000200 */
[----:B------:R-:W-:Y:S04]  /*2490*/  LDSM.16.M88.4 R44, [R201+0xd000] ;  /* 0x00d00000c92c783b */ /* 0x000fe80000000200 */
[----:B-1----:R-:W-:Y:S04]  /*24a0*/  LDSM.16.M88.4 R12, [R201+0xd800] ;  /* 0x00d80000c90c783b */ /* 0x002fe80000000200 */
[----:B--2---:R-:W1:Y:S04]  /*24b0*/  LDSM.16.M88.4 R16, [R200] ;  /* 0x00000000c810783b */ /* 0x004e680000000200 */
[----:B------:R-:W-:Y:S04]  /*24c0*/  LDSM.16.M88.4 R76, [R198] ;  /* 0x00000000c64c783b */ /* 0x000fe80000000200 */
[----:B------:R-:W2:Y:S04]  /*24d0*/  LDSM.16.M88.4 R72, [R195+0xc000] ;  /* 0x00c00000c348783b */ /* 0x000ea80000000200 */
[----:B------:R-:W5:Y:S04]  /*24e0*/  LDSM.16.M88.4 R64, [R199+0x800] ;  /* 0x00080000c740783b */ /* 0x000f680000000200 */
[----:B------:R-:W2:Y:S01]  /*24f0*/  LDSM.16.M88.4 R60, [R199+0x1000] ;  /* 0x00100000c73c783b */ /* 0x000ea20000000200 */
[C---:B---3--:R-:W-:Y:S03]  /*2500*/  HMMA.16816.F32.BF16 R20, R8.reuse, R28, RZ ;  /* 0x0000001c0814723c */ /* 0x048fe600000418ff */
[----:B------:R-:W3:Y:S04]  /*2510*/  LDSM.16.M88.4 R32, [R199+0x1800] ;  /* 0x00180000c720783b */ /* 0x000ee80000000200 */
[----:B------:R-:W-:Y:S01]  /*2520*/  LDSM.16.M88.4 R68, [R188] ;  /* 0x00000000bc44783b */ /* 0x000fe20000000200 */
[C---:B------:R-:W-:Y:S03]  /*2530*/  HMMA.16816.F32.BF16 R28, R8.reuse, R30, RZ ;  /* 0x0000001e081c723c */ /* 0x040fe600000418ff */
[----:B------:R-:W-:Y:S04]  /*2540*/  LDSM.16.M88.4 R40, [R195+0xc800] ;  /* 0x00c80000c328783b */ /* 0x000fe80000000200 */
[----:B------:R-:W-:Y:S01]  /*2550*/  LDSM.16.M88.4 R36, [R195+0xd000] ;  /* 0x00d00000c324783b */ /* 0x000fe20000000200 */
[----:B----4-:R-:W-:Y:S03]  /*2560*/  HMMA.16816.F32.BF16 R56, R8, R52, RZ ;  /* 0x000000340838723c */ /* 0x010fe600000418ff */
[----:B------:R-:W-:Y:S04]  /*2570*/  LDSM.16.M88.4 R24, [R195+0xd800] ;  /* 0x00d80000c318783b */ /* 0x000fe80000000200 */
[----:B------:R-:W-:Y:S01]  /*2580*/  LDSM.16.M88.4 R88, [R197+0x4000] ;  /* 0x00400000c558783b */ /* 0x000fe20000000200 */
[C---:B-1----:R-:W-:Y:S03]  /*2590*/  HMMA.16816.F32.BF16 R20, R16.reuse, R84, R20 ;  /* 0x000000541014723c */ /* 0x042fe60000041814 */
[----:B------:R-:W-:Y:S04]  /*25a0*/  LDSM.16.M88.4 R92, [R199+0x4000] ;  /* 0x00400000c75c783b */ /* 0x000fe80000000200 */
[----:B------:R-:W0:Y:S01]  /*25b0*/  LDGDEPBAR ;  /* 0x00000000000079af */ /* 0x000e220000000000 */
[----:B------:R-:W-:Y:S03]  /*25c0*/  HMMA.16816.F32.BF16 R28, R16, R86, R28 ;  /* 0x00000056101c723c */ /* 0x000fe6000004181c */
[----:B------:R-:W-:Y:S05]  /*25d0*/  LDSM.16.M88.4 R84, [R201+0xe000] ;  /* 0x00e00000c954783b */ /* 0x000fea0000000200 */
[C---:B------:R-:W-:Y:S08]  /*25e0*/  HMMA.16816.F32.BF16 R48, R8.reuse, R44, RZ ;  /* 0x0000002c0830723c */ /* 0x040ff000000418ff */
[C---:B------:R-:W-:Y:S08]  /*25f0*/  HMMA.16816.F32.BF16 R52, R8.reuse, R54, RZ ;  /* 0x000000360834723c */ /* 0x040ff000000418ff */
[C---:B------:R-:W-:Y:S08]  /*2600*/  HMMA.16816.F32.BF16 R44, R8.reuse, R46, RZ ;  /* 0x0000002e082c723c */ /* 0x040ff000000418ff */
[C---:B------:R-:W-:Y:S08]  /*2610*/  HMMA.16816.F32.BF16 R80, R8.reuse, R12, RZ ;  /* 0x0000000c0850723c */ /* 0x040ff000000418ff */
[----:B------:R-:W-:Y:S01]  /*2620*/  HMMA.16816.F32.BF16 R8, R8, R14, RZ ;  /* 0x0000000e0808723c */ /* 0x000fe200000418ff */
[----:B------:R-:W1:Y:S07]  /*2630*/  LDSM.16.M88.4 R12, [R197] ;  /* 0x00000000c50c783b */ /* 0x000e6e0000000200 */
[C---:B--2---:R-:W-:Y:S08]  /*2640*/  HMMA.16816.F32.BF16 R20, R76.reuse, R72, R20 ;  /* 0x000000484c14723c */ /* 0x044ff00000041814 */
[----:B------:R-:W-:Y:S01]  /*2650*/  HMMA.16816.F32.BF16 R28, R76, R74, R28 ;  /* 0x0000004a4c1c723c */ /* 0x000fe2000004181c */
[----:B------:R-:W-:Y:S07]  /*2660*/  LDSM.16.M88.4 R72, [R199+0x2000] ;  /* 0x00200000c748783b */ /* 0x000fee0000000200 */
[C---:B-----5:R-:W-:Y:S08]  /*2670*/  HMMA.16816.F32.BF16 R56, R16.reuse, R64, R56 ;  /* 0x000000401038723c */ /* 0x060ff00000041838 */
[C---:B------:R-:W-:Y:S01]  /*2680*/  HMMA.16816.F32.BF16 R52, R16.reuse, R66, R52 ;  /* 0x000000421034723c */ /* 0x040fe20000041834 */
[----:B------:R-:W-:Y:S07]  /*2690*/  LDSM.16.M88.4 R64, [R188+0x800] ;  /* 0x00080000bc40783b */ /* 0x000fee0000000200 */
[C---:B------:R-:W-:Y:S08]  /*26a0*/  HMMA.16816.F32.BF16 R48, R16.reuse, R60, R48 ;  /* 0x0000003c1030723c */ /* 0x040ff00000041830 */
[C---:B------:R-:W-:Y:S01]  /*26b0*/  HMMA.16816.F32.BF16 R44, R16.reuse, R62, R44 ;  /* 0x0000003e102c723c */ /* 0x040fe2000004182c */
[----:B------:R-:W-:Y:S07]  /*26c0*/  LDSM.16.M88.4 R60, [R188+0x1000] ;  /* 0x00100000bc3c783b */ /* 0x000fee0000000200 */
[C---:B---3--:R-:W-:Y:S08]  /*26d0*/  HMMA.16816.F32.BF16 R80, R16.reuse, R32, R80 ;  /* 0x000000201050723c */ /* 0x048ff00000041850 */
[----:B------:R-:W-:Y:S01]  /*26e0*/  HMMA.16816.F32.BF16 R16, R16, R34, R8 ;  /* 0x000000221010723c */ /* 0x000fe20000041808 */
[----:B------:R-:W2:Y:S04]  /*26f0*/  LDSM.16.M88.4 R8, [R202+0x4000] ;  /* 0x00400000ca08783b */ /* 0x000ea80000000200 */
[----:B------:R-:W3:Y:S03]  /*2700*/  LDSM.16.M88.4 R32, [R188+0x1800] ;  /* 0x00180000bc20783b */ /* 0x000ee60000000200 */
[C---:B-1----:R-:W-:Y:S08]  /*2710*/  HMMA.16816.F32.BF16 R20, R12.reuse, R68, R20 ;  /* 0x000000440c14723c */ /* 0x042ff00000041814 */
[----:B------:R-:W-:Y:S01]  /*2720*/  HMMA.16816.F32.BF16 R28, R12, R70, R28 ;  /* 0x000000460c1c723c */ /* 0x000fe2000004181c */
        /* <DEDUP_REMOVED lines=9> */
[----:B------:R-:W1:Y:S04]  /*27c0*/  LDSM.16.M88.4 R16, [R200+0x4000] ;  /* 0x00400000c810783b */ /* 0x000e680000000200 */
[----:B------:R-:W4:Y:S03]  /*27d0*/  LDSM.16.M88.4 R24, [R201+0xf800] ;  /* 0x00f80000c918783b */ /* 0x000f260000000200 */
[C---:B--2---:R-:W-:Y:S08]  /*27e0*/  HMMA.16816.F32.BF16 R20, R8.reuse, R84, R20 ;  /* 0x000000540814723c */ /* 0x044ff00000041814 */
        /* <DEDUP_REMOVED lines=31> */
[C---:B---3--:R-:W-:Y:S08]  /*29e0*/  HMMA.16816.F32.BF16 R48, R16.reuse, R12, R48 ;  /* 0x0000000c1030723c */ /* 0x048ff00000041830 */
[C---:B------:R-:W-:Y:S01]  /*29f0*/  HMMA.16816.F32.BF16 R44, R16.reuse, R14, R44 ;  /* 0x0000000e102c723c */ /* 0x040fe2000004182c */
[----:B------:R-:W-:Y:S07]  /*2a00*/  LDSM.16.M88.4 R12, [R188+0x2800] ;  /* 0x00280000bc0c783b */ /* 0x000fee0000000200 */
[C---:B------:R-:W-:Y:S08]  /*2a10*/  HMMA.16816.F32.BF16 R80, R16.reuse, R64, R80 ;  /* 0x000000401050723c */ /* 0x040ff00000041850 */
[----:B------:R-:W-:Y:S01]  /*2a20*/  HMMA.16816.F32.BF16 R76, R16, R66, R76 ;  /* 0x00000042104c723c */ /* 0x000fe2000004184c */
[----:B------:R-:W2:Y:S04]  /*2a30*/  LDSM.16.M88.4 R16, [R201+0x10000] ;  /* 0x01000000c910783b */ /* 0x000ea80000000200 */
[----:B------:R-:W-:Y:S03]  /*2a40*/  LDSM.16.M88.4 R64, [R201+0x11000] ;  /* 0x01100000c940783b */ /* 0x000fe60000000200 */
[C---:B-1----:R-:W-:Y:S08]  /*2a50*/  HMMA.16816.F32.BF16 R20, R88.reuse, R24, R20 ;  /* 0x000000185814723c */ /* 0x042ff00000041814 */
[----:B------:R-:W-:Y:S01]  /*2a60*/  HMMA.16816.F32.BF16 R28, R88, R26, R28 ;  /* 0x0000001a581c723c */ /* 0x000fe2000004181c */
[----:B------:R-:W-:Y:S07]  /*2a70*/  LDSM.16.M88.4 R24, [R195+0x10000] ;  /* 0x01000000c318783b */ /* 0x000fee0000000200 */
[C---:B------:R-:W-:Y:S08]  /*2a80*/  HMMA.16816.F32.BF16 R56, R32.reuse, R40, R56 ;  /* 0x000000282038723c */ /* 0x040ff00000041838 */
[C---:B------:R-:W-:Y:S01]  /*2a90*/  HMMA.16816.F32.BF16 R52, R32.reuse, R42, R52 ;  /* 0x0000002a2034723c */ /* 0x040fe20000041834 */
[----:B------:R-:W1:Y:S07]  /*2aa0*/  LDSM.16.M88.4 R40, [R200+0x8000] ;  /* 0x00800000c828783b */ /* 0x000e6e0000000200 */
[C---:B----4-:R-:W-:Y:S08]  /*2ab0*/  HMMA.16816.F32.BF16 R48, R32.reuse, R8, R48 ;  /* 0x000000082030723c */ /* 0x050ff00000041830 */
[----:B------:R-:W-:Y:S01]  /*2ac0*/  HMMA.16816.F32.BF16 R44, R32, R10, R44 ;  /* 0x0000000a202c723c */ /* 0x000fe2000004182c */
[----:B------:R-:W3:Y:S07]  /*2ad0*/  LDSM.16.M88.4 R8, [R188+0x3000] ;  /* 0x00300000bc08783b */ /* 0x000eee0000000200 */
[C---:B--2---:R-:W-:Y:S08]  /*2ae0*/  HMMA.16816.F32.BF16 R20, R72.reuse, R16, R20 ;  /* 0x000000104814723c */ /* 0x044ff00000041814 */
[----:B------:R-:W-:Y:S01]  /*2af0*/  HMMA.16816.F32.BF16 R28, R72, R18, R28 ;  /* 0x00000012481c723c */ /* 0x000fe2000004181c */
[----:B------:R-:W-:Y:S07]  /*2b00*/  LDSM.16.M88.4 R16, [R188+0x4000] ;  /* 0x00400000bc10783b */ /* 0x000fee0000000200 */
[C---:B------:R-:W-:Y:S08]  /*2b10*/  HMMA.16816.F32.BF16 R56, R88.reuse, R12, R56 ;  /* 0x0000000c5838723c */ /* 0x040ff00000041838 */
[----:B------:R-:W-:Y:S01]  /*2b20*/  HMMA.16816.F32.BF16 R52, R88, R14, R52 ;  /* 0x0000000e5834723c */ /* 0x000fe20000041834 */
[----:B------:R-:W2:Y:S07]  /*2b30*/  LDSM.16.M88.4 R12, [R198+0x8000] ;  /* 0x00800000c60c783b */ /* 0x000eae0000000200 */
[C---:B------:R-:W-:Y:S08]  /*2b40*/  HMMA.16816.F32.BF16 R80, R32.reuse, R36, R80 ;  /* 0x000000242050723c */ /* 0x040ff00000041850 */
[----:B------:R-:W-:Y:S01]  /*2b50*/  HMMA.16816.F32.BF16 R76, R32, R38, R76 ;  /* 0x00000026204c723c */ /* 0x000fe2000004184c */
[----:B------:R-:W-:Y:S04]  /*2b60*/  LDSM.16.M88.4 R36, [R199+0x4800] ;  /* 0x00480000c724783b */ /* 0x000fe80000000200 */
[----:B------:R-:W-:Y:S03]  /*2b70*/  LDSM.16.M88.4 R32, [R199+0x5000] ;  /* 0x00500000c720783b */ /* 0x000fe60000000200 */
[C---:B-1----:R-:W-:Y:S08]  /*2b80*/  HMMA.16816.F32.BF16 R20, R40.reuse, R92, R20 ;  /* 0x0000005c2814723c */ /* 0x042ff00000041814 */
[----:B------:R-:W-:Y:S08]  /*2b90*/  HMMA.16816.F32.BF16 R28, R40, R94, R28 ;  /* 0x0000005e281c723c */ /* 0x000ff0000004181c */
[C---:B---3--:R-:W-:Y:S08]  /*2ba0*/  HMMA.16816.F32.BF16 R48, R88.reuse, R8, R48 ;  /* 0x000000085830723c */ /* 0x048ff00000041830 */
[C---:B------:R-:W-:Y:S01]  /*2bb0*/  HMMA.16816.F32.BF16 R44, R88.reuse, R10, R44 ;  /* 0x0000000a582c723c */ /* 0x040fe2000004182c */
[----:B------:R-:W1:Y:S07]  /*2bc0*/  LDSM.16.M88.4 R8, [R197+0x8000] ;  /* 0x00800000c508783b */ /* 0x000e6e0000000200 */
[C---:B------:R-:W-:Y:S08]  /*2bd0*/  HMMA.16816.F32.BF16 R80, R88.reuse, R84, R80 ;  /* 0x000000545850723c */ /* 0x040ff00000041850 */
[----:B------:R-:W-:Y:S08]  /*2be0*/  HMMA.16816.F32.BF16 R76, R88, R86, R76 ;  /* 0x00000056584c723c */ /* 0x000ff0000004184c */
[C---:B------:R-:W-:Y:S08]  /*2bf0*/  HMMA.16816.F32.BF16 R56, R72.reuse, R68, R56 ;  /* 0x000000444838723c */ /* 0x040ff00000041838 */
[----:B------:R-:W-:Y:S01]  /*2c00*/  HMMA.16816.F32.BF16 R52, R72, R70, R52 ;  /* 0x000000464834723c */ /* 0x000fe20000041834 */
[----:B------:R-:W3:Y:S07]  /*2c10*/  LDSM.16.M88.4 R68, [R199+0x5800] ;  /* 0x00580000c744783b */ /* 0x000eee0000000200 */
[C---:B--2---:R-:W-:Y:S08]  /*2c20*/  HMMA.16816.F32.BF16 R20, R12.reuse, R24, R20 ;  /* 0x000000180c14723c */ /* 0x044ff00000041814 */
[----:B------:R-:W-:Y:S01]  /*2c30*/  HMMA.16816.F32.BF16 R28, R12, R26, R28 ;  /* 0x0000001a0c1c723c */ /* 0x000fe2000004181c */
[----:B------:R-:W-:Y:S07]  /*2c40*/  LDSM.16.M88.4 R24, [R195+0x11000] ;  /* 0x01100000c318783b */ /* 0x000fee0000000200 */
[C---:B------:R-:W-:Y:S08]  /*2c50*/  HMMA.16816.F32.BF16 R48, R72.reuse, R64, R48 ;  /* 0x000000404830723c */ /* 0x040ff00000041830 */
[C---:B------:R-:W-:Y:S01]  /*2c60*/  HMMA.16816.F32.BF16 R44, R72.reuse, R66, R44 ;  /* 0x00000042482c723c */ /* 0x040fe2000004182c */
[----:B------:R-:W2:Y:S07]  /*2c70*/  LDSM.16.M88.4 R64, [R195+0x10800] ;  /* 0x01080000c340783b */ /* 0x000eae0000000200 */
[C---:B------:R-:W-:Y:S08]  /*2c80*/  HMMA.16816.F32.BF16 R80, R72.reuse, R60, R80 ;  /* 0x0000003c4850723c */ /* 0x040ff00000041850 */
[----:B------:R-:W-:Y:S08]  /*2c90*/  HMMA.16816.F32.BF16 R76, R72, R62, R76 ;  /* 0x0000003e484c723c */ /* 0x000ff0000004184c */
[C---:B-1----:R-:W-:Y:S08]  /*2ca0*/  HMMA.16816.F32.BF16 R20, R8.reuse, R16, R20 ;  /* 0x000000100814723c */ /* 0x042ff00000041814 */
[----:B------:R-:W-:Y:S01]  /*2cb0*/  HMMA.16816.F32.BF16 R28, R8, R18, R28 ;  /* 0x00000012081c723c */ /* 0x000fe2000004181c */
[----:B------:R-:W1:Y:S07]  /*2cc0*/  LDSM.16.M88.4 R16, [R195+0x11800] ;  /* 0x01180000c310783b */ /* 0x000e6e0000000200 */
[C---:B------:R-:W-:Y:S08]  /*2cd0*/  HMMA.16816.F32.BF16 R56, R40.reuse, R36, R56 ;  /* 0x000000242838723c */ /* 0x040ff00000041838 */
[----:B------:R-:W-:Y:S01]  /*2ce0*/  HMMA.16816.F32.BF16 R52, R40, R38, R52 ;  /* 0x000000262834723c */ /* 0x000fe20000041834 */
[----:B------:R-:W-:-:S02]  /*2cf0*/  FMUL.FTZ R36, R20, c[0x0][0x2ec] ;  /* 0x0000bb0014247a20 */ /* 0x000fc40000410000 */
[----:B------:R-:W-:-:S04]  /*2d00*/  FMUL.FTZ R37, R21, c[0x0][0x2ec] ;  /* 0x0000bb0015257a20 */ /* 0x000fc80000410000 */
[----:B------:R-:W-:Y:S01]  /*2d10*/  FMUL.FTZ R38, R22, c[0x0][0x2ec] ;  /* 0x0000bb0016267a20 */ /* 0x000fe20000410000 */
[C---:B------:R-:W-:Y:S01]  /*2d20*/  HMMA.16816.F32.BF16 R48, R40.reuse, R32, R48 ;  /* 0x000000202830723c */ /* 0x040fe20000041830 */
[----:B------:R-:W-:Y:S01]  /*2d30*/  FMUL.FTZ R39, R23, c[0x0][0x2ec] ;  /* 0x0000bb0017277a20 */ /* 0x000fe20000410000 */
[----:B------:R-:W-:Y:S01]  /*2d40*/  MUFU.TANH R36, R36 ;  /* 0x0000002400247308 */ /* 0x000fe20000002400 */
[----:B------:R-:W-:Y:S05]  /*2d50*/  LDSM.16.M88.4 R20, [R188+0x5000] ;  /* 0x00500000bc14783b */ /* 0x000fea0000000200 */
[C---:B------:R-:W-:Y:S01]  /*2d60*/  HMMA.16816.F32.BF16 R44, R40.reuse, R34, R44 ;  /* 0x00000022282c723c */ /* 0x040fe2000004182c */
[----:B------:R-:W4:Y:S01]  /*2d70*/  LDSM.16.M88.4 R32, [R188+0x4800] ;  /* 0x00480000bc20783b */ /* 0x000f220000000200 */
[----:B------:R-:W5:Y:S06]  /*2d80*/  MUFU.TANH R38, R38 ;  /* 0x0000002600267308 */ /* 0x000f6c0000002400 */
[C---:B---3--:R-:W-:Y:S02]  /*2d90*/  HMMA.16816.F32.BF16 R80, R40.reuse, R68, R80 ;  /* 0x000000442850723c */ /* 0x048fe40000041850 */
[----:B------:R-:W3:Y:S06]  /*2da0*/  MUFU.TANH R37, R37 ;  /* 0x0000002500257308 */ /* 0x000eec0000002400 */
[----:B------:R-:W-:Y:S02]  /*2db0*/  HMMA.16816.F32.BF16 R76, R40, R70, R76 ;  /* 0x00000046284c723c */ /* 0x000fe4000004184c */
[----:B------:R-:W-:Y:S06]  /*2dc0*/  MUFU.TANH R39, R39 ;  /* 0x0000002700277308 */ /* 0x000fec0000002400 */
[C---:B--2---:R-:W-:Y:S08]  /*2dd0*/  HMMA.16816.F32.BF16 R56, R12.reuse, R64, R56 ;  /* 0x000000400c38723c */ /* 0x044ff00000041838 */
[C---:B------:R-:W-:Y:S08]  /*2de0*/  HMMA.16816.F32.BF16 R52, R12.reuse, R66, R52 ;  /* 0x000000420c34723c */ /* 0x040ff00000041834 */
[C---:B------:R-:W-:Y:S07]  /*2df0*/  HMMA.16816.F32.BF16 R48, R12.reuse, R24, R48 ;  /* 0x000000180c30723c */ /* 0x040fee0000041830 */
[----:B------:R-:W-:Y:S01]  /*2e00*/  FMUL.FTZ R24, R28, c[0x0][0x2ec] ;  /* 0x0000bb001c187a20 */ /* 0x000fe20000410000 */
[----:B------:R-:W-:Y:S01]  /*2e10*/  HMMA.16816.F32.BF16 R44, R12, R26, R44 ;  /* 0x0000001a0c2c723c */ /* 0x000fe2000004182c */
[----:B------:R-:W-:-:S04]  /*2e20*/  FMUL.FTZ R25, R29, c[0x0][0x2ec] ;  /* 0x0000bb001d197a20 */ /* 0x000fc80000410000 */
[----:B------:R-:W-:Y:S02]  /*2e30*/  MUFU.TANH R24, R24 ;  /* 0x0000001800187308 */ /* 0x000fe40000002400 */
[----:B------:R-:W-:Y:S01]  /*2e40*/  SHF.R.S32.HI R27, RZ, 0x1f, R216 ;  /* 0x0000001fff1b7819 */ /* 0x000fe200000114d8 */
[C---:B-1----:R-:W-:Y:S01]  /*2e50*/  HMMA.16816.F32.BF16 R80, R12.reuse, R16, R80 ;  /* 0x000000100c50723c */ /* 0x042fe20000041850 */
[----:B------:R-:W-:Y:S02]  /*2e60*/  FMUL.FTZ R26, R30, c[0x0][0x2ec] ;  /* 0x0000bb001e1a7a20 */ /* 0x000fe40000410000 */
[----:B------:R-:W-:Y:S02]  /*2e70*/  LEA.HI R216, R27, R216, RZ, 0x2 ;  /* 0x000000d81bd87211 */ /* 0x000fe400078f10ff */
[----:B------:R-:W-:Y:S02]  /*2e80*/  MUFU.TANH R25, R25 ;  /* 0x0000001900197308 */ /* 0x000fe40000002400 */
[----:B------:R-:W-:Y:S01]  /*2e90*/  SHF.R.S32.HI R216, RZ, 0x2, R216 ;  /* 0x00000002ffd87819 */ /* 0x000fe200000114d8 */
[----:B------:R-:W-:Y:S01]  /*2ea0*/  HMMA.16816.F32.BF16 R76, R12, R18, R76 ;  /* 0x000000120c4c723c */ /* 0x000fe2000004184c */
[----:B------:R-:W1:Y:S01]  /*2eb0*/  LDSM.16.M88.4 R12, [R188+0x5800] ;  /* 0x00580000bc0c783b */ /* 0x000e620000000200 */
[----:B------:R-:W-:Y:S01]  /*2ec0*/  FMUL.FTZ R16, R31, c[0x0][0x2ec] ;  /* 0x0000bb001f107a20 */ /* 0x000fe20000410000 */
[----:B------:R-:W-:-:S04]  /*2ed0*/  DEPBAR.LE SB0, 0x0 ;  /* 0x000080000000791a */ /* 0x000fc80000000000 */
[----:B------:R-:W-:Y:S01]  /*2ee0*/  IMAD.IADD R211, R216, 0x1, R211 ;  /* 0x00000001d8d37824 */ /* 0x000fe200078e02d3 */
[C---:B----4-:R-:W-:Y:S01]  /*2ef0*/  HMMA.16816.F32.BF16 R56, R8.reuse, R32, R56 ;  /* 0x000000200838723c */ /* 0x050fe20000041838 */
[----:B------:R-:W2:Y:S03]  /*2f00*/  MUFU.TANH R26, R26 ;  /* 0x0000001a001a7308 */ /* 0x000ea60000002400 */
[C---:B------:R-:W-:Y:S02]  /*2f10*/  IADD3 R205, R211.reuse, 0x8, RZ ;  /* 0x00000008d3cd7810 */ /* 0x040fe40007ffe0ff */
[----:B------:R-:W-:Y:S02]  /*2f20*/  IADD3 R212, R211, UR5, RZ ;  /* 0x00000005d3d47c10 */ /* 0x000fe4000fffe0ff */
[----:B------:R-:W-:Y:S01]  /*2f30*/  HMMA.16816.F32.BF16 R48, R8, R20, R48 ;  /* 0x000000140830723c */ /* 0x000fe20000041830 */
[C---:B------:R-:W-:Y:S01]  /*2f40*/  IADD3 R210, R205.reuse, UR5, RZ ;  /* 0x00000005cdd27c10 */ /* 0x040fe2000fffe0ff */
[----:B------:R-:W4:Y:S01]  /*2f50*/  MUFU.TANH R16, R16 ;  /* 0x0000001000107308 */ /* 0x000f220000002400 */
[----:B------:R-:W-:-:S02]  /*2f60*/  IADD3 R205, R205, UR4, RZ ;  /* 0x00000004cdcd7c10 */ /* 0x000fc4000fffe0ff */
[----:B------:R-:W-:Y:S02]  /*2f70*/  IADD3 R211, R211, UR4, RZ ;  /* 0x00000004d3d37c10 */ /* 0x000fe4000fffe0ff */
[----:B------:R-:W-:Y:S01]  /*2f80*/  IMAD.U32 R20, RZ, RZ, UR15 ;  /* 0x0000000fff147e24 */ /* 0x000fe2000f8e00ff */
[C---:B------:R-:W-:Y:S01]  /*2f90*/  HMMA.16816.F32.BF16 R52, R8.reuse, R34, R52 ;  /* 0x000000220834723c */ /* 0x040fe20000041834 */
[----:B------:R-:W-:Y:S02]  /*2fa0*/  IMNMX R205, R205, UR14, PT ;  /* 0x0000000ecdcd7c17 */ /* 0x000fe4000b800200 */
[----:B------:R-:W-:Y:S01]  /*2fb0*/  IMAD R20, R20, 0x40, R213 ;  /* 0x0000004014147824 */ /* 0x000fe200078e02d5 */
[----:B------:R-:W-:Y:S02]  /*2fc0*/  IMNMX R211, R211, UR14, PT ;  /* 0x0000000ed3d37c17 */ /* 0x000fe4000b800200 */
[----:B------:R-:W-:Y:S02]  /*2fd0*/  IMNMX R210, RZ, R210, !PT ;  /* 0x000000d2ffd27217 */ /* 0x000fe40007800200 */
[C---:B------:R-:W-:Y:S01]  /*2fe0*/  IADD3 R4, R20.reuse, 0x1, RZ ;  /* 0x0000000114047810 */ /* 0x040fe20007ffe0ff */
[----:B------:R-:W-:Y:S01]  /*2ff0*/  FMUL.FTZ R29, R59, c[0x0][0x2ec] ;  /* 0x0000bb003b1d7a20 */ /* 0x000fe20000410000 */
[C---:B------:R-:W-:Y:S01]  /*3000*/  IADD3 R3, R20.reuse, 0x8, RZ ;  /* 0x0000000814037810 */ /* 0x040fe20007ffe0ff */
[C---:B------:R-:W-:Y:S01]  /*3010*/  HMMA.16816.F32.BF16 R44, R8.reuse, R22, R44 ;  /* 0x00000016082c723c */ /* 0x040fe2000004182c */
[----:B------:R-:W-:Y:S01]  /*3020*/  ISETP.GE.AND P5, PT, R20, R205, PT ;  /* 0x000000cd1400720c */ /* 0x000fe20003fa6270 */
[----:B------:R-:W-:Y:S01]  /*3030*/  FMUL.FTZ R17, R56, c[0x0][0x2ec] ;  /* 0x0000bb0038117a20 */ /* 0x000fe20000410000 */
[----:B------:R-:W-:Y:S01]  /*3040*/  IMNMX R212, RZ, R212, !PT ;  /* 0x000000d4ffd47217 */ /* 0x000fe20007800200 */
[----:B------:R-:W-:Y:S01]  /*3050*/  FMUL.FTZ R30, R57, c[0x0][0x2ec] ;  /* 0x0000bb00391e7a20 */ /* 0x000fe20000410000 */
[----:B------:R-:W-:Y:S01]  /*3060*/  ISETP.GE.AND P2, PT, R4, R211, PT ;  /* 0x000000d30400720c */ /* 0x000fe20003f46270 */
[----:B------:R-:W-:Y:S01]  /*3070*/  FMUL.FTZ R31, R58, c[0x0][0x2ec] ;  /* 0x0000bb003a1f7a20 */ /* 0x000fe20000410000 */
[----:B------:R-:W-:Y:S01]  /*3080*/  ISETP.GE.AND P4, PT, R4, R205, PT ;  /* 0x000000cd0400720c */ /* 0x000fe20003f86270 */
[C---:B-1----:R-:W-:Y:S01]  /*3090*/  HMMA.16816.F32.BF16 R80, R8.reuse, R12, R80 ;  /* 0x0000000c0850723c */ /* 0x042fe20000041850 */
[CC--:B------:R-:W-:Y:S01]  /*30a0*/  ISETP.GE.AND P1, PT, R20.reuse, R211.reuse, PT ;  /* 0x000000d31400720c */ /* 0x0c0fe20003f26270 */
[----:B------:R-:W1:Y:S01]  /*30b0*/  MUFU.TANH R29, R29 ;  /* 0x0000001d001d7308 */ /* 0x000e620000002400 */
[----:B------:R-:W-:Y:S01]  /*30c0*/  ISETP.GE.AND P3, PT, R3, R211, PT ;  /* 0x000000d30300720c */ /* 0x000fe20003f66270 */
[----:B------:R-:W-:Y:S01]  /*30d0*/  FMUL.FTZ R49, R49, c[0x0][0x2ec] ;  /* 0x0000bb0031317a20 */ /* 0x000fe20000410000 */
[----:B------:R-:W-:Y:S01]  /*30e0*/  ISETP.GE.AND P0, PT, R3, R205, PT ;  /* 0x000000cd0300720c */ /* 0x000fe20003f06270 */
[----:B------:R-:W-:Y:S01]  /*30f0*/  FMUL.FTZ R32, R55, c[0x0][0x2ec] ;  /* 0x0000bb0037207a20 */ /* 0x000fe20000410000 */
[----:B------:R-:W-:Y:S01]  /*3100*/  ISETP.LT.OR P5, PT, R20, R210, P5 ;  /* 0x000000d21400720c */ /* 0x000fe20002fa1670 */
[----:B------:R-:W-:Y:S01]  /*3110*/  HMMA.16816.F32.BF16 R76, R8, R14, R76 ;  /* 0x0000000e084c723c */ /* 0x000fe2000004184c */
[C---:B------:R-:W-:Y:S01]  /*3120*/  ISETP.LT.OR P2, PT, R4.reuse, R212, P2 ;  /* 0x000000d40400720c */ /* 0x040fe20001741670 */
[----:B------:R-:W1:Y:S01]  /*3130*/  MUFU.TANH R17, R17 ;  /* 0x0000001100117308 */ /* 0x000e620000002400 */
[----:B------:R-:W-:Y:S01]  /*3140*/  ISETP.LT.OR P4, PT, R4, R210, P4 ;  /* 0x000000d20400720c */ /* 0x000fe20002781670 */
[----:B------:R-:W-:Y:S01]  /*3150*/  FMUL.FTZ R28, R52, c[0x0][0x2ec] ;  /* 0x0000bb00341c7a20 */ /* 0x000fe20000410000 */
[C---:B------:R-:W-:Y:S01]  /*3160*/  IADD3 R6, R20.reuse, 0x9, RZ ;  /* 0x0000000914067810 */ /* 0x040fe20007ffe0ff */
[----:B------:R-:W-:Y:S01]  /*3170*/  FMUL.FTZ R27, R53, c[0x0][0x2ec] ;  /* 0x0000bb00351b7a20 */ /* 0x000fe20000410000 */
[-C--:B------:R-:W-:Y:S01]  /*3180*/  ISETP.LT.OR P1, PT, R20, R212.reuse, P1 ;  /* 0x000000d41400720c */ /* 0x080fe20000f21670 */
[----:B------:R-:W-:Y:S01]  /*3190*/  FMUL.FTZ R33, R54, c[0x0][0x2ec] ;  /* 0x0000bb0036217a20 */ /* 0x000fe20000410000 */
[----:B------:R-:W-:Y:S01]  /*31a0*/  IADD3 R4, R20, 0x10, RZ ;  /* 0x0000001014047810 */ /* 0x000fe20007ffe0ff */
[----:B------:R-:W-:Y:S01]  /*31b0*/  MUFU.TANH R30, R30 ;  /* 0x0000001e001e7308 */ /* 0x000fe20000002400 */
[C---:B------:R-:W-:Y:S01]  /*31c0*/  ISETP.LT.OR P3, PT, R3.reuse, R212, P3 ;  /* 0x000000d40300720c */ /* 0x040fe20001f61670 */
[----:B------:R-:W-:Y:S01]  /*31d0*/  FMUL.FTZ R48, R48, c[0x0][0x2ec] ;  /* 0x0000bb0030307a20 */ /* 0x000fe20000410000 */
[----:B------:R-:W-:Y:S01]  /*31e0*/  ISETP.LT.OR P0, PT, R3, R210, P0 ;  /* 0x000000d20300720c */ /* 0x000fe20000701670 */
[----:B------:R-:W-:Y:S01]  /*31f0*/  FMUL.FTZ R50, R50, c[0x0][0x2ec] ;  /* 0x0000bb0032327a20 */ /* 0x000fe20000410000 */
[----:B-----5:R-:W-:Y:S01]  /*3200*/  FSEL R38, R38, -INF , !P5 ;  /* 0xff80000026267808 */ /* 0x020fe20006800000 */
[----:B------:R-:W-:Y:S01]  /*3210*/  FMUL.FTZ R82, R82, c[0x0][0x2ec] ;  /* 0x0000bb0052527a20 */ /* 0x000fe20000410000 */
[----:B------:R-:W-:Y:S01]  /*3220*/  ISETP.GE.AND P6, PT, R6, R211, PT ;  /* 0x000000d30600720c */ /* 0x000fe20003fc6270 */
[----:B------:R-:W5:Y:S01]  /*3230*/  MUFU.TANH R31, R31 ;  /* 0x0000001f001f7308 */ /* 0x000f620000002400 */
[----:B------:R-:W-:Y:S01]  /*3240*/  FSEL R3, R36, -INF , !P1 ;  /* 0xff80000024037808 */ /* 0x000fe20004800000 */
[----:B------:R-:W-:Y:S01]  /*3250*/  FMUL.FTZ R51, R51, c[0x0][0x2ec] ;  /* 0x0000bb0033337a20 */ /* 0x000fe20000410000 */
[----:B------:R-:W-:Y:S01]  /*3260*/  ISETP.GE.AND P5, PT, R6, R205, PT ;  /* 0x000000cd0600720c */ /* 0x000fe20003fa6270 */
[----:B------:R-:W-:Y:S01]  /*3270*/  FMUL.FTZ R44, R44, c[0x0][0x2ec] ;  /* 0x0000bb002c2c7a20 */ /* 0x000fe20000410000 */
[----:B---3--:R-:W-:Y:S01]  /*3280*/  FSEL R37, R37, -INF , !P2 ;  /* 0xff80000025257808 */ /* 0x008fe20005000000 */
[----:B------:R-:W-:Y:S01]  /*3290*/  FMUL.FTZ R45, R45, c[0x0][0x2ec] ;  /* 0x0000bb002d2d7a20 */ /* 0x000fe20000410000 */
[C---:B------:R-:W-:Y:S01]  /*32a0*/  ISETP.GE.AND P1, PT, R4.reuse, R211, PT ;  /* 0x000000d30400720c */ /* 0x040fe20003f26270 */
[----:B------:R-:W3:Y:S01]  /*32b0*/  MUFU.TANH R161, R49 ;  /* 0x0000003100a17308 */ /* 0x000ee20000002400 */
[-C--:B------:R-:W-:Y:S01]  /*32c0*/  ISETP.GE.AND P2, PT, R4, R205.reuse, PT ;  /* 0x000000cd0400720c */ /* 0x080fe20003f46270 */
[----:B------:R-:W-:Y:S01]  /*32d0*/  FMUL.FTZ R46, R46, c[0x0][0x2ec] ;  /* 0x0000bb002e2e7a20 */ /* 0x000fe20000410000 */
[----:B------:R-:W-:Y:S01]  /*32e0*/  IADD3 R18, R20, 0x11, RZ ;  /* 0x0000001114127810 */ /* 0x000fe20007ffe0ff */
[----:B------:R-:W-:Y:S01]  /*32f0*/  FMUL.FTZ R47, R47, c[0x0][0x2ec] ;  /* 0x0000bb002f2f7a20 */ /* 0x000fe20000410000 */
[----:B------:R-:W-:Y:S01]  /*3300*/  ISETP.LT.OR P6, PT, R6, R212, P6 ;  /* 0x000000d40600720c */ /* 0x000fe200037c1670 */
[----:B------:R-:W-:Y:S01]  /*3310*/  FMUL.FTZ R80, R80, c[0x0][0x2ec] ;  /* 0x0000bb0050507a20 */ /* 0x000fe20000410000 */
[----:B------:R-:W-:Y:S01]  /*3320*/  ISETP.LT.OR P5, PT, R6, R210, P5 ;  /* 0x000000d20600720c */ /* 0x000fe20002fa1670 */
[----:B------:R-:W1:Y:S01]  /*3330*/  MUFU.TANH R32, R32 ;  /* 0x0000002000207308 */ /* 0x000e620000002400 */
[C---:B------:R-:W-:Y:S01]  /*3340*/  ISETP.LT.OR P1, PT, R4.reuse, R212, P1 ;  /* 0x000000d40400720c */ /* 0x040fe20000f21670 */
[----:B------:R-:W-:Y:S01]  /*3350*/  FMUL.FTZ R81, R81, c[0x0][0x2ec] ;  /* 0x0000bb0051517a20 */ /* 0x000fe20000410000 */
[----:B------:R-:W-:Y:S01]  /*3360*/  ISETP.LT.OR P2, PT, R4, R210, P2 ;  /* 0x000000d20400720c */ /* 0x000fe20001741670 */
[----:B------:R-:W-:Y:S01]  /*3370*/  FMUL.FTZ R83, R83, c[0x0][0x2ec] ;  /* 0x0000bb0053537a20 */ /* 0x000fe20000410000 */
[----:B------:R-:W-:Y:S01]  /*3380*/  IADD3 R6, R20, 0x18, RZ ;  /* 0x0000001814067810 */ /* 0x000fe20007ffe0ff */
[----:B------:R-:W-:Y:S01]  /*3390*/  FMUL.FTZ R76, R76, c[0x0][0x2ec] ;  /* 0x0000bb004c4c7a20 */ /* 0x000fe20000410000 */
[----:B--2---:R-:W-:Y:S01]  /*33a0*/  FSEL R4, R26, -INF , !P0 ;  /* 0xff8000001a047808 */ /* 0x004fe20004000000 */
[----:B------:R-:W2:Y:S01]  /*33b0*/  MUFU.TANH R167, R48 ;  /* 0x0000003000a77308 */ /* 0x000ea20000002400 */
[----:B------:R-:W-:Y:S01]  /*33c0*/  ISETP.GE.AND P0, PT, R18, R205, PT ;  /* 0x000000cd1200720c */ /* 0x000fe20003f06270 */
[----:B------:R-:W-:Y:S01]  /*33d0*/  FMUL.FTZ R77, R77, c[0x0][0x2ec] ;  /* 0x0000bb004d4d7a20 */ /* 0x000fe20000410000 */
[----:B------:R-:W-:Y:S01]  /*33e0*/  FSEL R23, R24, -INF , !P3 ;  /* 0xff80000018177808 */ /* 0x000fe20005800000 */
[----:B------:R-:W-:Y:S01]  /*33f0*/  FMUL.FTZ R78, R78, c[0x0][0x2ec] ;  /* 0x0000bb004e4e7a20 */ /* 0x000fe20000410000 */
[----:B------:R-:W-:Y:S01]  /*3400*/  FSEL R25, R25, -INF , !P6 ;  /* 0xff80000019197808 */ /* 0x000fe20007000000 */
[----:B------:R-:W-:Y:S01]  /*3410*/  FMUL.FTZ R79, R79, c[0x0][0x2ec] ;  /* 0x0000bb004f4f7a20 */ /* 0x000fe20000410000 */
[C---:B------:R-:W-:Y:S01]  /*3420*/  ISETP.GE.AND P3, PT, R6.reuse, R211, PT ;  /* 0x000000d30600720c */ /* 0x040fe20003f66270 */
[----:B------:R-:W1:Y:S01]  /*3430*/  MUFU.TANH R164, R50 ;  /* 0x0000003200a47308 */ /* 0x000e620000002400 */
[----:B------:R-:W-:-:S02]  /*3440*/  ISETP.GE.AND P6, PT, R6, R205, PT ;  /* 0x000000cd0600720c */ /* 0x000fc40003fc6270 */
[----:B------:R-:W-:Y:S02]  /*3450*/  ISETP.LT.OR P0, PT, R18, R210, P0 ;  /* 0x000000d21200720c */ /* 0x000fe40000701670 */
[----:B------:R-:W-:Y:S02]  /*3460*/  FSEL R39, R39, -INF , !P4 ;  /* 0xff80000027277808 */ /* 0x000fe40006000000 */
[----:B------:R-:W-:Y:S01]  /*3470*/  IADD3 R22, R20, 0x21, RZ ;  /* 0x0000002114167810 */ /* 0x000fe20007ffe0ff */
[----:B------:R-:W2:Y:S01]  /*3480*/  MUFU.TANH R28, R28 ;  /* 0x0000001c001c7308 */ /* 0x000ea20000002400 */
[----:B------:R-:W-:Y:S02]  /*3490*/  ISETP.GE.AND P4, PT, R18, R211, PT ;  /* 0x000000d31200720c */ /* 0x000fe40003f86270 */
[C---:B------:R-:W-:Y:S02]  /*34a0*/  ISETP.LT.OR P3, PT, R6.reuse, R212, P3 ;  /* 0x000000d40600720c */ /* 0x040fe40001f61670 */
[----:B------:R-:W-:-:S02]  /*34b0*/  ISETP.LT.OR P6, PT, R6, R210, P6 ;  /* 0x000000d20600720c */ /* 0x000fc400037c1670 */
[----:B----4-:R-:W-:Y:S01]  /*34c0*/  FSEL R6, R16, -INF , !P5 ;  /* 0xff80000010067808 */ /* 0x010fe20006800000 */
[----:B------:R-:W-:Y:S01]  /*34d0*/  MUFU.TANH R27, R27 ;  /* 0x0000001b001b7308 */ /* 0x000fe20000002400 */
[----:B-1----:R-:W-:Y:S02]  /*34e0*/  FSEL R16, R29, -INF , !P0 ;  /* 0xff8000001d107808 */ /* 0x002fe40004000000 */
[----:B------:R-:W-:Y:S02]  /*34f0*/  ISETP.GE.AND P0, PT, R22, R211, PT ;  /* 0x000000d31600720c */ /* 0x000fe40003f06270 */
[----:B------:R-:W-:Y:S02]  /*3500*/  ISETP.LT.OR P4, PT, R18, R212, P4 ;  /* 0x000000d41200720c */ /* 0x000fe40002781670 */
[C---:B------:R-:W-:Y:S01]  /*3510*/  IADD3 R13, R20.reuse, 0x19, RZ ;  /* 0x00000019140d7810 */ /* 0x040fe20007ffe0ff */
[----:B------:R-:W1:Y:S01]  /*3520*/  MUFU.TANH R33, R33 ;  /* 0x0000002100217308 */ /* 0x000e620000002400 */
[----:B------:R-:W-:-:S02]  /*3530*/  IADD3 R12, R20, 0x20, RZ ;  /* 0x00000020140c7810 */ /* 0x000fc40007ffe0ff */
[----:B------:R-:W-:Y:S02]  /*3540*/  ISETP.LT.OR P0, PT, R22, R212, P0 ;  /* 0x000000d41600720c */ /* 0x000fe40000701670 */
[----:B------:R-:W-:Y:S02]  /*3550*/  FSEL R21, R17, -INF , !P1 ;  /* 0xff80000011157808 */ /* 0x000fe40004800000 */
[----:B-----5:R-:W-:Y:S01]  /*3560*/  FSEL R18, R31, -INF , !P2 ;  /* 0xff8000001f127808 */ /* 0x020fe20005000000 */
[----:B------:R-:W4:Y:S01]  /*3570*/  MUFU.TANH R166, R82 ;  /* 0x0000005200a67308 */ /* 0x000f220000002400 */
[----:B------:R-:W-:Y:S02]  /*3580*/  FSEL R19, R30, -INF , !P4 ;  /* 0xff8000001e137808 */ /* 0x000fe40006000000 */
[----:B------:R-:W-:Y:S02]  /*3590*/  IADD3 R9, R20, 0x30, RZ ;  /* 0x0000003014097810 */ /* 0x000fe40007ffe0ff */
[----:B------:R-:W-:-:S02]  /*35a0*/  ISETP.GE.AND P1, PT, R12, R211, PT ;  /* 0x000000d30c00720c */ /* 0x000fc40003f26270 */
[CC--:B------:R-:W-:Y:S01]  /*35b0*/  ISETP.GE.AND P2, PT, R13.reuse, R205.reuse, PT ;  /* 0x000000cd0d00720c */ /* 0x0c0fe20003f46270 */
[----:B------:R-:W5:Y:S01]  /*35c0*/  MUFU.TANH R174, R51 ;  /* 0x0000003300ae7308 */ /* 0x000f620000002400 */
[----:B------:R-:W-:Y:S02]  /*35d0*/  ISETP.GE.AND P4, PT, R12, R205, PT ;  /* 0x000000cd0c00720c */ /* 0x000fe40003f86270 */
[----:B------:R-:W-:Y:S02]  /*35e0*/  ISETP.GE.AND P5, PT, R13, R211, PT ;  /* 0x000000d30d00720c */ /* 0x000fe40003fa6270 */
[----:B---3--:R-:W-:Y:S02]  /*35f0*/  FSEL R161, R161, -INF , !P0 ;  /* 0xff800000a1a17808 */ /* 0x008fe40004000000 */
[----:B------:R-:W-:Y:S01]  /*3600*/  ISETP.GE.AND P0, PT, R9, R205, PT ;  /* 0x000000cd0900720c */ /* 0x000fe20003f06270 */
[----:B------:R-:W3:Y:S01]  /*3610*/  MUFU.TANH R159, R44 ;  /* 0x0000002c009f7308 */ /* 0x000ee20000002400 */
[----:B------:R-:W-:-:S02]  /*3620*/  ISETP.LT.OR P2, PT, R13, R210, P2 ;  /* 0x000000d20d00720c */ /* 0x000fc40001741670 */
[C---:B------:R-:W-:Y:S02]  /*3630*/  ISETP.LT.OR P1, PT, R12.reuse, R212, P1 ;  /* 0x000000d40c00720c */ /* 0x040fe40000f21670 */
[----:B------:R-:W-:Y:S02]  /*3640*/  ISETP.LT.OR P4, PT, R12, R210, P4 ;  /* 0x000000d20c00720c */ /* 0x000fe40002781670 */
[----:B------:R-:W-:Y:S01]  /*3650*/  ISETP.LT.OR P5, PT, R13, R212, P5 ;  /* 0x000000d40d00720c */ /* 0x000fe20002fa1670 */
[----:B------:R-:W-:Y:S01]  /*3660*/  MUFU.TANH R165, R45 ;  /* 0x0000002d00a57308 */ /* 0x000fe20000002400 */
[C---:B------:R-:W-:Y:S02]  /*3670*/  IADD3 R10, R20.reuse, 0x29, RZ ;  /* 0x00000029140a7810 */ /* 0x040fe40007ffe0ff */
[----:B------:R-:W-:Y:S02]  /*3680*/  IADD3 R24, R20, 0x28, RZ ;  /* 0x0000002814187810 */ /* 0x000fe40007ffe0ff */
[----:B------:R-:W-:-:S02]  /*3690*/  ISETP.LT.OR P0, PT, R9, R210, P0 ;  /* 0x000000d20900720c */ /* 0x000fc40000701670 */
[----:B------:R-:W-:Y:S01]  /*36a0*/  FSEL R8, R32, -INF , !P2 ;  /* 0xff80000020087808 */ /* 0x000fe20005000000 */
[----:B------:R-:W3:Y:S01]  /*36b0*/  MUFU.TANH R172, R46 ;  /* 0x0000002e00ac7308 */ /* 0x000ee20000002400 */
[----:B--2---:R-:W-:Y:S02]  /*36c0*/  FSEL R167, R167, -INF , !P1 ;  /* 0xff800000a7a77808 */ /* 0x004fe40004800000 */
[----:B------:R-:W-:Y:S02]  /*36d0*/  FSEL R164, R164, -INF , !P4 ;  /* 0xff800000a4a47808 */ /* 0x000fe40006000000 */
[----:B------:R-:W-:Y:S02]  /*36e0*/  FSEL R17, R28, -INF , !P3 ;  /* 0xff8000001c117808 */ /* 0x000fe40005800000 */
[----:B-1----:R-:W-:Y:S01]  /*36f0*/  FSEL R12, R33, -INF , !P6 ;  /* 0xff800000210c7808 */ /* 0x002fe20007000000 */
[----:B------:R-:W1:Y:S01]  /*3700*/  MUFU.TANH R168, R47 ;  /* 0x0000002f00a87308 */ /* 0x000e620000002400 */
[----:B------:R-:W-:-:S02]  /*3710*/  FSEL R13, R27, -INF , !P5 ;  /* 0xff8000001b0d7808 */ /* 0x000fc40006800000 */
[CC--:B------:R-:W-:Y:S02]  /*3720*/  ISETP.GE.AND P2, PT, R10.reuse, R211.reuse, PT ;  /* 0x000000d30a00720c */ /* 0x0c0fe40003f46270 */
[----:B------:R-:W-:Y:S02]  /*3730*/  ISETP.GE.AND P1, PT, R9, R211, PT ;  /* 0x000000d30900720c */ /* 0x000fe40003f26270 */
[----:B------:R-:W-:Y:S01]  /*3740*/  ISETP.GE.AND P4, PT, R10, R205, PT ;  /* 0x000000cd0a00720c */ /* 0x000fe20003f86270 */
[----:B------:R-:W2:Y:S01]  /*3750*/  MUFU.TANH R171, R80 ;  /* 0x0000005000ab7308 */ /* 0x000ea20000002400 */
[----:B------:R-:W-:Y:S02]  /*3760*/  ISETP.GE.AND P3, PT, R24, R211, PT ;  /* 0x000000d31800720c */ /* 0x000fe40003f66270 */
[-C--:B------:R-:W-:Y:S02]  /*3770*/  ISETP.GE.AND P6, PT, R22, R205.reuse, PT ;  /* 0x000000cd1600720c */ /* 0x080fe40003fc6270 */
[----:B------:R-:W-:-:S02]  /*3780*/  ISETP.GE.AND P5, PT, R24, R205, PT ;  /* 0x000000cd1800720c */ /* 0x000fc40003fa6270 */
[----:B----4-:R-:W-:Y:S01]  /*3790*/  FSEL R166, R166, -INF , !P0 ;  /* 0xff800000a6a67808 */ /* 0x010fe20004000000 */
[----:B------:R-:W4:Y:S01]  /*37a0*/  MUFU.TANH R169, R81 ;  /* 0x0000005100a97308 */ /* 0x000f220000002400 */
[----:B------:R-:W-:Y:S02]  /*37b0*/  PLOP3.LUT P0, PT, PT, PT, UP0, 0x80, 0x0 ;  /* 0x000000000000781c */ /* 0x000fe40003f0f008 */
[C---:B------:R-:W-:Y:S02]  /*37c0*/  ISETP.LT.OR P2, PT, R10.reuse, R212, P2 ;  /* 0x000000d40a00720c */ /* 0x040fe40001741670 */
[----:B------:R-:W-:Y:S02]  /*37d0*/  ISETP.LT.OR P4, PT, R10, R210, P4 ;  /* 0x000000d20a00720c */ /* 0x000fe40002781670 */
[----:B------:R-:W-:Y:S01]  /*37e0*/  ISETP.LT.OR P1, PT, R9, R212, P1 ;  /* 0x000000d40900720c */ /* 0x000fe20000f21670 */
[----:B------:R-:W1:Y:S01]  /*37f0*/  MUFU.TANH R142, R83 ;  /* 0x00000053008e7308 */ /* 0x000e620000002400 */
[----:B------:R-:W-:-:S02]  /*3800*/  ISETP.LT.OR P6, PT, R22, R210, P6 ;  /* 0x000000d21600720c */ /* 0x000fc400037c1670 */
[C---:B------:R-:W-:Y:S02]  /*3810*/  ISETP.LT.OR P3, PT, R24.reuse, R212, P3 ;  /* 0x000000d41800720c */ /* 0x040fe40001f61670 */
[----:B------:R-:W-:Y:S02]  /*3820*/  ISETP.LT.OR P5, PT, R24, R210, P5 ;  /* 0x000000d21800720c */ /* 0x000fe40002fa1670 */
[C---:B------:R-:W-:Y:S01]  /*3830*/  IADD3 R10, R20.reuse, 0x31, RZ ;  /* 0x00000031140a7810 */ /* 0x040fe20007ffe0ff */
[----:B------:R-:W4:Y:S01]  /*3840*/  MUFU.TANH R143, R76 ;  /* 0x0000004c008f7308 */ /* 0x000f220000002400 */
[C---:B------:R-:W-:Y:S02]  /*3850*/  IADD3 R9, R20.reuse, 0x38, RZ ;  /* 0x0000003814097810 */ /* 0x040fe40007ffe0ff */
[----:B------:R-:W-:Y:S02]  /*3860*/  IADD3 R20, R20, 0x39, RZ ;  /* 0x0000003914147810 */ /* 0x000fe40007ffe0ff */
[----:B-----5:R-:W-:-:S02]  /*3870*/  FSEL R174, R174, -INF , !P6 ;  /* 0xff800000aeae7808 */ /* 0x020fc40007000000 */
[----:B---3--:R-:W-:Y:S01]  /*3880*/  FSEL R159, R159, -INF , !P3 ;  /* 0xff8000009f9f7808 */ /* 0x008fe20005800000 */
[----:B------:R-:W-:Y:S01]  /*3890*/  MUFU.TANH R141, R77 ;  /* 0x0000004d008d7308 */ /* 0x000fe20000002400 */
[----:B------:R-:W-:Y:S02]  /*38a0*/  FSEL R172, R172, -INF , !P5 ;  /* 0xff800000acac7808 */ /* 0x000fe40006800000 */
[----:B------:R-:W-:Y:S02]  /*38b0*/  FSEL R165, R165, -INF , !P2 ;  /* 0xff800000a5a57808 */ /* 0x000fe40005000000 */
[----:B-1----:R-:W-:Y:S02]  /*38c0*/  FSEL R168, R168, -INF , !P4 ;  /* 0xff800000a8a87808 */ /* 0x002fe40006000000 */
[----:B--2---:R-:W-:Y:S01]  /*38d0*/  FSEL R171, R171, -INF , !P1 ;  /* 0xff800000abab7808 */ /* 0x004fe20004800000 */
[----:B------:R-:W1:Y:S01]  /*38e0*/  MUFU.TANH R140, R78 ;  /* 0x0000004e008c7308 */ /* 0x000e620000002400 */
[----:B------:R-:W-:Y:S01]  /*38f0*/  BAR.SYNC.DEFER_BLOCKING 0x0 ;  /* 0x0000000000007b1d */ /* 0x000fe20000010000 */
[----:B------:R-:W-:-:S02]  /*3900*/  ISETP.GE.AND P6, PT, R10, R211, PT ;  /* 0x000000d30a00720c */ /* 0x000fc40003fc6270 */
[----:B------:R-:W-:Y:S02]  /*3910*/  ISETP.GE.AND P3, PT, R10, R205, PT ;  /* 0x000000cd0a00720c */ /* 0x000fe40003f66270 */
[C---:B------:R-:W-:Y:S02]  /*3920*/  ISETP.GE.AND P5, PT, R9.reuse, R211, PT ;  /* 0x000000d30900720c */ /* 0x040fe40003fa6270 */
[----:B------:R-:W2:Y:S01]  /*3930*/  MUFU.TANH R162, R79 ;  /* 0x0000004f00a27308 */ /* 0x000ea20000002400 */
[----:B------:R-:W-:Y:S02]  /*3940*/  ISETP.GE.AND P2, PT, R9, R205, PT ;  /* 0x000000cd0900720c */ /* 0x000fe40003f46270 */
[C---:B------:R-:W-:Y:S02]  /*3950*/  ISETP.GE.AND P4, PT, R20.reuse, R211, PT ;  /* 0x000000d31400720c */ /* 0x040fe40003f86270 */
[----:B------:R-:W-:Y:S02]  /*3960*/  ISETP.GE.AND P1, PT, R20, R205, PT ;  /* 0x000000cd1400720c */ /* 0x000fe40003f26270 */
[----:B------:R-:W-:-:S02]  /*3970*/  ISETP.LT.OR P6, PT, R10, R212, P6 ;  /* 0x000000d40a00720c */ /* 0x000fc400037c1670 */
[----:B------:R-:W-:Y:S02]  /*3980*/  ISETP.LT.OR P3, PT, R10, R210, P3 ;  /* 0x000000d20a00720c */ /* 0x000fe40001f61670 */
[C---:B------:R-:W-:Y:S02]  /*3990*/  ISETP.LT.OR P5, PT, R9.reuse, R212, P5 ;  /* 0x000000d40900720c */ /* 0x040fe40002fa1670 */
[----:B------:R-:W-:Y:S02]  /*39a0*/  ISETP.LT.OR P2, PT, R9, R210, P2 ;  /* 0x000000d20900720c */ /* 0x000fe40001741670 */
[C---:B------:R-:W-:Y:S02]  /*39b0*/  ISETP.LT.OR P4, PT, R20.reuse, R212, P4 ;  /* 0x000000d41400720c */ /* 0x040fe40002781670 */
[----:B------:R-:W-:Y:S02]  /*39c0*/  ISETP.LT.OR P1, PT, R20, R210, P1 ;  /* 0x000000d21400720c */ /* 0x000fe40000f21670 */
[----:B----4-:R-:W-:-:S02]  /*39d0*/  FSEL R169, R169, -INF , !P6 ;  /* 0xff800000a9a97808 */ /* 0x010fc40007000000 */
[----:B------:R-:W-:Y:S02]  /*39e0*/  FSEL R142, R142, -INF , !P3 ;  /* 0xff8000008e8e7808 */ /* 0x000fe40005800000 */
[----:B------:R-:W-:Y:S02]  /*39f0*/  FSEL R143, R143, -INF , !P5 ;  /* 0xff8000008f8f7808 */ /* 0x000fe40006800000 */
[----:B-1----:R-:W-:Y:S02]  /*3a00*/  FSEL R140, R140, -INF , !P2 ;  /* 0xff8000008c8c7808 */ /* 0x002fe40005000000 */
[----:B------:R-:W-:Y:S02]  /*3a10*/  FSEL R141, R141, -INF , !P4 ;  /* 0xff8000008d8d7808 */ /* 0x000fe40006000000 */
[----:B--2---:R-:W-:Y:S01]  /*3a20*/  FSEL R162, R162, -INF , !P1 ;  /* 0xff800000a2a27808 */ /* 0x004fe20004800000 */
        /* <DEDUP_REMOVED lines=24> */
.L_x_277:
[----:B-1----:R-:W-:Y:S02]  /*3bb0*/  FMNMX.FTZ R14, R3, R37, !PT ;  /* 0x00000025030e7209 */ /* 0x002fe40007810000 */
        /* <DEDUP_REMOVED lines=70> */
[----:B------:R-:W2:Y:S01]  /*4020*/  MUFU.EX2 R153, R153 ;  /* 0x0000009900997308 */ /* 0x000ea20000000800 */
[--C-:B------:R-:W-:Y:S01]  /*4030*/  FFMA.FTZ R155, R38, c[0x0][0x23c], -R163.reuse ;  /* 0x00008f00269b7a23 */ /* 0x100fe200000108a3 */
[----:B------:R-:W-:Y:S01]  /*4040*/  LDSM.16.MT88.4 R20, [R196+0x12800] ;  /* 0x01280000c414783b */ /* 0x000fe20000004200 */
[----:B------:R-:W-:-:S02]  /*4050*/  FFMA.FTZ R156, R39, c[0x0][0x23c], -R163 ;  /* 0x00008f00279c7a23 */ /* 0x000fc400000108a3 */
[--C-:B------:R-:W-:Y:S02]  /*4060*/  FFMA.FTZ R157, R4, c[0x0][0x23c], -R163.reuse ;  /* 0x00008f00049d7a23 */ /* 0x100fe400000108a3 */
[--C-:B------:R-:W-:Y:S01]  /*4070*/  FFMA.FTZ R148, R6, c[0x0][0x23c], -R163.reuse ;  /* 0x00008f0006947a23 */ /* 0x100fe200000108a3 */
[----:B------:R-:W-:Y:S01]  /*4080*/  MUFU.EX2 R152, R152 ;  /* 0x0000009800987308 */ /* 0x000fe20000000800 */
[----:B------:R-:W1:Y:S01]  /*4090*/  LDSM.16.MT88.4 R4, [R192+0x16000] ;  /* 0x01600000c004783b */ /* 0x000e620000004200 */
[--C-:B------:R-:W-:Y:S02]  /*40a0*/  FFMA.FTZ R151, R18, c[0x0][0x23c], -R163.reuse ;  /* 0x00008f0012977a23 */ /* 0x100fe400000108a3 */
[--C-:B------:R-:W-:Y:S02]  /*40b0*/  FFMA.FTZ R144, R16, c[0x0][0x23c], -R163.reuse ;  /* 0x00008f0010907a23 */ /* 0x100fe400000108a3 */
[--C-:B------:R-:W-:Y:S01]  /*40c0*/  FFMA.FTZ R0, R8, c[0x0][0x23c], -R163.reuse ;  /* 0x00008f0008007a23 */ /* 0x100fe200000108a3 */
[----:B------:R-:W-:Y:S01]  /*40d0*/  LDSM.16.MT88.4 R16, [R193+0x14800] ;  /* 0x01480000c110783b */ /* 0x000fe20000004200 */
[----:B------:R-:W3:Y:S01]  /*40e0*/  MUFU.EX2 R147, R147 ;  /* 0x0000009300937308 */ /* 0x000ee20000000800 */
[----:B--2---:R-:W-:Y:S01]  /*40f0*/  F2FP.BF16.PACK_AB R96, R153, R154 ;  /* 0x0000009a9960723e */ /* 0x004fe200000010ff */
[----:B------:R-:W-:Y:S01]  /*4100*/  FFMA.FTZ R133, R13, c[0x0][0x23c], -R170 ;  /* 0x00008f000d857a23 */ /* 0x000fe200000108aa */
[----:B------:R-:W2:Y:S01]  /*4110*/  LDSM.16.MT88.4 R8, [R196+0x14800] ;  /* 0x01480000c408783b */ /* 0x000ea20000004200 */
[----:B------:R-:W-:-:S02]  /*4120*/  FFMA.FTZ R149, R12, c[0x0][0x23c], -R163 ;  /* 0x00008f000c957a23 */ /* 0x000fc400000108a3 */
[--C-:B------:R-:W-:Y:S01]  /*4130*/  FFMA.FTZ R158, R167, c[0x0][0x23c], -R170.reuse ;  /* 0x00008f00a79e7a23 */ /* 0x100fe200000108aa */
[----:B------:R-:W1:Y:S01]  /*4140*/  LDSM.16.MT88.4 R12, [R192+0x14800] ;  /* 0x01480000c00c783b */ /* 0x000e620000004200 */
[----:B------:R-:W-:Y:S01]  /*4150*/  MUFU.EX2 R155, R155 ;  /* 0x0000009b009b7308 */ /* 0x000fe20000000800 */
[--C-:B------:R-:W-:Y:S02]  /*4160*/  FFMA.FTZ R160, R165, c[0x0][0x23c], -R170.reuse ;  /* 0x00008f00a5a07a23 */ /* 0x100fe400000108aa */
[--C-:B------:R-:W-:Y:S02]  /*4170*/  FFMA.FTZ R161, R161, c[0x0][0x23c], -R170.reuse ;  /* 0x00008f00a1a17a23 */ /* 0x100fe400000108aa */
[----:B------:R-:W-:Y:S02]  /*4180*/  FFMA.FTZ R159, R159, c[0x0][0x23c], -R170 ;  /* 0x00008f009f9f7a23 */ /* 0x000fe400000108aa */
[--C-:B------:R-:W-:Y:S01]  /*4190*/  FFMA.FTZ R164, R164, c[0x0][0x23c], -R163.reuse ;  /* 0x00008f00a4a47a23 */ /* 0x100fe200000108a3 */
[----:B------:R-:W4:Y:S01]  /*41a0*/  MUFU.EX2 R156, R156 ;  /* 0x0000009c009c7308 */ /* 0x000f220000000800 */
        /* <DEDUP_REMOVED lines=21> */
[----:B------:R-:W3:Y:S01]  /*4300*/  MUFU.EX2 R145, R145 ;  /* 0x0000009100917308 */ /* 0x000ee20000000800 */
        /* <DEDUP_REMOVED lines=25> */
[C---:B-1----:R-:W-:Y:S02]  /*44a0*/  HMMA.16816.F32.BF16 R76, R96.reuse, R80, RZ ;  /* 0x00000050604c723c */ /* 0x042fe400000418ff */
[----:B------:R-:W1:Y:S06]  /*44b0*/  MUFU.EX2 R165, R165 ;  /* 0x000000a500a57308 */ /* 0x000e6c0000000800 */
        /* <DEDUP_REMOVED lines=33> */
[----:B--2---:R-:W-:Y:S01]  /*46d0*/  HMMA.16816.F32.BF16 R36, R4, R8, R36 ;  /* 0x000000080424723c */ /* 0x004fe20000041824 */
[----:B------:R-:W-:-:S07]  /*46e0*/  FADD.FTZ R149, R0, R149 ;  /* 0x0000009500957221 */ /* 0x000fce0000010000 */
[C---:B------:R-:W-:Y:S01]  /*46f0*/  HMMA.16816.F32.BF16 R40, R4.reuse, R10, R40 ;  /* 0x0000000a0428723c */ /* 0x040fe20000041828 */
[----:B------:R-:W2:Y:S07]  /*4700*/  LDSM.16.MT88.4 R8, [R194+0x16800] ;  /* 0x01680000c208783b */ /* 0x000eae0000004200 */
        /* <DEDUP_REMOVED lines=30> */
[C---:B-1----:R-:W-:Y:S08]  /*48f0*/  HMMA.16816.F32.BF16 R92, R4.reuse, R12, R92 ;  /* 0x0000000c045c723c */ /* 0x042ff0000004185c */
[----:B------:R-:W-:Y:S01]  /*4900*/  HMMA.16816.F32.BF16 R96, R4, R14, R96 ;  /* 0x0000000e0460723c */ /* 0x000fe20000041860 */
[----:B------:R-:W1:Y:S06]  /*4910*/  LDSM.16.MT88.4 R12, [R196+0x15000] ;  /* 0x01500000c40c783b */ /* 0x000e6c0000004200 */
        /* <DEDUP_REMOVED lines=21> */
[C---:B------:R-:W-:Y:S08]  /*4a70*/  HMMA.16816.F32.BF16 R68, R4.reuse, R20, R68 ;  /* 0x000000140444723c */ /* 0x040ff00000041844 */
        /* <DEDUP_REMOVED lines=9> */
[C---:B------:R-:W-:Y:S01]  /*4b10*/  HMMA.16816.F32.BF16 R72, R4.reuse, R22, R72 ;  /* 0x000000160448723c */ /* 0x040fe20000041848 */
[----:B------:R-:W-:Y:S07]  /*4b20*/  LDSM.16.MT88.4 R20, [R192+0x15800] ;  /* 0x01580000c014783b */ /* 0x000fee0000004200 */
        /* <DEDUP_REMOVED lines=74> */
[----:B------:R-:W-:-:S04]  /*4fd0*/  LEA.HI.X R9, R0, c[0x0][0x174], R5, 0x1, P1 ;  /* 0x00005d0000097a11 */ /* 0x000fc800008f0c05 */
[----:B------:R-:W-:Y:S01]  /*4fe0*/  IADD3.X R11, R9, R7, R2, P0, !PT ;  /* 0x00000007090b7210 */ /* 0x000fe200007fe402 */
        /* <DEDUP_REMOVED lines=13> */
[----:B------:R-:W5:Y:S04]  /*50c0*/  LDSM.16.M88.4 R20, [R201+0xd800] ;  /* 0x00d80000c914783b */ /* 0x000f680000000200 */
[----:B------:R-:W-:Y:S04]  /*50d0*/  LDSM.16.M88.4 R32, [R200] ;  /* 0x00000000c820783b */ /* 0x000fe80000000200 */
[----:B------:R-:W4:Y:S04]  /*50e0*/  LDSM.16.M88.4 R4, [R199] ;  /* 0x00000000c704783b */ /* 0x000f280000000200 */
[----:B------:R-:W4:Y:S04]  /*50f0*/  LDSM.16.M88.4 R160, [R190] ;  /* 0x00000000bea0783b */ /* 0x000f280000000200 */
[----:B------:R-:W5:Y:S04]  /*5100*/  LDSM.16.M88.4 R156, [R189] ;  /* 0x00000000bd9c783b */ /* 0x000f680000000200 */
[----:B------:R-:W5:Y:S04]  /*5110*/  LDSM.16.M88.4 R176, [R191] ;  /* 0x00000000bfb0783b */ /* 0x000f680000000200 */
[----:B------:R-:W-:Y:S01]  /*5120*/  LDSM.16.M88.4 R16, [R198] ;  /* 0x00000000c610783b */ /* 0x000fe20000000200 */
[C---:B--2---:R-:W-:Y:S03]  /*5130*/  HMMA.16816.F32.BF16 R12, R164.reuse, R28, RZ ;  /* 0x0000001ca40c723c */ /* 0x044fe600000418ff */
[----:B-1----:R-:W1:Y:S04]  /*5140*/  LDSM.16.M88.4 R8, [R195+0xc000] ;  /* 0x00c00000c308783b */ /* 0x002e680000000200 */
[----:B------:R-:W2:Y:S01]  /*5150*/  LDSM.16.M88.4 R136, [R195+0xd000] ;  /* 0x00d00000c388783b */ /* 0x000ea20000000200 */
[C---:B------:R-:W-:Y:S03]  /*5160*/  HMMA.16816.F32.BF16 R28, R164.reuse, R30, RZ ;  /* 0x0000001ea41c723c */ /* 0x040fe600000418ff */
[----:B------:R-:W-:Y:S04]  /*5170*/  LDSM.16.M88.4 R152, [R195+0xc800] ;  /* 0x00c80000c398783b */ /* 0x000fe80000000200 */
[----:B------:R-:W-:Y:S01]  /*5180*/  LDSM.16.M88.4 R172, [R197] ;  /* 0x00000000c5ac783b */ /* 0x000fe20000000200 */
[C---:B---3--:R-:W-:Y:S03]  /*5190*/  HMMA.16816.F32.BF16 R24, R164.reuse, R148, RZ ;  /* 0x00000094a418723c */ /* 0x048fe600000418ff */
[----:B------:R-:W-:Y:S04]  /*51a0*/  LDSM.16.M88.4 R228, [R183] ;  /* 0x00000000b7e4783b */ /* 0x000fe80000000200 */
[----:B------:R-:W-:Y:S01]  /*51b0*/  LDSM.16.M88.4 R224, [R201+0x10800] ;  /* 0x01080000c9e0783b */ /* 0x000fe20000000200 */
[C---:B----4-:R-:W-:Y:S03]  /*51c0*/  HMMA.16816.F32.BF16 R144, R164.reuse, R140, RZ ;  /* 0x0000008ca490723c */ /* 0x050fe600000418ff */
[----:B------:R-:W0:Y:S05]  /*51d0*/  LDGDEPBAR ;  /* 0x00000000000079af */ /* 0x000e2a0000000000 */
[C---:B------:R-:W-:Y:S08]  /*51e0*/  HMMA.16816.F32.BF16 R148, R164.reuse, R150, RZ ;  /* 0x00000096a494723c */ /* 0x040ff000000418ff */
[C---:B------:R-:W-:Y:S08]  /*51f0*/  HMMA.16816.F32.BF16 R140, R164.reuse, R142, RZ ;  /* 0x0000008ea48c723c */ /* 0x040ff000000418ff */
[C---:B-----5:R-:W-:Y:S08]  /*5200*/  HMMA.16816.F32.BF16 R168, R164.reuse, R20, RZ ;  /* 0x00000014a4a8723c */ /* 0x060ff000000418ff */
[----:B------:R-:W-:Y:S01]  /*5210*/  HMMA.16816.F32.BF16 R164, R164, R22, RZ ;  /* 0x00000016a4a4723c */ /* 0x000fe200000418ff */
[----:B------:R-:W3:Y:S07]  /*5220*/  LDSM.16.M88.4 R20, [R195+0xd800] ;  /* 0x00d80000c314783b */ /* 0x000eee0000000200 */
[C---:B------:R-:W-:Y:S08]  /*5230*/  HMMA.16816.F32.BF16 R12, R32.reuse, R4, R12 ;  /* 0x00000004200c723c */ /* 0x040ff0000004180c */
[C---:B------:R-:W-:Y:S01]  /*5240*/  HMMA.16816.F32.BF16 R28, R32.reuse, R6, R28 ;  /* 0x00000006201c723c */ /* 0x040fe2000004181c */
[----:B------:R-:W4:Y:S07]  /*5250*/  LDSM.16.M88.4 R4, [R188] ;  /* 0x00000000bc04783b */ /* 0x000f2e0000000200 */
        /* <DEDUP_REMOVED lines=8> */
[----:B------:R-:W-:Y:S04]  /*52e0*/  LDSM.16.M88.4 R32, [R188+0x800] ;  /* 0x00080000bc20783b */ /* 0x000fe80000000200 */
[----:B------:R-:W-:Y:S03]  /*52f0*/  LDSM.16.M88.4 R176, [R188+0x1800] ;  /* 0x00180000bcb0783b */ /* 0x000fe60000000200 */
[C---:B-1----:R-:W-:Y:S08]  /*5300*/  HMMA.16816.F32.BF16 R12, R16.reuse, R8, R12 ;  /* 0x00000008100c723c */ /* 0x042ff0000004180c */
[C---:B------:R-:W-:Y:S01]  /*5310*/  HMMA.16816.F32.BF16 R28, R16.reuse, R10, R28 ;  /* 0x0000000a101c723c */ /* 0x040fe2000004181c */
[----:B------:R-:W1:Y:S07]  /*5320*/  LDSM.16.M88.4 R8, [R188+0x1000] ;  /* 0x00100000bc08783b */ /* 0x000e6e0000000200 */
[C---:B--2---:R-:W-:Y:S08]  /*5330*/  HMMA.16816.F32.BF16 R144, R16.reuse, R136, R144 ;  /* 0x000000881090723c */ /* 0x044ff00000041890 */
[C---:B------:R-:W-:Y:S01]  /*5340*/  HMMA.16816.F32.BF16 R140, R16.reuse, R138, R140 ;  /* 0x0000008a108c723c */ /* 0x040fe2000004188c */
[----:B------:R-:W-:Y:S07]  /*5350*/  LDSM.16.M88.4 R136, [R186] ;  /* 0x00000000ba88783b */ /* 0x000fee0000000200 */
[C---:B---3--:R-:W-:Y:S08]  /*5360*/  HMMA.16816.F32.BF16 R168, R16.reuse, R20, R168 ;  /* 0x0000001410a8723c */ /* 0x048ff000000418a8 */
[C---:B------:R-:W-:Y:S01]  /*5370*/  HMMA.16816.F32.BF16 R164, R16.reuse, R22, R164 ;  /* 0x0000001610a4723c */ /* 0x040fe200000418a4 */
[----:B------:R-:W2:Y:S07]  /*5380*/  LDSM.16.M88.4 R20, [R201+0xe000] ;  /* 0x00e00000c914783b */ /* 0x000eae0000000200 */
[C---:B------:R-:W-:Y:S08]  /*5390*/  HMMA.16816.F32.BF16 R24, R16.reuse, R152, R24 ;  /* 0x000000981018723c */ /* 0x040ff00000041818 */
[----:B------:R-:W-:Y:S01]  /*53a0*/  HMMA.16816.F32.BF16 R148, R16, R154, R148 ;  /* 0x0000009a1094723c */ /* 0x000fe20000041894 */
[----:B------:R-:W-:Y:S04]  /*53b0*/  LDSM.16.M88.4 R16, [R201+0xe800] ;  /* 0x00e80000c910783b */ /* 0x000fe80000000200 */
[----:B------:R-:W-:Y:S03]  /*53c0*/  LDSM.16.M88.4 R152, [R187] ;  /* 0x00000000bb98783b */ /* 0x000fe60000000200 */
[C---:B----4-:R-:W-:Y:S08]  /*53d0*/  HMMA.16816.F32.BF16 R12, R172.reuse, R4, R12 ;  /* 0x00000004ac0c723c */ /* 0x050ff0000004180c */
[C---:B------:R-:W-:Y:S01]  /*53e0*/  HMMA.16816.F32.BF16 R28, R172.reuse, R6, R28 ;  /* 0x00000006ac1c723c */ /* 0x040fe2000004181c */
[----:B------:R-:W3:Y:S07]  /*53f0*/  LDSM.16.M88.4 R4, [R201+0xf000] ;  /* 0x00f00000c904783b */ /* 0x000eee0000000200 */
[C---:B-1----:R-:W-:Y:S08]  /*5400*/  HMMA.16816.F32.BF16 R144, R172.reuse, R8, R144 ;  /* 0x00000008ac90723c */ /* 0x042ff00000041890 */
[C---:B------:R-:W-:Y:S01]  /*5410*/  HMMA.16816.F32.BF16 R140, R172.reuse, R10, R140 ;  /* 0x0000000aac8c723c */ /* 0x040fe2000004188c */
[----:B------:R-:W1:Y:S07]  /*5420*/  LDSM.16.M88.4 R8, [R200+0x4000] ;  /* 0x00400000c808783b */ /* 0x000e6e0000000200 */
[C---:B------:R-:W-:Y:S08]  /*5430*/  HMMA.16816.F32.BF16 R24, R172.reuse, R32, R24 ;  /* 0x00000020ac18723c */ /* 0x040ff00000041818 */
[----:B------:R-:W-:Y:S01]  /*5440*/  HMMA.16816.F32.BF16 R148, R172, R34, R148 ;  /* 0x00000022ac94723c */ /* 0x000fe20000041894 */
[----:B------:R-:W-:Y:S07]  /*5450*/  LDSM.16.M88.4 R32, [R185] ;  /* 0x00000000b920783b */ /* 0x000fee0000000200 */
[C---:B--2---:R-:W-:Y:S08]  /*5460*/  HMMA.16816.F32.BF16 R12, R156.reuse, R20, R12 ;  /* 0x000000149c0c723c */ /* 0x044ff0000004180c */
[C---:B------:R-:W-:Y:S01]  /*5470*/  HMMA.16816.F32.BF16 R28, R156.reuse, R22, R28 ;  /* 0x000000169c1c723c */ /* 0x040fe2000004181c */
[----:B------:R-:W-:Y:S07]  /*5480*/  LDSM.16.M88.4 R20, [R198+0x4000] ;  /* 0x00400000c614783b */ /* 0x000fee0000000200 */
[C---:B---3--:R-:W-:Y:S08]  /*5490*/  HMMA.16816.F32.BF16 R144, R156.reuse, R4, R144 ;  /* 0x000000049c90723c */ /* 0x048ff00000041890 */
[----:B------:R-:W-:Y:S01]  /*54a0*/  HMMA.16816.F32.BF16 R140, R156, R6, R140 ;  /* 0x000000069c8c723c */ /* 0x000fe2000004188c */
[----:B------:R-:W2:Y:S07]  /*54b0*/  LDSM.16.M88.4 R4, [R195+0xe000] ;  /* 0x00e00000c304783b */ /* 0x000eae0000000200 */
[C---:B------:R-:W-:Y:S08]  /*54c0*/  HMMA.16816.F32.BF16 R168, R172.reuse, R176, R168 ;  /* 0x000000b0aca8723c */ /* 0x040ff000000418a8 */
[----:B------:R-:W-:Y:S01]  /*54d0*/  HMMA.16816.F32.BF16 R164, R172, R178, R164 ;  /* 0x000000b2aca4723c */ /* 0x000fe200000418a4 */
[----:B------:R-:W-:Y:S04]  /*54e0*/  LDSM.16.M88.4 R176, [R197+0x4000] ;  /* 0x00400000c5b0783b */ /* 0x000fe80000000200 */
[----:B------:R-:W-:Y:S03]  /*54f0*/  LDSM.16.M88.4 R172, [R188+0x3800] ;  /* 0x00380000bcac783b */ /* 0x000fe60000000200 */
[C---:B------:R-:W-:Y:S08]  /*5500*/  HMMA.16816.F32.BF16 R24, R156.reuse, R16, R24 ;  /* 0x000000109c18723c */ /* 0x040ff00000041818 */
[----:B------:R-:W-:Y:S01]  /*5510*/  HMMA.16816.F32.BF16 R148, R156, R18, R148 ;  /* 0x000000129c94723c */ /* 0x000fe20000041894 */
[----:B------:R-:W3:Y:S07]  /*5520*/  LDSM.16.M88.4 R16, [R184] ;  /* 0x00000000b810783b */ /* 0x000eee0000000200 */
[C---:B-1----:R-:W-:Y:S08]  /*5530*/  HMMA.16816.F32.BF16 R12, R8.reuse, R152, R12 ;  /* 0x00000098080c723c */ /* 0x042ff0000004180c */
[----:B------:R-:W-:Y:S01]  /*5540*/  HMMA.16816.F32.BF16 R28, R8, R154, R28 ;  /* 0x0000009a081c723c */ /* 0x000fe2000004181c */
[----:B------:R-:W1:Y:S07]  /*5550*/  LDSM.16.M88.4 R152, [R188+0x2000] ;  /* 0x00200000bc98783b */ /* 0x000e6e0000000200 */
[C---:B------:R-:W-:Y:S08]  /*5560*/  HMMA.16816.F32.BF16 R168, R156.reuse, R160, R168 ;  /* 0x000000a09ca8723c */ /* 0x040ff000000418a8 */
[----:B------:R-:W-:Y:S01]  /*5570*/  HMMA.16816.F32.BF16 R164, R156, R162, R164 ;  /* 0x000000a29ca4723c */ /* 0x000fe200000418a4 */
[----:B------:R-:W-:Y:S04]  /*5580*/  LDSM.16.M88.4 R160, [R202+0x8000] ;  /* 0x00800000caa0783b */ /* 0x000fe80000000200 */
[----:B------:R-:W-:Y:S03]  /*5590*/  LDSM.16.M88.4 R156, [R195+0xf000] ;  /* 0x00f00000c39c783b */ /* 0x000fe60000000200 */
[C---:B------:R-:W-:Y:S08]  /*55a0*/  HMMA.16816.F32.BF16 R24, R8.reuse, R136, R24 ;  /* 0x000000880818723c */ /* 0x040ff00000041818 */
[----:B------:R-:W-:Y:S01]  /*55b0*/  HMMA.16816.F32.BF16 R148, R8, R138, R148 ;  /* 0x0000008a0894723c */ /* 0x000fe20000041894 */
[----:B------:R-:W4:Y:S07]  /*55c0*/  LDSM.16.M88.4 R136, [R195+0xe800] ;  /* 0x00e80000c388783b */ /* 0x000f2e0000000200 */
[C---:B--2---:R-:W-:Y:S08]  /*55d0*/  HMMA.16816.F32.BF16 R12, R20.reuse, R4, R12 ;  /* 0x00000004140c723c */ /* 0x044ff0000004180c */
[----:B------:R-:W-:Y:S01]  /*55e0*/  HMMA.16816.F32.BF16 R28, R20, R6, R28 ;  /* 0x00000006141c723c */ /* 0x000fe2000004181c */
[----:B------:R-:W2:Y:S07]  /*55f0*/  LDSM.16.M88.4 R4, [R201+0x10000] ;  /* 0x01000000c904783b */ /* 0x000eae0000000200 */
[C---:B------:R-:W-:Y:S08]  /*5600*/  HMMA.16816.F32.BF16 R144, R8.reuse, R32, R144 ;  /* 0x000000200890723c */ /* 0x040ff00000041890 */
[C---:B------:R-:W-:Y:S01]  /*5610*/  HMMA.16816.F32.BF16 R140, R8.reuse, R34, R140 ;  /* 0x00000022088c723c */ /* 0x040fe2000004188c */
[----:B------:R-:W5:Y:S07]  /*5620*/  LDSM.16.M88.4 R32, [R195+0xf800] ;  /* 0x00f80000c320783b */ /* 0x000f6e0000000200 */
[C---:B---3--:R-:W-:Y:S08]  /*5630*/  HMMA.16816.F32.BF16 R168, R8.reuse, R16, R168 ;  /* 0x0000001008a8723c */ /* 0x048ff000000418a8 */
[----:B------:R-:W-:Y:S01]  /*5640*/  HMMA.16816.F32.BF16 R164, R8, R18, R164 ;  /* 0x0000001208a4723c */ /* 0x000fe200000418a4 */
[----:B------:R-:W3:Y:S04]  /*5650*/  LDSM.16.M88.4 R16, [R188+0x2800] ;  /* 0x00280000bc10783b */ /* 0x000ee80000000200 */
[----:B------:R-:W-:Y:S03]  /*5660*/  LDSM.16.M88.4 R8, [R188+0x3000] ;  /* 0x00300000bc08783b */ /* 0x000fe60000000200 */
[----:B-1----:R-:W-:Y:S08]  /*5670*/  HMMA.16816.F32.BF16 R12, R176, R152, R12 ;  /* 0x00000098b00c723c */ /* 0x002ff0000004180c */
[C---:B----4-:R-:W-:Y:S08]  /*5680*/  HMMA.16816.F32.BF16 R24, R20.reuse, R136, R24 ;  /* 0x000000881418723c */ /* 0x050ff00000041818 */
[----:B------:R-:W-:Y:S01]  /*5690*/  HMMA.16816.F32.BF16 R148, R20, R138, R148 ;  /* 0x0000008a1494723c */ /* 0x000fe20000041894 */
[----:B------:R-:W1:Y:S07]  /*56a0*/  LDSM.16.M88.4 R136, [R200+0x8000] ;  /* 0x00800000c888783b */ /* 0x000e6e0000000200 */
[----:B--2---:R-:W-:Y:S08]  /*56b0*/  HMMA.16816.F32.BF16 R12, R160, R4, R12 ;  /* 0x00000004a00c723c */ /* 0x004ff0000004180c */
[----:B------:R-:W-:Y:S01]  /*56c0*/  HMMA.16816.F32.BF16 R28, R176, R154, R28 ;  /* 0x0000009ab01c723c */ /* 0x000fe2000004181c */
[----:B------:R-:W-:Y:S07]  /*56d0*/  LDSM.16.M88.4 R152, [R201+0x11800] ;  /* 0x01180000c998783b */ /* 0x000fee0000000200 */
[C---:B------:R-:W-:Y:S08]  /*56e0*/  HMMA.16816.F32.BF16 R144, R20.reuse, R156, R144 ;  /* 0x0000009c1490723c */ /* 0x040ff00000041890 */
[C---:B------:R-:W-:Y:S01]  /*56f0*/  HMMA.16816.F32.BF16 R140, R20.reuse, R158, R140 ;  /* 0x0000009e148c723c */ /* 0x040fe2000004188c */
[----:B------:R-:W-:Y:S07]  /*5700*/  LDSM.16.M88.4 R156, [R201+0x11000] ;  /* 0x01100000c99c783b */ /* 0x000fee0000000200 */
[C---:B-----5:R-:W-:Y:S08]  /*5710*/  HMMA.16816.F32.BF16 R168, R20.reuse, R32, R168 ;  /* 0x0000002014a8723c */ /* 0x060ff000000418a8 */
[----:B------:R-:W-:Y:S01]  /*5720*/  HMMA.16816.F32.BF16 R164, R20, R34, R164 ;  /* 0x0000002214a4723c */ /* 0x000fe200000418a4 */
[----:B------:R-:W-:Y:S04]  /*5730*/  LDSM.16.M88.4 R20, [R198+0x8000] ;  /* 0x00800000c614783b */ /* 0x000fe80000000200 */
[----:B------:R-:W-:Y:S03]  /*5740*/  LDSM.16.M88.4 R32, [R182] ;  /* 0x00000000b620783b */ /* 0x000fe60000000200 */
[C---:B---3--:R-:W-:Y:S08]  /*5750*/  HMMA.16816.F32.BF16 R24, R176.reuse, R16, R24 ;  /* 0x00000010b018723c */ /* 0x048ff00000041818 */
[----:B------:R-:W-:Y:S01]  /*5760*/  HMMA.16816.F32.BF16 R148, R176, R18, R148 ;  /* 0x00000012b094723c */ /* 0x000fe20000041894 */
[----:B------:R-:W2:Y:S07]  /*5770*/  LDSM.16.M88.4 R16, [R195+0x10000] ;  /* 0x01000000c310783b */ /* 0x000eae0000000200 */
[----:B-1----:R-:W-:Y:S08]  /*5780*/  HMMA.16816.F32.BF16 R12, R136, R228, R12 ;  /* 0x000000e4880c723c */ /* 0x002ff0000004180c */
[----:B------:R-:W-:Y:S01]  /*5790*/  HMMA.16816.F32.BF16 R28, R160, R6, R28 ;  /* 0x00000006a01c723c */ /* 0x000fe2000004181c */
[----:B------:R-:W-:Y:S07]  /*57a0*/  LDSM.16.M88.4 R4, [R188+0x4000] ;  /* 0x00400000bc04783b */ /* 0x000fee0000000200 */
[C---:B------:R-:W-:Y:S08]  /*57b0*/  HMMA.16816.F32.BF16 R144, R176.reuse, R8, R144 ;  /* 0x00000008b090723c */ /* 0x040ff00000041890 */
[----:B------:R-:W-:Y:S01]  /*57c0*/  HMMA.16816.F32.BF16 R140, R176, R10, R140 ;  /* 0x0000000ab08c723c */ /* 0x000fe2000004188c */
[----:B------:R-:W1:Y:S07]  /*57d0*/  LDSM.16.M88.4 R8, [R197+0x8000] ;  /* 0x00800000c508783b */ /* 0x000e6e0000000200 */
[----:B------:R-:W-:Y:S08]  /*57e0*/  HMMA.16816.F32.BF16 R24, R160, R224, R24 ;  /* 0x000000e0a018723c */ /* 0x000ff00000041818 */
[----:B--2---:R-:W-:Y:S08]  /*57f0*/  HMMA.16816.F32.BF16 R12, R20, R16, R12 ;  /* 0x00000010140c723c */ /* 0x004ff0000004180c */
[----:B------:R-:W-:Y:S08]  /*5800*/  HMMA.16816.F32.BF16 R148, R160, R226, R148 ;  /* 0x000000e2a094723c */ /* 0x000ff00000041894 */
[----:B------:R-:W-:Y:S01]  /*5810*/  HMMA.16816.F32.BF16 R28, R136, R230, R28 ;  /* 0x000000e6881c723c */ /* 0x000fe2000004181c */
[----:B------:R-:W2:Y:S07]  /*5820*/  LDSM.16.M88.4 R228, [R195+0x10800] ;  /* 0x01080000c3e4783b */ /* 0x000eae0000000200 */
[----:B------:R-:W-:Y:S08]  /*5830*/  HMMA.16816.F32.BF16 R168, R176, R172, R168 ;  /* 0x000000acb0a8723c */ /* 0x000ff000000418a8 */
[----:B------:R-:W-:Y:S08]  /*5840*/  HMMA.16816.F32.BF16 R24, R136, R32, R24 ;  /* 0x000000208818723c */ /* 0x000ff00000041818 */
[----:B-1----:R-:W-:Y:S08]  /*5850*/  HMMA.16816.F32.BF16 R12, R8, R4, R12 ;  /* 0x00000004080c723c */ /* 0x002ff0000004180c */
[----:B------:R-:W-:Y:S01]  /*5860*/  HMMA.16816.F32.BF16 R148, R136, R34, R148 ;  /* 0x000000228894723c */ /* 0x000fe20000041894 */
[----:B------:R-:W1:Y:S07]  /*5870*/  LDSM.16.M88.4 R32, [R181] ;  /* 0x00000000b520783b */ /* 0x000e6e0000000200 */
[----:B------:R-:W-:Y:S01]  /*5880*/  HMMA.16816.F32.BF16 R28, R20, R18, R28 ;  /* 0x00000012141c723c */ /* 0x000fe2000004181c */
[----:B------:R-:W3:Y:S07]  /*5890*/  LDSM.16.M88.4 R16, [R188+0x4800] ;  /* 0x00480000bc10783b */ /* 0x000eee0000000200 */
[----:B------:R-:W-:Y:S01]  /*58a0*/  HMMA.16816.F32.BF16 R144, R160, R156, R144 ;  /* 0x0000009ca090723c */ /* 0x000fe20000041890 */
[----:B------:R-:W-:-:S02]  /*58b0*/  FMUL.FTZ R0, R12, c[0x0][0x2ec] ;  /* 0x0000bb000c007a20 */ /* 0x000fc40000410000 */
[----:B------:R-:W-:Y:S02]  /*58c0*/  FMUL.FTZ R2, R13, c[0x0][0x2ec] ;  /* 0x0000bb000d027a20 */ /* 0x000fe40000410000 */
[----:B------:R-:W-:Y:S02]  /*58d0*/  FMUL.FTZ R133, R14, c[0x0][0x2ec] ;  /* 0x0000bb000e857a20 */ /* 0x000fe40000410000 */
[----:B------:R-:W4:Y:S01]  /*58e0*/  MUFU.TANH R0, R0 ;  /* 0x0000000000007308 */ /* 0x000f220000002400 */
[C---:B------:R-:W-:Y:S07]  /*58f0*/  HMMA.16816.F32.BF16 R168, R160.reuse, R152, R168 ;  /* 0x00000098a0a8723c */ /* 0x040fee00000418a8 */
[----:B------:R-:W-:Y:S01]  /*5900*/  FMUL.FTZ R152, R15, c[0x0][0x2ec] ;  /* 0x0000bb000f987a20 */ /* 0x000fe20000410000 */
[----:B------:R-:W-:Y:S01]  /*5910*/  HMMA.16816.F32.BF16 R140, R160, R158, R140 ;  /* 0x0000009ea08c723c */ /* 0x000fe2000004188c */
[----:B------:R-:W5:Y:S01]  /*5920*/  LDSM.16.M88.4 R12, [R180] ;  /* 0x00000000b40c783b */ /* 0x000f620000000200 */
[----:B------:R-:W-:Y:S06]  /*5930*/  MUFU.TANH R2, R2 ;  /* 0x0000000200027308 */ /* 0x000fec0000002400 */
[C---:B--2---:R-:W-:Y:S02]  /*5940*/  HMMA.16816.F32.BF16 R24, R20.reuse, R228, R24 ;  /* 0x000000e41418723c */ /* 0x044fe40000041818 */
[----:B------:R-:W2:Y:S06]  /*5950*/  MUFU.TANH R152, R152 ;  /* 0x0000009800987308 */ /* 0x000eac0000002400 */
[----:B------:R-:W-:Y:S02]  /*5960*/  HMMA.16816.F32.BF16 R148, R20, R230, R148 ;  /* 0x000000e61494723c */ /* 0x000fe40000041894 */
[----:B------:R-:W-:Y:S06]  /*5970*/  MUFU.TANH R133, R133 ;  /* 0x0000008500857308 */ /* 0x000fec0000002400 */
[----:B------:R-:W-:Y:S01]  /*5980*/  HMMA.16816.F32.BF16 R28, R8, R6, R28 ;  /* 0x00000006081c723c */ /* 0x000fe2000004181c */
[----:B------:R-:W2:Y:S07]  /*5990*/  LDSM.16.M88.4 R4, [R195+0x11000] ;  /* 0x01100000c304783b */ /* 0x000eae0000000200 */
[----:B------:R-:W-:Y:S08]  /*59a0*/  HMMA.16816.F32.BF16 R164, R176, R174, R164 ;  /* 0x000000aeb0a4723c */ /* 0x000ff000000418a4 */
[----:B-1----:R-:W-:Y:S08]  /*59b0*/  HMMA.16816.F32.BF16 R144, R136, R32, R144 ;  /* 0x000000208890723c */ /* 0x002ff00000041890 */
[----:B---3--:R-:W-:Y:S01]  /*59c0*/  HMMA.16816.F32.BF16 R24, R8, R16, R24 ;  /* 0x000000100818723c */ /* 0x008fe20000041818 */
[----:B------:R-:W-:-:S02]  /*59d0*/  FMUL.FTZ R28, R28, c[0x0][0x2ec] ;  /* 0x0000bb001c1c7a20 */ /* 0x000fc40000410000 */
[----:B------:R-:W-:Y:S02]  /*59e0*/  FMUL.FTZ R29, R29, c[0x0][0x2ec] ;  /* 0x0000bb001d1d7a20 */ /* 0x000fe40000410000 */
[----:B------:R-:W-:Y:S02]  /*59f0*/  FMUL.FTZ R30, R30, c[0x0][0x2ec] ;  /* 0x0000bb001e1e7a20 */ /* 0x000fe40000410000 */
[----:B------:R-:W1:Y:S01]  /*5a00*/  MUFU.TANH R28, R28 ;  /* 0x0000001c001c7308 */ /* 0x000e620000002400 */
[----:B------:R-:W-:Y:S01]  /*5a10*/  HMMA.16816.F32.BF16 R140, R136, R34, R140 ;  /* 0x00000022888c723c */ /* 0x000fe2000004188c */
[----:B------:R-:W-:Y:S01]  /*5a20*/  LDSM.16.M88.4 R32, [R188+0x5000] ;  /* 0x00500000bc20783b */ /* 0x000fe20000000200 */
[----:B------:R-:W-:-:S05]  /*5a30*/  FMUL.FTZ R31, R31, c[0x0][0x2ec] ;  /* 0x0000bb001f1f7a20 */ /* 0x000fca0000410000 */
[----:B------:R-:W-:Y:S01]  /*5a40*/  MUFU.TANH R29, R29 ;  /* 0x0000001d001d7308 */ /* 0x000fe20000002400 */
[----:B------:R-:W-:Y:S01]  /*5a50*/  HMMA.16816.F32.BF16 R148, R8, R18, R148 ;  /* 0x000000120894723c */ /* 0x000fe20000041894 */
[----:B------:R-:W3:Y:S06]  /*5a60*/  LDSM.16.M88.4 R16, [R195+0x11800] ;  /* 0x01180000c310783b */ /* 0x000eec0000000200 */
[----:B------:R-:W1:Y:S01]  /*5a70*/  MUFU.TANH R30, R30 ;  /* 0x0000001e001e7308 */ /* 0x000e620000002400 */
[----:B------:R-:W-:Y:S01]  /*5a80*/  HMMA.16816.F32.BF16 R164, R160, R154, R164 ;  /* 0x0000009aa0a4723c */ /* 0x000fe200000418a4 */
[----:B------:R-:W-:-:S02]  /*5a90*/  FMUL.FTZ R24, R24, c[0x0][0x2ec] ;  /* 0x0000bb0018187a20 */ /* 0x000fc40000410000 */
[----:B------:R-:W-:-:S04]  /*5aa0*/  FMUL.FTZ R25, R25, c[0x0][0x2ec] ;  /* 0x0000bb0019197a20 */ /* 0x000fc80000410000 */
[----:B------:R-:W1:Y:S01]  /*5ab0*/  MUFU.TANH R31, R31 ;  /* 0x0000001f001f7308 */ /* 0x000e620000002400 */
[----:B-----5:R-:W-:Y:S07]  /*5ac0*/  HMMA.16816.F32.BF16 R168, R136, R12, R168 ;  /* 0x0000000c88a8723c */ /* 0x020fee00000418a8 */
[----:B------:R-:W-:Y:S01]  /*5ad0*/  FMUL.FTZ R12, R26, c[0x0][0x2ec] ;  /* 0x0000bb001a0c7a20 */ /* 0x000fe20000410000 */
[----:B--2---:R-:W-:Y:S01]  /*5ae0*/  HMMA.16816.F32.BF16 R144, R20, R4, R144 ;  /* 0x000000041490723c */ /* 0x004fe20000041890 */
[----:B------:R-:W2:Y:S01]  /*5af0*/  MUFU.TANH R24, R24 ;  /* 0x0000001800187308 */ /* 0x000ea20000002400 */
[----:B------:R-:W-:-:S05]  /*5b00*/  FMUL.FTZ R151, R151, c[0x0][0x2ec] ;  /* 0x0000bb0097977a20 */ /* 0x000fca0000410000 */
[----:B------:R-:W-:Y:S01]  /*5b10*/  IMAD.U32 R4, RZ, RZ, UR15 ;  /* 0x0000000fff047e24 */ /* 0x000fe2000f8e00ff */
[----:B------:R-:W-:Y:S01]  /*5b20*/  HMMA.16816.F32.BF16 R140, R20, R6, R140 ;  /* 0x00000006148c723c */ /* 0x000fe2000004188c */
[----:B------:R-:W5:Y:S02]  /*5b30*/  MUFU.TANH R12, R12 ;  /* 0x0000000c000c7308 */ /* 0x000f640000002400 */
[----:B------:R-:W-:Y:S02]  /*5b40*/  IMAD R13, R4, 0x40, R213 ;  /* 0x00000040040d7824 */ /* 0x000fe400078e02d5 */
[----:B------:R-:W1:Y:S01]  /*5b50*/  LDSM.16.M88.4 R4, [R188+0x5800] ;  /* 0x00580000bc04783b */ /* 0x000e620000000200 */
[----:B------:R-:W-:-:S04]  /*5b60*/  DEPBAR.LE SB0, 0x0 ;  /* 0x000080000000791a */ /* 0x000fc80000000000 */
[----:B------:R-:W-:Y:S01]  /*5b70*/  HMMA.16816.F32.BF16 R164, R136, R14, R164 ;  /* 0x0000000e88a4723c */ /* 0x000fe200000418a4 */
[C---:B------:R-:W-:Y:S01]  /*5b80*/  ISETP.GE.AND P2, PT, R13.reuse, R211, PT ;  /* 0x000000d30d00720c */ /* 0x040fe20003f46270 */
[----:B------:R-:W1:Y:S01]  /*5b90*/  MUFU.TANH R25, R25 ;  /* 0x0000001900197308 */ /* 0x000e620000002400 */
[----:B------:R-:W-:Y:S02]  /*5ba0*/  BAR.SYNC.DEFER_BLOCKING 0x0 ;  /* 0x0000000000007b1d */ /* 0x000fe40000010000 */
[----:B------:R-:W-:Y:S02]  /*5bb0*/  ISETP.LT.OR P2, PT, R13, R212, P2 ;  /* 0x000000d40d00720c */ /* 0x000fe40001741670 */
[----:B------:R-:W-:Y:S01]  /*5bc0*/  FMUL.FTZ R14, R27, c[0x0][0x2ec] ;  /* 0x0000bb001b0e7a20 */ /* 0x000fe20000410000 */
[----:B---3--:R-:W-:Y:S01]  /*5bd0*/  HMMA.16816.F32.BF16 R168, R20, R16, R168 ;  /* 0x0000001014a8723c */ /* 0x008fe200000418a8 */
[----:B----4-:R-:W-:Y:S01]  /*5be0*/  FSEL R0, R0, -INF , !P2 ;  /* 0xff80000000007808 */ /* 0x010fe20005000000 */
[----:B------:R-:W-:Y:S01]  /*5bf0*/  FMUL.FTZ R15, R148, c[0x0][0x2ec] ;  /* 0x0000bb00940f7a20 */ /* 0x000fe20000410000 */
[----:B------:R-:W-:-:S02]  /*5c00*/  ISETP.GE.AND P2, PT, R13, R205, PT ;  /* 0x000000cd0d00720c */ /* 0x000fc40003f46270 */
[----:B------:R-:W3:Y:S02]  /*5c10*/  MUFU.TANH R14, R14 ;  /* 0x0000000e000e7308 */ /* 0x000ee40000002400 */
[C---:B------:R-:W-:Y:S01]  /*5c20*/  IADD3 R17, R13.reuse, 0x8, RZ ;  /* 0x000000080d117810 */ /* 0x040fe20007ffe0ff */
[----:B------:R-:W-:Y:S01]  /*5c30*/  HMMA.16816.F32.BF16 R144, R8, R32, R144 ;  /* 0x000000200890723c */ /* 0x000fe20000041890 */
[----:B------:R-:W-:Y:S02]  /*5c40*/  IADD3 R16, R13, 0x1, RZ ;  /* 0x000000010d107810 */ /* 0x000fe40007ffe0ff */
[C---:B------:R-:W-:Y:S02]  /*5c50*/  ISETP.GE.AND P0, PT, R17.reuse, R211, PT ;  /* 0x000000d31100720c */ /* 0x040fe40003f06270 */
[CC--:B------:R-:W-:Y:S01]  /*5c60*/  ISETP.GE.AND P6, PT, R17.reuse, R205.reuse, PT ;  /* 0x000000cd1100720c */ /* 0x0c0fe20003fc6270 */
[----:B------:R-:W-:Y:S01]  /*5c70*/  MUFU.TANH R15, R15 ;  /* 0x0000000f000f7308 */ /* 0x000fe20000002400 */
[C---:B------:R-:W-:Y:S01]  /*5c80*/  ISETP.LT.OR P0, PT, R17.reuse, R212, P0 ;  /* 0x000000d41100720c */ /* 0x040fe20000701670 */
[----:B------:R-:W-:Y:S01]  /*5c90*/  HMMA.16816.F32.BF16 R164, R20, R18, R164 ;  /* 0x0000001214a4723c */ /* 0x000fe200000418a4 */
[----:B------:R-:W-:Y:S01]  /*5ca0*/  ISETP.LT.OR P6, PT, R17, R210, P6 ;  /* 0x000000d21100720c */ /* 0x000fe200037c1670 */
[----:B------:R-:W-:Y:S01]  /*5cb0*/  FMUL.FTZ R32, R149, c[0x0][0x2ec] ;  /* 0x0000bb0095207a20 */ /* 0x000fe20000410000 */
[----:B------:R-:W-:Y:S01]  /*5cc0*/  IADD3 R17, R13, 0x9, RZ ;  /* 0x000000090d117810 */ /* 0x000fe20007ffe0ff */
[----:B------:R-:W-:Y:S01]  /*5cd0*/  FMUL.FTZ R33, R150, c[0x0][0x2ec] ;  /* 0x0000bb0096217a20 */ /* 0x000fe20000410000 */
[----:B------:R-:W-:-:S02]  /*5ce0*/  ISETP.GE.AND P1, PT, R16, R205, PT ;  /* 0x000000cd1000720c */ /* 0x000fc40003f26270 */
[C---:B------:R-:W-:Y:S01]  /*5cf0*/  ISETP.GE.AND P3, PT, R17.reuse, R211, PT ;  /* 0x000000d31100720c */ /* 0x040fe20003f66270 */
[C---:B------:R-:W-:Y:S01]  /*5d00*/  HMMA.16816.F32.BF16 R140, R8.reuse, R34, R140 ;  /* 0x00000022088c723c */ /* 0x040fe2000004188c */
[----:B------:R-:W-:Y:S01]  /*5d10*/  ISETP.GE.AND P5, PT, R17, R205, PT ;  /* 0x000000cd1100720c */ /* 0x000fe20003fa6270 */
[----:B------:R-:W-:Y:S01]  /*5d20*/  MUFU.TANH R32, R32 ;  /* 0x0000002000207308 */ /* 0x000fe20000002400 */
[----:B------:R-:W-:Y:S02]  /*5d30*/  ISETP.LT.OR P1, PT, R16, R210, P1 ;  /* 0x000000d21000720c */ /* 0x000fe40000f21670 */
[----:B------:R-:W-:Y:S02]  /*5d40*/  IADD3 R21, R13, 0x11, RZ ;  /* 0x000000110d157810 */ /* 0x000fe40007ffe0ff */
[C---:B------:R-:W-:Y:S01]  /*5d50*/  ISETP.LT.OR P3, PT, R17.reuse, R212, P3 ;  /* 0x000000d41100720c */ /* 0x040fe20001f61670 */
[C---:B-1----:R-:W-:Y:S01]  /*5d60*/  HMMA.16816.F32.BF16 R168, R8.reuse, R4, R168 ;  /* 0x0000000408a8723c */ /* 0x042fe200000418a8 */
[----:B------:R-:W-:Y:S01]  /*5d70*/  ISETP.LT.OR P5, PT, R17, R210, P5 ;  /* 0x000000d21100720c */ /* 0x000fe20002fa1670 */
[----:B------:R-:W-:Y:S01]  /*5d80*/  FMUL.FTZ R144, R144, c[0x0][0x2ec] ;  /* 0x0000bb0090907a20 */ /* 0x000fe20000410000 */
[----:B------:R-:W-:Y:S01]  /*5d90*/  FSEL R17, R152, -INF , !P1 ;  /* 0xff80000098117808 */ /* 0x000fe20004800000 */
[----:B------:R-:W-:Y:S01]  /*5da0*/  FMUL.FTZ R145, R145, c[0x0][0x2ec] ;  /* 0x0000bb0091917a20 */ /* 0x000fe20000410000 */
[----:B------:R-:W-:Y:S01]  /*5db0*/  FSEL R28, R28, -INF , !P0 ;  /* 0xff8000001c1c7808 */ /* 0x000fe20004000000 */
[----:B------:R-:W-:Y:S01]  /*5dc0*/  MUFU.TANH R172, R144 ;  /* 0x0000009000ac7308 */ /* 0x000fe20000002400 */
[-C--:B------:R-:W-:Y:S01]  /*5dd0*/  ISETP.GE.AND P4, PT, R16, R211.reuse, PT ;  /* 0x000000d31000720c */ /* 0x080fe20003f86270 */
[----:B------:R-:W-:Y:S01]  /*5de0*/  HMMA.16816.F32.BF16 R164, R8, R6, R164 ;  /* 0x0000000608a4723c */ /* 0x000fe200000418a4 */
[C---:B------:R-:W-:Y:S01]  /*5df0*/  ISETP.GE.AND P1, PT, R21.reuse, R211, PT ;  /* 0x000000d31500720c */ /* 0x040fe20003f26270 */
[----:B------:R-:W-:Y:S01]  /*5e00*/  FMUL.FTZ R19, R146, c[0x0][0x2ec] ;  /* 0x0000bb0092137a20 */ /* 0x000fe20000410000 */
[----:B------:R-:W-:Y:S01]  /*5e10*/  ISETP.GE.AND P0, PT, R21, R205, PT ;  /* 0x000000cd1500720c */ /* 0x000fe20003f06270 */
[----:B------:R-:W-:Y:S01]  /*5e20*/  FMUL.FTZ R147, R147, c[0x0][0x2ec] ;  /* 0x0000bb0093937a20 */ /* 0x000fe20000410000 */
[----:B------:R-:W-:Y:S01]  /*5e30*/  ISETP.LT.OR P4, PT, R16, R212, P4 ;  /* 0x000000d41000720c */ /* 0x000fe20002781670 */
[----:B------:R-:W-:Y:S01]  /*5e40*/  MUFU.TANH R174, R145 ;  /* 0x0000009100ae7308 */ /* 0x000fe20000002400 */
[----:B------:R-:W-:Y:S01]  /*5e50*/  ISETP.LT.OR P2, PT, R13, R210, P2 ;  /* 0x000000d20d00720c */ /* 0x000fe20001741670 */
[----:B------:R-:W-:Y:S01]  /*5e60*/  FMUL.FTZ R34, R140, c[0x0][0x2ec] ;  /* 0x0000bb008c227a20 */ /* 0x000fe20000410000 */
[----:B------:R-:W-:Y:S01]  /*5e70*/  ISETP.LT.OR P1, PT, R21, R212, P1 ;  /* 0x000000d41500720c */ /* 0x000fe20000f21670 */
[----:B------:R-:W-:Y:S01]  /*5e80*/  FMUL.FTZ R141, R141, c[0x0][0x2ec] ;  /* 0x0000bb008d8d7a20 */ /* 0x000fe20000410000 */
[----:B------:R-:W-:Y:S01]  /*5e90*/  ISETP.LT.OR P0, PT, R21, R210, P0 ;  /* 0x000000d21500720c */ /* 0x000fe20000701670 */
[----:B------:R-:W-:Y:S01]  /*5ea0*/  FMUL.FTZ R143, R143, c[0x0][0x2ec] ;  /* 0x0000bb008f8f7a20 */ /* 0x000fe20000410000 */
[C---:B------:R-:W-:Y:S01]  /*5eb0*/  IADD3 R20, R13.reuse, 0x10, RZ ;  /* 0x000000100d147810 */ /* 0x040fe20007ffe0ff */
[----:B------:R1:W4:Y:S01]  /*5ec0*/  MUFU.TANH R16, R151 ;  /* 0x0000009700107308 */ /* 0x0003220000002400 */
[----:B------:R-:W-:Y:S01]  /*5ed0*/  IADD3 R21, R13, 0x18, RZ ;  /* 0x000000180d157810 */ /* 0x000fe20007ffe0ff */
[----:B------:R-:W-:Y:S01]  /*5ee0*/  FMUL.FTZ R153, R170, c[0x0][0x2ec] ;  /* 0x0000bb00aa997a20 */ /* 0x000fe20000410000 */
[----:B------:R-:W-:Y:S01]  /*5ef0*/  FSEL R133, R133, -INF , !P2 ;  /* 0xff80000085857808 */ /* 0x000fe20005000000 */
[----:B------:R-:W-:Y:S01]  /*5f00*/  FMUL.FTZ R158, R168, c[0x0][0x2ec] ;  /* 0x0000bb00a89e7a20 */ /* 0x000fe20000410000 */
[----:B------:R-:W-:Y:S01]  /*5f10*/  FSEL R18, R2, -INF , !P4 ;  /* 0xff80000002127808 */ /* 0x000fe20006000000 */
[----:B------:R-:W-:Y:S01]  /*5f20*/  FMUL.FTZ R156, R169, c[0x0][0x2ec] ;  /* 0x0000bb00a99c7a20 */ /* 0x000fe20000410000 */
[----:B------:R-:W-:Y:S01]  /*5f30*/  FSEL R5, R30, -INF , !P6 ;  /* 0xff8000001e057808 */ /* 0x000fe20007000000 */
[----:B------:R-:W2:Y:S01]  /*5f40*/  MUFU.TANH R33, R33 ;  /* 0x0000002100217308 */ /* 0x000ea20000002400 */
[----:B------:R-:W-:Y:S01]  /*5f50*/  FSEL R4, R29, -INF , !P3 ;  /* 0xff8000001d047808 */ /* 0x000fe20005800000 */
[----:B------:R-:W-:Y:S01]  /*5f60*/  FMUL.FTZ R30, R142, c[0x0][0x2ec] ;  /* 0x0000bb008e1e7a20 */ /* 0x000fe20000410000 */
[----:B------:R-:W-:Y:S01]  /*5f70*/  ISETP.GE.AND P2, PT, R20, R211, PT ;  /* 0x000000d31400720c */ /* 0x000fe20003f46270 */
[----:B------:R-:W-:Y:S01]  /*5f80*/  FMUL.FTZ R142, R164, c[0x0][0x2ec] ;  /* 0x0000bb00a48e7a20 */ /* 0x000fe20000410000 */
[C---:B------:R-:W-:Y:S01]  /*5f90*/  ISETP.GE.AND P4, PT, R20.reuse, R205, PT ;  /* 0x000000cd1400720c */ /* 0x040fe20003f86270 */
[----:B------:R-:W-:Y:S01]  /*5fa0*/  FMUL.FTZ R140, R165, c[0x0][0x2ec] ;  /* 0x0000bb00a58c7a20 */ /* 0x000fe20000410000 */
[C---:B------:R-:W-:Y:S01]  /*5fb0*/  ISETP.GE.AND P6, PT, R21.reuse, R211, PT ;  /* 0x000000d31500720c */ /* 0x040fe20003fc6270 */
[----:B------:R-:W2:Y:S01]  /*5fc0*/  MUFU.TANH R19, R19 ;  /* 0x0000001300137308 */ /* 0x000ea20000002400 */
[----:B------:R-:W-:Y:S01]  /*5fd0*/  ISETP.GE.AND P3, PT, R21, R205, PT ;  /* 0x000000cd1500720c */ /* 0x000fe20003f66270 */
[----:B-1----:R-:W-:Y:S01]  /*5fe0*/  FMUL.FTZ R151, R167, c[0x0][0x2ec] ;  /* 0x0000bb00a7977a20 */ /* 0x002fe20000410000 */
[----:B------:R-:W-:-:S02]  /*5ff0*/  ISETP.LT.OR P2, PT, R20, R212, P2 ;  /* 0x000000d41400720c */ /* 0x000fc40001741670 */
[----:B------:R-:W-:Y:S02]  /*6000*/  ISETP.LT.OR P4, PT, R20, R210, P4 ;  /* 0x000000d21400720c */ /* 0x000fe40002781670 */
[C---:B------:R-:W-:Y:S01]  /*6010*/  ISETP.LT.OR P6, PT, R21.reuse, R212, P6 ;  /* 0x000000d41500720c */ /* 0x040fe200037c1670 */
[----:B------:R-:W1:Y:S01]  /*6020*/  MUFU.TANH R153, R153 ;  /* 0x0000009900997308 */ /* 0x000e620000002400 */
[----:B------:R-:W-:Y:S02]  /*6030*/  ISETP.LT.OR P3, PT, R21, R210, P3 ;  /* 0x000000d21500720c */ /* 0x000fe40001f61670 */
[C---:B------:R-:W-:Y:S02]  /*6040*/  IADD3 R20, R13.reuse, 0x19, RZ ;  /* 0x000000190d147810 */ /* 0x040fe40007ffe0ff */
[----:B------:R-:W-:Y:S02]  /*6050*/  IADD3 R21, R13, 0x20, RZ ;  /* 0x000000200d157810 */ /* 0x000fe40007ffe0ff */
[----:B------:R-:W-:Y:S01]  /*6060*/  FSEL R31, R31, -INF , !P5 ;  /* 0xff8000001f1f7808 */ /* 0x000fe20006800000 */
[----:B------:R-:W1:Y:S01]  /*6070*/  MUFU.TANH R2, R147 ;  /* 0x0000009300027308 */ /* 0x000e620000002400 */
[----:B--2---:R-:W-:-:S02]  /*6080*/  FSEL R26, R24, -INF , !P2 ;  /* 0xff800000181a7808 */ /* 0x004fc40005000000 */
[----:B-----5:R-:W-:Y:S02]  /*6090*/  FSEL R27, R12, -INF , !P4 ;  /* 0xff8000000c1b7808 */ /* 0x020fe40006000000 */
[C---:B------:R-:W-:Y:S02]  /*60a0*/  ISETP.GE.AND P5, PT, R20.reuse, R211, PT ;  /* 0x000000d31400720c */ /* 0x040fe40003fa6270 */
[----:B------:R-:W-:Y:S01]  /*60b0*/  ISETP.GE.AND P2, PT, R20, R205, PT ;  /* 0x000000cd1400720c */ /* 0x000fe20003f46270 */
[----:B------:R-:W2:Y:S01]  /*60c0*/  MUFU.TANH R34, R34 ;  /* 0x0000002200227308 */ /* 0x000ea20000002400 */
[----:B------:R-:W-:Y:S02]  /*60d0*/  ISETP.GE.AND P4, PT, R21, R211, PT ;  /* 0x000000d31500720c */ /* 0x000fe40003f86270 */
[----:B------:R-:W-:Y:S02]  /*60e0*/  FSEL R24, R25, -INF , !P1 ;  /* 0xff80000019187808 */ /* 0x000fe40004800000 */
[----:B------:R-:W-:-:S02]  /*60f0*/  ISETP.GE.AND P1, PT, R21, R205, PT ;  /* 0x000000cd1500720c */ /* 0x000fc40003f26270 */
[C---:B------:R-:W-:Y:S01]  /*6100*/  ISETP.LT.OR P5, PT, R20.reuse, R212, P5 ;  /* 0x000000d41400720c */ /* 0x040fe20002fa1670 */
[----:B------:R5:W-:Y:S01]  /*6110*/  MUFU.TANH R29, R141 ;  /* 0x0000008d001d7308 */ /* 0x000be20000002400 */
[----:B------:R-:W-:Y:S02]  /*6120*/  ISETP.LT.OR P2, PT, R20, R210, P2 ;  /* 0x000000d21400720c */ /* 0x000fe40001741670 */
[----:B------:R-:W-:Y:S02]  /*6130*/  ISETP.LT.OR P4, PT, R21, R212, P4 ;  /* 0x000000d41500720c */ /* 0x000fe40002781670 */
[C---:B------:R-:W-:Y:S02]  /*6140*/  IADD3 R20, R13.reuse, 0x21, RZ ;  /* 0x000000210d147810 */ /* 0x040fe40007ffe0ff */
[----:B------:R-:W-:Y:S01]  /*6150*/  IADD3 R7, R13, 0x29, RZ ;  /* 0x000000290d077810 */ /* 0x000fe20007ffe0ff */
[----:B------:R-:W1:Y:S01]  /*6160*/  MUFU.TANH R30, R30 ;  /* 0x0000001e001e7308 */ /* 0x000e620000002400 */
[----:B------:R-:W-:-:S02]  /*6170*/  ISETP.LT.OR P1, PT, R21, R210, P1 ;  /* 0x000000d21500720c */ /* 0x000fc40000f21670 */
[----:B---3--:R-:W-:Y:S02]  /*6180*/  FSEL R25, R14, -INF , !P0 ;  /* 0xff8000000e197808 */ /* 0x008fe40004000000 */
[----:B----4-:R-:W-:Y:S02]  /*6190*/  FSEL R21, R16, -INF , !P2 ;  /* 0xff80000010157808 */ /* 0x010fe40005000000 */
[----:B------:R-:W-:Y:S01]  /*61a0*/  FSEL R172, R172, -INF , !P4 ;  /* 0xff800000acac7808 */ /* 0x000fe20006000000 */
[----:B------:R3:W4:Y:S01]  /*61b0*/  MUFU.TANH R163, R143 ;  /* 0x0000008f00a37308 */ /* 0x0007220000002400 */
[-C--:B------:R-:W-:Y:S01]  /*61c0*/  ISETP.GE.AND P0, PT, R20, R211.reuse, PT ;  /* 0x000000d31400720c */ /* 0x080fe20003f06270 */
[----:B-----5:R-:W-:Y:S01]  /*61d0*/  FMUL.FTZ R141, R166, c[0x0][0x2ec] ;  /* 0x0000bb00a68d7a20 */ /* 0x020fe20000410000 */
[C---:B------:R-:W-:Y:S02]  /*61e0*/  ISETP.GE.AND P2, PT, R7.reuse, R211, PT ;  /* 0x000000d30700720c */ /* 0x040fe40003f46270 */
[----:B------:R-:W-:-:S02]  /*61f0*/  ISETP.GE.AND P4, PT, R7, R205, PT ;  /* 0x000000cd0700720c */ /* 0x000fc40003f86270 */
[-C--:B------:R-:W-:Y:S01]  /*6200*/  ISETP.LT.OR P0, PT, R20, R212.reuse, P0 ;  /* 0x000000d41400720c */ /* 0x080fe20000701670 */
[----:B------:R-:W5:Y:S01]  /*6210*/  MUFU.TANH R158, R158 ;  /* 0x0000009e009e7308 */ /* 0x000f620000002400 */
[C---:B------:R-:W-:Y:S02]  /*6220*/  ISETP.LT.OR P2, PT, R7.reuse, R212, P2 ;  /* 0x000000d40700720c */ /* 0x040fe40001741670 */
[----:B------:R-:W-:Y:S02]  /*6230*/  ISETP.LT.OR P4, PT, R7, R210, P4 ;  /* 0x000000d20700720c */ /* 0x000fe40002781670 */
[----:B------:R-:W-:Y:S02]  /*6240*/  IADD3 R7, R13, 0x30, RZ ;  /* 0x000000300d077810 */ /* 0x000fe40007ffe0ff */
[----:B------:R-:W-:Y:S01]  /*6250*/  FSEL R22, R15, -INF , !P6 ;  /* 0xff8000000f167808 */ /* 0x000fe20007000000 */
[----:B---3--:R-:W-:Y:S01]  /*6260*/  FMUL.FTZ R143, R171, c[0x0][0x2ec] ;  /* 0x0000bb00ab8f7a20 */ /* 0x008fe20000410000 */
[----:B------:R-:W-:Y:S01]  /*6270*/  FSEL R174, R174, -INF , !P0 ;  /* 0xff800000aeae7808 */ /* 0x000fe20004000000 */
[----:B------:R-:W3:Y:S01]  /*6280*/  MUFU.TANH R156, R156 ;  /* 0x0000009c009c7308 */ /* 0x000ee20000002400 */
[----:B------:R-:W-:-:S02]  /*6290*/  ISETP.GE.AND P6, PT, R20, R205, PT ;  /* 0x000000cd1400720c */ /* 0x000fc40003fc6270 */
[----:B------:R-:W-:Y:S02]  /*62a0*/  ISETP.GE.AND P0, PT, R7, R205, PT ;  /* 0x000000cd0700720c */ /* 0x000fe40003f06270 */
[----:B------:R-:W-:Y:S02]  /*62b0*/  IADD3 R6, R13, 0x28, RZ ;  /* 0x000000280d067810 */ /* 0x000fe40007ffe0ff */
[-C--:B------:R-:W-:Y:S01]  /*62c0*/  ISETP.LT.OR P6, PT, R20, R210.reuse, P6 ;  /* 0x000000d21400720c */ /* 0x080fe200037c1670 */
[----:B------:R-:W2:Y:S01]  /*62d0*/  MUFU.TANH R143, R143 ;  /* 0x0000008f008f7308 */ /* 0x000ea20000002400 */
[----:B------:R-:W-:Y:S02]  /*62e0*/  ISETP.LT.OR P0, PT, R7, R210, P0 ;  /* 0x000000d20700720c */ /* 0x000fe40000701670 */
[----:B------:R-:W-:Y:S02]  /*62f0*/  FSEL R23, R33, -INF , !P3 ;  /* 0xff80000021177808 */ /* 0x000fe40005800000 */
[----:B------:R-:W-:-:S02]  /*6300*/  FSEL R20, R32, -INF , !P5 ;  /* 0xff80000020147808 */ /* 0x000fc40006800000 */
[C---:B------:R-:W-:Y:S01]  /*6310*/  ISETP.GE.AND P3, PT, R6.reuse, R211, PT ;  /* 0x000000d30600720c */ /* 0x040fe20003f66270 */
[----:B------:R-:W2:Y:S01]  /*6320*/  MUFU.TANH R142, R142 ;  /* 0x0000008e008e7308 */ /* 0x000ea20000002400 */
[----:B------:R-:W-:Y:S02]  /*6330*/  ISETP.GE.AND P5, PT, R6, R205, PT ;  /* 0x000000cd0600720c */ /* 0x000fe40003fa6270 */
[----:B------:R-:W-:Y:S02]  /*6340*/  FSEL R171, R19, -INF , !P1 ;  /* 0xff80000013ab7808 */ /* 0x000fe40004800000 */
[----:B------:R-:W-:Y:S02]  /*6350*/  ISETP.GE.AND P1, PT, R7, R211, PT ;  /* 0x000000d30700720c */ /* 0x000fe40003f26270 */
[----:B-1----:R-:W-:Y:S01]  /*6360*/  FSEL R153, R153, -INF , !P0 ;  /* 0xff80000099997808 */ /* 0x002fe20004000000 */
[----:B------:R-:W-:Y:S01]  /*6370*/  MUFU.TANH R140, R140 ;  /* 0x0000008c008c7308 */ /* 0x000fe20000002400 */
[----:B------:R-:W-:-:S02]  /*6380*/  PLOP3.LUT P0, PT, PT, PT, UP0, 0x80, 0x0 ;  /* 0x000000000000781c */ /* 0x000fc40003f0f008 */
[C---:B------:R-:W-:Y:S02]  /*6390*/  ISETP.LT.OR P3, PT, R6.reuse, R212, P3 ;  /* 0x000000d40600720c */ /* 0x040fe40001f61670 */
[----:B------:R-:W-:Y:S02]  /*63a0*/  ISETP.LT.OR P5, PT, R6, R210, P5 ;  /* 0x000000d20600720c */ /* 0x000fe40002fa1670 */
[----:B------:R-:W-:Y:S01]  /*63b0*/  FSEL R169, R2, -INF , !P6 ;  /* 0xff80000002a97808 */ /* 0x000fe20007000000 */
[----:B------:R-:W1:Y:S01]  /*63c0*/  MUFU.TANH R141, R141 ;  /* 0x0000008d008d7308 */ /* 0x000e620000002400 */
[----:B------:R-:W-:Y:S02]  /*63d0*/  IADD3 R6, R13, 0x31, RZ ;  /* 0x000000310d067810 */ /* 0x000fe40007ffe0ff */
[----:B------:R-:W-:Y:S02]  /*63e0*/  ISETP.LT.OR P1, PT, R7, R212, P1 ;  /* 0x000000d40700720c */ /* 0x000fe40000f21670 */
[----:B------:R-:W-:-:S02]  /*63f0*/  IADD3 R2, R13, 0x38, RZ ;  /* 0x000000380d027810 */ /* 0x000fc40007ffe0ff */
[----:B------:R-:W-:Y:S01]  /*6400*/  IADD3 R13, R13, 0x39, RZ ;  /* 0x000000390d0d7810 */ /* 0x000fe20007ffe0ff */
[----:B------:R-:W1:Y:S01]  /*6410*/  MUFU.TANH R151, R151 ;  /* 0x0000009700977308 */ /* 0x000e620000002400 */
[----:B--2---:R-:W-:Y:S02]  /*6420*/  FSEL R170, R34, -INF , !P3 ;  /* 0xff80000022aa7808 */ /* 0x004fe40005800000 */
[----:B------:R-:W-:Y:S02]  /*6430*/  FSEL R165, R30, -INF , !P5 ;  /* 0xff8000001ea57808 */ /* 0x000fe40006800000 */
[----:B------:R-:W-:Y:S02]  /*6440*/  FSEL R168, R29, -INF , !P2 ;  /* 0xff8000001da87808 */ /* 0x000fe40005000000 */
[----:B----4-:R-:W-:Y:S02]  /*6450*/  FSEL R163, R163, -INF , !P4 ;  /* 0xff800000a3a37808 */ /* 0x010fe40006000000 */
[----:B-----5:R-:W-:-:S02]  /*6460*/  FSEL R158, R158, -INF , !P1 ;  /* 0xff8000009e9e7808 */ /* 0x020fc40004800000 */
[C---:B------:R-:W-:Y:S02]  /*6470*/  ISETP.GE.AND P6, PT, R6.reuse, R211, PT ;  /* 0x000000d30600720c */ /* 0x040fe40003fc6270 */
[----:B------:R-:W-:Y:S02]  /*6480*/  ISETP.GE.AND P3, PT, R6, R205, PT ;  /* 0x000000cd0600720c */ /* 0x000fe40003f66270 */
[C---:B------:R-:W-:Y:S02]  /*6490*/  ISETP.GE.AND P5, PT, R2.reuse, R211, PT ;  /* 0x000000d30200720c */ /* 0x040fe40003fa6270 */
[----:B------:R-:W-:Y:S02]  /*64a0*/  ISETP.GE.AND P2, PT, R2, R205, PT ;  /* 0x000000cd0200720c */ /* 0x000fe40003f46270 */
[C---:B------:R-:W-:Y:S02]  /*64b0*/  ISETP.GE.AND P4, PT, R13.reuse, R211, PT ;  /* 0x000000d30d00720c */ /* 0x040fe40003f86270 */
[----:B------:R-:W-:-:S02]  /*64c0*/  ISETP.GE.AND P1, PT, R13, R205, PT ;  /* 0x000000cd0d00720c */ /* 0x000fc40003f26270 */
[C---:B------:R-:W-:Y:S02]  /*64d0*/  ISETP.LT.OR P6, PT, R6.reuse, R212, P6 ;  /* 0x000000d40600720c */ /* 0x040fe400037c1670 */
[----:B------:R-:W-:Y:S02]  /*64e0*/  ISETP.LT.OR P3, PT, R6, R210, P3 ;  /* 0x000000d20600720c */ /* 0x000fe40001f61670 */
[C---:B------:R-:W-:Y:S02]  /*64f0*/  ISETP.LT.OR P5, PT, R2.reuse, R212, P5 ;  /* 0x000000d40200720c */ /* 0x040fe40002fa1670 */
[----:B------:R-:W-:Y:S02]  /*6500*/  ISETP.LT.OR P2, PT, R2, R210, P2 ;  /* 0x000000d20200720c */ /* 0x000fe40001741670 */
[C---:B------:R-:W-:Y:S02]  /*6510*/  ISETP.LT.OR P4, PT, R13.reuse, R212, P4 ;  /* 0x000000d40d00720c */ /* 0x040fe40002781670 */
[----:B------:R-:W-:-:S02]  /*6520*/  ISETP.LT.OR P1, PT, R13, R210, P1 ;  /* 0x000000d20d00720c */ /* 0x000fc40000f21670 */
[----:B---3--:R-:W-:Y:S02]  /*6530*/  FSEL R156, R156, -INF , !P6 ;  /* 0xff8000009c9c7808 */ /* 0x008fe40007000000 */
[----:B------:R-:W-:Y:S02]  /*6540*/  FSEL R143, R143, -INF , !P3 ;  /* 0xff8000008f8f7808 */ /* 0x000fe40005800000 */
[----:B------:R-:W-:Y:S02]  /*6550*/  FSEL R142, R142, -INF , !P5 ;  /* 0xff8000008e8e7808 */ /* 0x000fe40006800000 */
[----:B-1----:R-:W-:Y:S02]  /*6560*/  FSEL R141, R141, -INF , !P2 ;  /* 0xff8000008d8d7808 */ /* 0x002fe40005000000 */
        /* <DEDUP_REMOVED lines=29> */
.L_x_279:
[----:B------:R-:W-:Y:S01]  /*6740*/  FMNMX.FTZ R7, R132, R0, !PT ;  /* 0x0000000084077209 */ /* 0x000fe20007810000 */
[----:B------:R-:W-:Y:S01]  /*6750*/  LDSM.16.MT88.4 R12, [R194+0x12000] ;  /* 0x01200000c20c783b */ /* 0x000fe20000004200 */
[----:B-1----:R-:W-:-:S02]  /*6760*/  FMNMX.FTZ R8, R3, R133, !PT ;  /* 0x0000008503087209 */ /* 0x002fc40007810000 */
[----:B------:R-:W-:Y:S01]  /*6770*/  FMNMX.FTZ R7, R18, R7, !PT ;  /* 0x0000000712077209 */ /* 0x000fe20007810000 */
[----:B------:R-:W-:Y:S01]  /*6780*/  LDSM.16.MT88.4 R136, [R194+0x12800] ;  /* 0x01280000c288783b */ /* 0x000fe20000004200 */
[----:B------:R-:W-:Y:S02]  /*6790*/  FMNMX.FTZ R8, R17, R8, !PT ;  /* 0x0000000811087209 */ /* 0x000fe40007810000 */
[----:B------:R-:W-:Y:S01]  /*67a0*/  FMNMX.FTZ R7, R28, R7, !PT ;  /* 0x000000071c077209 */ /* 0x000fe20007810000 */
[----:B------:R-:W-:Y:S01]  /*67b0*/  LDSM.16.MT88.4 R32, [R193+0x12800] ;  /* 0x01280000c120783b */ /* 0x000fe20000004200 */
        /* <DEDUP_REMOVED lines=33> */
[----:B-1----:R-:W-:-:S03]  /*69d0*/  FMNMX.FTZ R2, R9, R2, !PT ;  /* 0x0000000209027209 */ /* 0x002fc60007810000 */
[----:B------:R-:W-:Y:S01]  /*69e0*/  LDSM.16.MT88.4 R8, [R193+0x12000] ;  /* 0x01200000c108783b */ /* 0x000fe20000004200 */
[C---:B------:R-:W-:Y:S01]  /*69f0*/  FSETP.NEU.FTZ.AND P2, PT, R2.reuse, -INF , PT ;  /* 0xff8000000200780b */ /* 0x040fe20003f5d000 */
[----:B------:R-:W-:-:S05]  /*6a00*/  FMUL.FTZ R155, R2, c[0x0][0x23c] ;  /* 0x00008f00029b7a20 */ /* 0x000fca0000410000 */
[----:B------:R-:W-:-:S05]  /*6a10*/  FSEL R155, R155, RZ, P2 ;  /* 0x000000ff9b9b7208 */ /* 0x000fca0001000000 */
[--C-:B------:R-:W-:Y:S01]  /*6a20*/  FFMA.FTZ R149, R0, c[0x0][0x23c], -R155.reuse ;  /* 0x00008f0000957a23 */ /* 0x100fe2000001089b */
[----:B--2---:R-:W-:Y:S01]  /*6a30*/  FMNMX.FTZ R0, R7, R6, !PT ;  /* 0x0000000607007209 */ /* 0x004fe20007810000 */
[--C-:B------:R-:W-:Y:S02]  /*6a40*/  FFMA.FTZ R146, R4, c[0x0][0x23c], -R155.reuse ;  /* 0x00008f0004927a23 */ /* 0x100fe4000001089b */
[--C-:B------:R-:W-:Y:S01]  /*6a50*/  FFMA.FTZ R148, R18, c[0x0][0x23c], -R155.reuse ;  /* 0x00008f0012947a23 */ /* 0x100fe2000001089b */
[C---:B------:R-:W-:Y:S01]  /*6a60*/  FSETP.NEU.FTZ.AND P1, PT, R0.reuse, -INF , PT ;  /* 0xff8000000000780b */ /* 0x040fe20003f3d000 */
[----:B------:R-:W-:Y:S01]  /*6a70*/  FMUL.FTZ R154, R0, c[0x0][0x23c] ;  /* 0x00008f00009a7a20 */ /* 0x000fe20000410000 */
[----:B------:R-:W-:Y:S01]  /*6a80*/  MUFU.EX2 R149, R149 ;  /* 0x0000009500957308 */ /* 0x000fe20000000800 */
[--C-:B------:R-:W-:Y:S01]  /*6a90*/  FFMA.FTZ R147, R28, c[0x0][0x23c], -R155.reuse ;  /* 0x00008f001c937a23 */ /* 0x100fe2000001089b */
[----:B------:R-:W-:Y:S01]  /*6aa0*/  FSEL R6, R0, RZ, P1 ;  /* 0x000000ff00067208 */ /* 0x000fe20000800000 */
[--C-:B------:R-:W-:Y:S01]  /*6ab0*/  FFMA.FTZ R160, R24, c[0x0][0x23c], -R155.reuse ;  /* 0x00008f0018a07a23 */ /* 0x100fe2000001089b */
[----:B------:R-:W-:Y:S01]  /*6ac0*/  FSEL R154, R154, RZ, P1 ;  /* 0x000000ff9a9a7208 */ /* 0x000fe20000800000 */
[----:B------:R-:W-:-:S02]  /*6ad0*/  FFMA.FTZ R157, R22, c[0x0][0x23c], -R155 ;  /* 0x00008f00169d7a23 */ /* 0x000fc4000001089b */
[----:B------:R-:W-:Y:S01]  /*6ae0*/  FADD.FTZ R6, R3, -R6 ;  /* 0x8000000603067221 */ /* 0x000fe20000010000 */
[----:B------:R-:W1:Y:S01]  /*6af0*/  MUFU.EX2 R148, R148 ;  /* 0x0000009400947308 */ /* 0x000e620000000800 */
[--C-:B------:R-:W-:Y:S02]  /*6b00*/  FFMA.FTZ R145, R133, c[0x0][0x23c], -R154.reuse ;  /* 0x00008f0085917a23 */ /* 0x100fe4000001089a */
[--C-:B------:R-:W-:Y:S01]  /*6b10*/  FFMA.FTZ R133, R5, c[0x0][0x23c], -R154.reuse ;  /* 0x00008f0005857a23 */ /* 0x100fe2000001089a */
[----:B------:R-:W-:Y:S01]  /*6b20*/  FSEL R5, R2, RZ, P2 ;  /* 0x000000ff02057208 */ /* 0x000fe20001000000 */
[--C-:B------:R-:W-:Y:S02]  /*6b30*/  FFMA.FTZ R144, R17, c[0x0][0x23c], -R154.reuse ;  /* 0x00008f0011907a23 */ /* 0x100fe4000001089a */
[----:B------:R-:W-:Y:S01]  /*6b40*/  FMUL.FTZ R150, R6, c[0x0][0x23c] ;  /* 0x00008f0006967a20 */ /* 0x000fe20000410000 */
[----:B------:R-:W-:Y:S01]  /*6b50*/  MUFU.EX2 R147, R147 ;  /* 0x0000009300937308 */ /* 0x000fe20000000800 */
[----:B------:R-:W-:Y:S01]  /*6b60*/  FADD.FTZ R4, R132, -R5 ;  /* 0x8000000584047221 */ /* 0x000fe20000010000 */
[----:B------:R-:W2:Y:S01]  /*6b70*/  LDSM.16.MT88.4 R16, [R196+0x12000] ;  /* 0x01200000c410783b */ /* 0x000ea20000004200 */
[----:B------:R-:W-:-:S02]  /*6b80*/  FFMA.FTZ R132, R31, c[0x0][0x23c], -R154 ;  /* 0x00008f001f847a23 */ /* 0x000fc4000001089a */
[----:B------:R-:W-:Y:S01]  /*6b90*/  FMUL.FTZ R152, R4, c[0x0][0x23c] ;  /* 0x00008f0004987a20 */ /* 0x000fe20000410000 */
[----:B------:R-:W-:Y:S01]  /*6ba0*/  LDSM.16.MT88.4 R28, [R192+0x12800] ;  /* 0x01280000c01c783b */ /* 0x000fe20000004200 */
[--C-:B------:R-:W-:Y:S01]  /*6bb0*/  FFMA.FTZ R3, R26, c[0x0][0x23c], -R155.reuse ;  /* 0x00008f001a037a23 */ /* 0x100fe2000001089b */
[----:B------:R-:W3:Y:S01]  /*6bc0*/  MUFU.EX2 R146, R146 ;  /* 0x0000009200927308 */ /* 0x000ee20000000800 */
[----:B-1----:R-:W-:Y:S01]  /*6bd0*/  F2FP.BF16.PACK_AB R4, R148, R149 ;  /* 0x000000959404723e */ /* 0x002fe200000010ff */
[----:B------:R-:W-:Y:S02]  /*6be0*/  FFMA.FTZ R162, R20, c[0x0][0x23c], -R155 ;  /* 0x00008f0014a27a23 */ /* 0x000fe4000001089b */
[--C-:B------:R-:W-:Y:S02]  /*6bf0*/  FFMA.FTZ R159, R27, c[0x0][0x23c], -R154.reuse ;  /* 0x00008f001b9f7a23 */ /* 0x100fe4000001089a */
[--C-:B------:R-:W-:Y:S02]  /*6c00*/  FFMA.FTZ R164, R25, c[0x0][0x23c], -R154.reuse ;  /* 0x00008f0019a47a23 */ /* 0x100fe4000001089a */
        /* <DEDUP_REMOVED lines=8> */
[----:B---3--:R-:W-:Y:S01]  /*6c90*/  F2FP.BF16.PACK_AB R6, R146, R147 ;  /* 0x000000939206723e */ /* 0x008fe200000010ff */
[--C-:B------:R-:W-:Y:S02]  /*6ca0*/  FFMA.FTZ R173, R168, c[0x0][0x23c], -R155.reuse ;  /* 0x00008f00a8ad7a23 */ /* 0x100fe4000001089b */
[----:B------:R-:W-:Y:S02]  /*6cb0*/  FFMA.FTZ R170, R170, c[0x0][0x23c], -R155 ;  /* 0x00008f00aaaa7a23 */ /* 0x000fe4000001089b */
[--C-:B------:R-:W-:Y:S02]  /*6cc0*/  FFMA.FTZ R168, R171, c[0x0][0x23c], -R154.reuse ;  /* 0x00008f00aba87a23 */ /* 0x100fe4000001089a */
[----:B------:R-:W-:Y:S01]  /*6cd0*/  MUFU.EX2 R133, R133 ;  /* 0x0000008500857308 */ /* 0x000fe20000000800 */
[----:B------:R-:W-:-:S02]  /*6ce0*/  FFMA.FTZ R169, R169, c[0x0][0x23c], -R154 ;  /* 0x00008f00a9a97a23 */ /* 0x000fc4000001089a */
[--C-:B------:R-:W-:Y:S02]  /*6cf0*/  FFMA.FTZ R165, R165, c[0x0][0x23c], -R154.reuse ;  /* 0x00008f00a5a57a23 */ /* 0x100fe4000001089a */
[--C-:B------:R-:W-:Y:S02]  /*6d00*/  FFMA.FTZ R174, R163, c[0x0][0x23c], -R154.reuse ;  /* 0x00008f00a3ae7a23 */ /* 0x100fe4000001089a */
[--C-:B------:R-:W-:Y:S01]  /*6d10*/  FFMA.FTZ R163, R156, c[0x0][0x23c], -R155.reuse ;  /* 0x00008f009ca37a23 */ /* 0x100fe2000001089b */
[----:B------:R-:W3:Y:S01]  /*6d20*/  MUFU.EX2 R132, R132 ;  /* 0x0000008400847308 */ /* 0x000ee20000000800 */
[----:B-1----:R-:W-:Y:S01]  /*6d30*/  F2FP.BF16.PACK_AB R5, R144, R145 ;  /* 0x000000919005723e */ /* 0x002fe200000010ff */
[--C-:B------:R-:W-:Y:S02]  /*6d40*/  FFMA.FTZ R158, R158, c[0x0][0x23c], -R155.reuse ;  /* 0x00008f009e9e7a23 */ /* 0x100fe4000001089b */
[----:B------:R-:W-:Y:S02]  /*6d50*/  FFMA.FTZ R156, R142, c[0x0][0x23c], -R155 ;  /* 0x00008f008e9c7a23 */ /* 0x000fe4000001089b */
[----:B------:R-:W-:-:S02]  /*6d60*/  FFMA.FTZ R153, R153, c[0x0][0x23c], -R154 ;  /* 0x00008f0099997a23 */ /* 0x000fc4000001089a */
[----:B------:R-:W1:Y:S01]  /*6d70*/  MUFU.EX2 R152, R152 ;  /* 0x0000009800987308 */ /* 0x000e620000000800 */
[--C-:B------:R-:W-:Y:S02]  /*6d80*/  FFMA.FTZ R176, R143, c[0x0][0x23c], -R154.reuse ;  /* 0x00008f008fb07a23 */ /* 0x100fe4000001089a */
[--C-:B------:R-:W-:Y:S02]  /*6d90*/  FFMA.FTZ R171, R141, c[0x0][0x23c], -R154.reuse ;  /* 0x00008f008dab7a23 */ /* 0x100fe4000001089a */
[----:B------:R-:W-:Y:S02]  /*6da0*/  FFMA.FTZ R155, R140, c[0x0][0x23c], -R155 ;  /* 0x00008f008c9b7a23 */ /* 0x000fe4000001089b */
[----:B------:R-:W-:Y:S01]  /*6db0*/  FFMA.FTZ R154, R151, c[0x0][0x23c], -R154 ;  /* 0x00008f00979a7a23 */ /* 0x000fe2000001089a */
[----:B------:R-:W4:Y:S01]  /*6dc0*/  MUFU.EX2 R150, R150 ;  /* 0x0000009600967308 */ /* 0x000f220000000800 */
[----:B---3--:R-:W-:Y:S01]  /*6dd0*/  F2FP.BF16.PACK_AB R7, R132, R133 ;  /* 0x000000858407723e */ /* 0x008fe200000010ff */
[----:B------:R-:W-:Y:S01]  /*6de0*/  LDSM.16.MT88.4 R140, [R194+0x13800] ;  /* 0x01380000c28c783b */ /* 0x000fe20000004200 */
[----:B-1----:R-:W-:-:S05]  /*6df0*/  FMUL.FTZ R120, R120, R152 ;  /* 0x0000009878787220 */ /* 0x002fca0000410000 */
[----:B------:R-:W-:Y:S01]  /*6e00*/  MUFU.EX2 R3, R3 ;  /* 0x0000000300037308 */ /* 0x000fe20000000800 */
[-C--:B------:R-:W-:Y:S02]  /*6e10*/  FMUL.FTZ R121, R121, R152.reuse ;  /* 0x0000009879797220 */ /* 0x080fe40000410000 */
[-C--:B------:R-:W-:Y:S02]  /*6e20*/  FMUL.FTZ R116, R116, R152.reuse ;  /* 0x0000009874747220 */ /* 0x080fe40000410000 */
[----:B------:R-:W-:Y:S02]  /*6e30*/  FMUL.FTZ R117, R117, R152 ;  /* 0x0000009875757220 */ /* 0x000fe40000410000 */
[-C--:B----4-:R-:W-:Y:S01]  /*6e40*/  FMUL.FTZ R122, R122, R150.reuse ;  /* 0x000000967a7a7220 */ /* 0x090fe20000410000 */
[----:B------:R-:W1:Y:S01]  /*6e50*/  MUFU.EX2 R160, R160 ;  /* 0x000000a000a07308 */ /* 0x000e620000000800 */
[-C--:B------:R-:W-:Y:S02]  /*6e60*/  FMUL.FTZ R123, R123, R150.reuse ;  /* 0x000000967b7b7220 */ /* 0x080fe40000410000 */
        /* <DEDUP_REMOVED lines=10> */
[----:B------:R-:W3:Y:S01]  /*6f10*/  LDSM.16.MT88.4 R12, [R196+0x14000] ;  /* 0x01400000c40c783b */ /* 0x000ee20000004200 */
[----:B------:R-:W-:Y:S01]  /*6f20*/  FMUL.FTZ R125, R125, R152 ;  /* 0x000000987d7d7220 */ /* 0x000fe20000410000 */
[----:B------:R-:W-:Y:S01]  /*6f30*/  MUFU.EX2 R162, R162 ;  /* 0x000000a200a27308 */ /* 0x000fe20000000800 */
        /* <DEDUP_REMOVED lines=10> */
[----:B------:R-:W-:Y:S01]  /*6fe0*/  FMUL.FTZ R109, R109, R152 ;  /* 0x000000986d6d7220 */ /* 0x000fe20000410000 */
[----:B------:R-:W2:Y:S01]  /*6ff0*/  LDSM.16.MT88.4 R16, [R192+0x12000] ;  /* 0x01200000c010783b */ /* 0x000ea20000004200 */
[-C--:B------:R-:W-:Y:S01]  /*7000*/  FMUL.FTZ R110, R110, R150.reuse ;  /* 0x000000966e6e7220 */ /* 0x080fe20000410000 */
[----:B------:R-:W4:Y:S01]  /*7010*/  MUFU.EX2 R164, R164 ;  /* 0x000000a400a47308 */ /* 0x000f220000000800 */
[----:B------:R-:W-:-:S02]  /*7020*/  FMUL.FTZ R111, R111, R150 ;  /* 0x000000966f6f7220 */ /* 0x000fc40000410000 */
[-C--:B------:R-:W-:Y:S01]  /*7030*/  FMUL.FTZ R36, R36, R152.reuse ;  /* 0x0000009824247220 */ /* 0x080fe20000410000 */
[C---:B------:R-:W-:Y:S01]  /*7040*/  HMMA.16816.F32.BF16 R112, R4.reuse, R8, R112 ;  /* 0x000000080470723c */ /* 0x040fe20000041870 */
[----:B------:R-:W-:Y:S02]  /*7050*/  FMUL.FTZ R37, R37, R152 ;  /* 0x0000009825257220 */ /* 0x000fe40000410000 */
        /* <DEDUP_REMOVED lines=9> */
[----:B------:R-:W-:Y:S02]  /*70f0*/  FMUL.FTZ R43, R43, R150 ;  /* 0x000000962b2b7220 */ /* 0x000fe40000410000 */
[C---:B---3--:R-:W-:Y:S01]  /*7100*/  HMMA.16816.F32.BF16 R36, R4.reuse, R12, R36 ;  /* 0x0000000c0424723c */ /* 0x048fe20000041824 */
[-C--:B------:R-:W-:Y:S02]  /*7110*/  FMUL.FTZ R104, R104, R152.reuse ;  /* 0x0000009868687220 */ /* 0x080fe40000410000 */
[----:B------:R-:W-:Y:S02]  /*7120*/  FMUL.FTZ R105, R105, R152 ;  /* 0x0000009869697220 */ /* 0x000fe40000410000 */
[-C--:B------:R-:W-:Y:S01]  /*7130*/  FMUL.FTZ R106, R106, R150.reuse ;  /* 0x000000966a6a7220 */ /* 0x080fe20000410000 */
[----:B------:R-:W-:Y:S01]  /*7140*/  MUFU.EX2 R167, R167 ;  /* 0x000000a700a77308 */ /* 0x000fe20000000800 */
[----:B------:R-:W-:Y:S01]  /*7150*/  FMUL.FTZ R107, R107, R150 ;  /* 0x000000966b6b7220 */ /* 0x000fe20000410000 */
[----:B------:R-:W-:Y:S01]  /*7160*/  HMMA.16816.F32.BF16 R40, R4, R14, R40 ;  /* 0x0000000e0428723c */ /* 0x000fe20000041828 */
[----:B------:R-:W3:Y:S01]  /*7170*/  LDSM.16.MT88.4 R12, [R192+0x14000] ;  /* 0x01400000c00c783b */ /* 0x000ee20000004200 */
[----:B------:R-:W-:-:S02]  /*7180*/  FMUL.FTZ R100, R100, R152 ;  /* 0x0000009864647220 */ /* 0x000fc40000410000 */
[----:B------:R-:W-:Y:S02]  /*7190*/  FMUL.FTZ R101, R101, R152 ;  /* 0x0000009865657220 */ /* 0x000fe40000410000 */
[-C--:B------:R-:W-:Y:S01]  /*71a0*/  FMUL.FTZ R102, R102, R150.reuse ;  /* 0x0000009666667220 */ /* 0x080fe20000410000 */
[----:B------:R-:W1:Y:S01]  /*71b0*/  MUFU.EX2 R172, R172 ;  /* 0x000000ac00ac7308 */ /* 0x000e620000000800 */
[----:B------:R-:W-:Y:S02]  /*71c0*/  FMUL.FTZ R103, R103, R150 ;  /* 0x0000009667677220 */ /* 0x000fe40000410000 */
[-C--:B------:R-:W-:Y:S01]  /*71d0*/  FMUL.FTZ R44, R44, R152.reuse ;  /* 0x000000982c2c7220 */ /* 0x080fe20000410000 */
[----:B--2---:R-:W-:Y:S01]  /*71e0*/  HMMA.16816.F32.BF16 R104, R4, R16, R104 ;  /* 0x000000100468723c */ /* 0x004fe20000041868 */
[----:B------:R-:W-:Y:S02]  /*71f0*/  FMUL.FTZ R45, R45, R152 ;  /* 0x000000982d2d7220 */ /* 0x000fe40000410000 */
[-C--:B------:R-:W-:Y:S01]  /*7200*/  FMUL.FTZ R46, R46, R150.reuse ;  /* 0x000000962e2e7220 */ /* 0x080fe20000410000 */
[----:B------:R-:W-:Y:S01]  /*7210*/  MUFU.EX2 R170, R170 ;  /* 0x000000aa00aa7308 */ /* 0x000fe20000000800 */
[----:B------:R-:W-:-:S02]  /*7220*/  FMUL.FTZ R47, R47, R150 ;  /* 0x000000962f2f7220 */ /* 0x000fc40000410000 */
[-C--:B------:R-:W-:Y:S01]  /*7230*/  FMUL.FTZ R48, R48, R152.reuse ;  /* 0x0000009830307220 */ /* 0x080fe20000410000 */
[C---:B------:R-:W-:Y:S01]  /*7240*/  HMMA.16816.F32.BF16 R100, R4.reuse, R18, R100 ;  /* 0x000000120464723c */ /* 0x040fe20000041864 */
[----:B------:R-:W-:Y:S01]  /*7250*/  FMUL.FTZ R49, R49, R152 ;  /* 0x0000009831317220 */ /* 0x000fe20000410000 */
[----:B------:R-:W2:Y:S01]  /*7260*/  LDSM.16.MT88.4 R16, [R193+0x14000] ;  /* 0x01400000c110783b */ /* 0x000ea20000004200 */
        /* <DEDUP_REMOVED lines=8> */
[----:B------:R-:W-:Y:S02]  /*72f0*/  FMUL.FTZ R63, R63, R150 ;  /* 0x000000963f3f7220 */ /* 0x000fe40000410000 */
[-C--:B------:R-:W-:Y:S01]  /*7300*/  FMUL.FTZ R64, R64, R152.reuse ;  /* 0x0000009840407220 */ /* 0x080fe20000410000 */
[----:B------:R-:W-:Y:S01]  /*7310*/  HMMA.16816.F32.BF16 R48, R4, R10, R48 ;  /* 0x0000000a0430723c */ /* 0x000fe20000041830 */
[----:B------:R-:W5:Y:S01]  /*7320*/  LDSM.16.MT88.4 R8, [R196+0x16000] ;  /* 0x01600000c408783b */ /* 0x000f620000004200 */
[----:B------:R-:W-:Y:S02]  /*7330*/  FMUL.FTZ R65, R65, R152 ;  /* 0x0000009841417220 */ /* 0x000fe40000410000 */
[-C--:B------:R-:W-:Y:S01]  /*7340*/  FMUL.FTZ R66, R66, R150.reuse ;  /* 0x0000009642427220 */ /* 0x080fe20000410000 */
[----:B------:R-:W1:Y:S01]  /*7350*/  MUFU.EX2 R169, R169 ;  /* 0x000000a900a97308 */ /* 0x000e620000000800 */
[----:B------:R-:W-:-:S02]  /*7360*/  FMUL.FTZ R67, R67, R150 ;  /* 0x0000009643437220 */ /* 0x000fc40000410000 */
        /* <DEDUP_REMOVED lines=37> */
[----:B------:R-:W-:Y:S01]  /*75c0*/  MUFU.EX2 R155, R155 ;  /* 0x0000009b009b7308 */ /* 0x000fe20000000800 */
        /* <DEDUP_REMOVED lines=27> */
[----:B------:R-:W-:Y:S01]  /*7780*/  FFMA.FTZ R149, R223, R152, R149 ;  /* 0x00000098df957223 */ /* 0x000fe20000010095 */
[----:B-----5:R-:W-:Y:S01]  /*7790*/  HMMA.16816.F32.BF16 R92, R4, R8, R92 ;  /* 0x00000008045c723c */ /* 0x020fe2000004185c */
        /* <DEDUP_REMOVED lines=9> */
[----:B-1----:R-:W-:Y:S01]  /*7830*/  F2FP.BF16.PACK_AB R4, R160, R3 ;  /* 0x00000003a004723e */ /* 0x002fe200000010ff */
[----:B------:R-:W-:Y:S01]  /*7840*/  FADD.FTZ R3, R3, R146 ;  /* 0x0000009203037221 */ /* 0x000fe20000010000 */
[----:B----4-:R-:W-:Y:S01]  /*7850*/  F2FP.BF16.PACK_AB R5, R164, R159 ;  /* 0x0000009fa405723e */ /* 0x010fe200000010ff */
[----:B------:R-:W-:Y:S01]  /*7860*/  FADD.FTZ R159, R159, R132 ;  /* 0x000000849f9f7221 */ /* 0x000fe20000010000 */
[----:B------:R-:W-:Y:S01]  /*7870*/  F2FP.BF16.PACK_AB R6, R162, R157 ;  /* 0x0000009da206723e */ /* 0x000fe200000010ff */
[----:B------:R-:W-:Y:S01]  /*7880*/  FADD.FTZ R160, R160, R3 ;  /* 0x00000003a0a07221 */ /* 0x000fe20000010000 */
[----:B------:R-:W-:Y:S01]  /*7890*/  F2FP.BF16.PACK_AB R7, R166, R161 ;  /* 0x000000a1a607723e */ /* 0x000fe200000010ff */
[----:B------:R-:W-:Y:S01]  /*78a0*/  FADD.FTZ R164, R164, R159 ;  /* 0x0000009fa4a47221 */ /* 0x000fe20000010000 */
[----:B------:R-:W-:Y:S01]  /*78b0*/  MOV R132, R2 ;  /* 0x0000000200847202 */ /* 0x000fe20000000f00 */
[----:B------:R-:W-:-:S02]  /*78c0*/  FADD.FTZ R157, R157, R160 ;  /* 0x000000a09d9d7221 */ /* 0x000fc40000010000 */
[----:B------:R-:W-:Y:S02]  /*78d0*/  FADD.FTZ R3, R161, R164 ;  /* 0x000000a4a1037221 */ /* 0x000fe40000010000 */
[----:B---3--:R-:W-:Y:S01]  /*78e0*/  HMMA.16816.F32.BF16 R128, R4, R12, R128 ;  /* 0x0000000c0480723c */ /* 0x008fe20000041880 */
[----:B------:R-:W-:Y:S02]  /*78f0*/  FADD.FTZ R162, R162, R157 ;  /* 0x0000009da2a27221 */ /* 0x000fe40000010000 */
[----:B------:R-:W-:-:S05]  /*7900*/  FADD.FTZ R3, R166, R3 ;  /* 0x00000003a6037221 */ /* 0x000fca0000010000 */
        /* <DEDUP_REMOVED lines=37> */
[----:B------:R-:W-:-:S02]  /*7b60*/  F2FP.BF16.PACK_AB R5, R169, R168 ;  /* 0x000000a8a905723e */ /* 0x000fc400000010ff */
        /* <DEDUP_REMOVED lines=8> */
[C---:B---3--:R-:W-:Y:S08]  /*7bf0*/  HMMA.16816.F32.BF16 R36, R4.reuse, R24, R36 ;  /* 0x000000180424723c */ /* 0x048ff00000041824 */
[C---:B------:R-:W-:Y:S01]  /*7c00*/  HMMA.16816.F32.BF16 R40, R4.reuse, R26, R40 ;  /* 0x0000001a0428723c */ /* 0x040fe20000041828 */
[----:B------:R-:W3:Y:S07]  /*7c10*/  LDSM.16.MT88.4 R24, [R194+0x17000] ;  /* 0x01700000c218783b */ /* 0x000eee0000004200 */
[C---:B--2---:R-:W-:Y:S08]  /*7c20*/  HMMA.16816.F32.BF16 R52, R4.reuse, R16, R52 ;  /* 0x000000100434723c */ /* 0x044ff00000041834 */
[C---:B-1----:R-:W-:Y:S08]  /*7c30*/  HMMA.16816.F32.BF16 R60, R4.reuse, R12, R60 ;  /* 0x0000000c043c723c */ /* 0x042ff0000004183c */
[C---:B------:R-:W-:Y:S01]  /*7c40*/  HMMA.16816.F32.BF16 R64, R4.reuse, R14, R64 ;  /* 0x0000000e0440723c */ /* 0x040fe20000041840 */
[----:B------:R-:W1:Y:S07]  /*7c50*/  LDSM.16.MT88.4 R12, [R192+0x17000] ;  /* 0x01700000c00c783b */ /* 0x000e6e0000004200 */
[C---:B------:R-:W-:Y:S01]  /*7c60*/  HMMA.16816.F32.BF16 R56, R4.reuse, R18, R56 ;  /* 0x000000120438723c */ /* 0x040fe20000041838 */
[----:B------:R-:W2:Y:S07]  /*7c70*/  LDSM.16.MT88.4 R16, [R193+0x17000] ;  /* 0x01700000c110783b */ /* 0x000eae0000004200 */
[C---:B----4-:R-:W-:Y:S08]  /*7c80*/  HMMA.16816.F32.BF16 R68, R4.reuse, R8, R68 ;  /* 0x000000080444723c */ /* 0x050ff00000041844 */
        /* <DEDUP_REMOVED lines=18> */
[----:B------:R-:W-:Y:S01]  /*7db0*/  HMMA.16816.F32.BF16 R88, R4, R18, R88 ;  /* 0x000000120458723c */ /* 0x000fe20000041858 */
[----:B------:R-:W-:Y:S06]  /*7dc0*/  LDSM.16.MT88.4 R16, [R192+0x15800] ;  /* 0x01580000c010783b */ /* 0x000fec0000004200 */
[----:B------:R-:W-:-:S02]  /*7dd0*/  F2FP.BF16.PACK_AB R4, R163, R158 ;  /* 0x0000009ea304723e */ /* 0x000fc400000010ff */
[----:B------:R-:W-:Y:S02]  /*7de0*/  F2FP.BF16.PACK_AB R5, R176, R153 ;  /* 0x00000099b005723e */ /* 0x000fe400000010ff */
[----:B------:R-:W-:Y:S02]  /*7df0*/  F2FP.BF16.PACK_AB R6, R155, R156 ;  /* 0x0000009c9b06723e */ /* 0x000fe400000010ff */
[----:B------:R-:W-:-:S07]  /*7e00*/  F2FP.BF16.PACK_AB R7, R154, R171 ;  /* 0x000000ab9a07723e */ /* 0x000fce00000010ff */
[C---:B----4-:R-:W-:Y:S08]  /*7e10*/  HMMA.16816.F32.BF16 R128, R4.reuse, R8, R128 ;  /* 0x000000080480723c */ /* 0x050ff00000041880 */
        /* <DEDUP_REMOVED lines=9> */
[C---:B--2---:R-:W-:Y:S07]  /*7eb0*/  HMMA.16816.F32.BF16 R76, R4.reuse, R8, R76 ;  /* 0x00000008044c723c */ /* 0x044fee000004184c */
[----:B------:R-:W-:Y:S01]  /*7ec0*/  FADD.FTZ R8, R168, R3 ;  /* 0x00000003a8087221 */ /* 0x000fe20000010000 */
[----:B------:R-:W-:Y:S01]  /*7ed0*/  HMMA.16816.F32.BF16 R116, R4, R142, R116 ;  /* 0x0000008e0474723c */ /* 0x000fe20000041874 */
[----:B------:R-:W-:-:S02]  /*7ee0*/  FADD.FTZ R3, R172, R167 ;  /* 0x000000a7ac037221 */ /* 0x000fc40000010000 */
[----:B------:R-:W-:Y:S02]  /*7ef0*/  FADD.FTZ R8, R169, R8 ;  /* 0x00000008a9087221 */ /* 0x000fe40000010000 */
[----:B------:R-:W-:Y:S01]  /*7f00*/  FADD.FTZ R170, R170, R3 ;  /* 0x00000003aaaa7221 */ /* 0x000fe20000010000 */
[----:B------:R-:W-:Y:S01]  /*7f10*/  MOV R3, R0 ;  /* 0x0000000000037202 */ /* 0x000fe20000000f00 */
[----:B------:R-:W-:Y:S01]  /*7f20*/  FADD.FTZ R165, R165, R8 ;  /* 0x00000008a5a57221 */ /* 0x000fe20000010000 */
[----:B------:R-:W-:Y:S01]  /*7f30*/  HMMA.16816.F32.BF16 R112, R4, R136, R112 ;  /* 0x000000880470723c */ /* 0x000fe20000041870 */
[----:B------:R-:W-:Y:S02]  /*7f40*/  FADD.FTZ R173, R173, R170 ;  /* 0x000000aaadad7221 */ /* 0x000fe40000010000 */
[----:B------:R-:W-:Y:S02]  /*7f50*/  FADD.FTZ R174, R174, R165 ;  /* 0x000000a5aeae7221 */ /* 0x000fe40000010000 */
[----:B------:R-:W-:-:S02]  /*7f60*/  FADD.FTZ R158, R158, R173 ;  /* 0x000000ad9e9e7221 */ /* 0x000fc40000010000 */
        /* <DEDUP_REMOVED lines=8> */
[----:B------:R-:W-:-:S05]  /*7ff0*/  FADD.FTZ R217, R154, R171 ;  /* 0x000000ab9ad97221 */ /* 0x000fca0000010000 */
        /* <DEDUP_REMOVED lines=11> */
[----:B------:R-:W-:Y:S01]  /*80b0*/  HMMA.16816.F32.BF16 R96, R4, R14, R96 ;  /* 0x0000000e0460723c */ /* 0x000fe20000041860 */
[----:B------:R-:W-:Y:S07]  /*80c0*/  @!P0 BRA `(.L_x_278) ;  /* 0x0000320000008947 */ /* 0x000fee0003800000 */
[----:B------:R-:W-:Y:S01]  /*80d0*/  UIADD3 UR15, UR8, -0x3, URZ ;  /* 0xfffffffd080f7890 */ /* 0x000fe2000fffe03f */
[----:B------:R-:W-:-:S04]  /*80e0*/  DEPBAR.LE SB0, 0x0 ;  /* 0x000080000000791a */ /* 0x000fc80000000000 */
[----:B------:R-:W-:Y:S01]  /*80f0*/  USHF.R.S32.HI UR12, URZ, 0x1f, UR15 ;  /* 0x0000001f3f0c7899 */ /* 0x000fe2000801140f */
[----:B------:R-:W-:Y:S01]  /*8100*/  MOV R4, c[0x0][0x1a0] ;  /* 0x0000680000047a02 */ /* 0x000fe20000000f00 */
[----:B------:R-:W-:Y:S01]  /*8110*/  ULDC.64 UR4, c[0x0][0x1a0] ;  /* 0x0000680000047ab9 */ /* 0x000fe20000000a00 */
[----:B------:R-:W-:Y:S01]  /*8120*/  MOV R3, c[0x0][0x1a4] ;  /* 0x0000690000037a02 */ /* 0x000fe20000000f00 */
[----:B------:R-:W-:Y:S02]  /*8130*/  UIMAD UR12, UR12, UR4, URZ ;  /* 0x000000040c0c72a4 */ /* 0x000fe4000f8e023f */
[----:B------:R-:W-:Y:S02]  /*8140*/  UIMAD.WIDE.U32 UR20, UR15, UR4, URZ ;  /* 0x000000040f1472a5 */ /* 0x000fe4000f8e003f */
[----:B------:R-:W-:Y:S02]  /*8150*/  UIMAD UR5, UR15, UR5, UR12 ;  /* 0x000000050f0572a4 */ /* 0x000fe4000f8e020c */
[----:B------:R-:W-:-:S02]  /*8160*/  UISETP.GT.AND UP0, UPT, UR15, UR9, UPT ;  /* 0x000000090f00728c */ /* 0x000fc4000bf04270 */
[----:B------:R-:W-:Y:S01]  /*8170*/  UIADD3 UR5, UR21, UR5, URZ ;  /* 0x0000000515057290 */ /* 0x000fe2000fffe03f */
[----:B------:R-:W-:Y:S02]  /*8180*/  MOV R10, UR20 ;  /* 0x00000014000a7c02 */ /* 0x000fe40008000f00 */
[----:B------:R-:W-:Y:S01]  /*8190*/  MOV R11, UR21 ;  /* 0x00000015000b7c02 */ /* 0x000fe20008000f00 */
[----:B------:R-:W-:Y:S01]  /*81a0*/  BAR.SYNC.DEFER_BLOCKING 0x0 ;  /* 0x0000000000007b1d */ /* 0x000fe20000010000 */
[----:B------:R-:W-:Y:S02]  /*81b0*/  LEA R6, P0, R10, R134, 0x6 ;  /* 0x000000860a067211 */ /* 0x000fe400078030ff */
[----:B------:R-:W-:Y:S02]  /*81c0*/  MOV R5, UR5 ;  /* 0x0000000500057c02 */ /* 0x000fe40008000f00 */
[----:B------:R-:W-:Y:S02]  /*81d0*/  LEA R8, P1, R6, c[0x0][0x170], 0x1 ;  /* 0x00005c0006087a11 */ /* 0x000fe400078208ff */
[----:B------:R-:W-:-:S02]  /*81e0*/  LEA.HI.X R5, R10, R215, R5, 0x6, P0 ;  /* 0x000000d70a057211 */ /* 0x000fc400000f3405 */
        /* <DEDUP_REMOVED lines=14> */
[----:B------:R-:W1:Y:S04]  /*82d0*/  LDSM.16.M88.4 R4, [R201+0xc000] ;  /* 0x00c00000c904783b */ /* 0x000e680000000200 */
[----:B------:R-:W3:Y:S04]  /*82e0*/  LDSM.16.M88.4 R32, [R201+0xc800] ;  /* 0x00c80000c920783b */ /* 0x000ee80000000200 */
[----:B------:R-:W-:Y:S04]  /*82f0*/  LDSM.16.M88.4 R164, [R200] ;  /* 0x00000000c8a4783b */ /* 0x000fe80000000200 */
[----:B------:R-:W4:Y:S04]  /*8300*/  LDSM.16.M88.4 R136, [R199] ;  /* 0x00000000c788783b */ /* 0x000f280000000200 */
[----:B------:R-:W5:Y:S04]  /*8310*/  LDSM.16.M88.4 R148, [R201+0xd000] ;  /* 0x00d00000c994783b */ /* 0x000f680000000200 */
[----:B------:R-:W4:Y:S04]  /*8320*/  LDSM.16.M88.4 R140, [R201+0xd800] ;  /* 0x00d80000c98c783b */ /* 0x000f280000000200 */
[----:B------:R-:W4:Y:S04]  /*8330*/  LDSM.16.M88.4 R28, [R191] ;  /* 0x00000000bf1c783b */ /* 0x000f280000000200 */
[----:B------:R-:W-:Y:S04]  /*8340*/  LDSM.16.M88.4 R160, [R198] ;  /* 0x00000000c6a0783b */ /* 0x000fe80000000200 */
[----:B------:R-:W4:Y:S04]  /*8350*/  LDSM.16.M88.4 R16, [R195+0xc000] ;  /* 0x00c00000c310783b */ /* 0x000f280000000200 */
[----:B------:R-:W5:Y:S01]  /*8360*/  LDSM.16.M88.4 R24, [R190] ;  /* 0x00000000be18783b */ /* 0x000f620000000200 */
[C---:B-1----:R-:W-:Y:S03]  /*8370*/  HMMA.16816.F32.BF16 R8, R168.reuse, R4, RZ ;  /* 0x00000004a808723c */ /* 0x042fe600000418ff */
[----:B------:R-:W1:Y:S04]  /*8380*/  LDSM.16.M88.4 R172, [R189] ;  /* 0x00000000bdac783b */ /* 0x000e680000000200 */
[----:B--2---:R-:W2:Y:S01]  /*8390*/  LDSM.16.M88.4 R12, [R195+0xc800] ;  /* 0x00c80000c30c783b */ /* 0x004ea20000000200 */
[C---:B------:R-:W-:Y:S03]  /*83a0*/  HMMA.16816.F32.BF16 R4, R168.reuse, R6, RZ ;  /* 0x00000006a804723c */ /* 0x040fe600000418ff */
[----:B------:R-:W-:Y:S04]  /*83b0*/  LDSM.16.M88.4 R156, [R195+0xd000] ;  /* 0x00d00000c39c783b */ /* 0x000fe80000000200 */
[----:B------:R-:W-:Y:S01]  /*83c0*/  LDSM.16.M88.4 R176, [R195+0xd800] ;  /* 0x00d80000c3b0783b */ /* 0x000fe20000000200 */
[C---:B---3--:R-:W-:Y:S03]  /*83d0*/  HMMA.16816.F32.BF16 R20, R168.reuse, R32, RZ ;  /* 0x00000020a814723c */ /* 0x048fe600000418ff */
[----:B------:R-:W-:Y:S04]  /*83e0*/  LDSM.16.M88.4 R224, [R188+0x3800] ;  /* 0x00380000bce0783b */ /* 0x000fe80000000200 */
[----:B------:R-:W0:Y:S01]  /*83f0*/  LDGDEPBAR ;  /* 0x00000000000079af */ /* 0x000e220000000000 */
[----:B------:R-:W-:Y:S08]  /*8400*/  HMMA.16816.F32.BF16 R32, R168, R34, RZ ;  /* 0x00000022a820723c */ /* 0x000ff000000418ff */
[----:B----4-:R-:W-:Y:S08]  /*8410*/  HMMA.16816.F32.BF16 R8, R164, R136, R8 ;  /* 0x00000088a408723c */ /* 0x010ff00000041808 */
[C---:B-----5:R-:W-:Y:S08]  /*8420*/  HMMA.16816.F32.BF16 R152, R168.reuse, R148, RZ ;  /* 0x00000094a898723c */ /* 0x060ff000000418ff */
[C---:B------:R-:W-:Y:S08]  /*8430*/  HMMA.16816.F32.BF16 R148, R168.reuse, R150, RZ ;  /* 0x00000096a894723c */ /* 0x040ff000000418ff */
[----:B------:R-:W-:Y:S08]  /*8440*/  HMMA.16816.F32.BF16 R144, R168, R140, RZ ;  /* 0x0000008ca890723c */ /* 0x000ff000000418ff */
[----:B------:R-:W-:Y:S01]  /*8450*/  HMMA.16816.F32.BF16 R4, R164, R138, R4 ;  /* 0x0000008aa404723c */ /* 0x000fe20000041804 */
[----:B------:R-:W-:Y:S07]  /*8460*/  LDSM.16.M88.4 R136, [R197] ;  /* 0x00000000c588783b */ /* 0x000fee0000000200 */
[----:B------:R-:W-:Y:S01]  /*8470*/  HMMA.16816.F32.BF16 R168, R168, R142, RZ ;  /* 0x0000008ea8a8723c */ /* 0x000fe200000418ff */
[----:B------:R-:W3:Y:S07]  /*8480*/  LDSM.16.M88.4 R140, [R188] ;  /* 0x00000000bc8c783b */ /* 0x000eee0000000200 */
[C---:B------:R-:W-:Y:S08]  /*8490*/  HMMA.16816.F32.BF16 R20, R164.reuse, R28, R20 ;  /* 0x0000001ca414723c */ /* 0x040ff00000041814 */
[----:B------:R-:W-:Y:S01]  /*84a0*/  HMMA.16816.F32.BF16 R32, R164, R30, R32 ;  /* 0x0000001ea420723c */ /* 0x000fe20000041820 */
[----:B------:R-:W4:Y:S07]  /*84b0*/  LDSM.16.M88.4 R28, [R188+0x800] ;  /* 0x00080000bc1c783b */ /* 0x000f2e0000000200 */
[C---:B------:R-:W-:Y:S08]  /*84c0*/  HMMA.16816.F32.BF16 R8, R160.reuse, R16, R8 ;  /* 0x00000010a008723c */ /* 0x040ff00000041808 */
[----:B------:R-:W-:Y:S01]  /*84d0*/  HMMA.16816.F32.BF16 R4, R160, R18, R4 ;  /* 0x00000012a004723c */ /* 0x000fe20000041804 */
[----:B------:R-:W-:Y:S07]  /*84e0*/  LDSM.16.M88.4 R16, [R201+0xe000] ;  /* 0x00e00000c910783b */ /* 0x000fee0000000200 */
[C---:B------:R-:W-:Y:S08]  /*84f0*/  HMMA.16816.F32.BF16 R152, R164.reuse, R24, R152 ;  /* 0x00000018a498723c */ /* 0x040ff00000041898 */
[C---:B------:R-:W-:Y:S01]  /*8500*/  HMMA.16816.F32.BF16 R148, R164.reuse, R26, R148 ;  /* 0x0000001aa494723c */ /* 0x040fe20000041894 */
[----:B------:R-:W-:Y:S07]  /*8510*/  LDSM.16.M88.4 R24, [R188+0x1000] ;  /* 0x00100000bc18783b */ /* 0x000fee0000000200 */
[C---:B-1----:R-:W-:Y:S08]  /*8520*/  HMMA.16816.F32.BF16 R144, R164.reuse, R172, R144 ;  /* 0x000000aca490723c */ /* 0x042ff00000041890 */
[----:B------:R-:W-:Y:S01]  /*8530*/  HMMA.16816.F32.BF16 R168, R164, R174, R168 ;  /* 0x000000aea4a8723c */ /* 0x000fe200000418a8 */
[----:B------:R-:W1:Y:S04]  /*8540*/  LDSM.16.M88.4 R172, [R202+0x4000] ;  /* 0x00400000caac783b */ /* 0x000e680000000200 */
[----:B------:R-:W5:Y:S03]  /*8550*/  LDSM.16.M88.4 R164, [R188+0x1800] ;  /* 0x00180000bca4783b */ /* 0x000f660000000200 */
[C---:B--2---:R-:W-:Y:S08]  /*8560*/  HMMA.16816.F32.BF16 R20, R160.reuse, R12, R20 ;  /* 0x0000000ca014723c */ /* 0x044ff00000041814 */
[----:B------:R-:W-:Y:S01]  /*8570*/  HMMA.16816.F32.BF16 R32, R160, R14, R32 ;  /* 0x0000000ea020723c */ /* 0x000fe20000041820 */
[----:B------:R-:W2:Y:S07]  /*8580*/  LDSM.16.M88.4 R12, [R201+0xe800] ;  /* 0x00e80000c90c783b */ /* 0x000eae0000000200 */
[C---:B---3--:R-:W-:Y:S08]  /*8590*/  HMMA.16816.F32.BF16 R8, R136.reuse, R140, R8 ;  /* 0x0000008c8808723c */ /* 0x048ff00000041808 */
[----:B------:R-:W-:Y:S01]  /*85a0*/  HMMA.16816.F32.BF16 R4, R136, R142, R4 ;  /* 0x0000008e8804723c */ /* 0x000fe20000041804 */
[----:B------:R-:W-:Y:S07]  /*85b0*/  LDSM.16.M88.4 R140, [R187] ;  /* 0x00000000bb8c783b */ /* 0x000fee0000000200 */
[C---:B------:R-:W-:Y:S08]  /*85c0*/  HMMA.16816.F32.BF16 R152, R160.reuse, R156, R152 ;  /* 0x0000009ca098723c */ /* 0x040ff00000041898 */
[C---:B------:R-:W-:Y:S01]  /*85d0*/  HMMA.16816.F32.BF16 R148, R160.reuse, R158, R148 ;  /* 0x0000009ea094723c */ /* 0x040fe20000041894 */
[----:B------:R-:W-:Y:S07]  /*85e0*/  LDSM.16.M88.4 R156, [R201+0xf000] ;  /* 0x00f00000c99c783b */ /* 0x000fee0000000200 */
[C---:B------:R-:W-:Y:S08]  /*85f0*/  HMMA.16816.F32.BF16 R144, R160.reuse, R176, R144 ;  /* 0x000000b0a090723c */ /* 0x040ff00000041890 */
[----:B------:R-:W-:Y:S01]  /*8600*/  HMMA.16816.F32.BF16 R168, R160, R178, R168 ;  /* 0x000000b2a0a8723c */ /* 0x000fe200000418a8 */
[----:B------:R-:W3:Y:S04]  /*8610*/  LDSM.16.M88.4 R160, [R200+0x4000] ;  /* 0x00400000c8a0783b */ /* 0x000ee80000000200 */
[----:B------:R-:W2:Y:S03]  /*8620*/  LDSM.16.M88.4 R176, [R201+0xf800] ;  /* 0x00f80000c9b0783b */ /* 0x000ea60000000200 */
[C---:B----4-:R-:W-:Y:S08]  /*8630*/  HMMA.16816.F32.BF16 R20, R136.reuse, R28, R20 ;  /* 0x0000001c8814723c */ /* 0x050ff00000041814 */
[----:B------:R-:W-:Y:S01]  /*8640*/  HMMA.16816.F32.BF16 R32, R136, R30, R32 ;  /* 0x0000001e8820723c */ /* 0x000fe20000041820 */
[----:B------:R-:W4:Y:S07]  /*8650*/  LDSM.16.M88.4 R28, [R186] ;  /* 0x00000000ba1c783b */ /* 0x000f2e0000000200 */
[C---:B-1----:R-:W-:Y:S08]  /*8660*/  HMMA.16816.F32.BF16 R8, R172.reuse, R16, R8 ;  /* 0x00000010ac08723c */ /* 0x042ff00000041808 */
[----:B------:R-:W-:Y:S01]  /*8670*/  HMMA.16816.F32.BF16 R4, R172, R18, R4 ;  /* 0x00000012ac04723c */ /* 0x000fe20000041804 */
[----:B------:R-:W-:Y:S07]  /*8680*/  LDSM.16.M88.4 R16, [R195+0xe000] ;  /* 0x00e00000c310783b */ /* 0x000fee0000000200 */
[C---:B------:R-:W-:Y:S08]  /*8690*/  HMMA.16816.F32.BF16 R152, R136.reuse, R24, R152 ;  /* 0x000000188898723c */ /* 0x040ff00000041898 */
[C---:B------:R-:W-:Y:S01]  /*86a0*/  HMMA.16816.F32.BF16 R148, R136.reuse, R26, R148 ;  /* 0x0000001a8894723c */ /* 0x040fe20000041894 */
[----:B------:R-:W-:Y:S07]  /*86b0*/  LDSM.16.M88.4 R24, [R185] ;  /* 0x00000000b918783b */ /* 0x000fee0000000200 */
[C---:B-----5:R-:W-:Y:S08]  /*86c0*/  HMMA.16816.F32.BF16 R144, R136.reuse, R164, R144 ;  /* 0x000000a48890723c */ /* 0x060ff00000041890 */
[----:B------:R-:W-:Y:S01]  /*86d0*/  HMMA.16816.F32.BF16 R168, R136, R166, R168 ;  /* 0x000000a688a8723c */ /* 0x000fe200000418a8 */
[----:B------:R-:W1:Y:S04]  /*86e0*/  LDSM.16.M88.4 R136, [R198+0x4000] ;  /* 0x00400000c688783b */ /* 0x000e680000000200 */
[----:B------:R-:W5:Y:S03]  /*86f0*/  LDSM.16.M88.4 R164, [R184] ;  /* 0x00000000b8a4783b */ /* 0x000f660000000200 */
[C---:B--2---:R-:W-:Y:S08]  /*8700*/  HMMA.16816.F32.BF16 R20, R172.reuse, R12, R20 ;  /* 0x0000000cac14723c */ /* 0x044ff00000041814 */
[----:B------:R-:W-:Y:S01]  /*8710*/  HMMA.16816.F32.BF16 R32, R172, R14, R32 ;  /* 0x0000000eac20723c */ /* 0x000fe20000041820 */
[----:B------:R-:W2:Y:S07]  /*8720*/  LDSM.16.M88.4 R12, [R195+0xe800] ;  /* 0x00e80000c30c783b */ /* 0x000eae0000000200 */
[C---:B---3--:R-:W-:Y:S08]  /*8730*/  HMMA.16816.F32.BF16 R8, R160.reuse, R140, R8 ;  /* 0x0000008ca008723c */ /* 0x048ff00000041808 */
[----:B------:R-:W-:Y:S01]  /*8740*/  HMMA.16816.F32.BF16 R4, R160, R142, R4 ;  /* 0x0000008ea004723c */ /* 0x000fe20000041804 */
[----:B------:R-:W-:Y:S07]  /*8750*/  LDSM.16.M88.4 R140, [R195+0xf800] ;  /* 0x00f80000c38c783b */ /* 0x000fee0000000200 */
[C---:B------:R-:W-:Y:S08]  /*8760*/  HMMA.16816.F32.BF16 R152, R172.reuse, R156, R152 ;  /* 0x0000009cac98723c */ /* 0x040ff00000041898 */
[C---:B------:R-:W-:Y:S01]  /*8770*/  HMMA.16816.F32.BF16 R148, R172.reuse, R158, R148 ;  /* 0x0000009eac94723c */ /* 0x040fe20000041894 */
[----:B------:R-:W-:Y:S07]  /*8780*/  LDSM.16.M88.4 R156, [R195+0xf000] ;  /* 0x00f00000c39c783b */ /* 0x000fee0000000200 */
[C---:B------:R-:W-:Y:S08]  /*8790*/  HMMA.16816.F32.BF16 R144, R172.reuse, R176, R144 ;  /* 0x000000b0ac90723c */ /* 0x040ff00000041890 */
[----:B------:R-:W-:Y:S01]  /*87a0*/  HMMA.16816.F32.BF16 R168, R172, R178, R168 ;  /* 0x000000b2aca8723c */ /* 0x000fe200000418a8 */
[----:B------:R-:W-:Y:S04]  /*87b0*/  LDSM.16.M88.4 R172, [R197+0x4000] ;  /* 0x00400000c5ac783b */ /* 0x000fe80000000200 */
[----:B------:R-:W-:Y:S03]  /*87c0*/  LDSM.16.M88.4 R176, [R182] ;  /* 0x00000000b6b0783b */ /* 0x000fe60000000200 */
[C---:B----4-:R-:W-:Y:S08]  /*87d0*/  HMMA.16816.F32.BF16 R20, R160.reuse, R28, R20 ;  /* 0x0000001ca014723c */ /* 0x050ff00000041814 */
[----:B------:R-:W-:Y:S01]  /*87e0*/  HMMA.16816.F32.BF16 R32, R160, R30, R32 ;  /* 0x0000001ea020723c */ /* 0x000fe20000041820 */
[----:B------:R-:W3:Y:S07]  /*87f0*/  LDSM.16.M88.4 R28, [R188+0x2000] ;  /* 0x00200000bc1c783b */ /* 0x000eee0000000200 */
[C---:B-1----:R-:W-:Y:S08]  /*8800*/  HMMA.16816.F32.BF16 R8, R136.reuse, R16, R8 ;  /* 0x000000108808723c */ /* 0x042ff00000041808 */
        /* <DEDUP_REMOVED lines=8> */
[----:B------:R-:W-:Y:S03]  /*8890*/  LDSM.16.M88.4 R160, [R201+0x11000] ;  /* 0x01100000c9a0783b */ /* 0x000fe60000000200 */
[C---:B--2---:R-:W-:Y:S08]  /*88a0*/  HMMA.16816.F32.BF16 R20, R136.reuse, R12, R20 ;  /* 0x0000000c8814723c */ /* 0x044ff00000041814 */
[----:B------:R-:W-:Y:S01]  /*88b0*/  HMMA.16816.F32.BF16 R32, R136, R14, R32 ;  /* 0x0000000e8820723c */ /* 0x000fe20000041820 */
[----:B------:R-:W1:Y:S07]  /*88c0*/  LDSM.16.M88.4 R12, [R201+0x10000] ;  /* 0x01000000c90c783b */ /* 0x000e6e0000000200 */
[C---:B---3--:R-:W-:Y:S08]  /*88d0*/  HMMA.16816.F32.BF16 R8, R172.reuse, R28, R8 ;  /* 0x0000001cac08723c */ /* 0x048ff00000041808 */
[----:B------:R-:W-:Y:S01]  /*88e0*/  HMMA.16816.F32.BF16 R4, R172, R30, R4 ;  /* 0x0000001eac04723c */ /* 0x000fe20000041804 */
[----:B------:R-:W-:Y:S07]  /*88f0*/  LDSM.16.M88.4 R28, [R198+0x8000] ;  /* 0x00800000c61c783b */ /* 0x000fee0000000200 */
[C---:B------:R-:W-:Y:S08]  /*8900*/  HMMA.16816.F32.BF16 R152, R136.reuse, R156, R152 ;  /* 0x0000009c8898723c */ /* 0x040ff00000041898 */
[C---:B------:R-:W-:Y:S01]  /*8910*/  HMMA.16816.F32.BF16 R148, R136.reuse, R158, R148 ;  /* 0x0000009e8894723c */ /* 0x040fe20000041894 */
[----:B------:R-:W-:Y:S07]  /*8920*/  LDSM.16.M88.4 R156, [R183] ;  /* 0x00000000b79c783b */ /* 0x000fee0000000200 */
[C---:B------:R-:W-:Y:S08]  /*8930*/  HMMA.16816.F32.BF16 R144, R136.reuse, R140, R144 ;  /* 0x0000008c8890723c */ /* 0x040ff00000041890 */
[----:B------:R-:W-:Y:S01]  /*8940*/  HMMA.16816.F32.BF16 R168, R136, R142, R168 ;  /* 0x0000008e88a8723c */ /* 0x000fe200000418a8 */
[----:B------:R-:W2:Y:S04]  /*8950*/  LDSM.16.M88.4 R140, [R200+0x8000] ;  /* 0x00800000c88c783b */ /* 0x000ea80000000200 */
[----:B------:R-:W-:Y:S03]  /*8960*/  LDSM.16.M88.4 R136, [R195+0x10000] ;  /* 0x01000000c388783b */ /* 0x000fe60000000200 */
[----:B-1----:R-:W-:Y:S08]  /*8970*/  HMMA.16816.F32.BF16 R8, R164, R12, R8 ;  /* 0x0000000ca408723c */ /* 0x002ff00000041808 */
[C---:B------:R-:W-:Y:S08]  /*8980*/  HMMA.16816.F32.BF16 R20, R172.reuse, R24, R20 ;  /* 0x00000018ac14723c */ /* 0x040ff00000041814 */
[----:B------:R-:W-:Y:S01]  /*8990*/  HMMA.16816.F32.BF16 R32, R172, R26, R32 ;  /* 0x0000001aac20723c */ /* 0x000fe20000041820 */
[----:B------:R-:W1:Y:S07]  /*89a0*/  LDSM.16.M88.4 R24, [R201+0x10800] ;  /* 0x01080000c918783b */ /* 0x000e6e0000000200 */
[----:B------:R-:W-:Y:S01]  /*89b0*/  HMMA.16816.F32.BF16 R4, R164, R14, R4 ;  /* 0x0000000ea404723c */ /* 0x000fe20000041804 */
[----:B------:R-:W-:Y:S07]  /*89c0*/  LDSM.16.M88.4 R12, [R188+0x4000] ;  /* 0x00400000bc0c783b */ /* 0x000fee0000000200 */
[----:B------:R-:W-:Y:S08]  /*89d0*/  HMMA.16816.F32.BF16 R152, R172, R16, R152 ;  /* 0x00000010ac98723c */ /* 0x000ff00000041898 */
[C---:B--2---:R-:W-:Y:S08]  /*89e0*/  HMMA.16816.F32.BF16 R8, R140.reuse, R156, R8 ;  /* 0x0000009c8c08723c */ /* 0x044ff00000041808 */
[----:B------:R-:W-:Y:S01]  /*89f0*/  HMMA.16816.F32.BF16 R4, R140, R158, R4 ;  /* 0x0000009e8c04723c */ /* 0x000fe20000041804 */
[----:B------:R-:W-:Y:S07]  /*8a00*/  LDSM.16.M88.4 R156, [R201+0x11800] ;  /* 0x01180000c99c783b */ /* 0x000fee0000000200 */
[----:B------:R-:W-:Y:S01]  /*8a10*/  HMMA.16816.F32.BF16 R148, R172, R18, R148 ;  /* 0x00000012ac94723c */ /* 0x000fe20000041894 */
[----:B------:R-:W2:Y:S07]  /*8a20*/  LDSM.16.M88.4 R16, [R197+0x8000] ;  /* 0x00800000c510783b */ /* 0x000eae0000000200 */
[----:B-1----:R-:W-:Y:S08]  /*8a30*/  HMMA.16816.F32.BF16 R20, R164, R24, R20 ;  /* 0x00000018a414723c */ /* 0x002ff00000041814 */
[----:B------:R-:W-:Y:S08]  /*8a40*/  HMMA.16816.F32.BF16 R8, R28, R136, R8 ;  /* 0x000000881c08723c */ /* 0x000ff00000041808 */
[----:B------:R-:W-:Y:S01]  /*8a50*/  HMMA.16816.F32.BF16 R32, R164, R26, R32 ;  /* 0x0000001aa420723c */ /* 0x000fe20000041820 */
[----:B------:R-:W1:Y:S07]  /*8a60*/  LDSM.16.M88.4 R24, [R195+0x10800] ;  /* 0x01080000c318783b */ /* 0x000e6e0000000200 */
[----:B------:R-:W-:Y:S01]  /*8a70*/  HMMA.16816.F32.BF16 R4, R28, R138, R4 ;  /* 0x0000008a1c04723c */ /* 0x000fe20000041804 */
[----:B------:R-:W3:Y:S07]  /*8a80*/  LDSM.16.M88.4 R136, [R181] ;  /* 0x00000000b588783b */ /* 0x000eee0000000200 */
[----:B------:R-:W-:Y:S08]  /*8a90*/  HMMA.16816.F32.BF16 R20, R140, R176, R20 ;  /* 0x000000b08c14723c */ /* 0x000ff00000041814 */
[----:B------:R-:W-:Y:S08]  /*8aa0*/  HMMA.16816.F32.BF16 R152, R164, R160, R152 ;  /* 0x000000a0a498723c */ /* 0x000ff00000041898 */
[----:B--2---:R-:W-:Y:S08]  /*8ab0*/  HMMA.16816.F32.BF16 R8, R16, R12, R8 ;  /* 0x0000000c1008723c */ /* 0x004ff00000041808 */
[----:B------:R-:W-:Y:S01]  /*8ac0*/  HMMA.16816.F32.BF16 R160, R164, R162, R148 ;  /* 0x000000a2a4a0723c */ /* 0x000fe20000041894 */
[----:B------:R-:W2:Y:S07]  /*8ad0*/  LDSM.16.M88.4 R148, [R188+0x4800] ;  /* 0x00480000bc94783b */ /* 0x000eae0000000200 */
[C---:B------:R-:W-:Y:S08]  /*8ae0*/  HMMA.16816.F32.BF16 R144, R172.reuse, R224, R144 ;  /* 0x000000e0ac90723c */ /* 0x040ff00000041890 */
[----:B------:R-:W-:Y:S01]  /*8af0*/  HMMA.16816.F32.BF16 R168, R172, R226, R168 ;  /* 0x000000e2aca8723c */ /* 0x000fe200000418a8 */
[----:B------:R-:W-:-:S02]  /*8b00*/  FMUL.FTZ R3, R8, c[0x0][0x2ec] ;  /* 0x0000bb0008037a20 */ /* 0x000fc40000410000 */
[----:B------:R-:W-:Y:S02]  /*8b10*/  FMUL.FTZ R132, R9, c[0x0][0x2ec] ;  /* 0x0000bb0009847a20 */ /* 0x000fe40000410000 */
[----:B------:R-:W-:Y:S02]  /*8b20*/  FMUL.FTZ R133, R10, c[0x0][0x2ec] ;  /* 0x0000bb000a857a20 */ /* 0x000fe40000410000 */
[----:B------:R-:W4:Y:S01]  /*8b30*/  MUFU.TANH R3, R3 ;  /* 0x0000000300037308 */ /* 0x000f220000002400 */
[----:B------:R-:W-:Y:S01]  /*8b40*/  HMMA.16816.F32.BF16 R4, R16, R14, R4 ;  /* 0x0000000e1004723c */ /* 0x000fe20000041804 */
[----:B------:R-:W-:Y:S06]  /*8b50*/  LDSM.16.M88.4 R12, [R195+0x11000] ;  /* 0x01100000c30c783b */ /* 0x000fec0000000200 */
[----:B------:R-:W2:Y:S01]  /*8b60*/  MUFU.TANH R132, R132 ;  /* 0x0000008400847308 */ /* 0x000ea20000002400 */
[----:B-1----:R-:W-:Y:S07]  /*8b70*/  HMMA.16816.F32.BF16 R20, R28, R24, R20 ;  /* 0x000000181c14723c */ /* 0x002fee0000041814 */
[----:B------:R-:W1:Y:S01]  /*8b80*/  MUFU.TANH R133, R133 ;  /* 0x0000008500857308 */ /* 0x000e620000002400 */
[----:B---3--:R-:W-:Y:S07]  /*8b90*/  HMMA.16816.F32.BF16 R152, R140, R136, R152 ;  /* 0x000000888c98723c */ /* 0x008fee0000041898 */
[----:B------:R-:W-:Y:S01]  /*8ba0*/  FMUL.FTZ R136, R11, c[0x0][0x2ec] ;  /* 0x0000bb000b887a20 */ /* 0x000fe20000410000 */
[----:B------:R-:W-:Y:S01]  /*8bb0*/  HMMA.16816.F32.BF16 R144, R164, R156, R144 ;  /* 0x0000009ca490723c */ /* 0x000fe20000041890 */
[----:B------:R-:W3:Y:S01]  /*8bc0*/  LDSM.16.M88.4 R8, [R180] ;  /* 0x00000000b408783b */ /* 0x000ee20000000200 */
[----:B------:R-:W-:-:S03]  /*8bd0*/  FMUL.FTZ R4, R4, c[0x0][0x2ec] ;  /* 0x0000bb0004047a20 */ /* 0x000fc60000410000 */
[----:B------:R-:W1:Y:S03]  /*8be0*/  MUFU.TANH R136, R136 ;  /* 0x0000008800887308 */ /* 0x000e660000002400 */
[----:B------:R-:W-:Y:S05]  /*8bf0*/  HMMA.16816.F32.BF16 R168, R164, R158, R168 ;  /* 0x0000009ea4a8723c */ /* 0x000fea00000418a8 */
[----:B------:R5:W1:Y:S03]  /*8c00*/  MUFU.TANH R137, R4 ;  /* 0x0000000400897308 */ /* 0x000a660000002400 */
[----:B------:R-:W-:Y:S08]  /*8c10*/  HMMA.16816.F32.BF16 R32, R140, R178, R32 ;  /* 0x000000b28c20723c */ /* 0x000ff00000041820 */
[----:B--2---:R-:W-:Y:S07]  /*8c20*/  HMMA.16816.F32.BF16 R20, R16, R148, R20 ;  /* 0x000000941014723c */ /* 0x004fee0000041814 */
[----:B------:R-:W-:Y:S01]  /*8c30*/  FMUL.FTZ R149, R5, c[0x0][0x2ec] ;  /* 0x0000bb0005957a20 */ /* 0x000fe20000410000 */
[----:B------:R-:W-:Y:S01]  /*8c40*/  HMMA.16816.F32.BF16 R160, R140, R138, R160 ;  /* 0x0000008a8ca0723c */ /* 0x000fe200000418a0 */
[----:B------:R-:W-:-:S02]  /*8c50*/  FMUL.FTZ R148, R7, c[0x0][0x2ec] ;  /* 0x0000bb0007947a20 */ /* 0x000fc40000410000 */
[----:B------:R-:W2:Y:S04]  /*8c60*/  MUFU.TANH R138, R149 ;  /* 0x00000095008a7308 */ /* 0x000ea80000002400 */
[----:B------:R-:W-:Y:S01]  /*8c70*/  FMUL.FTZ R139, R6, c[0x0][0x2ec] ;  /* 0x0000bb00068b7a20 */ /* 0x000fe20000410000 */
[----:B------:R-:W-:Y:S01]  /*8c80*/  HMMA.16816.F32.BF16 R32, R28, R26, R32 ;  /* 0x0000001a1c20723c */ /* 0x000fe20000041820 */
[----:B-----5:R-:W5:Y:S02]  /*8c90*/  LDSM.16.M88.4 R4, [R195+0x11800] ;  /* 0x01180000c304783b */ /* 0x020f640000000200 */
[----:B------:R-:W1:Y:S02]  /*8ca0*/  MUFU.TANH R148, R148 ;  /* 0x0000009400947308 */ /* 0x000e640000002400 */
[----:B------:R-:W1:Y:S03]  /*8cb0*/  LDSM.16.M88.4 R24, [R188+0x5000] ;  /* 0x00500000bc18783b */ /* 0x000e660000000200 */
[----:B---3--:R-:W-:Y:S01]  /*8cc0*/  HMMA.16816.F32.BF16 R144, R140, R8, R144 ;  /* 0x000000088c90723c */ /* 0x008fe20000041890 */
[----:B------:R-:W-:-:S02]  /*8cd0*/  FMUL.FTZ R20, R20, c[0x0][0x2ec] ;  /* 0x0000bb0014147a20 */ /* 0x000fc40000410000 */
[----:B------:R-:W-:Y:S01]  /*8ce0*/  FMUL.FTZ R21, R21, c[0x0][0x2ec] ;  /* 0x0000bb0015157a20 */ /* 0x000fe20000410000 */
[----:B------:R-:W3:Y:S03]  /*8cf0*/  MUFU.TANH R139, R139 ;  /* 0x0000008b008b7308 */ /* 0x000ee60000002400 */
[----:B------:R-:W-:Y:S01]  /*8d00*/  FMUL.FTZ R8, R22, c[0x0][0x2ec] ;  /* 0x0000bb0016087a20 */ /* 0x000fe20000410000 */
[----:B------:R-:W-:Y:S01]  /*8d10*/  HMMA.16816.F32.BF16 R168, R140, R10, R168 ;  /* 0x0000000a8ca8723c */ /* 0x000fe200000418a8 */
[----:B------:R-:W-:-:S03]  /*8d20*/  FMUL.FTZ R9, R23, c[0x0][0x2ec] ;  /* 0x0000bb0017097a20 */ /* 0x000fc60000410000 */
[----:B------:R-:W1:Y:S04]  /*8d30*/  MUFU.TANH R20, R20 ;  /* 0x0000001400147308 */ /* 0x000e680000002400 */
[C---:B------:R-:W-:Y:S04]  /*8d40*/  HMMA.16816.F32.BF16 R152, R28.reuse, R12, R152 ;  /* 0x0000000c1c98723c */ /* 0x040fe80000041898 */
[----:B------:R-:W1:Y:S04]  /*8d50*/  MUFU.TANH R21, R21 ;  /* 0x0000001500157308 */ /* 0x000e680000002400 */
[----:B------:R-:W-:Y:S01]  /*8d60*/  HMMA.16816.F32.BF16 R160, R28, R14, R160 ;  /* 0x0000000e1ca0723c */ /* 0x000fe200000418a0 */
[----:B------:R-:W2:Y:S01]  /*8d70*/  LDSM.16.M88.4 R12, [R188+0x5800] ;  /* 0x00580000bc0c783b */ /* 0x000ea20000000200 */
[----:B------:R-:W-:-:S04]  /*8d80*/  DEPBAR.LE SB0, 0x0 ;  /* 0x000080000000791a */ /* 0x000fc80000000000 */
[----:B------:R-:W1:Y:S02]  /*8d90*/  MUFU.TANH R8, R8 ;  /* 0x0000000800087308 */ /* 0x000e640000002400 */
[----:B------:R-:W-:Y:S06]  /*8da0*/  HMMA.16816.F32.BF16 R32, R16, R150, R32 ;  /* 0x000000961020723c */ /* 0x000fec0000041820 */
[----:B------:R-:W1:Y:S02]  /*8db0*/  MUFU.TANH R9, R9 ;  /* 0x0000000900097308 */ /* 0x000e640000002400 */
[C---:B-----5:R-:W-:Y:S08]  /*8dc0*/  HMMA.16816.F32.BF16 R144, R28.reuse, R4, R144 ;  /* 0x000000041c90723c */ /* 0x060ff00000041890 */
[----:B------:R-:W-:Y:S08]  /*8dd0*/  HMMA.16816.F32.BF16 R168, R28, R6, R168 ;  /* 0x000000061ca8723c */ /* 0x000ff000000418a8 */
[----:B-1----:R-:W-:Y:S01]  /*8de0*/  HMMA.16816.F32.BF16 R152, R16, R24, R152 ;  /* 0x000000181098723c */ /* 0x002fe20000041898 */
[----:B------:R-:W-:-:S02]  /*8df0*/  FMUL.FTZ R22, R32, c[0x0][0x2ec] ;  /* 0x0000bb0020167a20 */ /* 0x000fc40000410000 */
[----:B------:R-:W-:Y:S02]  /*8e00*/  FMUL.FTZ R23, R33, c[0x0][0x2ec] ;  /* 0x0000bb0021177a20 */ /* 0x000fe40000410000 */
[----:B------:R-:W-:Y:S02]  /*8e10*/  FMUL.FTZ R10, R34, c[0x0][0x2ec] ;  /* 0x0000bb00220a7a20 */ /* 0x000fe40000410000 */
[----:B------:R-:W-:Y:S01]  /*8e20*/  FMUL.FTZ R4, R35, c[0x0][0x2ec] ;  /* 0x0000bb0023047a20 */ /* 0x000fe20000410000 */
[C---:B------:R-:W-:Y:S01]  /*8e30*/  HMMA.16816.F32.BF16 R160, R16.reuse, R26, R160 ;  /* 0x0000001a10a0723c */ /* 0x040fe200000418a0 */
[----:B------:R-:W1:Y:S07]  /*8e40*/  MUFU.TANH R22, R22 ;  /* 0x0000001600167308 */ /* 0x000e6e0000002400 */
[C---:B--2---:R-:W-:Y:S01]  /*8e50*/  HMMA.16816.F32.BF16 R144, R16.reuse, R12, R144 ;  /* 0x0000000c1090723c */ /* 0x044fe20000041890 */
[----:B------:R-:W2:Y:S07]  /*8e60*/  MUFU.TANH R23, R23 ;  /* 0x0000001700177308 */ /* 0x000eae0000002400 */
[----:B------:R-:W-:Y:S01]  /*8e70*/  HMMA.16816.F32.BF16 R168, R16, R14, R168 ;  /* 0x0000000e10a8723c */ /* 0x000fe200000418a8 */
[----:B------:R-:W-:Y:S01]  /*8e80*/  FMUL.FTZ R152, R152, c[0x0][0x2ec] ;  /* 0x0000bb0098987a20 */ /* 0x000fe20000410000 */
[----:B------:R-:W1:Y:S01]  /*8e90*/  MUFU.TANH R10, R10 ;  /* 0x0000000a000a7308 */ /* 0x000e620000002400 */
[----:B------:R-:W-:-:S02]  /*8ea0*/  FMUL.FTZ R154, R154, c[0x0][0x2ec] ;  /* 0x0000bb009a9a7a20 */ /* 0x000fc40000410000 */
[----:B------:R-:W-:Y:S02]  /*8eb0*/  FMUL.FTZ R153, R153, c[0x0][0x2ec] ;  /* 0x0000bb0099997a20 */ /* 0x000fe40000410000 */
[----:B------:R-:W-:Y:S02]  /*8ec0*/  FMUL.FTZ R155, R155, c[0x0][0x2ec] ;  /* 0x0000bb009b9b7a20 */ /* 0x000fe40000410000 */
[----:B------:R-:W-:Y:S01]  /*8ed0*/  FMUL.FTZ R160, R160, c[0x0][0x2ec] ;  /* 0x0000bb00a0a07a20 */ /* 0x000fe20000410000 */
[----:B------:R5:W1:Y:S01]  /*8ee0*/  MUFU.TANH R228, R152 ;  /* 0x0000009800e47308 */ /* 0x000a620000002400 */
[----:B------:R-:W-:Y:S02]  /*8ef0*/  FMUL.FTZ R174, R162, c[0x0][0x2ec] ;  /* 0x0000bb00a2ae7a20 */ /* 0x000fe40000410000 */
[----:B------:R-:W-:Y:S02]  /*8f00*/  FMUL.FTZ R161, R161, c[0x0][0x2ec] ;  /* 0x0000bb00a1a17a20 */ /* 0x000fe40000410000 */
[----:B------:R-:W-:-:S02]  /*8f10*/  FMUL.FTZ R163, R163, c[0x0][0x2ec] ;  /* 0x0000bb00a3a37a20 */ /* 0x000fc40000410000 */
[----:B------:R-:W-:Y:S01]  /*8f20*/  FMUL.FTZ R142, R147, c[0x0][0x2ec] ;  /* 0x0000bb00938e7a20 */ /* 0x000fe20000410000 */
[----:B------:R1:W1:Y:S01]  /*8f30*/  MUFU.TANH R178, R154 ;  /* 0x0000009a00b27308 */ /* 0x0002620000002400 */
[----:B------:R-:W-:Y:S02]  /*8f40*/  FMUL.FTZ R144, R144, c[0x0][0x2ec] ;  /* 0x0000bb0090907a20 */ /* 0x000fe40000410000 */
[----:B------:R-:W-:Y:S02]  /*8f50*/  FMUL.FTZ R145, R145, c[0x0][0x2ec] ;  /* 0x0000bb0091917a20 */ /* 0x000fe40000410000 */
[----:B------:R-:W-:Y:S02]  /*8f60*/  FMUL.FTZ R146, R146, c[0x0][0x2ec] ;  /* 0x0000bb0092927a20 */ /* 0x000fe40000410000 */
[----:B------:R-:W-:Y:S01]  /*8f70*/  FMUL.FTZ R158, R168, c[0x0][0x2ec] ;  /* 0x0000bb00a89e7a20 */ /* 0x000fe20000410000 */
[----:B------:R1:W1:Y:S01]  /*8f80*/  MUFU.TANH R224, R160 ;  /* 0x000000a000e07308 */ /* 0x0002620000002400 */
[----:B------:R-:W-:-:S02]  /*8f90*/  FMUL.FTZ R156, R169, c[0x0][0x2ec] ;  /* 0x0000bb00a99c7a20 */ /* 0x000fc40000410000 */
[----:B------:R-:W-:Y:S02]  /*8fa0*/  FMUL.FTZ R140, R170, c[0x0][0x2ec] ;  /* 0x0000bb00aa8c7a20 */ /* 0x000fe40000410000 */
[----:B-----5:R-:W-:-:S03]  /*8fb0*/  FMUL.FTZ R152, R171, c[0x0][0x2ec] ;  /* 0x0000bb00ab987a20 */ /* 0x020fc60000410000 */
[----:B------:R-:W1:Y:S08]  /*8fc0*/  MUFU.TANH R4, R4 ;  /* 0x0000000400047308 */ /* 0x000e700000002400 */
[----:B------:R1:W1:Y:S08]  /*8fd0*/  MUFU.TANH R226, R153 ;  /* 0x0000009900e27308 */ /* 0x0002700000002400 */
[----:B------:R1:W1:Y:S08]  /*8fe0*/  MUFU.TANH R176, R155 ;  /* 0x0000009b00b07308 */ /* 0x0002700000002400 */
[----:B------:R1:W1:Y:S08]  /*8ff0*/  MUFU.TANH R222, R161 ;  /* 0x000000a100de7308 */ /* 0x0002700000002400 */
[----:B------:R-:W1:Y:S08]  /*9000*/  MUFU.TANH R174, R174 ;  /* 0x000000ae00ae7308 */ /* 0x000e700000002400 */
[----:B------:R1:W1:Y:S08]  /*9010*/  MUFU.TANH R172, R163 ;  /* 0x000000a300ac7308 */ /* 0x0002700000002400 */
[----:B------:R1:W1:Y:S08]  /*9020*/  MUFU.TANH R162, R144 ;  /* 0x0000009000a27308 */ /* 0x0002700000002400 */
[----:B------:R1:W1:Y:S08]  /*9030*/  MUFU.TANH R160, R145 ;  /* 0x0000009100a07308 */ /* 0x0002700000002400 */
[----:B------:R1:W1:Y:S08]  /*9040*/  MUFU.TANH R154, R146 ;  /* 0x00000092009a7308 */ /* 0x0002700000002400 */
[----:B------:R-:W1:Y:S08]  /*9050*/  MUFU.TANH R142, R142 ;  /* 0x0000008e008e7308 */ /* 0x000e700000002400 */
[----:B------:R-:W1:Y:S08]  /*9060*/  MUFU.TANH R158, R158 ;  /* 0x0000009e009e7308 */ /* 0x000e700000002400 */
[----:B------:R-:W1:Y:S08]  /*9070*/  MUFU.TANH R156, R156 ;  /* 0x0000009c009c7308 */ /* 0x000e700000002400 */
[----:B------:R-:W1:Y:S08]  /*9080*/  MUFU.TANH R140, R140 ;  /* 0x0000008c008c7308 */ /* 0x000e700000002400 */
[----:B------:R-:W1:Y:S01]  /*9090*/  MUFU.TANH R152, R152 ;  /* 0x0000009800987308 */ /* 0x000e620000002400 */
[----:B------:R-:W-:Y:S06]  /*90a0*/  BAR.SYNC.DEFER_BLOCKING 0x0 ;  /* 0x0000000000007b1d */ /* 0x000fec0000010000 */
[----:B------:R-:W-:Y:S05]  /*90b0*/  @!P0 BRA `(.L_x_280) ;  /* 0x000001a000008947 */ /* 0x000fea0003800000 */
[----:B--234-:R-:W-:Y:S02]  /*90c0*/  UIADD3 UR12, UR8, -0x4, URZ ;  /* 0xfffffffc080c7890 */ /* 0x01cfe4000fffe03f */
        /* <DEDUP_REMOVED lines=25> */
.L_x_280:
[----:B--234-:R-:W-:-:S04]  /*9260*/  IMAD.U32 R6, RZ, RZ, UR15 ;  /* 0x0000000fff067e24 */ /* 0x01cfc8000f8e00ff */
[----:B------:R-:W-:-:S05]  /*9270*/  IMAD R5, R6, 0x40, R213 ;  /* 0x0000004006057824 */ /* 0x000fca00078e02d5 */
[C---:B------:R-:W-:Y:S02]  /*9280*/  IADD3 R7, R5.reuse, 0x1, RZ ;  /* 0x0000000105077810 */ /* 0x040fe40007ffe0ff */
[-C--:B------:R-:W-:Y:S02]  /*9290*/  ISETP.GE.AND P3, PT, R5, R211.reuse, PT ;  /* 0x000000d30500720c */ /* 0x080fe40003f66270 */
[C---:B------:R-:W-:Y:S02]  /*92a0*/  ISETP.GE.AND P2, PT, R7.reuse, R211, PT ;  /* 0x000000d30700720c */ /* 0x040fe40003f46270 */
[C---:B------:R-:W-:Y:S02]  /*92b0*/  ISETP.GE.AND P5, PT, R7.reuse, R205, PT ;  /* 0x000000cd0700720c */ /* 0x040fe40003fa6270 */
[C---:B------:R-:W-:Y:S02]  /*92c0*/  ISETP.LT.OR P2, PT, R7.reuse, R212, P2 ;  /* 0x000000d40700720c */ /* 0x040fe40001741670 */
[----:B------:R-:W-:-:S02]  /*92d0*/  ISETP.LT.OR P5, PT, R7, R210, P5 ;  /* 0x000000d20700720c */ /* 0x000fc40002fa1670 */
[C---:B------:R-:W-:Y:S02]  /*92e0*/  ISETP.LT.OR P3, PT, R5.reuse, R212, P3 ;  /* 0x000000d40500720c */ /* 0x040fe40001f61670 */
[C---:B------:R-:W-:Y:S02]  /*92f0*/  IADD3 R6, R5.reuse, 0x8, RZ ;  /* 0x0000000805067810 */ /* 0x040fe40007ffe0ff */
[----:B------:R-:W-:Y:S02]  /*9300*/  IADD3 R7, R5, 0x9, RZ ;  /* 0x0000000905077810 */ /* 0x000fe40007ffe0ff */
[----:B------:R-:W-:Y:S02]  /*9310*/  FSEL R3, R3, -INF , !P3 ;  /* 0xff80000003037808 */ /* 0x000fe40005800000 */
[-C--:B------:R-:W-:Y:S02]  /*9320*/  ISETP.GE.AND P1, PT, R6, R211.reuse, PT ;  /* 0x000000d30600720c */ /* 0x080fe40003f26270 */
[----:B------:R-:W-:-:S02]  /*9330*/  ISETP.GE.AND P0, PT, R7, R211, PT ;  /* 0x000000d30700720c */ /* 0x000fc40003f06270 */
[CC--:B------:R-:W-:Y:S02]  /*9340*/  ISETP.GE.AND P3, PT, R7.reuse, R205.reuse, PT ;  /* 0x000000cd0700720c */ /* 0x0c0fe40003f66270 */
[CC--:B------:R-:W-:Y:S02]  /*9350*/  ISETP.LT.OR P1, PT, R6.reuse, R212.reuse, P1 ;  /* 0x000000d40600720c */ /* 0x0c0fe40000f21670 */
[C---:B------:R-:W-:Y:S02]  /*9360*/  ISETP.LT.OR P0, PT, R7.reuse, R212, P0 ;  /* 0x000000d40700720c */ /* 0x040fe40000701670 */
[----:B------:R-:W-:Y:S02]  /*9370*/  ISETP.LT.OR P3, PT, R7, R210, P3 ;  /* 0x000000d20700720c */ /* 0x000fe40001f61670 */
[-C--:B------:R-:W-:Y:S02]  /*9380*/  ISETP.GE.AND P4, PT, R6, R205.reuse, PT ;  /* 0x000000cd0600720c */ /* 0x080fe40003f86270 */
[----:B------:R-:W-:-:S02]  /*9390*/  ISETP.GE.AND P6, PT, R5, R205, PT ;  /* 0x000000cd0500720c */ /* 0x000fc40003fc6270 */
[----:B------:R-:W-:Y:S02]  /*93a0*/  IADD3 R7, R5, 0x11, RZ ;  /* 0x0000001105077810 */ /* 0x000fe40007ffe0ff */
[----:B------:R-:W-:Y:S02]  /*93b0*/  FSEL R16, R137, -INF , !P1 ;  /* 0xff80000089107808 */ /* 0x000fe40004800000 */
[-C--:B------:R-:W-:Y:S02]  /*93c0*/  ISETP.LT.OR P4, PT, R6, R210.reuse, P4 ;  /* 0x000000d20600720c */ /* 0x080fe40002781670 */
[----:B------:R-:W-:Y:S02]  /*93d0*/  ISETP.LT.OR P6, PT, R5, R210, P6 ;  /* 0x000000d20500720c */ /* 0x000fe400037c1670 */
[----:B------:R-:W-:Y:S02]  /*93e0*/  ISETP.GE.AND P1, PT, R7, R205, PT ;  /* 0x000000cd0700720c */ /* 0x000fe40003f26270 */
[----:B------:R-:W-:-:S02]  /*93f0*/  IADD3 R6, R5, 0x10, RZ ;  /* 0x0000001005067810 */ /* 0x000fc40007ffe0ff */
[----:B------:R-:W-:Y:S02]  /*9400*/  FSEL R133, R133, -INF , !P6 ;  /* 0xff80000085857808 */ /* 0x000fe40007000000 */
[----:B------:R-:W-:Y:S02]  /*9410*/  FSEL R14, R132, -INF , !P2 ;  /* 0xff800000840e7808 */ /* 0x000fe40005000000 */
[----:B------:R-:W-:Y:S02]  /*9420*/  ISETP.LT.OR P1, PT, R7, R210, P1 ;  /* 0x000000d20700720c */ /* 0x000fe40000f21670 */
[C---:B------:R-:W-:Y:S02]  /*9430*/  ISETP.GE.AND P6, PT, R6.reuse, R211, PT ;  /* 0x000000d30600720c */ /* 0x040fe40003fc6270 */
[----:B------:R-:W-:Y:S02]  /*9440*/  ISETP.GE.AND P2, PT, R6, R205, PT ;  /* 0x000000cd0600720c */ /* 0x000fe40003f46270 */
[----:B------:R-:W-:-:S02]  /*9450*/  FSEL R24, R9, -INF , !P1 ;  /* 0xff80000009187808 */ /* 0x000fc40004800000 */
[C---:B------:R-:W-:Y:S02]  /*9460*/  ISETP.LT.OR P6, PT, R6.reuse, R212, P6 ;  /* 0x000000d40600720c */ /* 0x040fe400037c1670 */
[----:B------:R-:W-:Y:S02]  /*9470*/  ISETP.LT.OR P2, PT, R6, R210, P2 ;  /* 0x000000d20600720c */ /* 0x000fe40001741670 */
[----:B------:R-:W-:Y:S02]  /*9480*/  FMNMX.FTZ R9, R2, R3, !PT ;  /* 0x0000000302097209 */ /* 0x000fe40007810000 */
[----:B------:R-:W-:Y:S02]  /*9490*/  IADD3 R6, R5, 0x18, RZ ;  /* 0x0000001805067810 */ /* 0x000fe40007ffe0ff */
[----:B------:R-:W-:Y:S02]  /*94a0*/  FSEL R136, R136, -INF , !P5 ;  /* 0xff80000088887808 */ /* 0x000fe40006800000 */
[----:B------:R-:W-:-:S02]  /*94b0*/  FSEL R12, R139, -INF , !P4 ;  /* 0xff8000008b0c7808 */ /* 0x000fc40006000000 */
[----:B------:R-:W-:Y:S02]  /*94c0*/  FSEL R138, R138, -INF , !P0 ;  /* 0xff8000008a8a7808 */ /* 0x000fe40004000000 */
[----:B------:R-:W-:Y:S02]  /*94d0*/  FMNMX.FTZ R9, R14, R9, !PT ;  /* 0x000000090e097209 */ /* 0x000fe40007810000 */
[-C--:B------:R-:W-:Y:S02]  /*94e0*/  ISETP.GE.AND P5, PT, R7, R211.reuse, PT ;  /* 0x000000d30700720c */ /* 0x080fe40003fa6270 */
[C---:B------:R-:W-:Y:S02]  /*94f0*/  ISETP.GE.AND P4, PT, R6.reuse, R211, PT ;  /* 0x000000d30600720c */ /* 0x040fe40003f86270 */
[----:B------:R-:W-:Y:S02]  /*9500*/  ISETP.GE.AND P0, PT, R6, R205, PT ;  /* 0x000000cd0600720c */ /* 0x000fe40003f06270 */
[----:B------:R-:W-:-:S02]  /*9510*/  IADD3 R11, R5, 0x19, RZ ;  /* 0x00000019050b7810 */ /* 0x000fc40007ffe0ff */
[----:B------:R-:W-:Y:S02]  /*9520*/  FMNMX.FTZ R9, R16, R9, !PT ;  /* 0x0000000910097209 */ /* 0x000fe40007810000 */
[-C--:B------:R-:W-:Y:S02]  /*9530*/  ISETP.LT.OR P5, PT, R7, R212.reuse, P5 ;  /* 0x000000d40700720c */ /* 0x080fe40002fa1670 */
[C---:B------:R-:W-:Y:S02]  /*9540*/  ISETP.LT.OR P4, PT, R6.reuse, R212, P4 ;  /* 0x000000d40600720c */ /* 0x040fe40002781670 */
[----:B------:R-:W-:Y:S02]  /*9550*/  ISETP.LT.OR P0, PT, R6, R210, P0 ;  /* 0x000000d20600720c */ /* 0x000fe40000701670 */
[----:B------:R-:W-:Y:S02]  /*9560*/  IADD3 R7, R5, 0x20, RZ ;  /* 0x0000002005077810 */ /* 0x000fe40007ffe0ff */
[----:B------:R-:W-:-:S02]  /*9570*/  FSEL R6, R148, -INF , !P3 ;  /* 0xff80000094067808 */ /* 0x000fc40005800000 */
[----:B------:R-:W-:Y:S02]  /*9580*/  FSEL R34, R20, -INF , !P6 ;  /* 0xff80000014227808 */ /* 0x000fe40007000000 */
[C---:B------:R-:W-:Y:S02]  /*9590*/  ISETP.GE.AND P3, PT, R11.reuse, R211, PT ;  /* 0x000000d30b00720c */ /* 0x040fe40003f66270 */
[----:B------:R-:W-:Y:S02]  /*95a0*/  ISETP.GE.AND P6, PT, R11, R205, PT ;  /* 0x000000cd0b00720c */ /* 0x000fe40003fc6270 */
[----:B------:R-:W-:Y:S02]  /*95b0*/  FMNMX.FTZ R9, R138, R9, !PT ;  /* 0x000000098a097209 */ /* 0x000fe40007810000 */
[----:B------:R-:W-:Y:S02]  /*95c0*/  FSEL R26, R8, -INF , !P2 ;  /* 0xff800000081a7808 */ /* 0x000fe40005000000 */
[----:B------:R-:W-:-:S02]  /*95d0*/  FSEL R32, R21, -INF , !P5 ;  /* 0xff80000015207808 */ /* 0x000fc40006800000 */
[C---:B------:R-:W-:Y:S02]  /*95e0*/  ISETP.GE.AND P2, PT, R7.reuse, R211, PT ;  /* 0x000000d30700720c */ /* 0x040fe40003f46270 */
[----:B------:R-:W-:Y:S02]  /*95f0*/  ISETP.GE.AND P5, PT, R7, R205, PT ;  /* 0x000000cd0700720c */ /* 0x000fe40003fa6270 */
[C---:B------:R-:W-:Y:S02]  /*9600*/  ISETP.LT.OR P3, PT, R11.reuse, R212, P3 ;  /* 0x000000d40b00720c */ /* 0x040fe40001f61670 */
[----:B------:R-:W-:Y:S02]  /*9610*/  ISETP.LT.OR P6, PT, R11, R210, P6 ;  /* 0x000000d20b00720c */ /* 0x000fe400037c1670 */
[----:B------:R-:W-:Y:S02]  /*9620*/  FMNMX.FTZ R11, R34, R9, !PT ;  /* 0x00000009220b7209 */ /* 0x000fe40007810000 */
[----:B------:R-:W-:-:S02]  /*9630*/  FMNMX.FTZ R9, R0, R133, !PT ;  /* 0x0000008500097209 */ /* 0x000fc40007810000 */
[C---:B------:R-:W-:Y:S02]  /*9640*/  ISETP.LT.OR P2, PT, R7.reuse, R212, P2 ;  /* 0x000000d40700720c */ /* 0x040fe40001741670 */
[----:B------:R-:W-:Y:S02]  /*9650*/  ISETP.LT.OR P5, PT, R7, R210, P5 ;  /* 0x000000d20700720c */ /* 0x000fe40002fa1670 */
[C---:B------:R-:W-:Y:S02]  /*9660*/  IADD3 R8, R5.reuse, 0x21, RZ ;  /* 0x0000002105087810 */ /* 0x040fe40007ffe0ff */
[----:B------:R-:W-:Y:S02]  /*9670*/  IADD3 R7, R5, 0x28, RZ ;  /* 0x0000002805077810 */ /* 0x000fe40007ffe0ff */
[----:B-1----:R-:W-:Y:S02]  /*9680*/  FSEL R30, R22, -INF , !P4 ;  /* 0xff800000161e7808 */ /* 0x002fe40006000000 */
[----:B------:R-:W-:-:S02]  /*9690*/  FMNMX.FTZ R11, R32, R11, !PT ;  /* 0x0000000b200b7209 */ /* 0x000fc40007810000 */
[----:B------:R-:W-:Y:S02]  /*96a0*/  FMNMX.FTZ R9, R136, R9, !PT ;  /* 0x0000000988097209 */ /* 0x000fe40007810000 */
        /* <DEDUP_REMOVED lines=25> */
[C---:B------:R-:W-:Y:S02]  /*9840*/  ISETP.LT.OR P5, PT, R7.reuse, R212, P5 ;  /* 0x000000d40700720c */ /* 0x040fe40002fa1670 */
[----:B------:R-:W-:Y:S02]  /*9850*/  ISETP.LT.OR P1, PT, R7, R210, P1 ;  /* 0x000000d20700720c */ /* 0x000fe40000f21670 */
[----:B------:R-:W-:Y:S02]  /*9860*/  ISETP.LT.OR P6, PT, R8, R212, P6 ;  /* 0x000000d40800720c */ /* 0x000fe400037c1670 */
[----:B------:R-:W-:-:S02]  /*9870*/  IADD3 R7, R5, 0x31, RZ ;  /* 0x0000003105077810 */ /* 0x000fc40007ffe0ff */
[----:B------:R-:W-:Y:S02]  /*9880*/  FSEL R224, R224, -INF , !P0 ;  /* 0xff800000e0e07808 */ /* 0x000fe40004000000 */
[----:B------:R-:W-:Y:S02]  /*9890*/  FMNMX.FTZ R11, R226, R11, !PT ;  /* 0x0000000be20b7209 */ /* 0x000fe40007810000 */
[----:B------:R-:W-:Y:S02]  /*98a0*/  FMNMX.FTZ R9, R24, R9, !PT ;  /* 0x0000000918097209 */ /* 0x000fe40007810000 */
[----:B------:R-:W-:Y:S02]  /*98b0*/  FSEL R176, R176, -INF , !P4 ;  /* 0xff800000b0b07808 */ /* 0x000fe40006000000 */
[----:B------:R-:W-:Y:S02]  /*98c0*/  IADD3 R4, R5, 0x38, RZ ;  /* 0x0000003805047810 */ /* 0x000fe40007ffe0ff */
[----:B------:R-:W-:-:S02]  /*98d0*/  ISETP.GE.AND P4, PT, R7, R211, PT ;  /* 0x000000d30700720c */ /* 0x000fc40003f86270 */
[----:B------:R-:W-:Y:S02]  /*98e0*/  FSEL R222, R222, -INF , !P6 ;  /* 0xff800000dede7808 */ /* 0x000fe40007000000 */
[----:B------:R-:W-:Y:S02]  /*98f0*/  FMNMX.FTZ R11, R224, R11, !PT ;  /* 0x0000000be00b7209 */ /* 0x000fe40007810000 */
[----:B------:R-:W-:Y:S02]  /*9900*/  FMNMX.FTZ R9, R22, R9, !PT ;  /* 0x0000000916097209 */ /* 0x000fe40007810000 */
[----:B------:R-:W-:Y:S02]  /*9910*/  IADD3 R5, R5, 0x39, RZ ;  /* 0x0000003905057810 */ /* 0x000fe40007ffe0ff */
[----:B------:R-:W-:Y:S02]  /*9920*/  ISETP.GE.AND P6, PT, R4, R211, PT ;  /* 0x000000d30400720c */ /* 0x000fe40003fc6270 */
[----:B------:R-:W-:-:S02]  /*9930*/  FSEL R162, R162, -INF , !P5 ;  /* 0xff800000a2a27808 */ /* 0x000fc40006800000 */
[-C--:B------:R-:W-:Y:S02]  /*9940*/  ISETP.LT.OR P4, PT, R7, R212.reuse, P4 ;  /* 0x000000d40700720c */ /* 0x080fe40002781670 */
[----:B------:R-:W-:Y:S02]  /*9950*/  FMNMX.FTZ R11, R222, R11, !PT ;  /* 0x0000000bde0b7209 */ /* 0x000fe40007810000 */
[----:B------:R-:W-:Y:S02]  /*9960*/  FMNMX.FTZ R9, R20, R9, !PT ;  /* 0x0000000914097209 */ /* 0x000fe40007810000 */
[----:B------:R-:W-:Y:S02]  /*9970*/  ISETP.GE.AND P2, PT, R8, R205, PT ;  /* 0x000000cd0800720c */ /* 0x000fe40003f46270 */
[----:B------:R-:W-:Y:S02]  /*9980*/  ISETP.GE.AND P5, PT, R5, R211, PT ;  /* 0x000000d30500720c */ /* 0x000fe40003fa6270 */
[----:B------:R-:W-:-:S02]  /*9990*/  ISETP.LT.OR P6, PT, R4, R212, P6 ;  /* 0x000000d40400720c */ /* 0x000fc400037c1670 */
[----:B------:R-:W-:Y:S02]  /*99a0*/  FSEL R160, R160, -INF , !P4 ;  /* 0xff800000a0a07808 */ /* 0x000fe40006000000 */
[----:B------:R-:W-:Y:S02]  /*99b0*/  FMNMX.FTZ R11, R162, R11, !PT ;  /* 0x0000000ba20b7209 */ /* 0x000fe40007810000 */
[----:B------:R-:W-:Y:S02]  /*99c0*/  FMNMX.FTZ R9, R178, R9, !PT ;  /* 0x00000009b2097209 */ /* 0x000fe40007810000 */
[----:B------:R-:W-:Y:S02]  /*99d0*/  ISETP.LT.OR P2, PT, R8, R210, P2 ;  /* 0x000000d20800720c */ /* 0x000fe40001741670 */
[----:B------:R-:W-:Y:S02]  /*99e0*/  ISETP.LT.OR P5, PT, R5, R212, P5 ;  /* 0x000000d40500720c */ /* 0x000fe40002fa1670 */
[----:B------:R-:W-:-:S02]  /*99f0*/  FSEL R158, R158, -INF , !P6 ;  /* 0xff8000009e9e7808 */ /* 0x000fc40007000000 */
[----:B------:R-:W-:Y:S02]  /*9a00*/  FMNMX.FTZ R11, R160, R11, !PT ;  /* 0x0000000ba00b7209 */ /* 0x000fe40007810000 */
[----:B------:R-:W-:Y:S02]  /*9a10*/  FSEL R174, R174, -INF , !P3 ;  /* 0xff800000aeae7808 */ /* 0x000fe40005800000 */
[----:B------:R-:W-:Y:S02]  /*9a20*/  FMNMX.FTZ R9, R176, R9, !PT ;  /* 0x00000009b0097209 */ /* 0x000fe40007810000 */
[----:B------:R-:W-:Y:S02]  /*9a30*/  ISETP.GE.AND P0, PT, R7, R205, PT ;  /* 0x000000cd0700720c */ /* 0x000fe40003f06270 */
[----:B------:R-:W-:Y:S02]  /*9a40*/  FSEL R156, R156, -INF , !P5 ;  /* 0xff8000009c9c7808 */ /* 0x000fe40006800000 */
[----:B------:R-:W-:-:S02]  /*9a50*/  FMNMX.FTZ R11, R158, R11, !PT ;  /* 0x0000000b9e0b7209 */ /* 0x000fc40007810000 */
[----:B------:R-:W-:Y:S02]  /*9a60*/  FSEL R172, R172, -INF , !P2 ;  /* 0xff800000acac7808 */ /* 0x000fe40005000000 */
[----:B------:R-:W-:Y:S02]  /*9a70*/  FMNMX.FTZ R9, R174, R9, !PT ;  /* 0x00000009ae097209 */ /* 0x000fe40007810000 */
[----:B------:R-:W-:Y:S02]  /*9a80*/  ISETP.GE.AND P3, PT, R4, R205, PT ;  /* 0x000000cd0400720c */ /* 0x000fe40003f66270 */
[----:B------:R-:W-:Y:S02]  /*9a90*/  FMNMX.FTZ R8, R156, R11, !PT ;  /* 0x0000000b9c087209 */ /* 0x000fe40007810000 */
[----:B------:R-:W-:Y:S02]  /*9aa0*/  ISETP.LT.OR P0, PT, R7, R210, P0 ;  /* 0x000000d20700720c */ /* 0x000fe40000701670 */
[----:B------:R-:W-:Y:S01]  /*9ab0*/  FSEL R154, R154, -INF , !P1 ;  /* 0xff8000009a9a7808 */ /* 0x000fe20004800000 */
[----:B------:R-:W1:Y:S01]  /*9ac0*/  SHFL.BFLY PT, R7, R8, 0x2, 0x1f ;  /* 0x0c401f0008077f89 */ /* 0x000e6200000e0000 */
[----:B------:R-:W-:-:S02]  /*9ad0*/  FMNMX.FTZ R9, R172, R9, !PT ;  /* 0x00000009ac097209 */ /* 0x000fc40007810000 */
[-C--:B------:R-:W-:Y:S02]  /*9ae0*/  ISETP.LT.OR P3, PT, R4, R210.reuse, P3 ;  /* 0x000000d20400720c */ /* 0x080fe40001f61670 */
[C---:B------:R-:W-:Y:S02]  /*9af0*/  ISETP.GE.AND P1, PT, R5.reuse, R205, PT ;  /* 0x000000cd0500720c */ /* 0x040fe40003f26270 */
[----:B------:R-:W-:Y:S02]  /*9b00*/  FSEL R142, R142, -INF , !P0 ;  /* 0xff8000008e8e7808 */ /* 0x000fe40004000000 */
[----:B------:R-:W-:Y:S02]  /*9b10*/  FMNMX.FTZ R9, R154, R9, !PT ;  /* 0x000000099a097209 */ /* 0x000fe40007810000 */
[----:B------:R-:W-:Y:S02]  /*9b20*/  ISETP.LT.OR P1, PT, R5, R210, P1 ;  /* 0x000000d20500720c */ /* 0x000fe40000f21670 */
[----:B------:R-:W-:-:S02]  /*9b30*/  FSEL R140, R140, -INF , !P3 ;  /* 0xff8000008c8c7808 */ /* 0x000fc40005800000 */
[----:B------:R-:W-:Y:S02]  /*9b40*/  FMNMX.FTZ R9, R142, R9, !PT ;  /* 0x000000098e097209 */ /* 0x000fe40007810000 */
[----:B------:R-:W-:Y:S02]  /*9b50*/  FSEL R152, R152, -INF , !P1 ;  /* 0xff80000098987808 */ /* 0x000fe40004800000 */
[----:B------:R-:W-:-:S04]  /*9b60*/  FMNMX.FTZ R9, R140, R9, !PT ;  /* 0x000000098c097209 */ /* 0x000fc80007810000 */
[----:B------:R-:W-:Y:S02]  /*9b70*/  FMNMX.FTZ R10, R152, R9, !PT ;  /* 0x00000009980a7209 */ /* 0x000fe40007810000 */
[----:B-1----:R-:W-:-:S03]  /*9b80*/  FMNMX.FTZ R7, R8, R7, !PT ;  /* 0x0000000708077209 */ /* 0x002fc60007810000 */
[----:B------:R-:W1:Y:S04]  /*9b90*/  SHFL.BFLY PT, R5, R10, 0x2, 0x1f ;  /* 0x0c401f000a057f89 */ /* 0x000e6800000e0000 */
[----:B------:R-:W2:Y:S01]  /*9ba0*/  SHFL.BFLY PT, R132, R7, 0x1, 0x1f ;  /* 0x0c201f0007847f89 */ /* 0x000ea200000e0000 */
[----:B-1----:R-:W-:-:S03]  /*9bb0*/  FMNMX.FTZ R5, R10, R5, !PT ;  /* 0x000000050a057209 */ /* 0x002fc60007810000 */
[----:B------:R-:W-:Y:S01]  /*9bc0*/  LDSM.16.MT88.4 R8, [R193+0x12000] ;  /* 0x01200000c108783b */ /* 0x000fe20000004200 */
[----:B--2---:R-:W-:-:S03]  /*9bd0*/  FMNMX.FTZ R132, R7, R132, !PT ;  /* 0x0000008407847209 */ /* 0x004fc60007810000 */
[----:B------:R-:W1:Y:S01]  /*9be0*/  SHFL.BFLY PT, R4, R5, 0x1, 0x1f ;  /* 0x0c201f0005047f89 */ /* 0x000e6200000e0000 */
[C---:B------:R-:W-:Y:S01]  /*9bf0*/  FSETP.NEU.FTZ.AND P1, PT, R132.reuse, -INF , PT ;  /* 0xff8000008400780b */ /* 0x040fe20003f3d000 */
[----:B------:R-:W-:-:S05]  /*9c00*/  FMUL.FTZ R141, R132, c[0x0][0x23c] ;  /* 0x00008f00848d7a20 */ /* 0x000fca0000410000 */
[----:B------:R-:W-:-:S05]  /*9c10*/  FSEL R141, R141, RZ, P1 ;  /* 0x000000ff8d8d7208 */ /* 0x000fca0000800000 */
[--C-:B------:R-:W-:Y:S02]  /*9c20*/  FFMA.FTZ R149, R3, c[0x0][0x23c], -R141.reuse ;  /* 0x00008f0003957a23 */ /* 0x100fe4000001088d */
[--C-:B------:R-:W-:Y:S02]  /*9c30*/  FFMA.FTZ R148, R14, c[0x0][0x23c], -R141.reuse ;  /* 0x00008f000e947a23 */ /* 0x100fe4000001088d */
[--C-:B------:R-:W-:Y:S02]  /*9c40*/  FFMA.FTZ R147, R16, c[0x0][0x23c], -R141.reuse ;  /* 0x00008f0010937a23 */ /* 0x100fe4000001088d */
[--C-:B------:R-:W-:Y:S01]  /*9c50*/  FFMA.FTZ R146, R138, c[0x0][0x23c], -R141.reuse ;  /* 0x00008f008a927a23 */ /* 0x100fe2000001088d */
[----:B------:R-:W-:Y:S01]  /*9c60*/  MUFU.EX2 R149, R149 ;  /* 0x0000009500957308 */ /* 0x000fe20000000800 */
[----:B------:R-:W-:Y:S01]  /*9c70*/  LDSM.16.MT88.4 R16, [R196+0x12000] ;  /* 0x01200000c410783b */ /* 0x000fe20000004200 */
[--C-:B------:R-:W-:Y:S01]  /*9c80*/  FFMA.FTZ R153, R34, c[0x0][0x23c], -R141.reuse ;  /* 0x00008f0022997a23 */ /* 0x100fe2000001088d */
[----:B-1----:R-:W-:Y:S01]  /*9c90*/  FMNMX.FTZ R3, R5, R4, !PT ;  /* 0x0000000405037209 */ /* 0x002fe20007810000 */
[--C-:B------:R-:W-:Y:S01]  /*9ca0*/  FFMA.FTZ R164, R32, c[0x0][0x23c], -R141.reuse ;  /* 0x00008f0020a47a23 */ /* 0x100fe2000001088d */
[----:B------:R-:W-:Y:S01]  /*9cb0*/  FSEL R5, R132, RZ, P1 ;  /* 0x000000ff84057208 */ /* 0x000fe20000800000 */
[----:B------:R-:W-:Y:S01]  /*9cc0*/  FFMA.FTZ R155, R30, c[0x0][0x23c], -R141 ;  /* 0x00008f001e9b7a23 */ /* 0x000fe2000001088d */
[C---:B------:R-:W-:Y:S01]  /*9cd0*/  FSETP.NEU.FTZ.AND P0, PT, R3.reuse, -INF , PT ;  /* 0xff8000000300780b */ /* 0x040fe20003f1d000 */
[C---:B------:R-:W-:Y:S01]  /*9ce0*/  FMUL.FTZ R151, R3.reuse, c[0x0][0x23c] ;  /* 0x00008f0003977a20 */ /* 0x040fe20000410000 */
[----:B------:R-:W1:Y:S01]  /*9cf0*/  MUFU.EX2 R148, R148 ;  /* 0x0000009400947308 */ /* 0x000e620000000800 */
[----:B------:R-:W-:Y:S01]  /*9d00*/  FADD.FTZ R4, R2, -R5 ;  /* 0x8000000502047221 */ /* 0x000fe20000010000 */
[----:B------:R-:W-:Y:S01]  /*9d10*/  FSEL R5, R3, RZ, P0 ;  /* 0x000000ff03057208 */ /* 0x000fe20000000000 */
[----:B------:R-:W-:Y:S01]  /*9d20*/  FFMA.FTZ R166, R28, c[0x0][0x23c], -R141 ;  /* 0x00008f001ca67a23 */ /* 0x000fe2000001088d */
[----:B------:R-:W-:Y:S01]  /*9d30*/  FSEL R151, R151, RZ, P0 ;  /* 0x000000ff97977208 */ /* 0x000fe20000000000 */
[----:B------:R-:W-:Y:S01]  /*9d40*/  FMUL.FTZ R150, R4, c[0x0][0x23c] ;  /* 0x00008f0004967a20 */ /* 0x000fe20000410000 */
[----:B------:R-:W-:Y:S01]  /*9d50*/  LDSM.16.MT88.4 R32, [R193+0x12800] ;  /* 0x01280000c120783b */ /* 0x000fe20000004200 */
[----:B------:R-:W-:Y:S01]  /*9d60*/  FADD.FTZ R5, R0, -R5 ;  /* 0x8000000500057221 */ /* 0x000fe20000010000 */
[----:B------:R-:W-:Y:S01]  /*9d70*/  MUFU.EX2 R147, R147 ;  /* 0x0000009300937308 */ /* 0x000fe20000000800 */
[--C-:B------:R-:W-:Y:S01]  /*9d80*/  FFMA.FTZ R145, R133, c[0x0][0x23c], -R151.reuse ;  /* 0x00008f0085917a23 */ /* 0x100fe20000010897 */
[----:B------:R-:W-:Y:S01]  /*9d90*/  LDSM.16.MT88.4 R28, [R192+0x12800] ;  /* 0x01280000c01c783b */ /* 0x000fe20000004200 */
[----:B------:R-:W-:-:S02]  /*9da0*/  FFMA.FTZ R133, R12, c[0x0][0x23c], -R151 ;  /* 0x00008f000c857a23 */ /* 0x000fc40000010897 */
[--C-:B------:R-:W-:Y:S01]  /*9db0*/  FFMA.FTZ R144, R136, c[0x0][0x23c], -R151.reuse ;  /* 0x00008f0088907a23 */ /* 0x100fe20000010897 */
[----:B------:R-:W2:Y:S01]  /*9dc0*/  LDSM.16.MT88.4 R12, [R194+0x12000] ;  /* 0x01200000c20c783b */ /* 0x000ea20000004200 */
[--C-:B------:R-:W-:Y:S01]  /*9dd0*/  FFMA.FTZ R2, R6, c[0x0][0x23c], -R151.reuse ;  /* 0x00008f0006027a23 */ /* 0x100fe20000010897 */
[----:B------:R-:W3:Y:S01]  /*9de0*/  MUFU.EX2 R146, R146 ;  /* 0x0000009200927308 */ /* 0x000ee20000000800 */
[----:B------:R-:W-:Y:S01]  /*9df0*/  FMUL.FTZ R0, R5, c[0x0][0x23c] ;  /* 0x00008f0005007a20 */ /* 0x000fe20000410000 */
[----:B-1----:R-:W-:Y:S01]  /*9e00*/  F2FP.BF16.PACK_AB R4, R148, R149 ;  /* 0x000000959404723e */ /* 0x002fe200000010ff */
[--C-:B------:R-:W-:Y:S01]  /*9e10*/  FFMA.FTZ R157, R26, c[0x0][0x23c], -R151.reuse ;  /* 0x00008f001a9d7a23 */ /* 0x100fe20000010897 */
[----:B------:R-:W-:Y:S01]  /*9e20*/  LDSM.16.MT88.4 R136, [R194+0x12800] ;  /* 0x01280000c288783b */ /* 0x000fe20000004200 */
[--C-:B------:R-:W-:Y:S02]  /*9e30*/  FFMA.FTZ R168, R24, c[0x0][0x23c], -R151.reuse ;  /* 0x00008f0018a87a23 */ /* 0x100fe40000010897 */
[--C-:B------:R-:W-:Y:S01]  /*9e40*/  FFMA.FTZ R159, R22, c[0x0][0x23c], -R151.reuse ;  /* 0x00008f00169f7a23 */ /* 0x100fe20000010897 */
[----:B------:R-:W-:Y:S01]  /*9e50*/  MUFU.EX2 R145, R145 ;  /* 0x0000009100917308 */ /* 0x000fe20000000800 */
[----:B------:R-:W-:Y:S01]  /*9e60*/  FFMA.FTZ R170, R20, c[0x0][0x23c], -R151 ;  /* 0x00008f0014aa7a23 */ /* 0x000fe20000010897 */
[----:B------:R-:W-:Y:S01]  /*9e70*/  LDSM.16.MT88.4 R24, [R196+0x14800] ;  /* 0x01480000c418783b */ /* 0x000fe20000004200 */
[----:B------:R-:W-:-:S02]  /*9e80*/  FFMA.FTZ R161, R228, c[0x0][0x23c], -R141 ;  /* 0x00008f00e4a17a23 */ /* 0x000fc4000001088d */
[--C-:B------:R-:W-:Y:S01]  /*9e90*/  FFMA.FTZ R226, R226, c[0x0][0x23c], -R141.reuse ;  /* 0x00008f00e2e27a23 */ /* 0x100fe2000001088d */
[----:B------:R-:W-:Y:S01]  /*9ea0*/  LDSM.16.MT88.4 R20, [R194+0x14800] ;  /* 0x01480000c214783b */ /* 0x000fe20000004200 */
[--C-:B------:R-:W-:Y:S01]  /*9eb0*/  FFMA.FTZ R163, R224, c[0x0][0x23c], -R141.reuse ;  /* 0x00008f00e0a37a23 */ /* 0x100fe2000001088d */
[----:B------:R-:W1:Y:S01]  /*9ec0*/  MUFU.EX2 R144, R144 ;  /* 0x0000009000907308 */ /* 0x000e620000000800 */
[----:B---3--:R-:W-:Y:S01]  /*9ed0*/  F2FP.BF16.PACK_AB R6, R146, R147 ;  /* 0x000000939206723e */ /* 0x008fe200000010ff */
[----:B------:R-:W-:Y:S02]  /*9ee0*/  FFMA.FTZ R222, R222, c[0x0][0x23c], -R141 ;  /* 0x00008f00dede7a23 */ /* 0x000fe4000001088d */
[--C-:B------:R-:W-:Y:S02]  /*9ef0*/  FFMA.FTZ R165, R178, c[0x0][0x23c], -R151.reuse ;  /* 0x00008f00b2a57a23 */ /* 0x100fe40000010897 */
[--C-:B------:R-:W-:Y:S02]  /*9f00*/  FFMA.FTZ R176, R176, c[0x0][0x23c], -R151.reuse ;  /* 0x00008f00b0b07a23 */ /* 0x100fe40000010897 */
[----:B------:R-:W-:Y:S01]  /*9f10*/  MUFU.EX2 R133, R133 ;  /* 0x0000008500857308 */ /* 0x000fe20000000800 */
[----:B------:R-:W-:-:S02]  /*9f20*/  FFMA.FTZ R167, R174, c[0x0][0x23c], -R151 ;  /* 0x00008f00aea77a23 */ /* 0x000fc40000010897 */
[----:B------:R-:W-:Y:S02]  /*9f30*/  FFMA.FTZ R172, R172, c[0x0][0x23c], -R151 ;  /* 0x00008f00acac7a23 */ /* 0x000fe40000010897 */
[----:B------:R-:W-:Y:S02]  /*9f40*/  FFMA.FTZ R171, R156, c[0x0][0x23c], -R141 ;  /* 0x00008f009cab7a23 */ /* 0x000fe4000001088d */
        /* <DEDUP_REMOVED lines=8> */
[----:B------:R-:W-:Y:S02]  /*9fd0*/  FFMA.FTZ R158, R158, c[0x0][0x23c], -R141 ;  /* 0x00008f009e9e7a23 */ /* 0x000fe4000001088d */
[----:B------:R-:W-:Y:S01]  /*9fe0*/  FFMA.FTZ R151, R152, c[0x0][0x23c], -R151 ;  /* 0x00008f0098977a23 */ /* 0x000fe20000010897 */
[----:B------:R-:W-:Y:S02]  /*9ff0*/  LDSM.16.MT88.4 R140, [R194+0x13800] ;  /* 0x01380000c28c783b */ /* 0x000fe40000004200 */
[----:B------:R-:W4:Y:S01]  /*a000*/  MUFU.EX2 R0, R0 ;  /* 0x0000000000007308 */ /* 0x000f220000000800 */
[----:B---3--:R-:W-:Y:S01]  /*a010*/  F2FP.BF16.PACK_AB R7, R2, R133 ;  /* 0x000000850207723e */ /* 0x008fe200000010ff */
[----:B-1----:R-:W-:-:S06]  /*a020*/  FMUL.FTZ R120, R120, R150 ;  /* 0x0000009678787220 */ /* 0x002fcc0000410000 */
        /* <DEDUP_REMOVED lines=19> */
[----:B------:R-:W3:Y:S01]  /*a160*/  MUFU.EX2 R166, R166 ;  /* 0x000000a600a67308 */ /* 0x000ee20000000800 */
        /* <DEDUP_REMOVED lines=11> */
[----:B------:R-:W4:Y:S01]  /*a220*/  LDSM.16.MT88.4 R16, [R192+0x12000] ;  /* 0x01200000c010783b */ /* 0x000f220000004200 */
[-C--:B------:R-:W-:Y:S01]  /*a230*/  FMUL.FTZ R110, R110, R0.reuse ;  /* 0x000000006e6e7220 */ /* 0x080fe20000410000 */
[----:B------:R-:W5:Y:S01]  /*a240*/  MUFU.EX2 R168, R168 ;  /* 0x000000a800a87308 */ /* 0x000f620000000800 */
        /* <DEDUP_REMOVED lines=28> */
[----:B----4-:R-:W-:Y:S01]  /*a410*/  HMMA.16816.F32.BF16 R104, R4, R16, R104 ;  /* 0x000000100468723c */ /* 0x010fe20000041868 */
[----:B------:R-:W-:Y:S02]  /*a420*/  FMUL.FTZ R45, R45, R150 ;  /* 0x000000962d2d7220 */ /* 0x000fe40000410000 */
[-C--:B------:R-:W-:Y:S01]  /*a430*/  FMUL.FTZ R46, R46, R0.reuse ;  /* 0x000000002e2e7220 */ /* 0x080fe20000410000 */
[----:B------:R-:W-:Y:S01]  /*a440*/  MUFU.EX2 R163, R163 ;  /* 0x000000a300a37308 */ /* 0x000fe20000000800 */
[----:B------:R-:W-:-:S02]  /*a450*/  FMUL.FTZ R47, R47, R0 ;  /* 0x000000002f2f7220 */ /* 0x000fc40000410000 */
[-C--:B------:R-:W-:Y:S01]  /*a460*/  FMUL.FTZ R48, R48, R150.reuse ;  /* 0x0000009630307220 */ /* 0x080fe20000410000 */
[C---:B------:R-:W-:Y:S01]  /*a470*/  HMMA.16816.F32.BF16 R100, R4.reuse, R18, R100 ;  /* 0x000000120464723c */ /* 0x040fe20000041864 */
[----:B------:R-:W-:Y:S01]  /*a480*/  FMUL.FTZ R49, R49, R150 ;  /* 0x0000009631317220 */ /* 0x000fe20000410000 */
[----:B------:R-:W4:Y:S01]  /*a490*/  LDSM.16.MT88.4 R16, [R193+0x14000] ;  /* 0x01400000c110783b */ /* 0x000f220000004200 */
        /* <DEDUP_REMOVED lines=92> */
[----:B------:R-:W-:Y:S01]  /*aa60*/  F2FP.BF16.PACK_AB R4, R164, R153 ;  /* 0x00000099a404723e */ /* 0x000fe200000010ff */
[----:B------:R-:W-:Y:S01]  /*aa70*/  FADD.FTZ R153, R153, R146 ;  /* 0x0000009299997221 */ /* 0x000fe20000010000 */
[----:B---3--:R-:W-:-:S02]  /*aa80*/  F2FP.BF16.PACK_AB R6, R166, R155 ;  /* 0x0000009ba606723e */ /* 0x008fc400000010ff */
[----:B-----5:R-:W-:Y:S01]  /*aa90*/  F2FP.BF16.PACK_AB R5, R168, R157 ;  /* 0x0000009da805723e */ /* 0x020fe200000010ff */
        /* <DEDUP_REMOVED lines=17> */
[C---:B----4-:R-:W-:Y:S08]  /*abb0*/  HMMA.16816.F32.BF16 R52, R4.reuse, R16, R52 ;  /* 0x000000100434723c */ /* 0x050ff00000041834 */
        /* <DEDUP_REMOVED lines=113> */
.L_x_278:
        /* <DEDUP_REMOVED lines=14> */
.L_x_284:
        /* <DEDUP_REMOVED lines=11> */
[----:B------:R-:W-:Y:S04]  /*b460*/  LEA R8, P1, R6, c[0x0][0x168], 0x1 ;  /* 0x00005a0006087a11 */ /* 0x000fe800078208ff */
        /* <DEDUP_REMOVED lines=15> */
.L_x_282:
[----:B------:R-:W-:Y:S04]  /*b560*/  DEPBAR.LE SB0, 0x0 ;  /* 0x000080000000791a */ /* 0x000fe80000000000 */
[----:B------:R-:W-:Y:S01]  /*b570*/  BAR.SYNC.DEFER_BLOCKING 0x0 ;  /* 0x0000000000007b1d */ /* 0x000fe20000010000 */
[----:B------:R-:W-:Y:S01]  /*b580*/  UIADD3 UR12, UR15, -0x1, URZ ;  /* 0xffffffff0f0c7890 */ /* 0x000fe2000fffe03f */
[----:B------:R-:W-:Y:S03]  /*b590*/  MOV R3, UR13 ;  /* 0x0000000d00037c02 */ /* 0x000fe60008000f00 */
        /* <DEDUP_REMOVED lines=14> */
[----:B------:R-:W-:Y:S06]  /*b680*/  PLOP3.LUT P0, PT, PT, PT, UP0, 0x80, 0x0 ;  /* 0x000000000000781c */ /* 0x000fec0003f0f008 */
        /* <DEDUP_REMOVED lines=160> */
[C---:B--2---:R-:W-:Y:S04]  /*c090*/  HMMA.16816.F32.BF16 R20, R172.reuse, R136, R20 ;  /* 0x00000088ac14723c */ /* 0x044fe80000041814 */
[----:B------:R-:W2:Y:S01]  /*c0a0*/  MUFU.TANH R222, R222 ;  /* 0x000000de00de7308 */ /* 0x000ea20000002400 */
[----:B------:R-:W-:Y:S01]  /*c0b0*/  BAR.SYNC.DEFER_BLOCKING 0x0 ;  /* 0x0000000000007b1d */ /* 0x000fe20000010000 */
[----:B------:R-:W-:Y:S02]  /*c0c0*/  FMUL.FTZ R224, R5, c[0x0][0x2ec] ;  /* 0x0000bb0005e07a20 */ /* 0x000fe40000410000 */
[C---:B------:R-:W-:Y:S04]  /*c0d0*/  HMMA.16816.F32.BF16 R24, R172.reuse, R138, R24 ;  /* 0x0000008aac18723c */ /* 0x040fe80000041818 */
[----:B------:R-:W-:Y:S02]  /*c0e0*/  FMUL.FTZ R225, R6, c[0x0][0x2ec] ;  /* 0x0000bb0006e17a20 */ /* 0x000fe40000410000 */
[----:B------:R-:W3:Y:S01]  /*c0f0*/  MUFU.TANH R224, R224 ;  /* 0x000000e000e07308 */ /* 0x000ee20000002400 */
[----:B------:R-:W-:Y:S02]  /*c100*/  FMUL.FTZ R3, R7, c[0x0][0x2ec] ;  /* 0x0000bb0007037a20 */ /* 0x000fe40000410000 */
[----:B------:R-:W-:Y:S03]  /*c110*/  FMUL.FTZ R226, R8, c[0x0][0x2ec] ;  /* 0x0000bb0008e27a20 */ /* 0x000fe60000410000 */
[----:B------:R-:W-:Y:S02]  /*c120*/  FMUL.FTZ R229, R9, c[0x0][0x2ec] ;  /* 0x0000bb0009e57a20 */ /* 0x000fe40000410000 */
[----:B------:R-:W-:Y:S02]  /*c130*/  FMUL.FTZ R228, R10, c[0x0][0x2ec] ;  /* 0x0000bb000ae47a20 */ /* 0x000fe40000410000 */
[----:B------:R-:W4:Y:S01]  /*c140*/  MUFU.TANH R225, R225 ;  /* 0x000000e100e17308 */ /* 0x000f220000002400 */
[----:B------:R-:W-:Y:S02]  /*c150*/  FMUL.FTZ R227, R11, c[0x0][0x2ec] ;  /* 0x0000bb000be37a20 */ /* 0x000fe40000410000 */
[----:B------:R-:W-:Y:S02]  /*c160*/  FMUL.FTZ R233, R12, c[0x0][0x2ec] ;  /* 0x0000bb000ce97a20 */ /* 0x000fe40000410000 */
[----:B------:R-:W-:Y:S02]  /*c170*/  FMUL.FTZ R232, R13, c[0x0][0x2ec] ;  /* 0x0000bb000de87a20 */ /* 0x000fe40000410000 */
[----:B------:R-:W-:Y:S01]  /*c180*/  FMUL.FTZ R231, R14, c[0x0][0x2ec] ;  /* 0x0000bb000ee77a20 */ /* 0x000fe20000410000 */
[C---:B-1----:R-:W-:Y:S02]  /*c190*/  HMMA.16816.F32.BF16 R28, R172.reuse, R132, R28 ;  /* 0x00000084ac1c723c */ /* 0x042fe4000004181c */
[----:B------:R-:W1:Y:S01]  /*c1a0*/  MUFU.TANH R3, R3 ;  /* 0x0000000300037308 */ /* 0x000e620000002400 */
[----:B------:R-:W-:Y:S02]  /*c1b0*/  FMUL.FTZ R230, R15, c[0x0][0x2ec] ;  /* 0x0000bb000fe67a20 */ /* 0x000fe40000410000 */
[----:B------:R-:W-:Y:S02]  /*c1c0*/  FMUL.FTZ R236, R16, c[0x0][0x2ec] ;  /* 0x0000bb0010ec7a20 */ /* 0x000fe40000410000 */
[----:B------:R-:W-:Y:S01]  /*c1d0*/  FMUL.FTZ R239, R17, c[0x0][0x2ec] ;  /* 0x0000bb0011ef7a20 */ /* 0x000fe20000410000 */
[----:B------:R-:W-:Y:S04]  /*c1e0*/  HMMA.16816.F32.BF16 R32, R172, R134, R32 ;  /* 0x00000086ac20723c */ /* 0x000fe80000041820 */
[----:B------:R-:W1:Y:S01]  /*c1f0*/  MUFU.TANH R226, R226 ;  /* 0x000000e200e27308 */ /* 0x000e620000002400 */
[----:B------:R-:W-:Y:S02]  /*c200*/  FMUL.FTZ R235, R18, c[0x0][0x2ec] ;  /* 0x0000bb0012eb7a20 */ /* 0x000fe40000410000 */
[----:B------:R-:W-:Y:S02]  /*c210*/  FMUL.FTZ R234, R19, c[0x0][0x2ec] ;  /* 0x0000bb0013ea7a20 */ /* 0x000fe40000410000 */
[----:B------:R-:W-:Y:S03]  /*c220*/  FMUL.FTZ R240, R20, c[0x0][0x2ec] ;  /* 0x0000bb0014f07a20 */ /* 0x000fe60000410000 */
[----:B------:R-:W-:Y:S02]  /*c230*/  FMUL.FTZ R243, R21, c[0x0][0x2ec] ;  /* 0x0000bb0015f37a20 */ /* 0x000fe40000410000 */
        /* <DEDUP_REMOVED lines=16> */
[----:B------:R-:W-:Y:S03]  /*c340*/  FMUL.FTZ R249, R35, c[0x0][0x2ec] ;  /* 0x0000bb0023f97a20 */ /* 0x000fe60000410000 */
        /* <DEDUP_REMOVED lines=23> */
[----:B------:R-:W1:Y:S02]  /*c4c0*/  MUFU.TANH R249, R249 ;  /* 0x000000f900f97308 */ /* 0x000e640000002400 */
[----:B-1234-:R-:W-:-:S05]  /*c4d0*/  @P0 BRA `(.L_x_284) ;  /* 0xffffeed000000947 */ /* 0x01efca000383ffff */
.L_x_283:
[----:B------:R-:W-:Y:S01]  /*c4e0*/  IMAD.U32 R4, RZ, RZ, UR12 ;  /* 0x0000000cff047e24 */ /* 0x000fe2000f8e00ff */
[----:B------:R-:W-:Y:S01]  /*c4f0*/  LDSM.16.MT88.4 R20, [R194+0x12000] ;  /* 0x01200000c214783b */ /* 0x000fe20000004200 */
[----:B------:R-:W-:Y:S02]  /*c500*/  UISETP.GT.AND UP0, UPT, UR12, UR9, UPT ;  /* 0x000000090c00728c */ /* 0x000fe4000bf04270 */
[----:B------:R-:W-:Y:S01]  /*c510*/  IMAD R4, R4, 0x40, R213 ;  /* 0x0000004004047824 */ /* 0x000fe200078e02d5 */
[----:B------:R-:W-:Y:S04]  /*c520*/  UMOV UR15, UR12 ;  /* 0x0000000c000f7c82 */ /* 0x000fe80008000000 */
[C---:B------:R-:W-:Y:S01]  /*c530*/  IADD3 R6, R4.reuse, 0x1, RZ ;  /* 0x0000000104067810 */ /* 0x040fe20007ffe0ff */
[----:B------:R-:W-:Y:S01]  /*c540*/  LDSM.16.MT88.4 R28, [R193+0x12000] ;  /* 0x01200000c11c783b */ /* 0x000fe20000004200 */
[----:B------:R-:W-:Y:S02]  /*c550*/  ISETP.GE.AND P2, PT, R4, R210, PT ;  /* 0x000000d20400720c */ /* 0x000fe40003f46270 */
[C---:B------:R-:W-:Y:S02]  /*c560*/  ISETP.GE.AND P1, PT, R6.reuse, R212, PT ;  /* 0x000000d40600720c */ /* 0x040fe40003f26270 */
[C---:B------:R-:W-:Y:S02]  /*c570*/  ISETP.GE.AND P6, PT, R6.reuse, R210, PT ;  /* 0x000000d20600720c */ /* 0x040fe40003fc6270 */
[----:B------:R-:W-:Y:S02]  /*c580*/  ISETP.GE.OR P1, PT, R6, R211, !P1 ;  /* 0x000000d30600720c */ /* 0x000fe40004f26670 */
[-C--:B------:R-:W-:Y:S02]  /*c590*/  ISETP.GE.OR P2, PT, R4, R205.reuse, !P2 ;  /* 0x000000cd0400720c */ /* 0x080fe40005746670 */
[----:B------:R-:W-:Y:S02]  /*c5a0*/  ISETP.GE.OR P6, PT, R6, R205, !P6 ;  /* 0x000000cd0600720c */ /* 0x000fe400077c6670 */
[----:B------:R-:W-:Y:S02]  /*c5b0*/  IADD3 R6, R4, 0x10, RZ ;  /* 0x0000001004067810 */ /* 0x000fe40007ffe0ff */
[----:B------:R-:W-:Y:S02]  /*c5c0*/  FSEL R225, R225, -INF , !P2 ;  /* 0xff800000e1e17808 */ /* 0x000fe40005000000 */
[----:B------:R-:W-:Y:S02]  /*c5d0*/  FSEL R224, R224, -INF , !P1 ;  /* 0xff800000e0e07808 */ /* 0x000fe40004800000 */
[C---:B------:R-:W-:Y:S02]  /*c5e0*/  ISETP.GE.AND P2, PT, R6.reuse, R212, PT ;  /* 0x000000d40600720c */ /* 0x040fe40003f46270 */
[C---:B------:R-:W-:Y:S02]  /*c5f0*/  ISETP.GE.AND P1, PT, R6.reuse, R210, PT ;  /* 0x000000d20600720c */ /* 0x040fe40003f26270 */
[C---:B------:R-:W-:Y:S02]  /*c600*/  ISETP.GE.OR P2, PT, R6.reuse, R211, !P2 ;  /* 0x000000d30600720c */ /* 0x040fe40005746670 */
[----:B------:R-:W-:Y:S02]  /*c610*/  ISETP.GE.OR P1, PT, R6, R205, !P1 ;  /* 0x000000cd0600720c */ /* 0x000fe40004f26670 */
[C---:B------:R-:W-:Y:S02]  /*c620*/  IADD3 R6, R4.reuse, 0x18, RZ ;  /* 0x0000001804067810 */ /* 0x040fe40007ffe0ff */
[----:B------:R-:W-:Y:S02]  /*c630*/  IADD3 R5, R4, 0x8, RZ ;  /* 0x0000000804057810 */ /* 0x000fe40007ffe0ff */
[----:B------:R-:W-:Y:S02]  /*c640*/  FSEL R164, R233, -INF , !P2 ;  /* 0xff800000e9a47808 */ /* 0x000fe40005000000 */
[-C--:B------:R-:W-:Y:S02]  /*c650*/  ISETP.GE.AND P2, PT, R6, R212.reuse, PT ;  /* 0x000000d40600720c */ /* 0x080fe40003f46270 */
[C---:B------:R-:W-:Y:S02]  /*c660*/  ISETP.GE.AND P5, PT, R5.reuse, R212, PT ;  /* 0x000000d40500720c */ /* 0x040fe40003fa6270 */
[C---:B------:R-:W-:Y:S02]  /*c670*/  ISETP.GE.AND P4, PT, R5.reuse, R210, PT ;  /* 0x000000d20500720c */ /* 0x040fe40003f86270 */
[-C--:B------:R-:W-:Y:S02]  /*c680*/  ISETP.GE.AND P3, PT, R4, R212.reuse, PT ;  /* 0x000000d40400720c */ /* 0x080fe40003f66270 */
[-C--:B------:R-:W-:Y:S02]  /*c690*/  ISETP.GE.OR P2, PT, R6, R211.reuse, !P2 ;  /* 0x000000d30600720c */ /* 0x080fe40005746670 */
[C---:B------:R-:W-:Y:S02]  /*c6a0*/  ISETP.GE.OR P5, PT, R5.reuse, R211, !P5 ;  /* 0x000000d30500720c */ /* 0x040fe40006fa6670 */
[----:B------:R-:W-:Y:S02]  /*c6b0*/  ISETP.GE.OR P4, PT, R5, R205, !P4 ;  /* 0x000000cd0500720c */ /* 0x000fe40006786670 */
[CC--:B------:R-:W-:Y:S02]  /*c6c0*/  ISETP.GE.OR P3, PT, R4.reuse, R211.reuse, !P3 ;  /* 0x000000d30400720c */ /* 0x0c0fe40005f66670 */
[C---:B-1----:R-:W-:Y:S02]  /*c6d0*/  IADD3 R9, R4.reuse, 0x20, RZ ;  /* 0x0000002004097810 */ /* 0x042fe40007ffe0ff */
[----:B------:R-:W-:Y:S02]  /*c6e0*/  IADD3 R5, R4, 0x9, RZ ;  /* 0x0000000904057810 */ /* 0x000fe40007ffe0ff */
[----:B------:R-:W-:Y:S02]  /*c6f0*/  FSEL R142, R236, -INF , !P2 ;  /* 0xff800000ec8e7808 */ /* 0x000fe40005000000 */
[----:B------:R-:W-:Y:S02]  /*c700*/  FSEL R222, R222, -INF , !P3 ;  /* 0xff800000dede7808 */ /* 0x000fe40005800000 */
[-C--:B------:R-:W-:Y:S02]  /*c710*/  ISETP.GE.AND P2, PT, R9, R212.reuse, PT ;  /* 0x000000d40900720c */ /* 0x080fe40003f46270 */
[C---:B------:R-:W-:Y:S02]  /*c720*/  ISETP.GE.AND P0, PT, R5.reuse, R212, PT ;  /* 0x000000d40500720c */ /* 0x040fe40003f06270 */
[----:B------:R-:W-:Y:S02]  /*c730*/  ISETP.GE.AND P3, PT, R5, R210, PT ;  /* 0x000000d20500720c */ /* 0x000fe40003f66270 */
[-C--:B------:R-:W-:Y:S02]  /*c740*/  ISETP.GE.OR P2, PT, R9, R211.reuse, !P2 ;  /* 0x000000d30900720c */ /* 0x080fe40005746670 */
[C---:B------:R-:W-:Y:S02]  /*c750*/  ISETP.GE.OR P0, PT, R5.reuse, R211, !P0 ;  /* 0x000000d30500720c */ /* 0x040fe40004706670 */
[----:B------:R-:W-:Y:S02]  /*c760*/  ISETP.GE.OR P3, PT, R5, R205, !P3 ;  /* 0x000000cd0500720c */ /* 0x000fe40005f66670 */
[C---:B------:R-:W-:Y:S02]  /*c770*/  IADD3 R5, R4.reuse, 0x11, RZ ;  /* 0x0000001104057810 */ /* 0x040fe40007ffe0ff */
[----:B------:R-:W-:Y:S02]  /*c780*/  IADD3 R8, R4, 0x21, RZ ;  /* 0x0000002104087810 */ /* 0x000fe40007ffe0ff */
[----:B------:R-:W-:Y:S02]  /*c790*/  FSEL R160, R240, -INF , !P2 ;  /* 0xff800000f0a07808 */ /* 0x000fe40005000000 */
[----:B------:R-:W-:Y:S02]  /*c7a0*/  FSEL R226, R226, -INF , !P5 ;  /* 0xff800000e2e27808 */ /* 0x000fe40006800000 */
[----:B------:R-:W-:Y:S02]  /*c7b0*/  FSEL R10, R229, -INF , !P0 ;  /* 0xff800000e50a7808 */ /* 0x000fe40004000000 */
[C---:B------:R-:W-:Y:S02]  /*c7c0*/  ISETP.GE.AND P5, PT, R5.reuse, R212, PT ;  /* 0x000000d40500720c */ /* 0x040fe40003fa6270 */
[C---:B------:R-:W-:Y:S02]  /*c7d0*/  ISETP.GE.AND P0, PT, R5.reuse, R210, PT ;  /* 0x000000d20500720c */ /* 0x040fe40003f06270 */
[C---:B------:R-:W-:Y:S02]  /*c7e0*/  ISETP.GE.AND P2, PT, R8.reuse, R212, PT ;  /* 0x000000d40800720c */ /* 0x040fe40003f46270 */
[C---:B------:R-:W-:Y:S02]  /*c7f0*/  ISETP.GE.OR P5, PT, R5.reuse, R211, !P5 ;  /* 0x000000d30500720c */ /* 0x040fe40006fa6670 */
[----:B------:R-:W-:Y:S02]  /*c800*/  ISETP.GE.OR P0, PT, R5, R205, !P0 ;  /* 0x000000cd0500720c */ /* 0x000fe40004706670 */
[----:B------:R-:W-:Y:S02]  /*c810*/  ISETP.GE.OR P2, PT, R8, R211, !P2 ;  /* 0x000000d30800720c */ /* 0x000fe40005746670 */
[----:B------:R-:W-:Y:S02]  /*c820*/  FMNMX.FTZ R12, R225, R0, !PT ;  /* 0x00000000e10c7209 */ /* 0x000fe40007810000 */
[----:B------:R-:W-:Y:S02]  /*c830*/  FSEL R5, R3, -INF , !P6 ;  /* 0xff80000003057808 */ /* 0x000fe40007000000 */
[----:B------:R-:W-:Y:S02]  /*c840*/  IADD3 R3, R4, 0x28, RZ ;  /* 0x0000002804037810 */ /* 0x000fe40007ffe0ff */
[----:B------:R-:W-:Y:S02]  /*c850*/  FSEL R7, R228, -INF , !P4 ;  /* 0xff800000e4077808 */ /* 0x000fe40006000000 */
[-C--:B------:R-:W-:Y:S02]  /*c860*/  ISETP.GE.AND P4, PT, R9, R210.reuse, PT ;  /* 0x000000d20900720c */ /* 0x080fe40003f86270 */
[----:B------:R-:W-:Y:S02]  /*c870*/  FSEL R158, R243, -INF , !P2 ;  /* 0xff800000f39e7808 */ /* 0x000fe40005000000 */
[----:B------:R-:W-:Y:S02]  /*c880*/  IADD3 R11, R4, 0x19, RZ ;  /* 0x00000019040b7810 */ /* 0x000fe40007ffe0ff */
[----:B------:R-:W-:Y:S02]  /*c890*/  ISETP.GE.AND P6, PT, R6, R210, PT ;  /* 0x000000d20600720c */ /* 0x000fe40003fc6270 */
[----:B------:R-:W-:Y:S02]  /*c8a0*/  ISETP.GE.AND P2, PT, R3, R212, PT ;  /* 0x000000d40300720c */ /* 0x000fe40003f46270 */
[----:B------:R-:W-:Y:S02]  /*c8b0*/  FMNMX.FTZ R12, R5, R12, !PT ;  /* 0x0000000c050c7209 */ /* 0x000fe40007810000 */
[-C--:B------:R-:W-:Y:S02]  /*c8c0*/  ISETP.GE.OR P4, PT, R9, R205.reuse, !P4 ;  /* 0x000000cd0900720c */ /* 0x080fe40006786670 */
[----:B------:R-:W-:Y:S02]  /*c8d0*/  FMNMX.FTZ R9, R222, R2, !PT ;  /* 0x00000002de097209 */ /* 0x000fe40007810000 */
[----:B------:R-:W-:Y:S02]  /*c8e0*/  FSEL R162, R232, -INF , !P5 ;  /* 0xff800000e8a27808 */ /* 0x000fe40006800000 */
[----:B------:R-:W-:Y:S02]  /*c8f0*/  ISETP.GE.AND P5, PT, R11, R212, PT ;  /* 0x000000d40b00720c */ /* 0x000fe40003fa6270 */
[----:B------:R-:W-:Y:S02]  /*c900*/  ISETP.GE.OR P6, PT, R6, R205, !P6 ;  /* 0x000000cd0600720c */ /* 0x000fe400077c6670 */
[----:B------:R-:W-:Y:S02]  /*c910*/  FSEL R227, R227, -INF , !P3 ;  /* 0xff800000e3e37808 */ /* 0x000fe40005800000 */
[----:B------:R-:W-:Y:S02]  /*c920*/  ISETP.GE.OR P2, PT, R3, R211, !P2 ;  /* 0x000000d30300720c */ /* 0x000fe40005746670 */
[----:B------:R-:W-:Y:S02]  /*c930*/  FMNMX.FTZ R12, R7, R12, !PT ;  /* 0x0000000c070c7209 */ /* 0x000fe40007810000 */
[----:B------:R-:W-:Y:S02]  /*c940*/  IADD3 R6, R4, 0x29, RZ ;  /* 0x0000002904067810 */ /* 0x000fe40007ffe0ff */
[----:B------:R-:W-:Y:S02]  /*c950*/  FMNMX.FTZ R9, R224, R9, !PT ;  /* 0x00000009e0097209 */ /* 0x000fe40007810000 */
[----:B------:R-:W-:Y:S02]  /*c960*/  FSEL R163, R231, -INF , !P1 ;  /* 0xff800000e7a37808 */ /* 0x000fe40004800000 */
[----:B------:R-:W-:Y:S02]  /*c970*/  FSEL R156, R246, -INF , !P2 ;  /* 0xff800000f69c7808 */ /* 0x000fe40005000000 */
[----:B------:R-:W-:Y:S02]  /*c980*/  ISETP.GE.OR P5, PT, R11, R211, !P5 ;  /* 0x000000d30b00720c */ /* 0x000fe40006fa6670 */
[----:B------:R-:W-:Y:S02]  /*c990*/  FMNMX.FTZ R12, R227, R12, !PT ;  /* 0x0000000ce30c7209 */ /* 0x000fe40007810000 */
[----:B------:R-:W-:Y:S02]  /*c9a0*/  ISETP.GE.AND P3, PT, R8, R210, PT ;  /* 0x000000d20800720c */ /* 0x000fe40003f66270 */
[----:B------:R-:W-:Y:S02]  /*c9b0*/  ISETP.GE.AND P2, PT, R6, R212, PT ;  /* 0x000000d40600720c */ /* 0x000fe40003f46270 */
[----:B------:R-:W-:Y:S02]  /*c9c0*/  FMNMX.FTZ R9, R226, R9, !PT ;  /* 0x00000009e2097209 */ /* 0x000fe40007810000 */
[----:B------:R-:W-:Y:S02]  /*c9d0*/  FSEL R140, R239, -INF , !P5 ;  /* 0xff800000ef8c7808 */ /* 0x000fe40006800000 */
[----:B------:R-:W-:Y:S02]  /*c9e0*/  FSEL R161, R230, -INF , !P0 ;  /* 0xff800000e6a17808 */ /* 0x000fe40004000000 */
[----:B------:R-:W-:Y:S02]  /*c9f0*/  FMNMX.FTZ R12, R163, R12, !PT ;  /* 0x0000000ca30c7209 */ /* 0x000fe40007810000 */
[----:B------:R-:W-:Y:S02]  /*ca00*/  ISETP.GE.AND P5, PT, R11, R210, PT ;  /* 0x000000d20b00720c */ /* 0x000fe40003fa6270 */
[----:B------:R-:W-:Y:S02]  /*ca10*/  ISETP.GE.OR P3, PT, R8, R205, !P3 ;  /* 0x000000cd0800720c */ /* 0x000fe40005f66670 */
[----:B------:R-:W-:Y:S02]  /*ca20*/  ISETP.GE.OR P2, PT, R6, R211, !P2 ;  /* 0x000000d30600720c */ /* 0x000fe40005746670 */
[----:B------:R-:W-:Y:S02]  /*ca30*/  IADD3 R8, R4, 0x30, RZ ;  /* 0x0000003004087810 */ /* 0x000fe40007ffe0ff */
[----:B------:R-:W-:Y:S02]  /*ca40*/  FMNMX.FTZ R9, R10, R9, !PT ;  /* 0x000000090a097209 */ /* 0x000fe40007810000 */
[----:B------:R-:W-:Y:S02]  /*ca50*/  FSEL R154, R244, -INF , !P2 ;  /* 0xff800000f49a7808 */ /* 0x000fe40005000000 */
[----:B------:R-:W-:Y:S02]  /*ca60*/  FSEL R143, R235, -INF , !P6 ;  /* 0xff800000eb8f7808 */ /* 0x000fe40007000000 */
[----:B------:R-:W-:Y:S02]  /*ca70*/  FMNMX.FTZ R12, R161, R12, !PT ;  /* 0x0000000ca10c7209 */ /* 0x000fe40007810000 */
[----:B------:R-:W-:Y:S02]  /*ca80*/  ISETP.GE.OR P5, PT, R11, R205, !P5 ;  /* 0x000000cd0b00720c */ /* 0x000fe40006fa6670 */
[----:B------:R-:W-:Y:S02]  /*ca90*/  ISETP.GE.AND P2, PT, R8, R212, PT ;  /* 0x000000d40800720c */ /* 0x000fe40003f46270 */
[----:B------:R-:W-:Y:S02]  /*caa0*/  ISETP.GE.AND P1, PT, R3, R210, PT ;  /* 0x000000d20300720c */ /* 0x000fe40003f26270 */
[----:B------:R-:W-:Y:S02]  /*cab0*/  FMNMX.FTZ R9, R164, R9, !PT ;  /* 0x00000009a4097209 */ /* 0x000fe40007810000 */
[----:B------:R-:W-:Y:S02]  /*cac0*/  FSEL R141, R234, -INF , !P5 ;  /* 0xff800000ea8d7808 */ /* 0x000fe40006800000 */
[----:B------:R-:W-:Y:S02]  /*cad0*/  FMNMX.FTZ R12, R143, R12, !PT ;  /* 0x0000000c8f0c7209 */ /* 0x000fe40007810000 */
[----:B------:R-:W-:Y:S02]  /*cae0*/  ISETP.GE.OR P1, PT, R3, R205, !P1 ;  /* 0x000000cd0300720c */ /* 0x000fe40004f26670 */
[----:B------:R-:W-:Y:S02]  /*caf0*/  ISETP.GE.OR P2, PT, R8, R211, !P2 ;  /* 0x000000d30800720c */ /* 0x000fe40005746670 */
[----:B------:R-:W-:Y:S02]  /*cb00*/  IADD3 R3, R4, 0x38, RZ ;  /* 0x0000003804037810 */ /* 0x000fe40007ffe0ff */
[----:B------:R-:W-:Y:S02]  /*cb10*/  FMNMX.FTZ R9, R162, R9, !PT ;  /* 0x00000009a2097209 */ /* 0x000fe40007810000 */
[----:B------:R-:W-:Y:S02]  /*cb20*/  FSEL R152, R245, -INF , !P2 ;  /* 0xff800000f5987808 */ /* 0x000fe40005000000 */
[----:B------:R-:W-:Y:S02]  /*cb30*/  FSEL R159, R238, -INF , !P4 ;  /* 0xff800000ee9f7808 */ /* 0x000fe40006000000 */
[----:B------:R-:W-:Y:S02]  /*cb40*/  FMNMX.FTZ R12, R141, R12, !PT ;  /* 0x0000000c8d0c7209 */ /* 0x000fe40007810000 */
[----:B------:R-:W-:Y:S02]  /*cb50*/  ISETP.GE.AND P2, PT, R3, R212, PT ;  /* 0x000000d40300720c */ /* 0x000fe40003f46270 */
[----:B------:R-:W-:Y:S02]  /*cb60*/  FMNMX.FTZ R9, R142, R9, !PT ;  /* 0x000000098e097209 */ /* 0x000fe40007810000 */
[----:B------:R-:W-:Y:S02]  /*cb70*/  FSEL R157, R237, -INF , !P3 ;  /* 0xff800000ed9d7808 */ /* 0x000fe40005800000 */
[----:B------:R-:W-:Y:S02]  /*cb80*/  FMNMX.FTZ R12, R159, R12, !PT ;  /* 0x0000000c9f0c7209 */ /* 0x000fe40007810000 */
[----:B------:R-:W-:Y:S02]  /*cb90*/  ISETP.GE.OR P2, PT, R3, R211, !P2 ;  /* 0x000000d30300720c */ /* 0x000fe40005746670 */
[----:B------:R-:W-:Y:S02]  /*cba0*/  ISETP.GE.AND P0, PT, R6, R210, PT ;  /* 0x000000d20600720c */ /* 0x000fe40003f06270 */
[----:B------:R-:W-:Y:S02]  /*cbb0*/  FMNMX.FTZ R9, R140, R9, !PT ;  /* 0x000000098c097209 */ /* 0x000fe40007810000 */
[----:B------:R-:W-:Y:S02]  /*cbc0*/  FSEL R148, R25, -INF , !P2 ;  /* 0xff80000019947808 */ /* 0x000fe40005000000 */
[----:B------:R-:W-:Y:S02]  /*cbd0*/  FSEL R155, R242, -INF , !P1 ;  /* 0xff800000f29b7808 */ /* 0x000fe40004800000 */
[----:B------:R-:W-:Y:S02]  /*cbe0*/  FMNMX.FTZ R12, R157, R12, !PT ;  /* 0x0000000c9d0c7209 */ /* 0x000fe40007810000 */
[----:B------:R-:W-:Y:S02]  /*cbf0*/  ISETP.GE.OR P0, PT, R6, R205, !P0 ;  /* 0x000000cd0600720c */ /* 0x000fe40004706670 */
[----:B------:R-:W-:Y:S02]  /*cc00*/  ISETP.GE.AND P2, PT, R8, R210, PT ;  /* 0x000000d20800720c */ /* 0x000fe40003f46270 */
[----:B------:R-:W-:Y:S02]  /*cc10*/  IADD3 R6, R4, 0x31, RZ ;  /* 0x0000003104067810 */ /* 0x000fe40007ffe0ff */
[----:B------:R-:W-:Y:S02]  /*cc20*/  FMNMX.FTZ R9, R160, R9, !PT ;  /* 0x00000009a0097209 */ /* 0x000fe40007810000 */
[----:B------:R-:W-:Y:S02]  /*cc30*/  FSEL R153, R241, -INF , !P0 ;  /* 0xff800000f1997808 */ /* 0x000fe40004000000 */
[----:B------:R-:W-:Y:S02]  /*cc40*/  ISETP.GE.OR P2, PT, R8, R205, !P2 ;  /* 0x000000cd0800720c */ /* 0x000fe40005746670 */
[----:B------:R-:W-:Y:S02]  /*cc50*/  FMNMX.FTZ R8, R155, R12, !PT ;  /* 0x0000000c9b087209 */ /* 0x000fe40007810000 */
[----:B------:R-:W-:Y:S02]  /*cc60*/  ISETP.GE.AND P1, PT, R6, R210, PT ;  /* 0x000000d20600720c */ /* 0x000fe40003f26270 */
[----:B------:R-:W-:Y:S02]  /*cc70*/  FMNMX.FTZ R9, R158, R9, !PT ;  /* 0x000000099e097209 */ /* 0x000fe40007810000 */
[----:B------:R-:W-:Y:S02]  /*cc80*/  FSEL R149, R248, -INF , !P2 ;  /* 0xff800000f8957808 */ /* 0x000fe40005000000 */
[----:B------:R-:W-:Y:S02]  /*cc90*/  FMNMX.FTZ R8, R153, R8, !PT ;  /* 0x0000000899087209 */ /* 0x000fe40007810000 */
[----:B------:R-:W-:Y:S02]  /*cca0*/  ISETP.GE.OR P1, PT, R6, R205, !P1 ;  /* 0x000000cd0600720c */ /* 0x000fe40004f26670 */
[----:B------:R-:W-:Y:S02]  /*ccb0*/  IADD3 R4, R4, 0x39, RZ ;  /* 0x0000003904047810 */ /* 0x000fe40007ffe0ff */
[----:B------:R-:W-:Y:S02]  /*ccc0*/  ISETP.GE.AND P0, PT, R3, R210, PT ;  /* 0x000000d20300720c */ /* 0x000fe40003f06270 */
[----:B------:R-:W-:Y:S02]  /*ccd0*/  FMNMX.FTZ R9, R156, R9, !PT ;  /* 0x000000099c097209 */ /* 0x000fe40007810000 */
[----:B------:R-:W-:Y:S02]  /*cce0*/  ISETP.GE.AND P6, PT, R6, R212, PT ;  /* 0x000000d40600720c */ /* 0x000fe40003fc6270 */
[----:B------:R-:W-:Y:S02]  /*ccf0*/  FSEL R147, R247, -INF , !P1 ;  /* 0xff800000f7937808 */ /* 0x000fe40004800000 */
[----:B------:R-:W-:Y:S02]  /*cd00*/  FMNMX.FTZ R8, R149, R8, !PT ;  /* 0x0000000895087209 */ /* 0x000fe40007810000 */
[----:B------:R-:W-:Y:S02]  /*cd10*/  ISETP.GE.OR P2, PT, R3, R205, !P0 ;  /* 0x000000cd0300720c */ /* 0x000fe40004746670 */
[----:B------:R-:W-:Y:S02]  /*cd20*/  ISETP.GE.AND P0, PT, R4, R210, PT ;  /* 0x000000d20400720c */ /* 0x000fe40003f06270 */
[----:B------:R-:W-:Y:S02]  /*cd30*/  FMNMX.FTZ R9, R154, R9, !PT ;  /* 0x000000099a097209 */ /* 0x000fe40007810000 */
[----:B------:R-:W-:Y:S02]  /*cd40*/  ISETP.GE.OR P6, PT, R6, R211, !P6 ;  /* 0x000000d30600720c */ /* 0x000fe400077c6670 */
[----:B------:R-:W-:Y:S02]  /*cd50*/  FSEL R145, R250, -INF , !P2 ;  /* 0xff800000fa917808 */ /* 0x000fe40005000000 */
[----:B------:R-:W-:Y:S02]  /*cd60*/  FMNMX.FTZ R8, R147, R8, !PT ;  /* 0x0000000893087209 */ /* 0x000fe40007810000 */
[----:B------:R-:W-:Y:S02]  /*cd70*/  ISETP.GE.OR P0, PT, R4, R205, !P0 ;  /* 0x000000cd0400720c */ /* 0x000fe40004706670 */
[----:B------:R-:W-:Y:S02]  /*cd80*/  FSEL R150, R252, -INF , !P6 ;  /* 0xff800000fc967808 */ /* 0x000fe40007000000 */
[----:B------:R-:W-:Y:S02]  /*cd90*/  FMNMX.FTZ R9, R152, R9, !PT ;  /* 0x0000000998097209 */ /* 0x000fe40007810000 */
[----:B------:R-:W-:Y:S02]  /*cda0*/  ISETP.GE.AND P5, PT, R4, R212, PT ;  /* 0x000000d40400720c */ /* 0x000fe40003fa6270 */
[----:B------:R-:W-:Y:S02]  /*cdb0*/  FMNMX.FTZ R8, R145, R8, !PT ;  /* 0x0000000891087209 */ /* 0x000fe40007810000 */
[----:B------:R-:W-:Y:S02]  /*cdc0*/  FSEL R133, R249, -INF , !P0 ;  /* 0xff800000f9857808 */ /* 0x000fe40004000000 */
[----:B------:R-:W-:Y:S02]  /*cdd0*/  FMNMX.FTZ R9, R150, R9, !PT ;  /* 0x0000000996097209 */ /* 0x000fe40007810000 */
[----:B------:R-:W-:Y:S02]  /*cde0*/  ISETP.GE.OR P5, PT, R4, R211, !P5 ;  /* 0x000000d30400720c */ /* 0x000fe40006fa6670 */
[----:B------:R-:W-:Y:S02]  /*cdf0*/  FMNMX.FTZ R6, R133, R8, !PT ;  /* 0x0000000885067209 */ /* 0x000fe40007810000 */
[----:B------:R-:W-:Y:S02]  /*ce00*/  FSEL R146, R251, -INF , !P5 ;  /* 0xff800000fb927808 */ /* 0x000fe40006800000 */
[----:B------:R-:W-:Y:S01]  /*ce10*/  FMNMX.FTZ R11, R148, R9, !PT ;  /* 0x00000009940b7209 */ /* 0x000fe20007810000 */
[----:B------:R-:W-:Y:S03]  /*ce20*/  SHFL.BFLY PT, R3, R6, 0x2, 0x1f ;  /* 0x0c401f0006037f89 */ /* 0x000fe600000e0000 */
[----:B------:R-:W-:Y:S05]  /*ce30*/  FMNMX.FTZ R9, R146, R11, !PT ;  /* 0x0000000b92097209 */ /* 0x000fea0007810000 */
[----:B------:R-:W1:Y:S02]  /*ce40*/  SHFL.BFLY PT, R12, R9, 0x2, 0x1f ;  /* 0x0c401f00090c7f89 */ /* 0x000e6400000e0000 */
[----:B-1----:R-:W-:Y:S02]  /*ce50*/  FMNMX.FTZ R9, R9, R12, !PT ;  /* 0x0000000c09097209 */ /* 0x002fe40007810000 */
[----:B------:R-:W-:Y:S04]  /*ce60*/  FMNMX.FTZ R4, R6, R3, !PT ;  /* 0x0000000306047209 */ /* 0x000fe80007810000 */
[----:B------:R-:W-:Y:S08]  /*ce70*/  LDSM.16.MT88.4 R12, [R196+0x12000] ;  /* 0x01200000c40c783b */ /* 0x000ff00000004200 */
[----:B------:R-:W1:Y:S08]  /*ce80*/  SHFL.BFLY PT, R3, R4, 0x1, 0x1f ;  /* 0x0c201f0004037f89 */ /* 0x000e7000000e0000 */
[----:B------:R-:W2:Y:S01]  /*ce90*/  SHFL.BFLY PT, R132, R9, 0x1, 0x1f ;  /* 0x0c201f0009847f89 */ /* 0x000ea200000e0000 */
[----:B-1----:R-:W-:Y:S04]  /*cea0*/  FMNMX.FTZ R3, R4, R3, !PT ;  /* 0x0000000304037209 */ /* 0x002fe80007810000 */
[C---:B------:R-:W-:Y:S01]  /*ceb0*/  FSETP.NEU.FTZ.AND P0, PT, R3.reuse, -INF , PT ;  /* 0xff8000000300780b */ /* 0x040fe20003f1d000 */
[----:B------:R-:W-:Y:S01]  /*cec0*/  FMUL.FTZ R144, R3, c[0x0][0x23c] ;  /* 0x00008f0003907a20 */ /* 0x000fe20000410000 */
[----:B--2---:R-:W-:Y:S04]  /*ced0*/  FMNMX.FTZ R132, R9, R132, !PT ;  /* 0x0000008409847209 */ /* 0x004fe80007810000 */
[----:B------:R-:W-:Y:S02]  /*cee0*/  FSEL R144, R144, RZ, P0 ;  /* 0x000000ff90907208 */ /* 0x000fe40000000000 */
[C---:B------:R-:W-:Y:S01]  /*cef0*/  FSETP.NEU.FTZ.AND P1, PT, R132.reuse, -INF , PT ;  /* 0xff8000008400780b */ /* 0x040fe20003f3d000 */
[C---:B------:R-:W-:Y:S02]  /*cf00*/  FMUL.FTZ R151, R132.reuse, c[0x0][0x23c] ;  /* 0x00008f0084977a20 */ /* 0x040fe40000410000 */
[--C-:B------:R-:W-:Y:S01]  /*cf10*/  FFMA.FTZ R169, R5, c[0x0][0x23c], -R144.reuse ;  /* 0x00008f0005a97a23 */ /* 0x100fe20000010890 */
[----:B------:R-:W-:Y:S01]  /*cf20*/  FSEL R5, R132, RZ, P1 ;  /* 0x000000ff84057208 */ /* 0x000fe20000800000 */
[--C-:B------:R-:W-:Y:S01]  /*cf30*/  FFMA.FTZ R170, R225, c[0x0][0x23c], -R144.reuse ;  /* 0x00008f00e1aa7a23 */ /* 0x100fe20000010890 */
[----:B------:R-:W-:Y:S01]  /*cf40*/  FSEL R151, R151, RZ, P1 ;  /* 0x000000ff97977208 */ /* 0x000fe20000800000 */
[----:B------:R-:W-:Y:S02]  /*cf50*/  FFMA.FTZ R168, R7, c[0x0][0x23c], -R144 ;  /* 0x00008f0007a87a23 */ /* 0x000fe40000010890 */
[----:B------:R-:W-:Y:S01]  /*cf60*/  FADD.FTZ R4, -R5, R2 ;  /* 0x0000000205047221 */ /* 0x000fe20000010100 */
[----:B------:R-:W-:Y:S01]  /*cf70*/  FSEL R5, R3, RZ, P0 ;  /* 0x000000ff03057208 */ /* 0x000fe20000000000 */
[--C-:B------:R-:W-:Y:S01]  /*cf80*/  FFMA.FTZ R173, R222, c[0x0][0x23c], -R151.reuse ;  /* 0x00008f00dead7a23 */ /* 0x100fe20000010897 */
[----:B------:R-:W-:Y:S01]  /*cf90*/  MUFU.EX2 R170, R170 ;  /* 0x000000aa00aa7308 */ /* 0x000fe20000000800 */
[--C-:B------:R-:W-:Y:S01]  /*cfa0*/  FFMA.FTZ R134, R224, c[0x0][0x23c], -R151.reuse ;  /* 0x00008f00e0867a23 */ /* 0x100fe20000010897 */
[----:B------:R-:W-:Y:S01]  /*cfb0*/  PLOP3.LUT P0, PT, PT, PT, UP0, 0x80, 0x0 ;  /* 0x000000000000781c */ /* 0x000fe20003f0f008 */
[----:B------:R-:W-:Y:S02]  /*cfc0*/  FADD.FTZ R5, -R5, R0 ;  /* 0x0000000005057221 */ /* 0x000fe40000010100 */
[--C-:B------:R-:W-:Y:S02]  /*cfd0*/  FFMA.FTZ R172, R226, c[0x0][0x23c], -R151.reuse ;  /* 0x00008f00e2ac7a23 */ /* 0x100fe40000010897 */
[--C-:B------:R-:W-:Y:S02]  /*cfe0*/  FFMA.FTZ R171, R10, c[0x0][0x23c], -R151.reuse ;  /* 0x00008f000aab7a23 */ /* 0x100fe40000010897 */
[--C-:B------:R-:W-:Y:S01]  /*cff0*/  FFMA.FTZ R135, R227, c[0x0][0x23c], -R144.reuse ;  /* 0x00008f00e3877a23 */ /* 0x100fe20000010890 */
[----:B------:R-:W-:Y:S01]  /*d000*/  MUFU.EX2 R173, R173 ;  /* 0x000000ad00ad7308 */ /* 0x000fe20000000800 */
[----:B------:R-:W-:Y:S02]  /*d010*/  FMUL.FTZ R2, R4, c[0x0][0x23c] ;  /* 0x00008f0004027a20 */ /* 0x000fe40000410000 */
[----:B------:R-:W-:Y:S02]  /*d020*/  FMUL.FTZ R0, R5, c[0x0][0x23c] ;  /* 0x00008f0005007a20 */ /* 0x000fe40000410000 */
[--C-:B------:R-:W-:Y:S02]  /*d030*/  FFMA.FTZ R174, R164, c[0x0][0x23c], -R151.reuse ;  /* 0x00008f00a4ae7a23 */ /* 0x100fe40000010897 */
[----:B------:R-:W-:Y:S01]  /*d040*/  LDSM.16.MT88.4 R164, [R196+0x17800] ;  /* 0x01780000c4a4783b */ /* 0x000fe20000004200 */
[--C-:B------:R-:W-:Y:S02]  /*d050*/  FFMA.FTZ R175, R162, c[0x0][0x23c], -R151.reuse ;  /* 0x00008f00a2af7a23 */ /* 0x100fe40000010897 */
        /* <DEDUP_REMOVED lines=8> */
[----:B------:R-:W-:Y:S01]  /*d0e0*/  LDSM.16.MT88.4 R140, [R193+0x14800] ;  /* 0x01480000c18c783b */ /* 0x000fe20000004200 */
[--C-:B------:R-:W-:Y:S02]  /*d0f0*/  FFMA.FTZ R224, R160, c[0x0][0x23c], -R151.reuse ;  /* 0x00008f00a0e07a23 */ /* 0x100fe40000010897 */
[--C-:B------:R-:W-:Y:S02]  /*d100*/  FFMA.FTZ R227, R158, c[0x0][0x23c], -R151.reuse ;  /* 0x00008f009ee37a23 */ /* 0x100fe40000010897 */
[--C-:B------:R-:W-:Y:S02]  /*d110*/  FFMA.FTZ R226, R156, c[0x0][0x23c], -R151.reuse ;  /* 0x00008f009ce27a23 */ /* 0x100fe40000010897 */
[----:B------:R-:W2:Y:S01]  /*d120*/  MUFU.EX2 R171, R171 ;  /* 0x000000ab00ab7308 */ /* 0x000ea20000000800 */
[----:B------:R-:W-:Y:S01]  /*d130*/  LDSM.16.MT88.4 R160, [R192+0x15800] ;  /* 0x01580000c0a0783b */ /* 0x000fe20000004200 */
[--C-:B------:R-:W-:Y:S01]  /*d140*/  FFMA.FTZ R229, R154, c[0x0][0x23c], -R151.reuse ;  /* 0x00008f009ae57a23 */ /* 0x100fe20000010897 */
[----:B-1----:R-:W-:Y:S01]  /*d150*/  F2FP.BF16.PACK_AB R136, R134, R173 ;  /* 0x000000ad8688723e */ /* 0x002fe200000010ff */
[--C-:B------:R-:W-:Y:S02]  /*d160*/  FFMA.FTZ R228, R159, c[0x0][0x23c], -R144.reuse ;  /* 0x00008f009fe47a23 */ /* 0x100fe40000010890 */
[--C-:B------:R-:W-:Y:S03]  /*d170*/  FFMA.FTZ R231, R157, c[0x0][0x23c], -R144.reuse ;  /* 0x00008f009de77a23 */ /* 0x100fe60000010890 */
[----:B------:R-:W-:Y:S01]  /*d180*/  LDSM.16.MT88.4 R156, [R193+0x15800] ;  /* 0x01580000c19c783b */ /* 0x000fe20000004200 */
[----:B------:R-:W1:Y:S01]  /*d190*/  MUFU.EX2 R169, R169 ;  /* 0x000000a900a97308 */ /* 0x000e620000000800 */
[--C-:B------:R-:W-:Y:S02]  /*d1a0*/  FFMA.FTZ R230, R155, c[0x0][0x23c], -R144.reuse ;  /* 0x00008f009be67a23 */ /* 0x100fe40000010890 */
[--C-:B------:R-:W-:Y:S02]  /*d1b0*/  FFMA.FTZ R233, R153, c[0x0][0x23c], -R144.reuse ;  /* 0x00008f0099e97a23 */ /* 0x100fe40000010890 */
[--C-:B------:R-:W-:Y:S02]  /*d1c0*/  FFMA.FTZ R232, R152, c[0x0][0x23c], -R151.reuse ;  /* 0x00008f0098e87a23 */ /* 0x100fe40000010897 */
[----:B------:R-:W-:Y:S01]  /*d1d0*/  LDSM.16.MT88.4 R152, [R194+0x15800] ;  /* 0x01580000c298783b */ /* 0x000fe20000004200 */
[--C-:B------:R-:W-:Y:S02]  /*d1e0*/  FFMA.FTZ R235, R150, c[0x0][0x23c], -R151.reuse ;  /* 0x00008f0096eb7a23 */ /* 0x100fe40000010897 */
[----:B------:R-:W-:Y:S01]  /*d1f0*/  MUFU.EX2 R168, R168 ;  /* 0x000000a800a87308 */ /* 0x000fe20000000800 */
[--C-:B------:R-:W-:Y:S02]  /*d200*/  FFMA.FTZ R234, R148, c[0x0][0x23c], -R151.reuse ;  /* 0x00008f0094ea7a23 */ /* 0x100fe40000010897 */
[--C-:B------:R-:W-:Y:S01]  /*d210*/  FFMA.FTZ R236, R149, c[0x0][0x23c], -R144.reuse ;  /* 0x00008f0095ec7a23 */ /* 0x100fe20000010890 */
[----:B--2---:R-:W-:Y:S01]  /*d220*/  F2FP.BF16.PACK_AB R138, R171, R172 ;  /* 0x000000acab8a723e */ /* 0x004fe200000010ff */
[--C-:B------:R-:W-:Y:S02]  /*d230*/  FFMA.FTZ R239, R147, c[0x0][0x23c], -R144.reuse ;  /* 0x00008f0093ef7a23 */ /* 0x100fe40000010890 */
[--C-:B------:R-:W-:Y:S02]  /*d240*/  FFMA.FTZ R238, R145, c[0x0][0x23c], -R144.reuse ;  /* 0x00008f0091ee7a23 */ /* 0x100fe40000010890 */
[----:B------:R-:W-:Y:S01]  /*d250*/  FFMA.FTZ R151, R146, c[0x0][0x23c], -R151 ;  /* 0x00008f0092977a23 */ /* 0x000fe20000010897 */
[----:B------:R-:W2:Y:S01]  /*d260*/  MUFU.EX2 R135, R135 ;  /* 0x0000008700877308 */ /* 0x000ea20000000800 */
[----:B------:R-:W-:Y:S01]  /*d270*/  FFMA.FTZ R144, R133, c[0x0][0x23c], -R144 ;  /* 0x00008f0085907a23 */ /* 0x000fe20000010890 */
[----:B-1----:R-:W-:Y:S08]  /*d280*/  F2FP.BF16.PACK_AB R137, R169, R170 ;  /* 0x000000aaa989723e */ /* 0x002ff000000010ff */
        /* <DEDUP_REMOVED lines=306> */
.L_x_281:
        /* <DEDUP_REMOVED lines=330> */
.L_x_286:
[----:B---3--:R-:W-:Y:S05]  /*fa50*/  BSYNC B0 ;  /* 0x0000000000007941 */ /* 0x008fea0003800000 */
.L_x_285:
        /* <DEDUP_REMOVED lines=26> */
.L_x_288:
[----:B------:R-:W-:Y:S05]  /*fc00*/  BSYNC B0 ;  /* 0x0000000000007941 */ /* 0x000fea0003800000 */
.L_x_287:
        /* <DEDUP_REMOVED lines=17> */
.L_x_290:
[----:B------:R-:W-:Y:S05]  /*fd20*/  BSYNC B0 ;  /* 0x0000000000007941 */ /* 0x000fea0003800000 */
.L_x_289:
        /* <DEDUP_REMOVED lines=17> */
.L_x_292:
[----:B------:R-:W-:Y:S05]  /*fe40*/  BSYNC B0 ;  /* 0x0000000000007941 */ /* 0x000fea0003800000 */
.L_x_291:
        /* <DEDUP_REMOVED lines=15> */
.L_x_293:
        /* <DEDUP_REMOVED lines=12> */
.L_x_1281:


//--------------------- .text._ZN5flash16flash_fwd_kernelI23Flash_fwd_kernel_traitsILi192ELi128ELi64ELi8ELb0ELb0EN7cutlass10bfloat16_tE19Flash_kernel_traitsILi192ELi128ELi64ELi8ES3_EELb0ELb0ELb1ELb0ELb0ELb0ELb0ELb0EEEvNS_16Flash_fwd_paramsE --------------------------
	.section	.text._ZN5flash16flash_fwd_kernelI23Flash_fwd_kernel_traitsILi192ELi128ELi64ELi8ELb0ELb0EN7cutlass10bfloat16_tE19Flash_kernel_traitsILi192ELi128ELi64ELi8ES3_EELb0ELb0ELb1ELb0ELb0ELb0ELb0ELb0EEEvNS_16Flash_fwd_paramsE,"ax",@progbits
	.sectioninfo	@"SHI_REGISTERS=248"
	.align	128
        .global         _ZN5flash16flash_fwd_kernelI23Flash_fwd_kernel_traitsILi192ELi128ELi64ELi8ELb0ELb0EN7cutlass10bfloat16_tE19Flash_kernel_traitsILi192ELi128ELi64ELi8ES3_EELb0ELb0ELb1ELb0ELb0ELb0ELb0ELb0EEEvNS_16Flash_fwd_paramsE
        .type           _ZN5flash16flash_fwd_kernelI23Flash_fwd_kernel_traitsILi192ELi128ELi64ELi8ELb0ELb0EN7cutlass10bfloat16_tE19Flash_kernel_traitsILi192ELi128ELi64ELi8ES3_EELb0ELb0ELb1ELb0ELb0ELb0ELb0ELb0EEEvNS_16Flash_fwd_paramsE,@function
        .size           _ZN5flash16flash_fwd_kernelI23Flash_fwd_kernel_traitsILi192ELi128ELi64ELi8ELb0ELb0EN7cutlass10bfloat16_tE19Flash_kernel_traitsILi192ELi128ELi64ELi8ES3_EELb0ELb0ELb1ELb0ELb0ELb0ELb0ELb0EEEvNS_16Flash_fwd_paramsE,(.L_x_1282 - _ZN5flash16flash_fwd_kernelI23Flash_fwd_kernel_traitsILi192ELi128ELi64ELi8ELb0ELb0EN7cutlass10bfloat16_tE19Flash_kernel_traitsILi192ELi128ELi64ELi8ES3_EELb0ELb0ELb1ELb0ELb0ELb0ELb0ELb0EEEvNS_16Flash_fwd_paramsE)
        .other          _ZN5flash16flash_fwd_kernelI23Flash_fwd_kernel_traitsILi192ELi128ELi64ELi8ELb0ELb0EN7cutlass10bfloat16_tE19Flash_kernel_traitsILi192ELi128ELi64ELi8ES3_EELb0ELb0ELb1ELb0ELb0ELb0ELb0ELb0EEEvNS_16Flash_fwd_paramsE,@"STO_CUDA_ENTRY STV_DEFAULT"
_ZN5flash16flash_fwd_kernelI23Flash_fwd_kernel_traitsILi192ELi128ELi64ELi8ELb0ELb0EN7cutlass10bfloat16_tE19Flash_kernel_traitsILi192ELi128ELi64ELi8ES3_EELb0ELb0ELb1ELb0ELb0ELb0ELb0ELb0EEEvNS_16Flash_fwd_paramsE:
.text._ZN5flash16flash_fwd_kernelI23Flash_fwd_kernel_traitsILi192ELi128ELi64ELi8ELb0ELb0EN7cutlass10bfloat16_tE19Flash_kernel_traitsILi192ELi128ELi64ELi8ES3_EELb0ELb0ELb1ELb0ELb0ELb0ELb0ELb0EEEvNS_16Flash_fwd_paramsE:
        /* <DEDUP_REMOVED lines=24> */
[----:B------:R-:W4:Y:S01]  /*0180*/  S2R R14, SR_CTAID.Z ;  /* 0x00000000000e7919 */ /* 0x000f220000002700 */
[----:B------:R-:W-:Y:S01]  /*0190*/  ISETP.NE.AND.EX P0, PT, RZ, c[0x0][0x24c], PT, P0 ;  /* 0x00009300ff007a0c */ /* 0x000fe20003f05300 */
[----:B--2---:R-:W-:Y:S02]  /*01a0*/  @P2 IMAD.IADD R203, R4, 0x1, -R199 ;  /* 0x0000000104cb2824 */ /* 0x004fe400078e0ac7 */
[----:B------:R-:W-:-:S10]  /*01b0*/  @!P2 IMAD.MOV.U32 R203, RZ, RZ, c[0x0][0x214] ;  /* 0x00008500ffcba624 */ /* 0x000fd400078e00ff */
[----:B------:R-:W-:Y:S05]  /*01c0*/  @!P0 BRA `(.L_x_294) ;  /* 0x0000004000008947 */ /* 0x000fea0003800000 */
[----:B-1-34-:R-:W2:Y:S02]  /*01d0*/  @P3 LDG.E R4, [R6.64+0x4] ;  /* 0x0000040c06043981 */ /* 0x01aea4000c1e1900 */
[----:B--2--5:R-:W-:-:S06]  /*01e0*/  @P3 IADD3 R5, R4, -R9, RZ ;  /* 0x8000000904053210 */ /* 0x024fcc0007ffe0ff */
[----:B------:R1:W5:Y:S01]  /*01f0*/  @!P3 LDG.E R5, [R6.64] ;  /* 0x0000000c0605b981 */ /* 0x000362000c1e1900 */
[----:B------:R-:W-:Y:S05]  /*0200*/  BRA `(.L_x_295) ;  /* 0x0000001000007947 */ /* 0x000fea0003800000 */
.L_x_294:
[----:B-1-34-:R-:W-:Y:S02]  /*0210*/  MOV R5, c[0x0][0x218] ;  /* 0x0000860000057a02 */ /* 0x01afe40000000f00 */
.L_x_295:
[----:B------:R-:W-:-:S04]  /*0220*/  ISETP.NE.U32.AND P2, PT, RZ, c[0x0][0x258], PT ;  /* 0x00009600ff007a0c */ /* 0x000fc80003f45070 */
[----:B------:R-:W-:-:S13]  /*0230*/  ISETP.NE.AND.EX P2, PT, RZ, c[0x0][0x25c], PT, P2 ;  /* 0x00009700ff007a0c */ /* 0x000fda0003f45320 */
[----:B------:R-:W-:-:S05]  /*0240*/  @P2 IMAD.WIDE R10, R0, R3, c[0x0][0x258] ;  /* 0x00009600000a2625 */ /* 0x000fca00078e0203 */
[----:B-1----:R-:W2:Y:S01]  /*0250*/  @P2 LDG.E R7, [R10.64] ;  /* 0x0000000c0a072981 */ /* 0x002ea2000c1e1900 */
        /* <DEDUP_REMOVED lines=8> */
[----:B------:R-:W-:Y:S02]  /*02e0*/  IADD3 R3, -R203, 0xbf, R6 ;  /* 0x000000bfcb037810 */ /* 0x000fe40007ffe106 */
[C---:B------:R-:W-:Y:S02]  /*02f0*/  IADD3 R10, R4.reuse, R6, -R203 ;  /* 0x00000006040a7210 */ /* 0x040fe40007ffe8cb */
[----:B------:R-:W-:Y:S02]  /*0300*/  IADD3 R12, R4, 0x3f, RZ ;  /* 0x0000003f040c7810 */ /* 0x000fe40007ffe0ff */
[----:B------:R-:W-:Y:S02]  /*0310*/  IADD3 R8, R3, c[0x0][0x2e8], R4 ;  /* 0x0000ba0003087a10 */ /* 0x000fe40007ffe004 */
[----:B------:R-:W-:Y:S02]  /*0320*/  IADD3 R10, R10, -c[0x0][0x2e4], RZ ;  /* 0x8000b9000a0a7a10 */ /* 0x000fe40007ffe0ff */
[----:B------:R-:W-:-:S02]  /*0330*/  SHF.R.S32.HI R5, RZ, 0x1f, R12 ;  /* 0x0000001fff057819 */ /* 0x000fc4000001140c */
[----:B------:R-:W-:Y:S02]  /*0340*/  SHF.R.S32.HI R3, RZ, 0x1f, R8 ;  /* 0x0000001fff037819 */ /* 0x000fe40000011408 */
[----:B------:R-:W-:Y:S02]  /*0350*/  SHF.R.S32.HI R7, RZ, 0x1f, R10 ;  /* 0x0000001fff077819 */ /* 0x000fe4000001140a */
[----:B------:R-:W-:Y:S02]  /*0360*/  LEA.HI R5, R5, R12, RZ, 0x6 ;  /* 0x0000000c05057211 */ /* 0x000fe400078f30ff */
[----:B------:R-:W-:Y:S02]  /*0370*/  LEA.HI R8, R3, R8, RZ, 0x6 ;  /* 0x0000000803087211 */ /* 0x000fe400078f30ff */
[----:B------:R-:W-:Y:S01]  /*0380*/  LEA.HI R7, R7, R10, RZ, 0x6 ;  /* 0x0000000a07077211 */ /* 0x000fe200078f30ff */
[----:B------:R-:W1:Y:S01]  /*0390*/  S2R R3, SR_TID.X ;  /* 0x0000000000037919 */ /* 0x000e620000002100 */
[----:B------:R-:W-:-:S02]  /*03a0*/  SHF.R.S32.HI R5, RZ, 0x6, R5 ;  /* 0x00000006ff057819 */ /* 0x000fc40000011405 */
[----:B------:R-:W-:Y:S02]  /*03b0*/  SHF.R.S32.HI R8, RZ, 0x6, R8 ;  /* 0x00000006ff087819 */ /* 0x000fe40000011408 */
[----:B------:R-:W-:Y:S02]  /*03c0*/  SHF.R.S32.HI R7, RZ, 0x6, R7 ;  /* 0x00000006ff077819 */ /* 0x000fe40000011407 */
[----:B------:R-:W-:Y:S02]  /*03d0*/  IMNMX R133, R5, R8, PT ;  /* 0x0000000805857217 */ /* 0x000fe40003800200 */
[----:B------:R-:W-:-:S04]  /*03e0*/  IMNMX R198, RZ, R7, !PT ;  /* 0x00000007ffc67217 */ /* 0x000fc80007800200 */
[----:B------:R-:W-:-:S13]  /*03f0*/  ISETP.GT.AND P0, PT, R133, R198, PT ;  /* 0x000000c68500720c */ /* 0x000fda0003f04270 */
[----:B------:R-:W-:Y:S05]  /*0400*/  @P0 BRA `(.L_x_296) ;  /* 0x00000a7000000947 */ /* 0x000fea0003800000 */
[----:B-1----:R-:W1:Y:S01]  /*0410*/  LDC.U8 R4, c[0x0][0x329] ;  /* 0x0000ca40ff047b82 */ /* 0x002e620000000000 */
[----:B------:R-:W-:Y:S01]  /*0420*/  ISETP.NE.AND P0, PT, R199, -0x1, PT ;  /* 0xffffffffc700780c */ /* 0x000fe20003f05270 */
[----:B------:R-:W-:Y:S01]  /*0430*/  BSSY B0, `(.L_x_297) ;  /* 0x0000043000007945 */ /* 0x000fe20003800000 */
[----:B------:R-:W-:Y:S02]  /*0440*/  SHF.R.S32.HI R8, RZ, 0x1f, R3 ;  /* 0x0000001fff087819 */ /* 0x000fe40000011403 */
[----:B------:R-:W-:Y:S02]  /*0450*/  IADD3 R203, -R6, R203, RZ ;  /* 0x000000cb06cb7210 */ /* 0x000fe40007ffe1ff */
[----:B------:R-:W-:Y:S01]  /*0460*/  LEA.HI R8, R8, R3, RZ, 0x3 ;  /* 0x0000000308087211 */ /* 0x000fe200078f18ff */
[----:B------:R-:W2:Y:S01]  /*0470*/  LDC.U8 R2, c[0x0][0x328] ;  /* 0x0000ca00ff027b82 */ /* 0x000ea20000000000 */
[----:B------:R-:W-:Y:S02]  /*0480*/  SHF.R.S32.HI R19, RZ, 0x1f, R14 ;  /* 0x0000001fff137819 */ /* 0x000fe4000001140e */
[----:B------:R-:W-:-:S02]  /*0490*/  LOP3.LUT R12, R8, 0xfffffff8, RZ, 0xc0, !PT ;  /* 0xfffffff8080c7812 */ /* 0x000fc400078ec0ff */
[----:B------:R-:W-:Y:S01]  /*04a0*/  SHF.R.S32.HI R8, RZ, 0x3, R8 ;  /* 0x00000003ff087819 */ /* 0x000fe20000011408 */
[----:B------:R-:W-:Y:S01]  /*04b0*/  @P0 IMAD.WIDE.U32 R16, R199, c[0x0][0x1e8], RZ ;  /* 0x00007a00c7100a25 */ /* 0x000fe200078e00ff */
[----:B------:R-:W-:-:S03]  /*04c0*/  @!P0 SHF.R.S32.HI R9, RZ, 0x1f, R0 ;  /* 0x0000001fff098819 */ /* 0x000fc60000011400 */
[----:B------:R-:W-:Y:S02]  /*04d0*/  IMAD.IADD R3, R3, 0x1, -R12 ;  /* 0x0000000103037824 */ /* 0x000fe400078e0a0c */
[----:B------:R-:W-:Y:S02]  /*04e0*/  @!P0 IMAD R9, R9, c[0x0][0x1e0], RZ ;  /* 0x0000780009098a24 */ /* 0x000fe400078e02ff */
[----:B------:R-:W-:Y:S01]  /*04f0*/  @P0 IMAD R7, R199, c[0x0][0x1ec], R17 ;  /* 0x00007b00c7070a24 */ /* 0x000fe200078e0211 */
[----:B-1----:R-:W-:Y:S01]  /*0500*/  ISETP.NE.AND P1, PT, R4, RZ, PT ;  /* 0x000000ff0400720c */ /* 0x002fe20003f25270 */
[----:B------:R-:W-:-:S04]  /*0510*/  IMAD R19, R19, c[0x0][0x1f0], RZ ;  /* 0x00007c0013137a24 */ /* 0x000fc800078e02ff */
[----:B------:R-:W-:Y:S01]  /*0520*/  IMAD R19, R14, c[0x0][0x1f4], R19 ;  /* 0x00007d000e137a24 */ /* 0x000fe200078e0213 */
[----:B--2---:R-:W-:-:S04]  /*0530*/  ISETP.NE.AND P2, PT, R2, RZ, PT ;  /* 0x000000ff0200720c */ /* 0x004fc80003f45270 */
[----:B------:R-:W-:-:S03]  /*0540*/  ISETP.NE.OR P3, PT, R4, RZ, !P2 ;  /* 0x000000ff0400720c */ /* 0x000fc60005765670 */
[----:B------:R-:W-:Y:S02]  /*0550*/  @P1 IMAD.MOV.U32 R5, RZ, RZ, c[0x0][0x210] ;  /* 0x00008400ff051624 */ /* 0x000fe400078e00ff */
[----:B------:R-:W-:Y:S02]  /*0560*/  @!P1 IMAD.MOV.U32 R2, RZ, RZ, c[0x0][0x214] ;  /* 0x00008500ff029624 */ /* 0x000fe400078e00ff */
[----:B------:R-:W-:Y:S02]  /*0570*/  @P1 IMAD R5, R5, c[0x0][0x214], RZ ;  /* 0x0000850005051a24 */ /* 0x000fe400078e02ff */
[----:B------:R-:W-:Y:S01]  /*0580*/  @P1 IMAD.MOV.U32 R11, RZ, RZ, 0x1 ;  /* 0x00000001ff0b1424 */ /* 0x000fe200078e00ff */
[----:B------:R-:W-:Y:S01]  /*0590*/  @!P1 SEL R5, R2, c[0x0][0x234], !P2 ;  /* 0x00008d0002059a07 */ /* 0x000fe20005000000 */
[----:B------:R-:W-:Y:S01]  /*05a0*/  @!P0 IMAD R2, R0, c[0x0][0x1e4], R9 ;  /* 0x0000790000028a24 */ /* 0x000fe200078e0209 */
[----:B------:R-:W-:Y:S02]  /*05b0*/  ISETP.GE.AND P2, PT, R8, R203, PT ;  /* 0x000000cb0800720c */ /* 0x000fe40003f46270 */
[----:B------:R-:W-:Y:S01]  /*05c0*/  SHF.R.S32.HI R9, RZ, 0x1f, R8 ;  /* 0x0000001fff097819 */ /* 0x000fe20000011408 */
[----:B------:R-:W-:-:S04]  /*05d0*/  @!P1 IMAD R11, R5, c[0x0][0x1c0], RZ ;  /* 0x00007000050b9a24 */ /* 0x000fc800078e02ff */
[C---:B------:R-:W-:Y:S02]  /*05e0*/  IMAD R4, R0.reuse, R11, RZ ;  /* 0x0000000b00047224 */ /* 0x040fe400078e02ff */
[----:B------:R-:W-:-:S03]  /*05f0*/  @!P0 IMAD.WIDE.U32 R10, R0, c[0x0][0x1e0], RZ ;  /* 0x00007800000a8a25 */ /* 0x000fc600078e00ff */
[----:B------:R-:W-:Y:S01]  /*0600*/  SEL R4, R4, RZ, P3 ;  /* 0x000000ff04047207 */ /* 0x000fe20001800000 */
[----:B------:R-:W-:Y:S01]  /*0610*/  @!P3 IMAD R0, R0, c[0x0][0x214], RZ ;  /* 0x000085000000ba24 */ /* 0x000fe200078e02ff */
[----:B------:R-:W-:Y:S01]  /*0620*/  @!P0 MOV R16, R10 ;  /* 0x0000000a00108202 */ /* 0x000fe20000000f00 */
[----:B------:R-:W-:Y:S02]  /*0630*/  @!P0 IMAD.IADD R7, R11, 0x1, R2 ;  /* 0x000000010b078824 */ /* 0x000fe400078e0202 */
[----:B------:R-:W-:Y:S01]  /*0640*/  IMAD R4, R14, R5, R4 ;  /* 0x000000050e047224 */ /* 0x000fe200078e0204 */
[----:B------:R-:W-:Y:S01]  /*0650*/  @!P3 SEL R199, R0, R199, !P0 ;  /* 0x000000c700c7b207 */ /* 0x000fe20004000000 */
[----:B------:R-:W-:Y:S01]  /*0660*/  IMAD.SHL.U32 R0, R3, 0x8, RZ ;  /* 0x0000000803007824 */ /* 0x000fe200078e00ff */
[----:B------:R-:W-:Y:S01]  /*0670*/  CS2R R10, SRZ ;  /* 0x00000000000a7805 */ /* 0x000fe2000001ff00 */
[----:B------:R-:W-:Y:S01]  /*0680*/  @P1 IMAD.MOV.U32 R5, RZ, RZ, c[0x0][0x210] ;  /* 0x00008400ff051624 */ /* 0x000fe200078e00ff */
[----:B------:R-:W-:Y:S01]  /*0690*/  @!P3 MOV R10, R199 ;  /* 0x000000c7000ab202 */ /* 0x000fe20000000f00 */
[----:B------:R-:W-:Y:S01]  /*06a0*/  @!P1 IMAD.MOV.U32 R5, RZ, RZ, 0x1 ;  /* 0x00000001ff059424 */ /* 0x000fe200078e00ff */
[----:B------:R-:W-:Y:S01]  /*06b0*/  IADD3 R16, P0, R0, R16, RZ ;  /* 0x0000001000107210 */ /* 0x000fe20007f1e0ff */
[----:B------:R-:W-:Y:S01]  /*06c0*/  IMAD.WIDE R200, R200, 0x80, R8 ;  /* 0x00000080c8c87825 */ /* 0x000fe200078e0208 */
[----:B------:R-:W-:-:S02]  /*06d0*/  @!P3 SHF.R.S32.HI R11, RZ, 0x1f, R199 ;  /* 0x0000001fff0bb819 */ /* 0x000fc400000114c7 */
[----:B------:R-:W-:Y:S01]  /*06e0*/  LEA.HI.X.SX32 R17, R0, R7, 0x1, P0 ;  /* 0x0000000700117211 */ /* 0x000fe200000f0eff */
[----:B------:R-:W-:Y:S01]  /*06f0*/  IMAD R7, R6, R5, RZ ;  /* 0x0000000506077224 */ /* 0x000fe200078e02ff */
[----:B------:R-:W-:-:S03]  /*0700*/  IADD3 R13, R0, 0x40, RZ ;  /* 0x00000040000d7810 */ /* 0x000fc60007ffe0ff */
[----:B------:R-:W-:Y:S01]  /*0710*/  IMAD.WIDE.U32 R16, R14, c[0x0][0x1f0], R16 ;  /* 0x00007c000e107a25 */ /* 0x000fe200078e0010 */
[----:B------:R-:W-:Y:S02]  /*0720*/  SHF.R.S32.HI R6, RZ, 0x1f, R7 ;  /* 0x0000001fff067819 */ /* 0x000fe40000011407 */
[--C-:B------:R-:W-:Y:S01]  /*0730*/  IADD3 R2, P1, P0, R7, R10, R4.reuse ;  /* 0x0000000a07027210 */ /* 0x100fe2000783e004 */
[----:B------:R-:W-:Y:S01]  /*0740*/  IMAD.IADD R19, R17, 0x1, R19 ;  /* 0x0000000111137824 */ /* 0x000fe200078e0213 */
[----:B------:R-:W-:-:S04]  /*0750*/  SHF.R.S32.HI R7, RZ, 0x1f, R4 ;  /* 0x0000001fff077819 */ /* 0x000fc80000011404 */
        /* <DEDUP_REMOVED lines=16> */
.L_x_298:
[----:B------:R-:W-:Y:S05]  /*0860*/  BSYNC B0 ;  /* 0x0000000000007941 */ /* 0x000fea0003800000 */
.L_x_297:
        /* <DEDUP_REMOVED lines=20> */
.L_x_300:
[----:B------:R-:W-:Y:S05]  /*09b0*/  BSYNC B0 ;  /* 0x0000000000007941 */ /* 0x000fea0003800000 */
.L_x_299:
        /* <DEDUP_REMOVED lines=20> */
.L_x_302:
[----:B------:R-:W-:Y:S05]  /*0b00*/  BSYNC B0 ;  /* 0x0000000000007941 */ /* 0x000fea0003800000 */
.L_x_301:
[----:B------:R-:W-:Y:S01]  /*0b10*/  IADD3 R10, R8, 0x60, RZ ;  /* 0x00000060080a7810 */ /* 0x000fe20007ffe0ff */
        /* <DEDUP_REMOVED lines=18> */
.L_x_304:
[----:B------:R-:W-:Y:S05]  /*0c40*/  BSYNC B0 ;  /* 0x0000000000007941 */ /* 0x000fea0003800000 */
.L_x_303:
        /* <DEDUP_REMOVED lines=8> */
[-C--:B------:R-:W-:Y:S02]  /*0cd0*/  @!P5 IADD3 R6, P0, R11, R2.reuse, RZ ;  /* 0x000000020b06d210 */ /* 0x080fe40007f1e0ff */
[----:B------:R-:W-:Y:S02]  /*0ce0*/  @!P4 IADD3 R3, P1, R13, R2, RZ ;  /* 0x000000020d03c210 */ /* 0x000fe40007f3e0ff */
[----:B------:R-:W-:Y:S02]  /*0cf0*/  @!P5 LEA.HI.X.SX32 R11, R11, R4, 0x1, P0 ;  /* 0x000000040b0bd211 */ /* 0x000fe400000f0eff */
[----:B------:R-:W-:-:S02]  /*0d00*/  @!P5 LEA R14, P2, R6, c[0x0][0x200], 0x2 ;  /* 0x00008000060eda11 */ /* 0x000fc400078410ff */
[----:B------:R-:W-:Y:S02]  /*0d10*/  @!P3 IADD3 R7, P0, R9, R2, RZ ;  /* 0x000000020907b210 */ /* 0x000fe40007f1e0ff */
[-C--:B------:R-:W-:Y:S02]  /*0d20*/  @!P4 LEA.HI.X.SX32 R0, R13, R4.reuse, 0x1, P1 ;  /* 0x000000040d00c211 */ /* 0x080fe400008f0eff */
[----:B------:R-:W-:Y:S02]  /*0d30*/  @!P5 LEA.HI.X R15, R6, c[0x0][0x204], R11, 0x2, P2 ;  /* 0x00008100060fda11 */ /* 0x000fe400010f140b */
[----:B------:R-:W-:Y:S02]  /*0d40*/  @!P4 LEA R12, P1, R3, c[0x0][0x200], 0x2 ;  /* 0x00008000030cca11 */ /* 0x000fe400078210ff */
[----:B------:R-:W-:Y:S02]  /*0d50*/  @!P3 LEA.HI.X.SX32 R6, R9, R4, 0x1, P0 ;  /* 0x000000040906b211 */ /* 0x000fe400000f0eff */
        /* <DEDUP_REMOVED lines=10> */
[----:B------:R-:W-:Y:S02]  /*0e00*/  IMAD R5, R10, R5, RZ ;  /* 0x000000050a057224 */ /* 0x000fe400078e02ff */
[----:B---3--:R-:W-:-:S03]  /*0e10*/  IMAD.MOV.U32 R3, RZ, RZ, 0x7f800000 ;  /* 0x7f800000ff037424 */ /* 0x008fc600078e00ff */
[----:B------:R-:W-:-:S04]  /*0e20*/  IADD3 R2, P0, R5, R2, RZ ;  /* 0x0000000205027210 */ /* 0x000fc80007f1e0ff */
[----:B------:R-:W-:Y:S02]  /*0e30*/  LEA.HI.X.SX32 R5, R5, R4, 0x1, P0 ;  /* 0x0000000405057211 */ /* 0x000fe400000f0eff */
[----:B------:R-:W-:-:S04]  /*0e40*/  LEA R4, P0, R2, c[0x0][0x200], 0x2 ;  /* 0x0000800002047a11 */ /* 0x000fc800078010ff */
[----:B------:R-:W-:-:S05]  /*0e50*/  LEA.HI.X R5, R2, c[0x0][0x204], R5, 0x2, P0 ;  /* 0x0000810002057a11 */ /* 0x000fca00000f1405 */
[----:B------:R-:W-:Y:S01]  /*0e60*/  STG.E [R4.64], R3 ;  /* 0x0000000304007986 */ /* 0x000fe2000c10190c */
[----:B------:R-:W-:Y:S05]  /*0e70*/  EXIT ;  /* 0x000000000000794d */ /* 0x000fea0003800000 */
.L_x_296:
[----:B-1----:R-:W-:Y:S02]  /*0e80*/  ISETP.NE.AND P1, PT, R199, -0x1, PT ;  /* 0xffffffffc700780c */ /* 0x002fe40003f25270 */
        /* <DEDUP_REMOVED lines=23> */
.L_x_305:
[----:B------:R-:W-:Y:S01]  /*1000*/  IABS R8, c[0x0][0x1c8] ;  /* 0x0000720000087a13 */ /* 0x000fe20000000000 */
[----:B------:R-:W-:Y:S01]  /*1010*/  IMAD.MOV.U32 R12, RZ, RZ, RZ ;  /* 0x000000ffff0c7224 */ /* 0x000fe200078e00ff */
[----:B------:R-:W-:Y:S01]  /*1020*/  SHF.R.S32.HI R17, RZ, 0x1f, R14 ;  /* 0x0000001fff117819 */ /* 0x000fe2000001140e */
[----:B------:R-:W-:Y:S01]  /*1030*/  @P0 IMAD.IADD R9, R2, 0x1, R9 ;  /* 0x0000000102090824 */ /* 0x000fe200078e0209 */
        /* <DEDUP_REMOVED lines=10> */
[----:B------:R-:W-:Y:S02]  /*10e0*/  IMAD.MOV R5, RZ, RZ, -R134 ;  /* 0x000000ffff057224 */ /* 0x000fe400078e0a86 */
[----:B------:R-:W-:-:S04]  /*10f0*/  @P0 IMAD.WIDE.U32 R12, R9, c[0x0][0x1a0], RZ ;  /* 0x00006800090c0a25 */ /* 0x000fc800078e00ff */
[----:B------:R-:W-:Y:S01]  /*1100*/  IMAD R5, R8, R5, R7 ;  /* 0x0000000508057224 */ /* 0x000fe200078e0207 */
[----:B------:R-:W-:Y:S01]  /*1110*/  @P0 MOV R10, R12 ;  /* 0x0000000c000a0202 */ /* 0x000fe20000000f00 */
[----:B------:R-:W-:-:S03]  /*1120*/  @P0 IMAD R9, R9, c[0x0][0x1a4], R13 ;  /* 0x0000690009090a24 */ /* 0x000fc600078e020d */
[----:B------:R-:W-:-:S13]  /*1130*/  ISETP.GT.U32.AND P2, PT, R8, R5, PT ;  /* 0x000000050800720c */ /* 0x000fda0003f44070 */
[-C--:B------:R-:W-:Y:S02]  /*1140*/  @!P2 IADD3 R5, R5, -R8.reuse, RZ ;  /* 0x800000080505a210 */ /* 0x080fe40007ffe0ff */
[----:B------:R-:W-:Y:S02]  /*1150*/  @!P2 IADD3 R134, R134, 0x1, RZ ;  /* 0x000000018686a810 */ /* 0x000fe40007ffe0ff */
[----:B------:R-:W-:Y:S02]  /*1160*/  ISETP.GE.U32.AND P3, PT, R5, R8, PT ;  /* 0x000000080500720c */ /* 0x000fe40003f66070 */
[----:B------:R-:W-:Y:S02]  /*1170*/  LOP3.LUT R5, R14, c[0x0][0x1c8], RZ, 0x3c, !PT ;  /* 0x000072000e057a12 */ /* 0x000fe400078e3cff */
[----:B------:R-:W-:Y:S02]  /*1180*/  ISETP.NE.AND P2, PT, RZ, c[0x0][0x1c8], PT ;  /* 0x00007200ff007a0c */ /* 0x000fe40003f45270 */
[----:B------:R-:W-:-:S07]  /*1190*/  ISETP.GE.AND P1, PT, R5, RZ, PT ;  /* 0x000000ff0500720c */ /* 0x000fce0003f26270 */
[----:B------:R-:W-:-:S06]  /*11a0*/  @P3 IADD3 R134, R134, 0x1, RZ ;  /* 0x0000000186863810 */ /* 0x000fcc0007ffe0ff */
        /* <DEDUP_REMOVED lines=14> */
.L_x_306:
[----:B------:R-:W-:Y:S01]  /*1290*/  SHF.R.S32.HI R8, RZ, 0x1f, R3 ;  /* 0x0000001fff087819 */ /* 0x000fe20000011403 */
[----:B------:R-:W-:Y:S01]  /*12a0*/  IMAD R17, R17, c[0x0][0x1a8], RZ ;  /* 0x00006a0011117a24 */ /* 0x000fe200078e02ff */
[----:B------:R-:W-:Y:S01]  /*12b0*/  BSSY B0, `(.L_x_307) ;  /* 0x000006a000007945 */ /* 0x000fe20003800000 */
[----:B------:R-:W-:Y:S01]  /*12c0*/  IMAD.IADD R195, R203, 0x1, -R6 ;  /* 0x00000001cbc37824 */ /* 0x000fe200078e0a06 */
[-C--:B------:R-:W-:Y:S01]  /*12d0*/  LEA.HI R2, R8, R3.reuse, RZ, 0x3 ;  /* 0x0000000308027211 */ /* 0x080fe200078f18ff */
[----:B------:R-:W-:Y:S01]  /*12e0*/  IMAD R17, R14, c[0x0][0x1ac], R17 ;  /* 0x00006b000e117a24 */ /* 0x000fe200078e0211 */
[----:B------:R-:W-:Y:S02]  /*12f0*/  LEA.HI R193, R8, R3, RZ, 0x4 ;  /* 0x0000000308c17211 */ /* 0x000fe400078f20ff */
[----:B------:R-:W-:-:S02]  /*1300*/  SHF.R.S32.HI R12, RZ, 0x3, R2 ;  /* 0x00000003ff0c7819 */ /* 0x000fc40000011402 */
[----:B------:R-:W-:Y:S02]  /*1310*/  LOP3.LUT R2, R2, 0xfffffff8, RZ, 0xc0, !PT ;  /* 0xfffffff802027812 */ /* 0x000fe400078ec0ff */
[----:B------:R-:W-:Y:S01]  /*1320*/  LOP3.LUT R0, R193, 0xfffffff0, RZ, 0xc0, !PT ;  /* 0xfffffff0c1007812 */ /* 0x000fe200078ec0ff */
[----:B------:R-:W-:Y:S01]  /*1330*/  IMAD.SHL.U32 R7, R12, 0x40, RZ ;  /* 0x000000400c077824 */ /* 0x000fe200078e00ff */
[----:B------:R-:W-:Y:S01]  /*1340*/  SHF.R.S32.HI R20, RZ, 0x4, R193 ;  /* 0x00000004ff147819 */ /* 0x000fe200000114c1 */
[C---:B------:R-:W-:Y:S01]  /*1350*/  IMAD.IADD R2, R3.reuse, 0x1, -R2 ;  /* 0x0000000103027824 */ /* 0x040fe200078e0a02 */
[----:B------:R-:W-:Y:S01]  /*1360*/  SHF.R.S32.HI R13, RZ, 0x1f, R12 ;  /* 0x0000001fff0d7819 */ /* 0x000fe2000001140c */
[----:B------:R-:W-:Y:S01]  /*1370*/  IMAD.IADD R15, R3, 0x1, -R0 ;  /* 0x00000001030f7824 */ /* 0x000fe200078e0a00 */
[----:B------:R-:W-:Y:S01]  /*1380*/  LOP3.LUT R7, R7, 0x1c0, RZ, 0xc0, !PT ;  /* 0x000001c007077812 */ /* 0x000fe200078ec0ff */
[----:B------:R-:W-:Y:S01]  /*1390*/  IMAD.SHL.U32 R212, R2, 0x8, RZ ;  /* 0x0000000802d47824 */ /* 0x000fe200078e00ff */
[----:B------:R-:W-:-:S02]  /*13a0*/  LEA.HI R193, R193, R20, RZ, 0x1 ;  /* 0x00000014c1c17211 */ /* 0x000fc400078f08ff */
[----:B------:R-:W-:Y:S02]  /*13b0*/  SHF.R.U32.HI R202, RZ, 0x3, R7 ;  /* 0x00000003ffca7819 */ /* 0x000fe40000011607 */
[----:B------:R-:W-:Y:S02]  /*13c0*/  LOP3.LUT R5, R7, 0x38, R212, 0xf8, !PT ;  /* 0x0000003807057812 */ /* 0x000fe400078ef8d4 */
[----:B------:R-:W-:Y:S02]  /*13d0*/  SHF.R.S32.HI R0, RZ, 0x1f, R15 ;  /* 0x0000001fff007819 */ /* 0x000fe4000001140f */
[----:B------:R-:W-:Y:S02]  /*13e0*/  LOP3.LUT R193, R193, 0xfffffffe, RZ, 0xc0, !PT ;  /* 0xfffffffec1c17812 */ /* 0x000fe400078ec0ff */
[----:B------:R-:W-:Y:S02]  /*13f0*/  LOP3.LUT R202, R5, R202, RZ, 0x3c, !PT ;  /* 0x000000ca05ca7212 */ /* 0x000fe400078e3cff */
[----:B------:R-:W-:Y:S01]  /*1400*/  LEA.HI R5, R0, R15, RZ, 0x3 ;  /* 0x0000000f00057211 */ /* 0x000fe200078f18ff */
[----:B------:R-:W-:Y:S01]  /*1410*/  IMAD.IADD R193, R20, 0x1, -R193 ;  /* 0x0000000114c17824 */ /* 0x000fe200078e0ac1 */
[----:B------:R-:W-:-:S02]  /*1420*/  LEA.HI R7, R8, R3, RZ, 0x6 ;  /* 0x0000000308077211 */ /* 0x000fc400078f30ff */
[C---:B------:R-:W-:Y:S01]  /*1430*/  LOP3.LUT R20, R5.reuse, 0xfffffff8, RZ, 0xc0, !PT ;  /* 0xfffffff805147812 */ /* 0x040fe200078ec0ff */
[----:B------:R-:W-:Y:S01]  /*1440*/  IMAD.SHL.U32 R5, R5, 0x40, RZ ;  /* 0x0000004005057824 */ /* 0x000fe200078e00ff */
[----:B------:R-:W-:Y:S01]  /*1450*/  IADD3 R18, P0, R212, R18, RZ ;  /* 0x00000012d4127210 */ /* 0x000fe20007f1e0ff */
[----:B------:R-:W-:Y:S01]  /*1460*/  IMAD.SHL.U32 R7, R7, 0x8, RZ ;  /* 0x0000000807077824 */ /* 0x000fe200078e00ff */
[----:B------:R-:W-:Y:S01]  /*1470*/  SHF.R.S32.HI R213, RZ, 0x1f, R212 ;  /* 0x0000001fffd57819 */ /* 0x000fe200000114d4 */
[----:B------:R-:W-:Y:S01]  /*1480*/  IMAD.IADD R20, R15, 0x1, -R20 ;  /* 0x000000010f147824 */ /* 0x000fe200078e0a14 */
[----:B------:R-:W-:Y:S02]  /*1490*/  LEA.HI R81, R8, R3, RZ, 0x5 ;  /* 0x0000000308517211 */ /* 0x000fe400078f28ff */
[----:B------:R-:W-:Y:S01]  /*14a0*/  LOP3.LUT R202, R202, 0xfffffe00, R7, 0xf8, !PT ;  /* 0xfffffe00caca7812 */ /* 0x000fe200078ef807 */
[----:B------:R-:W-:Y:S01]  /*14b0*/  IMAD.X R19, R213, 0x1, R11, P0 ;  /* 0x00000001d5137824 */ /* 0x000fe200000e060b */
[C---:B------:R-:W-:Y:S01]  /*14c0*/  LOP3.LUT P3, RZ, R20.reuse, 0x4, RZ, 0xc0, !PT ;  /* 0x0000000414ff7812 */ /* 0x040fe2000786c0ff */
[----:B------:R-:W-:Y:S01]  /*14d0*/  IMAD R7, R13, c[0x0][0x198], RZ ;  /* 0x000066000d077a24 */ /* 0x000fe200078e02ff */
[----:B------:R-:W-:Y:S01]  /*14e0*/  LOP3.LUT P2, RZ, R20, 0x2, RZ, 0xc0, !PT ;  /* 0x0000000214ff7812 */ /* 0x000fe2000784c0ff */
[----:B------:R-:W-:Y:S01]  /*14f0*/  IMAD.WIDE.U32 R24, R12, c[0x0][0x198], R212 ;  /* 0x000066000c187a25 */ /* 0x000fe200078e00d4 */
[----:B------:R-:W-:-:S02]  /*1500*/  LOP3.LUT R8, R81, 0xffffffe0, RZ, 0xc0, !PT ;  /* 0xffffffe051087812 */ /* 0x000fc400078ec0ff */
[----:B------:R-:W-:Y:S01]  /*1510*/  SHF.R.S32.HI R81, RZ, 0x5, R81 ;  /* 0x00000005ff517819 */ /* 0x000fe20000011451 */
[----:B------:R-:W-:Y:S01]  /*1520*/  IMAD.WIDE.U32 R14, R14, c[0x0][0x1a8], R18 ;  /* 0x00006a000e0e7a25 */ /* 0x000fe200078e0012 */
[----:B------:R-:W-:Y:S02]  /*1530*/  IADD3 R204, P1, R204, R24, RZ ;  /* 0x00000018cccc7210 */ /* 0x000fe40007f3e0ff */
[----:B------:R-:W-:Y:S01]  /*1540*/  SHF.R.S32.HI R18, RZ, 0x1f, R134 ;  /* 0x0000001fff127819 */ /* 0x000fe20000011486 */
[----:B------:R-:W-:Y:S01]  /*1550*/  IMAD.SHL.U32 R20, R20, 0x40, RZ ;  /* 0x0000004014147824 */ /* 0x000fe200078e00ff */
[C---:B------:R-:W-:Y:S01]  /*1560*/  IADD3 R197, R212.reuse, 0x40, RZ ;  /* 0x00000040d4c57810 */ /* 0x040fe20007ffe0ff */
[----:B------:R-:W-:Y:S01]  /*1570*/  IMAD R19, R13, c[0x0][0x1a0], RZ ;  /* 0x000068000d137a24 */ /* 0x000fe200078e02ff */
[----:B------:R-:W-:Y:S01]  /*1580*/  IADD3 R196, R212, 0x80, RZ ;  /* 0x00000080d4c47810 */ /* 0x000fe20007ffe0ff */
[----:B------:R-:W-:Y:S01]  /*1590*/  IMAD.WIDE.U32 R22, R12, c[0x0][0x1a0], R212 ;  /* 0x000068000c167a25 */ /* 0x000fe200078e00d4 */
[----:B------:R-:W-:-:S03]  /*15a0*/  LOP3.LUT R20, R20, 0x1c0, RZ, 0xc0, !PT ;  /* 0x000001c014147812 */ /* 0x000fc600078ec0ff */
[----:B------:R-:W-:Y:S01]  /*15b0*/  IMAD R7, R12, c[0x0][0x19c], R7 ;  /* 0x000067000c077a24 */ /* 0x000fe200078e0207 */
[----:B------:R-:W-:Y:S01]  /*15c0*/  IADD3 R10, P0, R10, R22, RZ ;  /* 0x000000160a0a7210 */ /* 0x000fe20007f1e0ff */
[----:B------:R-:W-:Y:S02]  /*15d0*/  IMAD.SHL.U32 R11, R193, 0x8, RZ ;  /* 0x00000008c10b7824 */ /* 0x000fe400078e00ff */
[----:B------:R-:W-:Y:S01]  /*15e0*/  IMAD R0, R12, c[0x0][0x1a4], R19 ;  /* 0x000069000c007a24 */ /* 0x000fe200078e0213 */
[----:B------:R-:W-:Y:S01]  /*15f0*/  IADD3.X R205, R16, R25, R7, P1, !PT ;  /* 0x0000001910cd7210 */ /* 0x000fe20000ffe407 */
[----:B------:R-:W-:Y:S01]  /*1600*/  IMAD R207, R18, c[0x0][0x1b0], RZ ;  /* 0x00006c0012cf7a24 */ /* 0x000fe200078e02ff */
[----:B------:R-:W-:Y:S01]  /*1610*/  LOP3.LUT R7, R20, 0x8, R11, 0xf8, !PT ;  /* 0x0000000814077812 */ /* 0x000fe200078ef80b */
[----:B------:R-:W-:Y:S01]  /*1620*/  IMAD R215, R18, c[0x0][0x1b8], RZ ;  /* 0x00006e0012d77a24 */ /* 0x000fe200078e02ff */
[----:B------:R-:W-:Y:S01]  /*1630*/  IADD3.X R11, R9, R23, R0, P0, !PT ;  /* 0x00000017090b7210 */ /* 0x000fe200007fe400 */
[----:B------:R-:W-:Y:S01]  /*1640*/  IMAD R207, R134, c[0x0][0x1b4], R207 ;  /* 0x00006d0086cf7a24 */ /* 0x000fe200078e02cf */
[----:B------:R-:W-:Y:S01]  /*1650*/  ISETP.GE.AND P0, PT, R12, R195, PT ;  /* 0x000000c30c00720c */ /* 0x000fe20003f06270 */
[C---:B------:R-:W-:Y:S01]  /*1660*/  IMAD R215, R134.reuse, c[0x0][0x1bc], R215 ;  /* 0x00006f0086d77a24 */ /* 0x040fe200078e02d7 */
[----:B------:R-:W-:Y:S01]  /*1670*/  SHF.R.U32.HI R20, RZ, 0x3, R20 ;  /* 0x00000003ff147819 */ /* 0x000fe20000011614 */
[----:B------:R-:W-:-:S03]  /*1680*/  IMAD.WIDE.U32 R204, R134, c[0x0][0x1b0], R204 ;  /* 0x00006c0086cc7a25 */ /* 0x000fc600078e00cc */
[----:B------:R-:W-:Y:S01]  /*1690*/  LOP3.LUT R0, R7, R20, RZ, 0x3c, !PT ;  /* 0x0000001407007212 */ /* 0x000fe200078e3cff */
[----:B------:R-:W-:Y:S02]  /*16a0*/  IMAD.MOV.U32 R7, RZ, RZ, 0x10 ;  /* 0x00000010ff077424 */ /* 0x000fe400078e00ff */
[----:B------:R-:W-:Y:S01]  /*16b0*/  IMAD.WIDE.U32 R134, R134, c[0x0][0x1b8], R10 ;  /* 0x00006e0086867a25 */ /* 0x000fe200078e000a */
[----:B------:R-:W-:Y:S02]  /*16c0*/  LOP3.LUT R0, R0, 0xfffffe00, R5, 0xf8, !PT ;  /* 0xfffffe0000007812 */ /* 0x000fe400078ef805 */
[----:B------:R-:W-:Y:S01]  /*16d0*/  SEL R7, R7, 0xfffffff0, !P2 ;  /* 0xfffffff007077807 */ /* 0x000fe20005000000 */
[----:B------:R-:W-:Y:S02]  /*16e0*/  IMAD.MOV.U32 R5, RZ, RZ, 0x20 ;  /* 0x00000020ff057424 */ /* 0x000fe400078e00ff */
[----:B------:R-:W-:Y:S02]  /*16f0*/  IMAD.IADD R9, R3, 0x1, -R8 ;  /* 0x0000000103097824 */ /* 0x000fe400078e0a08 */
[----:B------:R-:W-:Y:S01]  /*1700*/  IMAD.WIDE R18, R200, 0x80, R12 ;  /* 0x00000080c8127825 */ /* 0x000fe200078e020c */
[----:B------:R-:W-:-:S03]  /*1710*/  SEL R5, R5, 0xffffffe0, !P3 ;  /* 0xffffffe005057807 */ /* 0x000fc60005800000 */
        /* <DEDUP_REMOVED lines=35> */
.L_x_308:
[----:B------:R-:W-:Y:S05]  /*1950*/  BSYNC B0 ;  /* 0x0000000000007941 */ /* 0x000fea0003800000 */
.L_x_307:
        /* <DEDUP_REMOVED lines=37> */
.L_x_310:
[----:B------:R-:W-:Y:S05]  /*1bb0*/  BSYNC B0 ;  /* 0x0000000000007941 */ /* 0x000fea0003800000 */
.L_x_309:
        /* <DEDUP_REMOVED lines=37> */
.L_x_312:
[----:B------:R-:W-:Y:S05]  /*1e10*/  BSYNC B0 ;  /* 0x0000000000007941 */ /* 0x000fea0003800000 */
.L_x_311:
[----:B------:R-:W-:Y:S01]  /*1e20*/  IADD3 R10, R12, 0x60, RZ ;  /* 0x000000600c0a7810 */ /* 0x000fe20007ffe0ff */
        /* <DEDUP_REMOVED lines=39> */
.L_x_314:
[----:B------:R-:W-:Y:S05]  /*20a0*/  BSYNC B0 ;  /* 0x0000000000007941 */ /* 0x000fea0003800000 */
.L_x_313:
[----:B------:R-:W-:Y:S01]  /*20b0*/  IADD3 R216, R133, -0x1, RZ ;  /* 0xffffffff85d87810 */ /* 0x000fe20007ffe0ff */
[----:B------:R-:W-:Y:S01]  /*20c0*/  BSSY B0, `(.L_x_315) ;  /* 0x0000023000007945 */ /* 0x000fe20003800000 */
[----:B------:R-:W-:Y:S02]  /*20d0*/  MOV R206, R204 ;  /* 0x000000cc00ce7202 */ /* 0x000fe40000000f00 */
[----:B------:R-:W-:Y:S01]  /*20e0*/  SHF.R.S32.HI R14, RZ, 0x1f, R216 ;  /* 0x0000001fff0e7819 */ /* 0x000fe200000114d8 */
[C---:B------:R-:W-:Y:S02]  /*20f0*/  IMAD R11, R216.reuse, -0x40, R4 ;  /* 0xffffffc0d80b7824 */ /* 0x040fe400078e0204 */
[C---:B------:R-:W-:Y:S02]  /*2100*/  IMAD R15, R216.reuse, UR9, RZ ;  /* 0x00000009d80f7c24 */ /* 0x040fe4000f8e02ff */
[----:B--2---:R-:W-:Y:S01]  /*2110*/  IMAD.WIDE.U32 R16, R216, UR10, R206 ;  /* 0x0000000ad8107c25 */ /* 0x004fe2000f8e00ce */
        /* <DEDUP_REMOVED lines=29> */
.L_x_316:
[----:B------:R-:W-:Y:S05]  /*22f0*/  BSYNC B0 ;  /* 0x0000000000007941 */ /* 0x000fea0003800000 */
.L_x_315:
[----:B------:R-:W-:Y:S01]  /*2300*/  ISETP.GE.AND P0, PT, R8, R11, PT ;  /* 0x0000000b0800720c */ /* 0x000fe20003f06270 */
[----:B------:R-:W-:Y:S01]  /*2310*/  UMOV UR7, 0x5 ;  /* 0x0000000500077882 */ /* 0x000fe20000000000 */
[----:B------:R-:W-:Y:S01]  /*2320*/  BSSY B0, `(.L_x_317) ;  /* 0x0000023000007945 */ /* 0x000fe20003800000 */
[----:B------:R-:W-:Y:S02]  /*2330*/  ULDC UR14, c[0x0][0x19c] ;  /* 0x00006700000e7ab9 */ /* 0x000fe40000000800 */
[----:B------:R-:W-:Y:S02]  /*2340*/  USHF.L.U32 UR11, UR6, 0x5, URZ ;  /* 0x00000005060b7899 */ /* 0x000fe4000800063f */
[----:B------:R-:W-:Y:S02]  /*2350*/  ULDC.64 UR4, c[0x0][0x1a0] ;  /* 0x0000680000047ab9 */ /* 0x000fe40000000a00 */
[----:B------:R-:W-:Y:S02]  /*2360*/  USHF.L.U64.HI UR6, UR6, UR7, UR14 ;  /* 0x0000000706067299 */ /* 0x000fe4000801020e */
[----:B------:R-:W-:-:S02]  /*2370*/  USHF.L.U64.HI UR8, UR4, UR8, UR5 ;  /* 0x0000000804087299 */ /* 0x000fc40008010205 */
[----:B------:R-:W-:Y:S01]  /*2380*/  USHF.L.U32 UR14, UR4, 0x6, URZ ;  /* 0x00000006040e7899 */ /* 0x000fe2000800063f */
[----:B------:R-:W-:Y:S06]  /*2390*/  @P0 BRA `(.L_x_318) ;  /* 0x000001b000000947 */ /* 0x000fec0003800000 */
[----:B------:R-:W-:Y:S02]  /*23a0*/  ISETP.GE.AND P3, PT, R212, c[0x0][0x220], PT ;  /* 0x00008800d4007a0c */ /* 0x000fe40003f66270 */
[----:B------:R-:W-:Y:S02]  /*23b0*/  ISETP.GE.AND P2, PT, R197, c[0x0][0x220], PT ;  /* 0x00008800c5007a0c */ /* 0x000fe40003f46270 */
[----:B------:R-:W-:Y:S02]  /*23c0*/  IADD3 R15, P1, R16, UR11, RZ ;  /* 0x0000000b100f7c10 */ /* 0x000fe4000ff3e0ff */
[----:B------:R-:W-:Y:S02]  /*23d0*/  ISETP.GE.AND P0, PT, R196, c[0x0][0x220], PT ;  /* 0x00008800c4007a0c */ /* 0x000fe40003f06270 */
[----:B------:R-:W-:-:S05]  /*23e0*/  IADD3.X R10, R10, UR6, RZ, P1, !PT ;  /* 0x000000060a0a7c10 */ /* 0x000fca0008ffe4ff */
[C---:B--2---:R-:W-:Y:S01]  /*23f0*/  @!P3 LEA R18, P4, R15.reuse, c[0x0][0x168], 0x1 ;  /* 0x00005a000f12ba11 */ /* 0x044fe200078808ff */
        /* <DEDUP_REMOVED lines=21> */
.L_x_318:
[----:B------:R-:W-:Y:S05]  /*2550*/  BSYNC B0 ;  /* 0x0000000000007941 */ /* 0x000fea0003800000 */
.L_x_317:
[----:B------:R-:W0:Y:S01]  /*2560*/  LDGDEPBAR ;  /* 0x00000000000079af */ /* 0x000e220000000000 */
[----:B------:R-:W-:Y:S01]  /*2570*/  ISETP.GE.AND P0, PT, R12, R11, PT ;  /* 0x0000000b0c00720c */ /* 0x000fe20003f06270 */
[----:B------:R-:W-:Y:S01]  /*2580*/  IMAD R15, R216, UR8, RZ ;  /* 0x00000008d80f7c24 */ /* 0x000fe2000f8e02ff */
[----:B------:R-:W-:Y:S01]  /*2590*/  MOV R214, R134 ;  /* 0x0000008600d67202 */ /* 0x000fe20000000f00 */
[----:B------:R-:W-:Y:S01]  /*25a0*/  IMAD.SHL.U32 R201, R3, 0x2, RZ ;  /* 0x0000000203c97824 */ /* 0x000fe200078e00ff */
[----:B------:R-:W-:Y:S01]  /*25b0*/  SHF.R.S32.HI R10, RZ, 0x1f, R9 ;  /* 0x0000001fff0a7819 */ /* 0x000fe20000011409 */
[----:B------:R-:W-:Y:S01]  /*25c0*/  IMAD R14, R14, UR14, R15 ;  /* 0x0000000e0e0e7c24 */ /* 0x000fe2000f8e020f */
[----:B------:R-:W-:Y:S01]  /*25d0*/  BSSY B0, `(.L_x_319) ;  /* 0x0000025000007945 */ /* 0x000fe20003800000 */
[----:B--2---:R-:W-:Y:S01]  /*25e0*/  IMAD.WIDE.U32 R16, R216, UR14, R214 ;  /* 0x0000000ed8107c25 */ /* 0x004fe2000f8e00d6 */
[----:B------:R-:W-:Y:S02]  /*25f0*/  LEA.HI R9, R10, R9, RZ, 0x2 ;  /* 0x000000090a097211 */ /* 0x000fe400078f10ff */
[----:B------:R-:W-:Y:S01]  /*2600*/  LOP3.LUT R201, R201, 0x6, RZ, 0xc0, !PT ;  /* 0x00000006c9c97812 */ /* 0x000fe200078ec0ff */
[----:B------:R-:W-:Y:S01]  /*2610*/  IMAD.IADD R14, R17, 0x1, R14 ;  /* 0x00000001110e7824 */ /* 0x000fe200078e020e */
[----:B------:R-:W-:Y:S01]  /*2620*/  SHF.R.S32.HI R3, RZ, 0x2, R9 ;  /* 0x00000002ff037819 */ /* 0x000fe20000011409 */
        /* <DEDUP_REMOVED lines=25> */
[----:B---3--:R-:W-:-:S04]  /*27c0*/  LEA R18, P0, R16, c[0x0][0x170], 0x1 ;  /* 0x00005c0010127a11 */ /* 0x008fc800078008ff */
[----:B------:R-:W-:-:S05]  /*27d0*/  LEA.HI.X R19, R16, c[0x0][0x174], R14, 0x1, P0 ;  /* 0x00005d0010137a11 */ /* 0x000fca00000f0c0e */
[----:B------:R-:W-:Y:S01]  /*27e0*/  @!PT LDS RZ, [RZ] ;  /* 0x00000000fffff984 */ /* 0x000fe20000000800 */
[----:B------:R-:W-:Y:S01]  /*27f0*/  @!PT LDS RZ, [RZ] ;  /* 0x00000000fffff984 */ /* 0x000fe20000000800 */
[----:B------:R-:W-:Y:S01]  /*2800*/  @!PT LDS RZ, [RZ] ;  /* 0x00000000fffff984 */ /* 0x000fe20000000800 */
[----:B------:R3:W-:Y:S04]  /*2810*/  LDGSTS.E.BYPASS.LTC128B.128 [R202+0x16000], [R18.64+0x100] ;  /* 0x1600010012ca7fae */ /* 0x0007e8000b901d4c */
.L_x_320:
[----:B------:R-:W-:Y:S05]  /*2820*/  BSYNC B0 ;  /* 0x0000000000007941 */ /* 0x000fea0003800000 */
.L_x_319:
[----:B------:R-:W-:Y:S01]  /*2830*/  ISETP.GE.AND P0, PT, R8, R11, PT ;  /* 0x0000000b0800720c */ /* 0x000fe20003f06270 */
[----:B------:R-:W-:Y:S01]  /*2840*/  ULDC UR5, c[0x0][0x1a4] ;  /* 0x0000690000057ab9 */ /* 0x000fe20000000800 */
[----:B------:R-:W-:Y:S01]  /*2850*/  BSSY B0, `(.L_x_321) ;  /* 0x0000022000007945 */ /* 0x000fe20003800000 */
[----:B------:R-:W-:Y:S02]  /*2860*/  USHF.L.U32 UR15, UR4, 0x5, URZ ;  /* 0x00000005040f7899 */ /* 0x000fe4000800063f */
[----:B------:R-:W-:-:S08]  /*2870*/  USHF.L.U64.HI UR5, UR4, UR7, UR5 ;  /* 0x0000000704057299 */ /* 0x000fd00008010205 */
[----:B------:R4:W-:Y:S04]  /*2880*/  @P0 STS.128 [R202+0x13000], RZ ;  /* 0x013000ffca000388 */ /* 0x0009e80000000c00 */
[----:B------:R4:W-:Y:S04]  /*2890*/  @P0 STS.128 [R202+0x15000], RZ ;  /* 0x015000ffca000388 */ /* 0x0009e80000000c00 */
[----:B------:R4:W-:Y:S01]  /*28a0*/  @P0 STS.128 [R202+0x17000], RZ ;  /* 0x017000ffca000388 */ /* 0x0009e20000000c00 */
[----:B------:R-:W-:Y:S05]  /*28b0*/  @P0 BRA `(.L_x_322) ;  /* 0x000001b000000947 */ /* 0x000fea0003800000 */
[----:B------:R-:W-:Y:S02]  /*28c0*/  ISETP.GE.AND P3, PT, R212, c[0x0][0x220], PT ;  /* 0x00008800d4007a0c */ /* 0x000fe40003f66270 */
[----:B------:R-:W-:-:S02]  /*28d0*/  ISETP.GE.AND P2, PT, R197, c[0x0][0x220], PT ;  /* 0x00008800c5007a0c */ /* 0x000fc40003f46270 */
[----:B------:R-:W-:Y:S02]  /*28e0*/  IADD3 R8, P1, R16, UR15, RZ ;  /* 0x0000000f10087c10 */ /* 0x000fe4000ff3e0ff */
[----:B------:R-:W-:Y:S02]  /*28f0*/  ISETP.GE.AND P0, PT, R196, c[0x0][0x220], PT ;  /* 0x00008800c4007a0c */ /* 0x000fe40003f06270 */
[----:B------:R-:W-:-:S05]  /*2900*/  IADD3.X R9, R14, UR5, RZ, P1, !PT ;  /* 0x000000050e097c10 */ /* 0x000fca0008ffe4ff */
        /* <DEDUP_REMOVED lines=22> */
.L_x_322:
[----:B------:R-:W-:Y:S05]  /*2a70*/  BSYNC B0 ;  /* 0x0000000000007941 */ /* 0x000fea0003800000 */
.L_x_321:
[C---:B------:R-:W-:Y:S01]  /*2a80*/  IMAD.SHL.U32 R8, R2.reuse, 0x40, RZ ;  /* 0x0000004002087824 */ /* 0x040fe200078e00ff */
[----:B------:R-:W-:Y:S01]  /*2a90*/  R2P PR, R2, 0x6 ;  /* 0x0000000602007804 */ /* 0x000fe20000000000 */
[----:B------:R-:W-:Y:S01]  /*2aa0*/  IMAD.SHL.U32 R12, R12, 0x8, RZ ;  /* 0x000000080c0c7824 */ /* 0x000fe200078e00ff */
[----:B------:R-:W0:Y:S01]  /*2ab0*/  LDGDEPBAR ;  /* 0x00000000000079af */ /* 0x000e220000000000 */
[C---:B------:R-:W-:Y:S01]  /*2ac0*/  IMAD R194, R81.reuse, 0x400, R0 ;  /* 0x0000040051c27824 */ /* 0x040fe200078e0200 */
[----:B------:R-:W-:Y:S01]  /*2ad0*/  LOP3.LUT R9, R8, 0x1c0, RZ, 0xc0, !PT ;  /* 0x000001c008097812 */ /* 0x000fe200078ec0ff */
[----:B------:R-:W-:Y:S02]  /*2ae0*/  IMAD R6, R81, 0x10, R6 ;  /* 0x0000001051067824 */ /* 0x000fe400078e0206 */
[----:B------:R-:W-:Y:S01]  /*2af0*/  IMAD.SHL.U32 R194, R194, 0x2, RZ ;  /* 0x00000002c2c27824 */ /* 0x000fe200078e00ff */
[----:B------:R-:W-:Y:S01]  /*2b00*/  LOP3.LUT R8, R9, 0x8, R12, 0xf8, !PT ;  /* 0x0000000809087812 */ /* 0x000fe200078ef80c */
[----:B------:R-:W-:Y:S01]  /*2b10*/  IMAD.IADD R3, R3, 0x1, R6 ;  /* 0x0000000103037824 */ /* 0x000fe200078e0206 */
[----:B------:R-:W-:Y:S01]  /*2b20*/  SHF.R.U32.HI R9, RZ, 0x3, R9 ;  /* 0x00000003ff097819 */ /* 0x000fe20000011609 */
[--C-:B------:R-:W-:Y:S01]  /*2b30*/  IMAD R192, R7, 0x2, R194.reuse ;  /* 0x0000000207c07824 */ /* 0x100fe200078e02c2 */
[----:B------:R-:W-:Y:S01]  /*2b40*/  LDSM.16.M88.4 R32, [R194] ;  /* 0x00000000c220783b */ /* 0x000fe20000000200 */
[C---:B------:R-:W-:Y:S01]  /*2b50*/  IMAD R190, R5.reuse, 0x2, R194 ;  /* 0x0000000205be7824 */ /* 0x040fe200078e02c2 */
[----:B------:R-:W-:Y:S01]  /*2b60*/  LOP3.LUT R8, R8, R9, RZ, 0x3c, !PT ;  /* 0x0000000908087212 */ /* 0x000fe200078e3cff */
[----:B------:R-:W-:Y:S01]  /*2b70*/  IMAD R189, R5, 0x2, R192 ;  /* 0x0000000205bd7824 */ /* 0x000fe200078e02c0 */
[----:B------:R-:W-:Y:S01]  /*2b80*/  LDSM.16.M88.4 R60, [R192] ;  /* 0x00000000c03c783b */ /* 0x000fe20000000200 */
[----:B------:R-:W-:-:S02]  /*2b90*/  IADD3 R209, R3, 0x8, RZ ;  /* 0x0000000803d17810 */ /* 0x000fc40007ffe0ff */
[----:B------:R-:W-:Y:S01]  /*2ba0*/  IMAD R193, R193, 0x200, R8 ;  /* 0x00000200c1c17824 */ /* 0x000fe200078e0208 */
[----:B------:R-:W-:Y:S03]  /*2bb0*/  LDSM.16.M88.4 R28, [R190] ;  /* 0x00000000be1c783b */ /* 0x000fe60000000200 */
[----:B------:R-:W-:-:S05]  /*2bc0*/  IMAD.SHL.U32 R193, R193, 0x2, RZ ;  /* 0x00000002c1c17824 */ /* 0x000fca00078e00ff */
[----:B-1----:R-:W1:Y:S01]  /*2bd0*/  LDSM.16.M88.4 R12, [R193+0xc000] ;  /* 0x00c00000c10c783b */ /* 0x002e620000000200 */
[C---:B------:R-:W-:Y:S02]  /*2be0*/  IADD3 R2, R193.reuse, 0xc000, RZ ;  /* 0x0000c000c1027810 */ /* 0x040fe40007ffe0ff */
[----:B------:R-:W-:Y:S01]  /*2bf0*/  IADD3 R191, R193, 0xc020, RZ ;  /* 0x0000c020c1bf7810 */ /* 0x000fe20007ffe0ff */
[----:B------:R-:W5:Y:S01]  /*2c00*/  LDSM.16.M88.4 R48, [R193+0xc800] ;  /* 0x00c80000c130783b */ /* 0x000f620000000200 */
[----:B------:R-:W-:Y:S01]  /*2c10*/  @P1 IADD3 R191, R2, -0x20, RZ ;  /* 0xffffffe002bf1810 */ /* 0x000fe20007ffe0ff */
[----:B------:R-:W-:Y:S02]  /*2c20*/  IMAD.MOV.U32 R2, RZ, RZ, 0x40 ;  /* 0x00000040ff027424 */ /* 0x000fe400078e00ff */
[----:B------:R-:W2:Y:S01]  /*2c30*/  LDSM.16.M88.4 R40, [R193+0xd000] ;  /* 0x00d00000c128783b */ /* 0x000ea20000000200 */
[C---:B------:R-:W-:Y:S02]  /*2c40*/  IADD3 R183, R191.reuse, 0x800, RZ ;  /* 0x00000800bfb77810 */ /* 0x040fe40007ffe0ff */
[----:B------:R-:W-:Y:S01]  /*2c50*/  SEL R2, R2, 0xffffffc0, !P2 ;  /* 0xffffffc002027807 */ /* 0x000fe20005000000 */
[----:B------:R-:W3:Y:S01]  /*2c60*/  LDSM.16.M88.4 R68, [R193+0xd800] ;  /* 0x00d80000c144783b */ /* 0x000ee20000000200 */
[----:B------:R-:W-:-:S02]  /*2c70*/  IADD3 R182, R191, 0x1000, RZ ;  /* 0x00001000bfb67810 */ /* 0x000fc40007ffe0ff */
[----:B------:R-:W-:Y:S01]  /*2c80*/  IADD3 R181, R191, 0x1800, RZ ;  /* 0x00001800bfb57810 */ /* 0x000fe20007ffe0ff */
[----:B------:R-:W4:Y:S01]  /*2c90*/  LDSM.16.M88.4 R64, [R191] ;  /* 0x00000000bf40783b */ /* 0x000f220000000200 */
[----:B------:R-:W-:Y:S01]  /*2ca0*/  IMAD.IADD R187, R193, 0x1, R2 ;  /* 0x00000001c1bb7824 */ /* 0x000fe200078e0202 */
[C---:B------:R-:W-:Y:S01]  /*2cb0*/  IADD3 R179, R191.reuse, 0x2000, RZ ;  /* 0x00002000bfb37810 */ /* 0x040fe20007ffe0ff */
[----:B------:R-:W-:Y:S01]  /*2cc0*/  IMAD.IADD R180, R2, 0x1, R191 ;  /* 0x0000000102b47824 */ /* 0x000fe200078e02bf */
[----:B------:R-:W2:Y:S01]  /*2cd0*/  LDSM.16.M88.4 R84, [R191+0x800] ;  /* 0x00080000bf54783b */ /* 0x000ea20000000200 */
[----:B------:R-:W-:Y:S02]  /*2ce0*/  IADD3 R2, R4, 0x1, -R203 ;  /* 0x0000000104027810 */ /* 0x000fe40007ffe8cb */
[----:B------:R-:W-:Y:S01]  /*2cf0*/  IADD3 R178, R191, 0x2800, RZ ;  /* 0x00002800bfb27810 */ /* 0x000fe20007ffe0ff */
[----:B------:R-:W2:Y:S01]  /*2d00*/  LDSM.16.M88.4 R52, [R191+0x1800] ;  /* 0x00180000bf34783b */ /* 0x000ea20000000200 */
[----:B------:R-:W-:-:S02]  /*2d10*/  IADD3 R6, R2, c[0x0][0x2e8], RZ ;  /* 0x0000ba0002067a10 */ /* 0x000fc40007ffe0ff */
[----:B------:R-:W-:Y:S01]  /*2d20*/  IADD3 R2, R4, -c[0x0][0x2e4], -R203 ;  /* 0x8000b90004027a10 */ /* 0x000fe20007ffe8cb */
[----:B------:R-:W2:Y:S01]  /*2d30*/  LDSM.16.M88.4 R56, [R191+0x1000] ;  /* 0x00100000bf38783b */ /* 0x000ea20000000200 */
[C---:B------:R-:W-:Y:S02]  /*2d40*/  IADD3 R177, R191.reuse, 0x3000, RZ ;  /* 0x00003000bfb17810 */ /* 0x040fe40007ffe0ff */
[----:B------:R-:W-:Y:S01]  /*2d50*/  IADD3 R176, R191, 0x3800, RZ ;  /* 0x00003800bfb07810 */ /* 0x000fe20007ffe0ff */
[----:B------:R-:W2:Y:S01]  /*2d60*/  LDSM.16.M88.4 R24, [R187+0xc000] ;  /* 0x00c00000bb18783b */ /* 0x000ea20000000200 */
[----:B------:R-:W-:Y:S01]  /*2d70*/  IMAD.IADD R211, R3, 0x1, R2 ;  /* 0x0000000103d37824 */ /* 0x000fe200078e0202 */
[C---:B------:R-:W-:Y:S02]  /*2d80*/  IADD3 R175, R191.reuse, 0x4000, RZ ;  /* 0x00004000bfaf7810 */ /* 0x040fe40007ffe0ff */
[----:B---3--:R-:W3:Y:S01]  /*2d90*/  LDSM.16.M88.4 R20, [R187+0xc800] ;  /* 0x00c80000bb14783b */ /* 0x008ee20000000200 */
[----:B------:R-:W-:-:S02]  /*2da0*/  IADD3 R174, R191, 0x4800, RZ ;  /* 0x00004800bfae7810 */ /* 0x000fc40007ffe0ff */
[----:B------:R-:W-:Y:S01]  /*2db0*/  IMNMX R211, RZ, R211, !PT ;  /* 0x000000d3ffd37217 */ /* 0x000fe20007800200 */
[C---:B-1----:R-:W-:Y:S01]  /*2dc0*/  HMMA.16816.F32.BF16 R16, R32.reuse, R12, RZ ;  /* 0x0000000c2010723c */ /* 0x042fe200000418ff */
[----:B------:R-:W1:Y:S01]  /*2dd0*/  LDSM.16.M88.4 R72, [R187+0xd800] ;  /* 0x00d80000bb48783b */ /* 0x000e620000000200 */
[C---:B------:R-:W-:Y:S02]  /*2de0*/  IADD3 R173, R191.reuse, 0x5000, RZ ;  /* 0x00005000bfad7810 */ /* 0x040fe40007ffe0ff */
[----:B------:R-:W-:Y:S01]  /*2df0*/  IADD3 R172, R191, 0x5800, RZ ;  /* 0x00005800bfac7810 */ /* 0x000fe20007ffe0ff */
[----:B------:R-:W1:Y:S03]  /*2e00*/  LDSM.16.M88.4 R76, [R187+0xd000] ;  /* 0x00d00000bb4c783b */ /* 0x000e660000000200 */
[C---:B------:R-:W-:Y:S08]  /*2e10*/  HMMA.16816.F32.BF16 R12, R32.reuse, R14, RZ ;  /* 0x0000000e200c723c */ /* 0x040ff000000418ff */
[C---:B-----5:R-:W-:Y:S08]  /*2e20*/  HMMA.16816.F32.BF16 R8, R32.reuse, R48, RZ ;  /* 0x000000302008723c */ /* 0x060ff000000418ff */
[C---:B------:R-:W-:Y:S08]  /*2e30*/  HMMA.16816.F32.BF16 R48, R32.reuse, R50, RZ ;  /* 0x000000322030723c */ /* 0x040ff000000418ff */
[C---:B--2---:R-:W-:Y:S08]  /*2e40*/  HMMA.16816.F32.BF16 R44, R32.reuse, R40, RZ ;  /* 0x00000028202c723c */ /* 0x044ff000000418ff */
[C---:B------:R-:W-:Y:S08]  /*2e50*/  HMMA.16816.F32.BF16 R40, R32.reuse, R42, RZ ;  /* 0x0000002a2028723c */ /* 0x040ff000000418ff */
[C---:B------:R-:W-:Y:S08]  /*2e60*/  HMMA.16816.F32.BF16 R36, R32.reuse, R68, RZ ;  /* 0x000000442024723c */ /* 0x040ff000000418ff */
[----:B------:R-:W-:Y:S01]  /*2e70*/  HMMA.16816.F32.BF16 R32, R32, R70, RZ ;  /* 0x000000462020723c */ /* 0x000fe200000418ff */
[----:B------:R-:W-:Y:S07]  /*2e80*/  LDSM.16.M88.4 R68, [R189] ;  /* 0x00000000bd44783b */ /* 0x000fee0000000200 */
[C---:B----4-:R-:W-:Y:S08]  /*2e90*/  HMMA.16816.F32.BF16 R16, R60.reuse, R64, R16 ;  /* 0x000000403c10723c */ /* 0x050ff00000041810 */
[C---:B------:R-:W-:Y:S01]  /*2ea0*/  HMMA.16816.F32.BF16 R12, R60.reuse, R66, R12 ;  /* 0x000000423c0c723c */ /* 0x040fe2000004180c */
[----:B------:R-:W2:Y:S07]  /*2eb0*/  LDSM.16.M88.4 R64, [R180] ;  /* 0x00000000b440783b */ /* 0x000eae0000000200 */
[C---:B------:R-:W-:Y:S08]  /*2ec0*/  HMMA.16816.F32.BF16 R8, R60.reuse, R84, R8 ;  /* 0x000000543c08723c */ /* 0x040ff00000041808 */
[C---:B------:R-:W-:Y:S08]  /*2ed0*/  HMMA.16816.F32.BF16 R48, R60.reuse, R86, R48 ;  /* 0x000000563c30723c */ /* 0x040ff00000041830 */
[C---:B------:R-:W-:Y:S08]  /*2ee0*/  HMMA.16816.F32.BF16 R36, R60.reuse, R52, R36 ;  /* 0x000000343c24723c */ /* 0x040ff00000041824 */
[C---:B------:R-:W-:Y:S01]  /*2ef0*/  HMMA.16816.F32.BF16 R32, R60.reuse, R54, R32 ;  /* 0x000000363c20723c */ /* 0x040fe20000041820 */
[----:B------:R-:W-:Y:S07]  /*2f00*/  LDSM.16.M88.4 R52, [R180+0x800] ;  /* 0x00080000b434783b */ /* 0x000fee0000000200 */
[C---:B------:R-:W-:Y:S08]  /*2f10*/  HMMA.16816.F32.BF16 R44, R60.reuse, R56, R44 ;  /* 0x000000383c2c723c */ /* 0x040ff0000004182c */
[----:B------:R-:W-:Y:S01]  /*2f20*/  HMMA.16816.F32.BF16 R40, R60, R58, R40 ;  /* 0x0000003a3c28723c */ /* 0x000fe20000041828 */
[----:B------:R-:W4:Y:S07]  /*2f30*/  LDSM.16.M88.4 R60, [R180+0x1800] ;  /* 0x00180000b43c783b */ /* 0x000f2e0000000200 */
[C---:B------:R-:W-:Y:S08]  /*2f40*/  HMMA.16816.F32.BF16 R16, R28.reuse, R24, R16 ;  /* 0x000000181c10723c */ /* 0x040ff00000041810 */
[C---:B------:R-:W-:Y:S01]  /*2f50*/  HMMA.16816.F32.BF16 R12, R28.reuse, R26, R12 ;  /* 0x0000001a1c0c723c */ /* 0x040fe2000004180c */
[----:B------:R-:W5:Y:S07]  /*2f60*/  LDSM.16.M88.4 R24, [R180+0x1000] ;  /* 0x00100000b418783b */ /* 0x000f6e0000000200 */
[C---:B---3--:R-:W-:Y:S08]  /*2f70*/  HMMA.16816.F32.BF16 R8, R28.reuse, R20, R8 ;  /* 0x000000141c08723c */ /* 0x048ff00000041808 */
[C---:B------:R-:W-:Y:S01]  /*2f80*/  HMMA.16816.F32.BF16 R56, R28.reuse, R22, R48 ;  /* 0x000000161c38723c */ /* 0x040fe20000041830 */
[----:B------:R-:W-:Y:S04]  /*2f90*/  LDSM.16.M88.4 R48, [R194+0x4000] ;  /* 0x00400000c230783b */ /* 0x000fe80000000200 */
[----:B------:R-:W3:Y:S03]  /*2fa0*/  LDSM.16.M88.4 R20, [R193+0xe000] ;  /* 0x00e00000c114783b */ /* 0x000ee60000000200 */
[C---:B-1----:R-:W-:Y:S08]  /*2fb0*/  HMMA.16816.F32.BF16 R36, R28.reuse, R72, R36 ;  /* 0x000000481c24723c */ /* 0x042ff00000041824 */
[C---:B------:R-:W-:Y:S08]  /*2fc0*/  HMMA.16816.F32.BF16 R32, R28.reuse, R74, R32 ;  /* 0x0000004a1c20723c */ /* 0x040ff00000041820 */
[C---:B------:R-:W-:Y:S08]  /*2fd0*/  HMMA.16816.F32.BF16 R44, R28.reuse, R76, R44 ;  /* 0x0000004c1c2c723c */ /* 0x040ff0000004182c */
[----:B------:R-:W-:Y:S01]  /*2fe0*/  HMMA.16816.F32.BF16 R40, R28, R78, R40 ;  /* 0x0000004e1c28723c */ /* 0x000fe20000041828 */
[----:B------:R-:W1:Y:S04]  /*2ff0*/  LDSM.16.M88.4 R28, [R193+0xe800] ;  /* 0x00e80000c11c783b */ /* 0x000e680000000200 */
[----:B------:R-:W-:Y:S03]  /*3000*/  LDSM.16.M88.4 R76, [R191+0x3800] ;  /* 0x00380000bf4c783b */ /* 0x000fe60000000200 */
[C---:B--2---:R-:W-:Y:S08]  /*3010*/  HMMA.16816.F32.BF16 R16, R68.reuse, R64, R16 ;  /* 0x000000404410723c */ /* 0x044ff00000041810 */
[C---:B------:R-:W-:Y:S01]  /*3020*/  HMMA.16816.F32.BF16 R12, R68.reuse, R66, R12 ;  /* 0x00000042440c723c */ /* 0x040fe2000004180c */
[----:B------:R-:W2:Y:S07]  /*3030*/  LDSM.16.M88.4 R64, [R193+0xf000] ;  /* 0x00f00000c140783b */ /* 0x000eae0000000200 */
[C---:B----4-:R-:W-:Y:S08]  /*3040*/  HMMA.16816.F32.BF16 R36, R68.reuse, R60, R36 ;  /* 0x0000003c4424723c */ /* 0x050ff00000041824 */
[C---:B------:R-:W-:Y:S01]  /*3050*/  HMMA.16816.F32.BF16 R32, R68.reuse, R62, R32 ;  /* 0x0000003e4420723c */ /* 0x040fe20000041820 */
[----:B------:R-:W4:Y:S07]  /*3060*/  LDSM.16.M88.4 R60, [R193+0xf800] ;  /* 0x00f80000c13c783b */ /* 0x000f2e0000000200 */
[C---:B------:R-:W-:Y:S08]  /*3070*/  HMMA.16816.F32.BF16 R8, R68.reuse, R52, R8 ;  /* 0x000000344408723c */ /* 0x040ff00000041808 */
[C---:B------:R-:W-:Y:S01]  /*3080*/  HMMA.16816.F32.BF16 R56, R68.reuse, R54, R56 ;  /* 0x000000364438723c */ /* 0x040fe20000041838 */
[----:B------:R-:W-:Y:S07]  /*3090*/  LDSM.16.M88.4 R52, [R192+0x4000] ;  /* 0x00400000c034783b */ /* 0x000fee0000000200 */
[C---:B-----5:R-:W-:Y:S08]  /*30a0*/  HMMA.16816.F32.BF16 R44, R68.reuse, R24, R44 ;  /* 0x00000018442c723c */ /* 0x060ff0000004182c */
[----:B------:R-:W-:Y:S01]  /*30b0*/  HMMA.16816.F32.BF16 R40, R68, R26, R40 ;  /* 0x0000001a4428723c */ /* 0x000fe20000041828 */
[----:B------:R-:W5:Y:S04]  /*30c0*/  LDSM.16.M88.4 R24, [R191+0x2000] ;  /* 0x00200000bf18783b */ /* 0x000f680000000200 */
[----:B------:R-:W-:Y:S03]  /*30d0*/  LDSM.16.M88.4 R68, [R191+0x3000] ;  /* 0x00300000bf44783b */ /* 0x000fe60000000200 */
[C---:B---3--:R-:W-:Y:S08]  /*30e0*/  HMMA.16816.F32.BF16 R16, R48.reuse, R20, R16 ;  /* 0x000000143010723c */ /* 0x048ff00000041810 */
[C---:B------:R-:W-:Y:S01]  /*30f0*/  HMMA.16816.F32.BF16 R12, R48.reuse, R22, R12 ;  /* 0x00000016300c723c */ /* 0x040fe2000004180c */
[----:B------:R-:W3:Y:S07]  /*3100*/  LDSM.16.M88.4 R20, [R191+0x2800] ;  /* 0x00280000bf14783b */ /* 0x000eee0000000200 */
[C---:B-1----:R-:W-:Y:S08]  /*3110*/  HMMA.16816.F32.BF16 R8, R48.reuse, R28, R8 ;  /* 0x0000001c3008723c */ /* 0x042ff00000041808 */
[C---:B------:R-:W-:Y:S01]  /*3120*/  HMMA.16816.F32.BF16 R56, R48.reuse, R30, R56 ;  /* 0x0000001e3038723c */ /* 0x040fe20000041838 */
[----:B------:R-:W-:Y:S07]  /*3130*/  LDSM.16.M88.4 R28, [R187+0xe000] ;  /* 0x00e00000bb1c783b */ /* 0x000fee0000000200 */
[C---:B--2---:R-:W-:Y:S01]  /*3140*/  HMMA.16816.F32.BF16 R72, R48.reuse, R64, R44 ;  /* 0x000000403048723c */ /* 0x044fe2000004182c */
[----:B------:R-:W1:Y:S07]  /*3150*/  LDSM.16.M88.4 R44, [R190+0x4000] ;  /* 0x00400000be2c783b */ /* 0x000e6e0000000200 */
[C---:B------:R-:W-:Y:S01]  /*3160*/  HMMA.16816.F32.BF16 R40, R48.reuse, R66, R40 ;  /* 0x000000423028723c */ /* 0x040fe20000041828 */
[----:B------:R-:W-:Y:S07]  /*3170*/  LDSM.16.M88.4 R64, [R189+0x4000] ;  /* 0x00400000bd40783b */ /* 0x000fee0000000200 */
[C---:B----4-:R-:W-:Y:S08]  /*3180*/  HMMA.16816.F32.BF16 R36, R48.reuse, R60, R36 ;  /* 0x0000003c3024723c */ /* 0x050ff00000041824 */
[----:B------:R-:W-:Y:S01]  /*3190*/  HMMA.16816.F32.BF16 R32, R48, R62, R32 ;  /* 0x0000003e3020723c */ /* 0x000fe20000041820 */
[----:B------:R-:W-:Y:S04]  /*31a0*/  LDSM.16.M88.4 R48, [R187+0xf800] ;  /* 0x00f80000bb30783b */ /* 0x000fe80000000200 */
[----:B------:R-:W-:Y:S03]  /*31b0*/  LDSM.16.M88.4 R60, [R180+0x2000] ;  /* 0x00200000b43c783b */ /* 0x000fe60000000200 */
[C---:B-----5:R-:W-:Y:S08]  /*31c0*/  HMMA.16816.F32.BF16 R16, R52.reuse, R24, R16 ;  /* 0x000000183410723c */ /* 0x060ff00000041810 */
[C---:B------:R-:W-:Y:S01]  /*31d0*/  HMMA.16816.F32.BF16 R12, R52.reuse, R26, R12 ;  /* 0x0000001a340c723c */ /* 0x040fe2000004180c */
[----:B------:R-:W2:Y:S07]  /*31e0*/  LDSM.16.M88.4 R24, [R187+0xf000] ;  /* 0x00f00000bb18783b */ /* 0x000eae0000000200 */
[C---:B---3--:R-:W-:Y:S08]  /*31f0*/  HMMA.16816.F32.BF16 R8, R52.reuse, R20, R8 ;  /* 0x000000143408723c */ /* 0x048ff00000041808 */
[C---:B------:R-:W-:Y:S01]  /*3200*/  HMMA.16816.F32.BF16 R56, R52.reuse, R22, R56 ;  /* 0x000000163438723c */ /* 0x040fe20000041838 */
[----:B------:R-:W3:Y:S07]  /*3210*/  LDSM.16.M88.4 R20, [R187+0xe800] ;  /* 0x00e80000bb14783b */ /* 0x000eee0000000200 */
[C---:B------:R-:W-:Y:S08]  /*3220*/  HMMA.16816.F32.BF16 R72, R52.reuse, R68, R72 ;  /* 0x000000443448723c */ /* 0x040ff00000041848 */
[C---:B------:R-:W-:Y:S08]  /*3230*/  HMMA.16816.F32.BF16 R40, R52.reuse, R70, R40 ;  /* 0x000000463428723c */ /* 0x040ff00000041828 */
[C---:B------:R-:W-:Y:S08]  /*3240*/  HMMA.16816.F32.BF16 R36, R52.reuse, R76, R36 ;  /* 0x0000004c3424723c */ /* 0x040ff00000041824 */
[----:B------:R-:W-:Y:S01]  /*3250*/  HMMA.16816.F32.BF16 R32, R52, R78, R32 ;  /* 0x0000004e3420723c */ /* 0x000fe20000041820 */
[----:B------:R-:W-:Y:S07]  /*3260*/  LDSM.16.M88.4 R52, [R180+0x2800] ;  /* 0x00280000b434783b */ /* 0x000fee0000000200 */
[C---:B-1----:R-:W-:Y:S08]  /*3270*/  HMMA.16816.F32.BF16 R16, R44.reuse, R28, R16 ;  /* 0x0000001c2c10723c */ /* 0x042ff00000041810 */
[C---:B------:R-:W-:Y:S01]  /*3280*/  HMMA.16816.F32.BF16 R12, R44.reuse, R30, R12 ;  /* 0x0000001e2c0c723c */ /* 0x040fe2000004180c */
[----:B------:R-:W1:Y:S07]  /*3290*/  LDSM.16.M88.4 R28, [R180+0x3000] ;  /* 0x00300000b41c783b */ /* 0x000e6e0000000200 */
[C---:B--2---:R-:W-:Y:S08]  /*32a0*/  HMMA.16816.F32.BF16 R72, R44.reuse, R24, R72 ;  /* 0x000000182c48723c */ /* 0x044ff00000041848 */
[C---:B------:R-:W-:Y:S01]  /*32b0*/  HMMA.16816.F32.BF16 R40, R44.reuse, R26, R40 ;  /* 0x0000001a2c28723c */ /* 0x040fe20000041828 */
[----:B------:R-:W-:Y:S07]  /*32c0*/  LDSM.16.M88.4 R24, [R193+0x10000] ;  /* 0x01000000c118783b */ /* 0x000fee0000000200 */
[C---:B------:R-:W-:Y:S01]  /*32d0*/  HMMA.16816.F32.BF16 R68, R44.reuse, R48, R36 ;  /* 0x000000302c44723c */ /* 0x040fe20000041824 */
[----:B------:R-:W2:Y:S07]  /*32e0*/  LDSM.16.M88.4 R36, [R194+0x8000] ;  /* 0x00800000c224783b */ /* 0x000eae0000000200 */
[C---:B---3--:R-:W-:Y:S08]  /*32f0*/  HMMA.16816.F32.BF16 R8, R44.reuse, R20, R8 ;  /* 0x000000142c08723c */ /* 0x048ff00000041808 */
[C---:B------:R-:W-:Y:S01]  /*3300*/  HMMA.16816.F32.BF16 R56, R44.reuse, R22, R56 ;  /* 0x000000162c38723c */ /* 0x040fe20000041838 */
[----:B------:R-:W3:Y:S07]  /*3310*/  LDSM.16.M88.4 R20, [R180+0x3800] ;  /* 0x00380000b414783b */ /* 0x000eee0000000200 */
[----:B------:R-:W-:Y:S01]  /*3320*/  HMMA.16816.F32.BF16 R44, R44, R50, R32 ;  /* 0x000000322c2c723c */ /* 0x000fe20000041820 */
[----:B------:R-:W4:Y:S04]  /*3330*/  LDSM.16.M88.4 R48, [R193+0x11000] ;  /* 0x01100000c130783b */ /* 0x000f280000000200 */
[----:B------:R-:W5:Y:S03]  /*3340*/  LDSM.16.M88.4 R32, [R193+0x10800] ;  /* 0x01080000c120783b */ /* 0x000f660000000200 */
[C---:B------:R-:W-:Y:S08]  /*3350*/  HMMA.16816.F32.BF16 R16, R64.reuse, R60, R16 ;  /* 0x0000003c4010723c */ /* 0x040ff00000041810 */
[C---:B------:R-:W-:Y:S01]  /*3360*/  HMMA.16816.F32.BF16 R12, R64.reuse, R62, R12 ;  /* 0x0000003e400c723c */ /* 0x040fe2000004180c */
[----:B------:R-:W-:Y:S07]  /*3370*/  LDSM.16.M88.4 R60, [R192+0x8000] ;  /* 0x00800000c03c783b */ /* 0x000fee0000000200 */
[C---:B-1----:R-:W-:Y:S08]  /*3380*/  HMMA.16816.F32.BF16 R72, R64.reuse, R28, R72 ;  /* 0x0000001c4048723c */ /* 0x042ff00000041848 */
[C---:B------:R-:W-:Y:S01]  /*3390*/  HMMA.16816.F32.BF16 R40, R64.reuse, R30, R40 ;  /* 0x0000001e4028723c */ /* 0x040fe20000041828 */
[----:B------:R-:W1:Y:S07]  /*33a0*/  LDSM.16.M88.4 R28, [R191+0x4000] ;  /* 0x00400000bf1c783b */ /* 0x000e6e0000000200 */
[C---:B------:R-:W-:Y:S08]  /*33b0*/  HMMA.16816.F32.BF16 R8, R64.reuse, R52, R8 ;  /* 0x000000344008723c */ /* 0x040ff00000041808 */
[----:B------:R-:W-:Y:S01]  /*33c0*/  HMMA.16816.F32.BF16 R56, R64, R54, R56 ;  /* 0x000000364038723c */ /* 0x000fe20000041838 */
[----:B------:R-:W1:Y:S07]  /*33d0*/  LDSM.16.M88.4 R52, [R193+0x11800] ;  /* 0x01180000c134783b */ /* 0x000e6e0000000200 */
[C---:B--2---:R-:W-:Y:S08]  /*33e0*/  HMMA.16816.F32.BF16 R16, R36.reuse, R24, R16 ;  /* 0x000000182410723c */ /* 0x044ff00000041810 */
[----:B------:R-:W-:Y:S01]  /*33f0*/  HMMA.16816.F32.BF16 R12, R36, R26, R12 ;  /* 0x0000001a240c723c */ /* 0x000fe2000004180c */
[----:B------:R-:W2:Y:S07]  /*3400*/  LDSM.16.M88.4 R24, [R191+0x5000] ;  /* 0x00500000bf18783b */ /* 0x000eae0000000200 */
[C---:B---3--:R-:W-:Y:S08]  /*3410*/  HMMA.16816.F32.BF16 R68, R64.reuse, R20, R68 ;  /* 0x000000144044723c */ /* 0x048ff00000041844 */
[----:B------:R-:W-:Y:S01]  /*3420*/  HMMA.16816.F32.BF16 R44, R64, R22, R44 ;  /* 0x00000016402c723c */ /* 0x000fe2000004182c */
[----:B------:R-:W3:Y:S04]  /*3430*/  LDSM.16.M88.4 R20, [R191+0x4800] ;  /* 0x00480000bf14783b */ /* 0x000ee80000000200 */
[----:B------:R-:W-:Y:S03]  /*3440*/  LDSM.16.M88.4 R64, [R187+0x10000] ;  /* 0x01000000bb40783b */ /* 0x000fe60000000200 */
[C---:B----4-:R-:W-:Y:S08]  /*3450*/  HMMA.16816.F32.BF16 R72, R36.reuse, R48, R72 ;  /* 0x000000302448723c */ /* 0x050ff00000041848 */
[C---:B------:R-:W-:Y:S01]  /*3460*/  HMMA.16816.F32.BF16 R40, R36.reuse, R50, R40 ;  /* 0x000000322428723c */ /* 0x040fe20000041828 */
[----:B------:R-:W4:Y:S07]  /*3470*/  LDSM.16.M88.4 R48, [R190+0x8000] ;  /* 0x00800000be30783b */ /* 0x000f2e0000000200 */
[C---:B-----5:R-:W-:Y:S08]  /*3480*/  HMMA.16816.F32.BF16 R8, R36.reuse, R32, R8 ;  /* 0x000000202408723c */ /* 0x060ff00000041808 */
[----:B------:R-:W-:Y:S01]  /*3490*/  HMMA.16816.F32.BF16 R56, R36, R34, R56 ;  /* 0x000000222438723c */ /* 0x000fe20000041838 */
[----:B------:R-:W5:Y:S07]  /*34a0*/  LDSM.16.M88.4 R32, [R191+0x5800] ;  /* 0x00580000bf20783b */ /* 0x000f6e0000000200 */
[----:B-1----:R-:W-:Y:S08]  /*34b0*/  HMMA.16816.F32.BF16 R16, R60, R28, R16 ;  /* 0x0000001c3c10723c */ /* 0x002ff00000041810 */
[C---:B------:R-:W-:Y:S08]  /*34c0*/  HMMA.16816.F32.BF16 R68, R36.reuse, R52, R68 ;  /* 0x000000342444723c */ /* 0x040ff00000041844 */
[----:B------:R-:W-:Y:S01]  /*34d0*/  HMMA.16816.F32.BF16 R44, R36, R54, R44 ;  /* 0x00000036242c723c */ /* 0x000fe2000004182c */
[----:B------:R-:W-:Y:S04]  /*34e0*/  LDSM.16.M88.4 R52, [R189+0x8000] ;  /* 0x00800000bd34783b */ /* 0x000fe80000000200 */
[----:B------:R-:W-:Y:S03]  /*34f0*/  LDSM.16.M88.4 R36, [R187+0x11000] ;  /* 0x01100000bb24783b */ /* 0x000fe60000000200 */
[C---:B--2---:R-:W-:Y:S01]  /*3500*/  HMMA.16816.F32.BF16 R76, R60.reuse, R24, R72 ;  /* 0x000000183c4c723c */ /* 0x044fe20000041848 */
[----:B------:R-:W1:Y:S07]  /*3510*/  LDSM.16.M88.4 R72, [R180+0x4000] ;  /* 0x00400000b448783b */ /* 0x000e6e0000000200 */
[C---:B------:R-:W-:Y:S01]  /*3520*/  HMMA.16816.F32.BF16 R12, R60.reuse, R30, R12 ;  /* 0x0000001e3c0c723c */ /* 0x040fe2000004180c */
[----:B------:R-:W2:Y:S07]  /*3530*/  LDSM.16.M88.4 R28, [R187+0x10800] ;  /* 0x01080000bb1c783b */ /* 0x000eae0000000200 */
[C---:B---3--:R-:W-:Y:S08]  /*3540*/  HMMA.16816.F32.BF16 R8, R60.reuse, R20, R8 ;  /* 0x000000143c08723c */ /* 0x048ff00000041808 */
[----:B------:R-:W-:Y:S01]  /*3550*/  HMMA.16816.F32.BF16 R56, R60, R22, R56 ;  /* 0x000000163c38723c */ /* 0x000fe20000041838 */
[----:B------:R-:W3:Y:S07]  /*3560*/  LDSM.16.M88.4 R20, [R187+0x11800] ;  /* 0x01180000bb14783b */ /* 0x000eee0000000200 */
[----:B----4-:R-:W-:Y:S08]  /*3570*/  HMMA.16816.F32.BF16 R16, R48, R64, R16 ;  /* 0x000000403010723c */ /* 0x010ff00000041810 */
[C---:B-----5:R-:W-:Y:S08]  /*3580*/  HMMA.16816.F32.BF16 R68, R60.reuse, R32, R68 ;  /* 0x000000203c44723c */ /* 0x060ff00000041844 */
[----:B------:R-:W-:Y:S01]  /*3590*/  HMMA.16816.F32.BF16 R40, R60, R26, R40 ;  /* 0x0000001a3c28723c */ /* 0x000fe20000041828 */
[----:B------:R-:W4:Y:S07]  /*35a0*/  LDSM.16.M88.4 R24, [R180+0x4800] ;  /* 0x00480000b418783b */ /* 0x000f2e0000000200 */
[----:B------:R-:W-:Y:S08]  /*35b0*/  HMMA.16816.F32.BF16 R12, R48, R66, R12 ;  /* 0x00000042300c723c */ /* 0x000ff0000004180c */
[----:B------:R-:W-:Y:S08]  /*35c0*/  HMMA.16816.F32.BF16 R44, R60, R34, R44 ;  /* 0x000000223c2c723c */ /* 0x000ff0000004182c */
[----:B-1----:R-:W-:Y:S08]  /*35d0*/  HMMA.16816.F32.BF16 R16, R52, R72, R16 ;  /* 0x000000483410723c */ /* 0x002ff00000041810 */
[C---:B--2---:R-:W-:Y:S07]  /*35e0*/  HMMA.16816.F32.BF16 R8, R48.reuse, R28, R8 ;  /* 0x0000001c3008723c */ /* 0x044fee0000041808 */
[----:B------:R-:W-:Y:S01]  /*35f0*/  IMAD R28, R216, 0x40, R201 ;  /* 0x00000040d81c7824 */ /* 0x000fe200078e02c9 */
[----:B---3--:R-:W-:Y:S01]  /*3600*/  HMMA.16816.F32.BF16 R68, R48, R20, R68 ;  /* 0x000000143044723c */ /* 0x008fe20000041844 */
[----:B------:R-:W-:-:S05]  /*3610*/  IMAD.IADD R29, R3, 0x1, R6 ;  /* 0x00000001031d7824 */ /* 0x000fca00078e0206 */
[-C--:B------:R-:W-:Y:S01]  /*3620*/  IMNMX R210, R29, R4.reuse, PT ;  /* 0x000000041dd27217 */ /* 0x080fe20003800200 */
[--C-:B------:R-:W-:Y:S01]  /*3630*/  IMAD.IADD R21, R6, 0x1, R209.reuse ;  /* 0x0000000106157824 */ /* 0x100fe200078e02d1 */
[----:B------:R-:W-:Y:S01]  /*3640*/  HMMA.16816.F32.BF16 R56, R48, R30, R56 ;  /* 0x0000001e3038723c */ /* 0x000fe20000041838 */
[----:B------:R-:W-:Y:S01]  /*3650*/  IMAD.IADD R209, R2, 0x1, R209 ;  /* 0x0000000102d17824 */ /* 0x000fe200078e02d1 */
[C---:B------:R-:W-:Y:S02]  /*3660*/  IADD3 R2, R28.reuse, 0x1, RZ ;  /* 0x000000011c027810 */ /* 0x040fe40007ffe0ff */
[----:B------:R-:W-:Y:S02]  /*3670*/  IMNMX R208, R21, R4, PT ;  /* 0x0000000415d07217 */ /* 0x000fe40003800200 */
[----:B------:R-:W-:Y:S02]  /*3680*/  IADD3 R4, R28, 0x8, RZ ;  /* 0x000000081c047810 */ /* 0x000fe40007ffe0ff */
[----:B------:R-:W-:Y:S01]  /*3690*/  HMMA.16816.F32.BF16 R12, R52, R74, R12 ;  /* 0x0000004a340c723c */ /* 0x000fe2000004180c */
[----:B------:R-:W-:-:S02]  /*36a0*/  IMNMX R209, RZ, R209, !PT ;  /* 0x000000d1ffd17217 */ /* 0x000fc40007800200 */
[C---:B------:R-:W-:Y:S02]  /*36b0*/  ISETP.GE.AND P6, PT, R2.reuse, R210, PT ;  /* 0x000000d20200720c */ /* 0x040fe40003fc6270 */
[----:B------:R-:W-:Y:S02]  /*36c0*/  ISETP.GE.AND P2, PT, R2, R208, PT ;  /* 0x000000d00200720c */ /* 0x000fe40003f46270 */
[C---:B------:R-:W-:Y:S01]  /*36d0*/  ISETP.GE.AND P0, PT, R28.reuse, R210, PT ;  /* 0x000000d21c00720c */ /* 0x040fe20003f06270 */
[----:B------:R-:W-:Y:S01]  /*36e0*/  HMMA.16816.F32.BF16 R44, R48, R22, R44 ;  /* 0x00000016302c723c */ /* 0x000fe2000004182c */
[----:B------:R-:W1:Y:S01]  /*36f0*/  LDSM.16.M88.4 R20, [R180+0x5000] ;  /* 0x00500000b414783b */ /* 0x000e620000000200 */
[----:B------:R-:W-:Y:S02]  /*3700*/  ISETP.GE.AND P3, PT, R28, R208, PT ;  /* 0x000000d01c00720c */ /* 0x000fe40003f66270 */
[C---:B------:R-:W-:Y:S02]  /*3710*/  ISETP.GE.AND P1, PT, R4.reuse, R210, PT ;  /* 0x000000d20400720c */ /* 0x040fe40003f26270 */
[----:B------:R-:W-:-:S02]  /*3720*/  ISETP.GE.AND P4, PT, R4, R208, PT ;  /* 0x000000d00400720c */ /* 0x000fc40003f86270 */
[C---:B------:R-:W-:Y:S01]  /*3730*/  ISETP.LT.OR P6, PT, R2.reuse, R211, P6 ;  /* 0x000000d30200720c */ /* 0x040fe200037c1670 */
[----:B----4-:R-:W-:Y:S01]  /*3740*/  HMMA.16816.F32.BF16 R8, R52, R24, R8 ;  /* 0x000000183408723c */ /* 0x010fe20000041808 */
[----:B------:R-:W-:Y:S02]  /*3750*/  ISETP.LT.OR P2, PT, R2, R209, P2 ;  /* 0x000000d10200720c */ /* 0x000fe40001741670 */
[C---:B------:R-:W-:Y:S02]  /*3760*/  ISETP.LT.OR P0, PT, R28.reuse, R211, P0 ;  /* 0x000000d31c00720c */ /* 0x040fe40000701670 */
[C---:B------:R-:W-:Y:S02]  /*3770*/  IADD3 R2, R28.reuse, 0x9, RZ ;  /* 0x000000091c027810 */ /* 0x040fe40007ffe0ff */
[----:B------:R-:W-:Y:S01]  /*3780*/  ISETP.LT.OR P3, PT, R28, R209, P3 ;  /* 0x000000d11c00720c */ /* 0x000fe20001f61670 */
[----:B------:R-:W-:Y:S01]  /*3790*/  HMMA.16816.F32.BF16 R76, R48, R36, R76 ;  /* 0x00000024304c723c */ /* 0x000fe2000004184c */
[----:B------:R-:W-:-:S02]  /*37a0*/  ISETP.LT.OR P1, PT, R4, R211, P1 ;  /* 0x000000d30400720c */ /* 0x000fc40000f21670 */
[----:B------:R-:W-:Y:S02]  /*37b0*/  ISETP.LT.OR P4, PT, R4, R209, P4 ;  /* 0x000000d10400720c */ /* 0x000fe40002781670 */
[----:B------:R-:W-:Y:S02]  /*37c0*/  FSEL R3, R16, -INF , !P0 ;  /* 0xff80000010037808 */ /* 0x000fe40004000000 */
[----:B------:R-:W-:Y:S01]  /*37d0*/  IADD3 R4, R28, 0x10, RZ ;  /* 0x000000101c047810 */ /* 0x000fe20007ffe0ff */
[----:B------:R-:W-:Y:S01]  /*37e0*/  HMMA.16816.F32.BF16 R40, R48, R38, R40 ;  /* 0x000000263028723c */ /* 0x000fe20000041828 */
[C---:B------:R-:W-:Y:S02]  /*37f0*/  ISETP.GE.AND P5, PT, R2.reuse, R210, PT ;  /* 0x000000d20200720c */ /* 0x040fe40003fa6270 */
[----:B------:R-:W-:Y:S02]  /*3800*/  ISETP.GE.AND P0, PT, R2, R208, PT ;  /* 0x000000d00200720c */ /* 0x000fe40003f06270 */
[----:B------:R-:W-:-:S02]  /*3810*/  FSEL R24, R18, -INF , !P3 ;  /* 0xff80000012187808 */ /* 0x000fc40005800000 */
[----:B------:R-:W-:Y:S01]  /*3820*/  FSEL R18, R19, -INF , !P2 ;  /* 0xff80000013127808 */ /* 0x000fe20005000000 */
[C---:B------:R-:W-:Y:S01]  /*3830*/  HMMA.16816.F32.BF16 R56, R52.reuse, R26, R56 ;  /* 0x0000001a3438723c */ /* 0x040fe20000041838 */
[C---:B------:R-:W-:Y:S02]  /*3840*/  ISETP.GE.AND P2, PT, R4.reuse, R210, PT ;  /* 0x000000d20400720c */ /* 0x040fe40003f46270 */
[----:B------:R-:W-:Y:S02]  /*3850*/  ISETP.GE.AND P3, PT, R4, R208, PT ;  /* 0x000000d00400720c */ /* 0x000fe40003f66270 */
[C---:B------:R-:W-:Y:S02]  /*3860*/  ISETP.LT.OR P5, PT, R2.reuse, R211, P5 ;  /* 0x000000d30200720c */ /* 0x040fe40002fa1670 */
[----:B------:R-:W-:Y:S01]  /*3870*/  ISETP.LT.OR P0, PT, R2, R209, P0 ;  /* 0x000000d10200720c */ /* 0x000fe20000701670 */
[----:B-1----:R-:W-:Y:S01]  /*3880*/  HMMA.16816.F32.BF16 R76, R52, R20, R76 ;  /* 0x00000014344c723c */ /* 0x002fe2000004184c */
[----:B------:R-:W-:-:S02]  /*3890*/  ISETP.LT.OR P2, PT, R4, R211, P2 ;  /* 0x000000d30400720c */ /* 0x000fc40001741670 */
[----:B------:R-:W-:Y:S02]  /*38a0*/  ISETP.LT.OR P3, PT, R4, R209, P3 ;  /* 0x000000d10400720c */ /* 0x000fe40001f61670 */
[----:B------:R-:W-:Y:S02]  /*38b0*/  FSEL R29, R12, -INF , !P1 ;  /* 0xff8000000c1d7808 */ /* 0x000fe40004800000 */
[----:B------:R-:W-:Y:S01]  /*38c0*/  FSEL R6, R14, -INF , !P4 ;  /* 0xff8000000e067808 */ /* 0x000fe20006000000 */
[----:B------:R-:W-:Y:S01]  /*38d0*/  HMMA.16816.F32.BF16 R40, R52, R22, R40 ;  /* 0x000000163428723c */ /* 0x000fe20000041828 */
[----:B------:R-:W-:Y:S02]  /*38e0*/  FSEL R27, R13, -INF , !P5 ;  /* 0xff8000000d1b7808 */ /* 0x000fe40006800000 */
[----:B------:R-:W-:Y:S02]  /*38f0*/  FSEL R4, R15, -INF , !P0 ;  /* 0xff8000000f047808 */ /* 0x000fe40004000000 */
[----:B------:R-:W1:Y:S01]  /*3900*/  LDSM.16.M88.4 R12, [R180+0x5800] ;  /* 0x00580000b40c783b */ /* 0x000e620000000200 */
[----:B------:R-:W-:Y:S01]  /*3910*/  IADD3 R2, R28, 0x11, RZ ;  /* 0x000000111c027810 */ /* 0x000fe20007ffe0ff */
[----:B------:R-:W-:-:S04]  /*3920*/  DEPBAR.LE SB0, 0x0 ;  /* 0x000080000000791a */ /* 0x000fc80000000000 */
[----:B------:R-:W-:Y:S02]  /*3930*/  FSEL R25, R17, -INF , !P6 ;  /* 0xff80000011197808 */ /* 0x000fe40007000000 */
[C---:B------:R-:W-:Y:S02]  /*3940*/  ISETP.GE.AND P6, PT, R2.reuse, R210, PT ;  /* 0x000000d20200720c */ /* 0x040fe40003fc6270 */
[C---:B------:R-:W-:Y:S02]  /*3950*/  ISETP.GE.AND P1, PT, R2.reuse, R208, PT ;  /* 0x000000d00200720c */ /* 0x040fe40003f26270 */
[C---:B------:R-:W-:Y:S02]  /*3960*/  ISETP.LT.OR P6, PT, R2.reuse, R211, P6 ;  /* 0x000000d30200720c */ /* 0x040fe400037c1670 */
[----:B------:R-:W-:Y:S02]  /*3970*/  ISETP.LT.OR P1, PT, R2, R209, P1 ;  /* 0x000000d10200720c */ /* 0x000fe40000f21670 */
[----:B------:R-:W-:-:S02]  /*3980*/  IADD3 R16, R28, 0x18, RZ ;  /* 0x000000181c107810 */ /* 0x000fc40007ffe0ff */
[----:B------:R-:W-:Y:S02]  /*3990*/  IADD3 R2, R28, 0x19, RZ ;  /* 0x000000191c027810 */ /* 0x000fe40007ffe0ff */
[----:B------:R-:W-:Y:S02]  /*39a0*/  FSEL R17, R8, -INF , !P2 ;  /* 0xff80000008117808 */ /* 0x000fe40005000000 */
[-C--:B------:R-:W-:Y:S02]  /*39b0*/  ISETP.GE.AND P0, PT, R16, R210.reuse, PT ;  /* 0x000000d21000720c */ /* 0x080fe40003f06270 */
[C---:B------:R-:W-:Y:S02]  /*39c0*/  ISETP.GE.AND P5, PT, R2.reuse, R210, PT ;  /* 0x000000d20200720c */ /* 0x040fe40003fa6270 */
[----:B------:R-:W-:Y:S02]  /*39d0*/  ISETP.GE.AND P2, PT, R2, R208, PT ;  /* 0x000000d00200720c */ /* 0x000fe40003f46270 */
[----:B------:R-:W-:-:S02]  /*39e0*/  ISETP.LT.OR P0, PT, R16, R211, P0 ;  /* 0x000000d31000720c */ /* 0x000fc40000701670 */
[C---:B------:R-:W-:Y:S02]  /*39f0*/  ISETP.LT.OR P5, PT, R2.reuse, R211, P5 ;  /* 0x000000d30200720c */ /* 0x040fe40002fa1670 */
[----:B------:R-:W-:Y:S02]  /*3a00*/  ISETP.LT.OR P2, PT, R2, R209, P2 ;  /* 0x000000d10200720c */ /* 0x000fe40001741670 */
[----:B------:R-:W-:Y:S02]  /*3a10*/  IADD3 R2, R28, 0x21, RZ ;  /* 0x000000211c027810 */ /* 0x000fe40007ffe0ff */
[----:B------:R-:W-:Y:S02]  /*3a20*/  FSEL R19, R9, -INF , !P6 ;  /* 0xff80000009137808 */ /* 0x000fe40007000000 */
[----:B------:R-:W-:Y:S02]  /*3a30*/  FSEL R9, R56, -INF , !P0 ;  /* 0xff80000038097808 */ /* 0x000fe40004000000 */
[C---:B------:R-:W-:Y:S01]  /*3a40*/  ISETP.GE.AND P6, PT, R2.reuse, R210, PT ;  /* 0x000000d20200720c */ /* 0x040fe20003fc6270 */
[----:B-1----:R-:W-:Y:S01]  /*3a50*/  HMMA.16816.F32.BF16 R44, R52, R14, R44 ;  /* 0x0000000e342c723c */ /* 0x002fe2000004182c */
[----:B------:R-:W-:Y:S01]  /*3a60*/  BAR.SYNC.DEFER_BLOCKING 0x0 ;  /* 0x0000000000007b1d */ /* 0x000fe20000010000 */
[----:B------:R-:W-:-:S02]  /*3a70*/  ISETP.GE.AND P0, PT, R2, R208, PT ;  /* 0x000000d00200720c */ /* 0x000fc40003f06270 */
[----:B------:R-:W-:Y:S02]  /*3a80*/  IADD3 R21, R28, 0x28, RZ ;  /* 0x000000281c157810 */ /* 0x000fe40007ffe0ff */
[C---:B------:R-:W-:Y:S02]  /*3a90*/  ISETP.LT.OR P6, PT, R2.reuse, R211, P6 ;  /* 0x000000d30200720c */ /* 0x040fe400037c1670 */
[----:B------:R-:W-:Y:S01]  /*3aa0*/  ISETP.LT.OR P0, PT, R2, R209, P0 ;  /* 0x000000d10200720c */ /* 0x000fe20000701670 */
[----:B------:R-:W-:Y:S01]  /*3ab0*/  HMMA.16816.F32.BF16 R68, R52, R12, R68 ;  /* 0x0000000c3444723c */ /* 0x000fe20000041844 */
[----:B------:R-:W-:Y:S02]  /*3ac0*/  FSEL R2, R59, -INF , !P2 ;  /* 0xff8000003b027808 */ /* 0x000fe40005000000 */
[----:B------:R-:W-:Y:S02]  /*3ad0*/  ISETP.GE.AND P2, PT, R21, R210, PT ;  /* 0x000000d21500720c */ /* 0x000fe40003f46270 */
[----:B------:R-:W-:-:S02]  /*3ae0*/  ISETP.GE.AND P4, PT, R16, R208, PT ;  /* 0x000000d01000720c */ /* 0x000fc40003f86270 */
[----:B------:R-:W-:Y:S02]  /*3af0*/  ISETP.LT.OR P2, PT, R21, R211, P2 ;  /* 0x000000d31500720c */ /* 0x000fe40001741670 */
[----:B------:R-:W-:Y:S02]  /*3b00*/  ISETP.LT.OR P4, PT, R16, R209, P4 ;  /* 0x000000d11000720c */ /* 0x000fe40002781670 */
[C---:B------:R-:W-:Y:S02]  /*3b10*/  IADD3 R20, R28.reuse, 0x29, RZ ;  /* 0x000000291c147810 */ /* 0x040fe40007ffe0ff */
[----:B------:R-:W-:Y:S02]  /*3b20*/  IADD3 R12, R28, 0x31, RZ ;  /* 0x000000311c0c7810 */ /* 0x000fe40007ffe0ff */
[----:B------:R-:W-:Y:S02]  /*3b30*/  FSEL R16, R10, -INF , !P3 ;  /* 0xff8000000a107808 */ /* 0x000fe40005800000 */
[----:B------:R-:W-:-:S02]  /*3b40*/  FSEL R10, R11, -INF , !P1 ;  /* 0xff8000000b0a7808 */ /* 0x000fc40004800000 */
[----:B------:R-:W-:Y:S02]  /*3b50*/  FSEL R11, R57, -INF , !P5 ;  /* 0xff800000390b7808 */ /* 0x000fe40006800000 */
[----:B------:R-:W-:Y:S02]  /*3b60*/  FSEL R161, R77, -INF , !P6 ;  /* 0xff8000004da17808 */ /* 0x000fe40007000000 */
[----:B------:R-:W-:Y:S02]  /*3b70*/  FSEL R167, R40, -INF , !P2 ;  /* 0xff80000028a77808 */ /* 0x000fe40005000000 */
[-C--:B------:R-:W-:Y:S02]  /*3b80*/  ISETP.GE.AND P5, PT, R20, R210.reuse, PT ;  /* 0x000000d21400720c */ /* 0x080fe40003fa6270 */
[C---:B------:R-:W-:Y:S02]  /*3b90*/  ISETP.GE.AND P6, PT, R12.reuse, R210, PT ;  /* 0x000000d20c00720c */ /* 0x040fe40003fc6270 */
[----:B------:R-:W-:-:S02]  /*3ba0*/  ISETP.GE.AND P2, PT, R12, R208, PT ;  /* 0x000000d00c00720c */ /* 0x000fc40003f46270 */
[----:B------:R-:W-:Y:S02]  /*3bb0*/  IADD3 R8, R28, 0x20, RZ ;  /* 0x000000201c087810 */ /* 0x000fe40007ffe0ff */
[-C--:B------:R-:W-:Y:S02]  /*3bc0*/  ISETP.LT.OR P5, PT, R20, R211.reuse, P5 ;  /* 0x000000d31400720c */ /* 0x080fe40002fa1670 */
[C---:B------:R-:W-:Y:S02]  /*3bd0*/  ISETP.LT.OR P6, PT, R12.reuse, R211, P6 ;  /* 0x000000d30c00720c */ /* 0x040fe400037c1670 */
[----:B------:R-:W-:Y:S02]  /*3be0*/  ISETP.LT.OR P2, PT, R12, R209, P2 ;  /* 0x000000d10c00720c */ /* 0x000fe40001741670 */
[----:B------:R-:W-:Y:S02]  /*3bf0*/  IADD3 R12, R28, 0x38, RZ ;  /* 0x000000381c0c7810 */ /* 0x000fe40007ffe0ff */
[----:B------:R-:W-:-:S02]  /*3c00*/  ISETP.GE.AND P1, PT, R8, R210, PT ;  /* 0x000000d20800720c */ /* 0x000fc40003f26270 */
[----:B------:R-:W-:Y:S02]  /*3c10*/  FSEL R163, R41, -INF , !P5 ;  /* 0xff80000029a37808 */ /* 0x000fe40006800000 */
[----:B------:R-:W-:Y:S02]  /*3c20*/  ISETP.GE.AND P5, PT, R12, R210, PT ;  /* 0x000000d20c00720c */ /* 0x000fe40003fa6270 */
[C---:B------:R-:W-:Y:S02]  /*3c30*/  ISETP.GE.AND P3, PT, R8.reuse, R208, PT ;  /* 0x000000d00800720c */ /* 0x040fe40003f66270 */
[-C--:B------:R-:W-:Y:S02]  /*3c40*/  ISETP.LT.OR P1, PT, R8, R211.reuse, P1 ;  /* 0x000000d30800720c */ /* 0x080fe40000f21670 */
[----:B------:R-:W-:Y:S02]  /*3c50*/  IADD3 R13, R28, 0x30, RZ ;  /* 0x000000301c0d7810 */ /* 0x000fe40007ffe0ff */
[----:B------:R-:W-:-:S02]  /*3c60*/  ISETP.LT.OR P5, PT, R12, R211, P5 ;  /* 0x000000d30c00720c */ /* 0x000fc40002fa1670 */
[----:B------:R-:W-:Y:S02]  /*3c70*/  ISETP.LT.OR P3, PT, R8, R209, P3 ;  /* 0x000000d10800720c */ /* 0x000fe40001f61670 */
[----:B------:R-:W-:Y:S02]  /*3c80*/  FSEL R8, R58, -INF , !P4 ;  /* 0xff8000003a087808 */ /* 0x000fe40006000000 */
[----:B------:R-:W-:Y:S02]  /*3c90*/  FSEL R169, R76, -INF , !P1 ;  /* 0xff8000004ca97808 */ /* 0x000fe40004800000 */
[----:B------:R-:W-:Y:S02]  /*3ca0*/  FSEL R218, R79, -INF , !P0 ;  /* 0xff8000004fda7808 */ /* 0x000fe40004000000 */
[-C--:B------:R-:W-:Y:S02]  /*3cb0*/  ISETP.GE.AND P4, PT, R21, R208.reuse, PT ;  /* 0x000000d01500720c */ /* 0x080fe40003f86270 */
[----:B------:R-:W-:-:S02]  /*3cc0*/  ISETP.GE.AND P1, PT, R20, R208, PT ;  /* 0x000000d01400720c */ /* 0x000fc40003f26270 */
[----:B------:R-:W-:Y:S02]  /*3cd0*/  ISETP.GE.AND P0, PT, R13, R210, PT ;  /* 0x000000d20d00720c */ /* 0x000fe40003f06270 */
[----:B------:R-:W-:Y:S02]  /*3ce0*/  FSEL R143, R44, -INF , !P5 ;  /* 0xff8000002c8f7808 */ /* 0x000fe40006800000 */
[----:B------:R-:W-:Y:S02]  /*3cf0*/  ISETP.GT.AND P5, PT, R216, R198, PT ;  /* 0x000000c6d800720c */ /* 0x000fe40003fa4270 */
[-C--:B------:R-:W-:Y:S02]  /*3d00*/  ISETP.LT.OR P4, PT, R21, R209.reuse, P4 ;  /* 0x000000d11500720c */ /* 0x080fe40002781670 */
[----:B------:R-:W-:Y:S02]  /*3d10*/  ISETP.LT.OR P1, PT, R20, R209, P1 ;  /* 0x000000d11400720c */ /* 0x000fe40000f21670 */
[----:B------:R-:W-:-:S02]  /*3d20*/  ISETP.LT.OR P0, PT, R13, R211, P0 ;  /* 0x000000d30d00720c */ /* 0x000fc40000701670 */
[----:B------:R-:W-:Y:S02]  /*3d30*/  IADD3 R28, R28, 0x39, RZ ;  /* 0x000000391c1c7810 */ /* 0x000fe40007ffe0ff */
[----:B------:R-:W-:Y:S02]  /*3d40*/  FSEL R162, R78, -INF , !P3 ;  /* 0xff8000004ea27808 */ /* 0x000fe40005800000 */
[----:B------:R-:W-:Y:S02]  /*3d50*/  FSEL R168, R42, -INF , !P4 ;  /* 0xff8000002aa87808 */ /* 0x000fe40006000000 */
[----:B------:R-:W-:Y:S02]  /*3d60*/  FSEL R170, R43, -INF , !P1 ;  /* 0xff8000002baa7808 */ /* 0x000fe40004800000 */
[----:B------:R-:W-:Y:S02]  /*3d70*/  FSEL R217, R68, -INF , !P0 ;  /* 0xff80000044d97808 */ /* 0x000fe40004000000 */
[----:B------:R-:W-:-:S02]  /*3d80*/  ISETP.GE.AND P3, PT, R13, R208, PT ;  /* 0x000000d00d00720c */ /* 0x000fc40003f66270 */
[----:B------:R-:W-:Y:S02]  /*3d90*/  ISETP.GE.AND P4, PT, R28, R210, PT ;  /* 0x000000d21c00720c */ /* 0x000fe40003f86270 */
[-C--:B------:R-:W-:Y:S02]  /*3da0*/  ISETP.GE.AND P1, PT, R12, R208.reuse, PT ;  /* 0x000000d00c00720c */ /* 0x080fe40003f26270 */
[----:B------:R-:W-:Y:S02]  /*3db0*/  ISETP.GE.AND P0, PT, R28, R208, PT ;  /* 0x000000d01c00720c */ /* 0x000fe40003f06270 */
[-C--:B------:R-:W-:Y:S02]  /*3dc0*/  ISETP.LT.OR P3, PT, R13, R209.reuse, P3 ;  /* 0x000000d10d00720c */ /* 0x080fe40001f61670 */
[----:B------:R-:W-:Y:S02]  /*3dd0*/  ISETP.LT.OR P1, PT, R12, R209, P1 ;  /* 0x000000d10c00720c */ /* 0x000fe40000f21670 */
        /* <DEDUP_REMOVED lines=9> */
[----:B------:R-:W-:Y:S01]  /*3e70*/  IADD3 R15, R133, -0x2, RZ ;  /* 0xfffffffe850f7810 */ /* 0x000fe20007ffe0ff */
        /* <DEDUP_REMOVED lines=54> */
.L_x_325:
[----:B------:R-:W-:Y:S05]  /*41e0*/  BSYNC B0 ;  /* 0x0000000000007941 */ /* 0x000fea0003800000 */
.L_x_324:
[----:B------:R-:W0:Y:S02]  /*41f0*/  LDGDEPBAR ;  /* 0x00000000000079af */ /* 0x000e240000000000 */
.L_x_323:
[----:B-1----:R-:W-:Y:S02]  /*4200*/  FMNMX.FTZ R20, R3, R25, !PT ;  /* 0x0000001903147209 */ /* 0x002fe40007810000 */
        /* <DEDUP_REMOVED lines=74> */
[--C-:B------:R-:W-:Y:S01]  /*46b0*/  FFMA.FTZ R159, R6, c[0x0][0x23c], -R165.reuse ;  /* 0x00008f00069f7a23 */ /* 0x100fe200000108a5 */
[----:B------:R-:W-:Y:S01]  /*46c0*/  LDSM.16.MT88.4 R24, [R186+0x14800] ;  /* 0x01480000ba18783b */ /* 0x000fe20000004200 */
[--C-:B------:R-:W-:Y:S01]  /*46d0*/  FFMA.FTZ R148, R4, c[0x0][0x23c], -R165.reuse ;  /* 0x00008f0004947a23 */ /* 0x100fe200000108a5 */
[----:B------:R-:W-:Y:S01]  /*46e0*/  MUFU.EX2 R150, R150 ;  /* 0x0000009600967308 */ /* 0x000fe20000000800 */
[----:B------:R-:W-:Y:S01]  /*46f0*/  FFMA.FTZ R0, R11, c[0x0][0x23c], -R166 ;  /* 0x00008f000b007a23 */ /* 0x000fe200000108a6 */
[----:B------:R-:W1:Y:S01]  /*4700*/  LDSM.16.MT88.4 R4, [R184+0x16000] ;  /* 0x01600000b804783b */ /* 0x000e620000004200 */
[--C-:B------:R-:W-:Y:S02]  /*4710*/  FFMA.FTZ R151, R16, c[0x0][0x23c], -R165.reuse ;  /* 0x00008f0010977a23 */ /* 0x100fe400000108a5 */
[--C-:B------:R-:W-:Y:S01]  /*4720*/  FFMA.FTZ R144, R10, c[0x0][0x23c], -R165.reuse ;  /* 0x00008f000a907a23 */ /* 0x100fe200000108a5 */
[----:B------:R-:W-:Y:S01]  /*4730*/  LDSM.16.MT88.4 R16, [R185+0x14800] ;  /* 0x01480000b910783b */ /* 0x000fe20000004200 */
[--C-:B------:R-:W-:Y:S01]  /*4740*/  FFMA.FTZ R149, R8, c[0x0][0x23c], -R165.reuse ;  /* 0x00008f0008957a23 */ /* 0x100fe200000108a5 */
[----:B------:R-:W3:Y:S01]  /*4750*/  MUFU.EX2 R147, R147 ;  /* 0x0000009300937308 */ /* 0x000ee20000000800 */
[----:B--2---:R-:W-:Y:S01]  /*4760*/  F2FP.BF16.PACK_AB R96, R152, R155 ;  /* 0x0000009b9860723e */ /* 0x004fe200000010ff */
[----:B------:R-:W2:Y:S01]  /*4770*/  LDSM.16.MT88.4 R8, [R188+0x14800] ;  /* 0x01480000bc08783b */ /* 0x000ea20000004200 */
[----:B------:R-:W-:-:S02]  /*4780*/  FFMA.FTZ R2, R2, c[0x0][0x23c], -R165 ;  /* 0x00008f0002027a23 */ /* 0x000fc400000108a5 */
[--C-:B------:R-:W-:Y:S02]  /*4790*/  FFMA.FTZ R156, R169, c[0x0][0x23c], -R166.reuse ;  /* 0x00008f00a99c7a23 */ /* 0x100fe400000108a6 */
[--C-:B------:R-:W-:Y:S01]  /*47a0*/  FFMA.FTZ R158, R167, c[0x0][0x23c], -R166.reuse ;  /* 0x00008f00a79e7a23 */ /* 0x100fe200000108a6 */
[----:B------:R-:W-:Y:S01]  /*47b0*/  MUFU.EX2 R154, R154 ;  /* 0x0000009a009a7308 */ /* 0x000fe20000000800 */
[--C-:B------:R-:W-:Y:S02]  /*47c0*/  FFMA.FTZ R161, R161, c[0x0][0x23c], -R166.reuse ;  /* 0x00008f00a1a17a23 */ /* 0x100fe400000108a6 */
[----:B------:R-:W-:Y:S02]  /*47d0*/  FFMA.FTZ R163, R163, c[0x0][0x23c], -R166 ;  /* 0x00008f00a3a37a23 */ /* 0x000fe400000108a6 */
[--C-:B------:R-:W-:Y:S02]  /*47e0*/  FFMA.FTZ R162, R162, c[0x0][0x23c], -R165.reuse ;  /* 0x00008f00a2a27a23 */ /* 0x100fe400000108a5 */
        /* <DEDUP_REMOVED lines=14> */
[----:B------:R-:W-:Y:S02]  /*48d0*/  FFMA.FTZ R166, R141, c[0x0][0x23c], -R166 ;  /* 0x00008f008da67a23 */ /* 0x000fe400000108a6 */
[----:B------:R-:W-:Y:S01]  /*48e0*/  FFMA.FTZ R165, R160, c[0x0][0x23c], -R165 ;  /* 0x00008f00a0a57a23 */ /* 0x000fe200000108a5 */
[----:B------:R-:W-:Y:S01]  /*48f0*/  LDSM.16.MT88.4 R140, [R186+0x13800] ;  /* 0x01380000ba8c783b */ /* 0x000fe20000004200 */
[----:B------:R-:W-:Y:S01]  /*4900*/  MUFU.EX2 R153, R153 ;  /* 0x0000009900997308 */ /* 0x000fe20000000800 */
[----:B------:R-:W-:Y:S02]  /*4910*/  FADD.FTZ R155, R155, R152 ;  /* 0x000000989b9b7221 */ /* 0x000fe40000010000 */
[----:B------:R-:W-:Y:S02]  /*4920*/  FADD.FTZ R154, R154, R157 ;  /* 0x0000009d9a9a7221 */ /* 0x000fe40000010000 */
[----:B------:R-:W-:Y:S01]  /*4930*/  FADD.FTZ R150, R150, R155 ;  /* 0x0000009b96967221 */ /* 0x000fe20000010000 */
[----:B---3--:R-:W-:-:S02]  /*4940*/  F2FP.BF16.PACK_AB R99, R148, R159 ;  /* 0x0000009f9463723e */ /* 0x008fc400000010ff */
[----:B------:R-:W3:Y:S01]  /*4950*/  MUFU.EX2 R146, R146 ;  /* 0x0000009200927308 */ /* 0x000ee20000000800 */
        /* <DEDUP_REMOVED lines=185> */
[----:B------:R-:W-:-:S04]  /*54f0*/  DEPBAR.LE SB0, 0x0 ;  /* 0x000080000000791a */ /* 0x000fc80000000000 */
[----:B------:R-:W-:Y:S01]  /*5500*/  IADD3 R219, R133, -0x2, RZ ;  /* 0xfffffffe85db7810 */ /* 0x000fe20007ffe0ff */
[----:B------:R-:W-:Y:S01]  /*5510*/  BAR.SYNC.DEFER_BLOCKING 0x0 ;  /* 0x0000000000007b1d */ /* 0x000fe20000010000 */
[----:B------:R-:W-:Y:S02]  /*5520*/  ISETP.GE.AND P4, PT, R212, c[0x0][0x220], PT ;  /* 0x00008800d4007a0c */ /* 0x000fe40003f86270 */
[----:B------:R-:W-:Y:S01]  /*5530*/  ISETP.GE.AND P3, PT, R197, c[0x0][0x220], PT ;  /* 0x00008800c5007a0c */ /* 0x000fe20003f66270 */
[C---:B------:R-:W-:Y:S01]  /*5540*/  IMAD R0, R219.reuse, UR8, RZ ;  /* 0x00000008db007c24 */ /* 0x040fe2000f8e02ff */
[----:B------:R-:W-:Y:S01]  /*5550*/  ISETP.GE.AND P2, PT, R196, c[0x0][0x220], PT ;  /* 0x00008800c4007a0c */ /* 0x000fe20003f46270 */
[----:B------:R-:W-:Y:S01]  /*5560*/  IMAD.WIDE.U32 R6, R219, UR14, R214 ;  /* 0x0000000edb067c25 */ /* 0x000fe2000f8e00d6 */
[----:B------:R-:W-:-:S05]  /*5570*/  SHF.R.S32.HI R5, RZ, 0x1f, R219 ;  /* 0x0000001fff057819 */ /* 0x000fca00000114db */
[----:B------:R-:W-:Y:S01]  /*5580*/  IMAD R0, R5, UR14, R0 ;  /* 0x0000000e05007c24 */ /* 0x000fe2000f8e0200 */
[C---:B------:R-:W-:Y:S02]  /*5590*/  IADD3 R5, P5, R6.reuse, UR15, RZ ;  /* 0x0000000f06057c10 */ /* 0x040fe4000ffbe0ff */
[C---:B------:R-:W-:Y:S01]  /*55a0*/  @!P4 LEA R8, P6, R6.reuse, c[0x0][0x170], 0x1 ;  /* 0x00005c000608ca11 */ /* 0x040fe200078c08ff */
[----:B------:R-:W-:Y:S01]  /*55b0*/  IMAD.IADD R0, R7, 0x1, R0 ;  /* 0x0000000107007824 */ /* 0x000fe200078e0200 */
[C---:B------:R-:W-:Y:S02]  /*55c0*/  @!P3 LEA R16, P1, R6.reuse, c[0x0][0x170], 0x1 ;  /* 0x00005c000610ba11 */ /* 0x040fe400078208ff */
[C---:B------:R-:W-:Y:S02]  /*55d0*/  @!P2 LEA R10, P0, R6.reuse, c[0x0][0x170], 0x1 ;  /* 0x00005c00060aaa11 */ /* 0x040fe400078008ff */
[C-C-:B------:R-:W-:Y:S02]  /*55e0*/  @!P4 LEA.HI.X R9, R6.reuse, c[0x0][0x174], R0.reuse, 0x1, P6 ;  /* 0x00005d000609ca11 */ /* 0x140fe400030f0c00 */
[C-C-:B------:R-:W-:Y:S01]  /*55f0*/  @!P3 LEA.HI.X R17, R6.reuse, c[0x0][0x174], R0.reuse, 0x1, P1 ;  /* 0x00005d000611ba11 */ /* 0x140fe200008f0c00 */
[----:B------:R-:W-:Y:S01]  /*5600*/  @P4 STS.128 [R202+0x12000], RZ ;  /* 0x012000ffca004388 */ /* 0x000fe20000000c00 */
[----:B------:R-:W-:-:S02]  /*5610*/  @!P2 LEA.HI.X R11, R6, c[0x0][0x174], R0, 0x1, P0 ;  /* 0x00005d00060baa11 */ /* 0x000fc400000f0c00 */
[C---:B------:R-:W-:Y:S01]  /*5620*/  @!P4 LEA R6, P0, R5.reuse, c[0x0][0x170], 0x1 ;  /* 0x00005c000506ca11 */ /* 0x040fe200078008ff */
[----:B------:R-:W-:Y:S01]  /*5630*/  @!PT LDS RZ, [RZ] ;  /* 0x00000000fffff984 */ /* 0x000fe20000000800 */
[----:B------:R-:W-:Y:S01]  /*5640*/  @!PT LDS RZ, [RZ] ;  /* 0x00000000fffff984 */ /* 0x000fe20000000800 */
[----:B------:R-:W-:Y:S01]  /*5650*/  @!PT LDS RZ, [RZ] ;  /* 0x00000000fffff984 */ /* 0x000fe20000000800 */
[----:B------:R1:W-:Y:S01]  /*5660*/  @!P4 LDGSTS.E.BYPASS.LTC128B.128 [R202+0x12000], [R8.64] ;  /* 0x1200000008cacfae */ /* 0x0003e2000b901d4c */
[----:B------:R-:W-:Y:S02]  /*5670*/  IADD3.X R0, R0, UR5, RZ, P5, !PT ;  /* 0x0000000500007c10 */ /* 0x000fe4000affe4ff */
        /* <DEDUP_REMOVED lines=8> */
[----:B------:R-:W-:-:S02]  /*5700*/  @!P3 LEA.HI.X R25, R5, c[0x0][0x174], R0, 0x1, P5 ;  /* 0x00005d000519ba11 */ /* 0x000fc400028f0c00 */
[----:B------:R-:W-:Y:S01]  /*5710*/  @!P2 LEA.HI.X R5, R5, c[0x0][0x174], R0, 0x1, P1 ;  /* 0x00005d000505aa11 */ /* 0x000fe200008f0c00 */
[----:B------:R-:W-:Y:S01]  /*5720*/  @P2 STS.128 [R202+0x16000], RZ ;  /* 0x016000ffca002388 */ /* 0x000fe20000000c00 */
[----:B------:R-:W-:-:S03]  /*5730*/  IMAD R0, R219, 0x40, R201 ;  /* 0x00000040db007824 */ /* 0x000fc600078e02c9 */
[----:B------:R-:W-:Y:S01]  /*5740*/  @!PT LDS RZ, [RZ] ;  /* 0x00000000fffff984 */ /* 0x000fe20000000800 */
[----:B------:R-:W-:Y:S01]  /*5750*/  @!PT LDS RZ, [RZ] ;  /* 0x00000000fffff984 */ /* 0x000fe20000000800 */
[----:B------:R-:W-:Y:S01]  /*5760*/  @!PT LDS RZ, [RZ] ;  /* 0x00000000fffff984 */ /* 0x000fe20000000800 */
[----:B------:R1:W-:Y:S02]  /*5770*/  @!P2 LDGSTS.E.BYPASS.LTC128B.128 [R202+0x16000], [R10.64+0x100] ;  /* 0x160001000acaafae */ /* 0x0003e4000b901d4c */
[C---:B------:R-:W-:Y:S02]  /*5780*/  IADD3 R2, R0.reuse, 0x1, RZ ;  /* 0x0000000100027810 */ /* 0x040fe40007ffe0ff */
[----:B------:R-:W-:Y:S01]  /*5790*/  @P4 STS.128 [R202+0x13000], RZ ;  /* 0x013000ffca004388 */ /* 0x000fe20000000c00 */
[-C--:B------:R-:W-:Y:S02]  /*57a0*/  ISETP.GE.AND P6, PT, R0, R210.reuse, PT ;  /* 0x000000d20000720c */ /* 0x080fe40003fc6270 */
[C---:B------:R-:W-:Y:S01]  /*57b0*/  ISETP.GE.AND P5, PT, R2.reuse, R210, PT ;  /* 0x000000d20200720c */ /* 0x040fe20003fa6270 */
[----:B------:R-:W-:Y:S01]  /*57c0*/  @!PT LDS RZ, [RZ] ;  /* 0x00000000fffff984 */ /* 0x000fe20000000800 */
[----:B------:R-:W-:Y:S01]  /*57d0*/  @!PT LDS RZ, [RZ] ;  /* 0x00000000fffff984 */ /* 0x000fe20000000800 */
[----:B------:R-:W-:Y:S01]  /*57e0*/  @!PT LDS RZ, [RZ] ;  /* 0x00000000fffff984 */ /* 0x000fe20000000800 */
[----:B------:R3:W-:Y:S01]  /*57f0*/  @!P4 LDGSTS.E.BYPASS.LTC128B.128 [R202+0x13000], [R6.64] ;  /* 0x1300000006cacfae */ /* 0x0007e2000b901d4c */
[-C--:B------:R-:W-:Y:S02]  /*5800*/  ISETP.GE.AND P0, PT, R2, R208.reuse, PT ;  /* 0x000000d00200720c */ /* 0x080fe40003f06270 */
[----:B------:R-:W-:Y:S01]  /*5810*/  ISETP.GE.AND P1, PT, R0, R208, PT ;  /* 0x000000d00000720c */ /* 0x000fe20003f26270 */
[----:B------:R-:W-:Y:S01]  /*5820*/  @P3 STS.128 [R202+0x15000], RZ ;  /* 0x015000ffca003388 */ /* 0x000fe20000000c00 */
[----:B------:R-:W-:-:S02]  /*5830*/  ISETP.LT.OR P5, PT, R2, R211, P5 ;  /* 0x000000d30200720c */ /* 0x000fc40002fa1670 */
[----:B------:R-:W-:Y:S01]  /*5840*/  ISETP.LT.OR P0, PT, R2, R209, P0 ;  /* 0x000000d10200720c */ /* 0x000fe20000701670 */
[----:B------:R-:W-:Y:S01]  /*5850*/  @!PT LDS RZ, [RZ] ;  /* 0x00000000fffff984 */ /* 0x000fe20000000800 */
[----:B------:R-:W-:Y:S01]  /*5860*/  @!PT LDS RZ, [RZ] ;  /* 0x00000000fffff984 */ /* 0x000fe20000000800 */
[----:B------:R-:W-:Y:S01]  /*5870*/  @!PT LDS RZ, [RZ] ;  /* 0x00000000fffff984 */ /* 0x000fe20000000800 */
[----:B------:R4:W-:Y:S01]  /*5880*/  @!P3 LDGSTS.E.BYPASS.LTC128B.128 [R202+0x15000], [R24.64+0x80] ;  /* 0x1500008018cabfae */ /* 0x0009e2000b901d4c */
[C---:B------:R-:W-:Y:S02]  /*5890*/  ISETP.LT.OR P6, PT, R0.reuse, R211, P6 ;  /* 0x000000d30000720c */ /* 0x040fe400037c1670 */
[C---:B------:R-:W-:Y:S01]  /*58a0*/  ISETP.LT.OR P1, PT, R0.reuse, R209, P1 ;  /* 0x000000d10000720c */ /* 0x040fe20000f21670 */
[----:B------:R-:W-:Y:S01]  /*58b0*/  @P2 STS.128 [R202+0x17000], RZ ;  /* 0x017000ffca002388 */ /* 0x000fe20000000c00 */
[----:B------:R-:W-:-:S03]  /*58c0*/  IADD3 R2, R0, 0x9, RZ ;  /* 0x0000000900027810 */ /* 0x000fc60007ffe0ff */
[----:B------:R-:W-:Y:S01]  /*58d0*/  @!PT LDS RZ, [RZ] ;  /* 0x00000000fffff984 */ /* 0x000fe20000000800 */
[----:B------:R-:W-:Y:S01]  /*58e0*/  @!PT LDS RZ, [RZ] ;  /* 0x00000000fffff984 */ /* 0x000fe20000000800 */
[----:B------:R-:W-:Y:S01]  /*58f0*/  @!PT LDS RZ, [RZ] ;  /* 0x00000000fffff984 */ /* 0x000fe20000000800 */
[----:B------:R3:W-:Y:S04]  /*5900*/  @!P2 LDGSTS.E.BYPASS.LTC128B.128 [R202+0x17000], [R4.64+0x100] ;  /* 0x1700010004caafae */ /* 0x0007e8000b901d4c */
[----:B------:R-:W-:Y:S04]  /*5910*/  LDSM.16.M88.4 R140, [R194] ;  /* 0x00000000c28c783b */ /* 0x000fe80000000200 */
[----:B------:R-:W2:Y:S04]  /*5920*/  LDSM.16.M88.4 R12, [R193+0xc000] ;  /* 0x00c00000c10c783b */ /* 0x000ea80000000200 */
[----:B------:R-:W-:Y:S04]  /*5930*/  LDSM.16.M88.4 R20, [R192] ;  /* 0x00000000c014783b */ /* 0x000fe80000000200 */
[----:B------:R-:W-:Y:S04]  /*5940*/  LDSM.16.M88.4 R228, [R191] ;  /* 0x00000000bfe4783b */ /* 0x000fe80000000200 */
[----:B------:R-:W5:Y:S04]  /*5950*/  LDSM.16.M88.4 R156, [R193+0xc800] ;  /* 0x00c80000c19c783b */ /* 0x000f680000000200 */
[----:B------:R-:W4:Y:S04]  /*5960*/  LDSM.16.M88.4 R148, [R193+0xd000] ;  /* 0x00d00000c194783b */ /* 0x000f280000000200 */
[----:B-1----:R-:W1:Y:S04]  /*5970*/  LDSM.16.M88.4 R8, [R193+0xd800] ;  /* 0x00d80000c108783b */ /* 0x002e680000000200 */
[----:B---3--:R-:W-:Y:S04]  /*5980*/  LDSM.16.M88.4 R4, [R190] ;  /* 0x00000000be04783b */ /* 0x008fe80000000200 */
[----:B------:R-:W3:Y:S04]  /*5990*/  LDSM.16.M88.4 R224, [R187+0xc000] ;  /* 0x00c00000bbe0783b */ /* 0x000ee80000000200 */
[----:B------:R-:W1:Y:S04]  /*59a0*/  LDSM.16.M88.4 R164, [R183] ;  /* 0x00000000b7a4783b */ /* 0x000e680000000200 */
[----:B------:R-:W1:Y:S01]  /*59b0*/  LDSM.16.M88.4 R136, [R182] ;  /* 0x00000000b688783b */ /* 0x000e620000000200 */
[C---:B--2---:R-:W-:Y:S03]  /*59c0*/  HMMA.16816.F32.BF16 R16, R140.reuse, R12, RZ ;  /* 0x0000000c8c10723c */ /* 0x044fe600000418ff */
[----:B------:R-:W2:Y:S04]  /*59d0*/  LDSM.16.M88.4 R28, [R181] ;  /* 0x00000000b51c783b */ /* 0x000ea80000000200 */
[----:B------:R-:W-:Y:S01]  /*59e0*/  LDSM.16.M88.4 R232, [R180] ;  /* 0x00000000b4e8783b */ /* 0x000fe20000000200 */
[C---:B------:R-:W-:Y:S03]  /*59f0*/  HMMA.16816.F32.BF16 R12, R140.reuse, R14, RZ ;  /* 0x0000000e8c0c723c */ /* 0x040fe600000418ff */
[----:B------:R-:W-:Y:S04]  /*5a00*/  LDSM.16.M88.4 R168, [R187+0xc800] ;  /* 0x00c80000bba8783b */ /* 0x000fe80000000200 */
[----:B------:R-:W-:Y:S01]  /*5a10*/  LDSM.16.M88.4 R32, [R187+0xd000] ;  /* 0x00d00000bb20783b */ /* 0x000fe20000000200 */
[----:B-----5:R-:W-:Y:S03]  /*5a20*/  HMMA.16816.F32.BF16 R160, R140, R156, RZ ;  /* 0x0000009c8ca0723c */ /* 0x020fe600000418ff */
[----:B----4-:R-:W-:Y:S04]  /*5a30*/  LDSM.16.M88.4 R24, [R187+0xd800] ;  /* 0x00d80000bb18783b */ /* 0x010fe80000000200 */
[----:B------:R-:W0:Y:S01]  /*5a40*/  LDGDEPBAR ;  /* 0x00000000000079af */ /* 0x000e220000000000 */
[----:B------:R-:W-:Y:S08]  /*5a50*/  HMMA.16816.F32.BF16 R16, R20, R228, R16 ;  /* 0x000000e41410723c */ /* 0x000ff00000041810 */
[C---:B------:R-:W-:Y:S08]  /*5a60*/  HMMA.16816.F32.BF16 R152, R140.reuse, R148, RZ ;  /* 0x000000948c98723c */ /* 0x040ff000000418ff */
[C---:B------:R-:W-:Y:S08]  /*5a70*/  HMMA.16816.F32.BF16 R156, R140.reuse, R158, RZ ;  /* 0x0000009e8c9c723c */ /* 0x040ff000000418ff */
[C---:B------:R-:W-:Y:S08]  /*5a80*/  HMMA.16816.F32.BF16 R148, R140.reuse, R150, RZ ;  /* 0x000000968c94723c */ /* 0x040ff000000418ff */
[----:B-1----:R-:W-:Y:S08]  /*5a90*/  HMMA.16816.F32.BF16 R144, R140, R8, RZ ;  /* 0x000000088c90723c */ /* 0x002ff000000418ff */
[----:B------:R-:W-:Y:S01]  /*5aa0*/  HMMA.16816.F32.BF16 R12, R20, R230, R12 ;  /* 0x000000e6140c723c */ /* 0x000fe2000004180c */
[----:B------:R-:W-:Y:S07]  /*5ab0*/  LDSM.16.M88.4 R228, [R193+0xe000] ;  /* 0x00e00000c1e4783b */ /* 0x000fee0000000200 */
[----:B------:R-:W-:Y:S01]  /*5ac0*/  HMMA.16816.F32.BF16 R140, R140, R10, RZ ;  /* 0x0000000a8c8c723c */ /* 0x000fe200000418ff */
[----:B------:R-:W1:Y:S07]  /*5ad0*/  LDSM.16.M88.4 R8, [R189] ;  /* 0x00000000bd08783b */ /* 0x000e6e0000000200 */
[----:B---3--:R-:W-:Y:S08]  /*5ae0*/  HMMA.16816.F32.BF16 R16, R4, R224, R16 ;  /* 0x000000e00410723c */ /* 0x008ff00000041810 */
[----:B------:R-:W-:Y:S08]  /*5af0*/  HMMA.16816.F32.BF16 R160, R20, R164, R160 ;  /* 0x000000a414a0723c */ /* 0x000ff000000418a0 */
[----:B------:R-:W-:Y:S01]  /*5b00*/  HMMA.16816.F32.BF16 R12, R4, R226, R12 ;  /* 0x000000e2040c723c */ /* 0x000fe2000004180c */
[----:B------:R-:W-:Y:S07]  /*5b10*/  LDSM.16.M88.4 R224, [R193+0xe800] ;  /* 0x00e80000c1e0783b */ /* 0x000fee0000000200 */
[C---:B------:R-:W-:Y:S01]  /*5b20*/  HMMA.16816.F32.BF16 R156, R20.reuse, R166, R156 ;  /* 0x000000a6149c723c */ /* 0x040fe2000004189c */
[----:B------:R-:W-:Y:S07]  /*5b30*/  LDSM.16.M88.4 R164, [R180+0x800] ;  /* 0x00080000b4a4783b */ /* 0x000fee0000000200 */
[C---:B------:R-:W-:Y:S08]  /*5b40*/  HMMA.16816.F32.BF16 R152, R20.reuse, R136, R152 ;  /* 0x000000881498723c */ /* 0x040ff00000041898 */
[C---:B------:R-:W-:Y:S01]  /*5b50*/  HMMA.16816.F32.BF16 R148, R20.reuse, R138, R148 ;  /* 0x0000008a1494723c */ /* 0x040fe20000041894 */
[----:B------:R-:W-:Y:S07]  /*5b60*/  LDSM.16.M88.4 R136, [R180+0x1000] ;  /* 0x00100000b488783b */ /* 0x000fee0000000200 */
[C---:B--2---:R-:W-:Y:S08]  /*5b70*/  HMMA.16816.F32.BF16 R144, R20.reuse, R28, R144 ;  /* 0x0000001c1490723c */ /* 0x044ff00000041890 */
[----:B------:R-:W-:Y:S01]  /*5b80*/  HMMA.16816.F32.BF16 R140, R20, R30, R140 ;  /* 0x0000001e148c723c */ /* 0x000fe2000004188c */
[----:B------:R-:W2:Y:S04]  /*5b90*/  LDSM.16.M88.4 R20, [R194+0x4000] ;  /* 0x00400000c214783b */ /* 0x000ea80000000200 */
[----:B------:R-:W3:Y:S03]  /*5ba0*/  LDSM.16.M88.4 R28, [R180+0x1800] ;  /* 0x00180000b41c783b */ /* 0x000ee60000000200 */
[----:B-1----:R-:W-:Y:S08]  /*5bb0*/  HMMA.16816.F32.BF16 R16, R8, R232, R16 ;  /* 0x000000e80810723c */ /* 0x002ff00000041810 */
[----:B------:R-:W-:Y:S08]  /*5bc0*/  HMMA.16816.F32.BF16 R160, R4, R168, R160 ;  /* 0x000000a804a0723c */ /* 0x000ff000000418a0 */
[----:B------:R-:W-:Y:S01]  /*5bd0*/  HMMA.16816.F32.BF16 R12, R8, R234, R12 ;  /* 0x000000ea080c723c */ /* 0x000fe2000004180c */
[----:B------:R-:W-:Y:S07]  /*5be0*/  LDSM.16.M88.4 R232, [R187+0xe000] ;  /* 0x00e00000bbe8783b */ /* 0x000fee0000000200 */
[C---:B------:R-:W-:Y:S01]  /*5bf0*/  HMMA.16816.F32.BF16 R156, R4.reuse, R170, R156 ;  /* 0x000000aa049c723c */ /* 0x040fe2000004189c */
[----:B------:R-:W-:Y:S07]  /*5c00*/  LDSM.16.M88.4 R168, [R179] ;  /* 0x00000000b3a8783b */ /* 0x000fee0000000200 */
[C---:B------:R-:W-:Y:S08]  /*5c10*/  HMMA.16816.F32.BF16 R152, R4.reuse, R32, R152 ;  /* 0x000000200498723c */ /* 0x040ff00000041898 */
[C---:B------:R-:W-:Y:S01]  /*5c20*/  HMMA.16816.F32.BF16 R148, R4.reuse, R34, R148 ;  /* 0x000000220494723c */ /* 0x040fe20000041894 */
[----:B------:R-:W-:Y:S07]  /*5c30*/  LDSM.16.M88.4 R32, [R193+0xf000] ;  /* 0x00f00000c120783b */ /* 0x000fee0000000200 */
[C---:B------:R-:W-:Y:S08]  /*5c40*/  HMMA.16816.F32.BF16 R144, R4.reuse, R24, R144 ;  /* 0x000000180490723c */ /* 0x040ff00000041890 */
[----:B------:R-:W-:Y:S01]  /*5c50*/  HMMA.16816.F32.BF16 R140, R4, R26, R140 ;  /* 0x0000001a048c723c */ /* 0x000fe2000004188c */
[----:B------:R-:W1:Y:S04]  /*5c60*/  LDSM.16.M88.4 R4, [R192+0x4000] ;  /* 0x00400000c004783b */ /* 0x000e680000000200 */
[----:B------:R-:W4:Y:S03]  /*5c70*/  LDSM.16.M88.4 R24, [R193+0xf800] ;  /* 0x00f80000c118783b */ /* 0x000f260000000200 */
[----:B--2---:R-:W-:Y:S08]  /*5c80*/  HMMA.16816.F32.BF16 R16, R20, R228, R16 ;  /* 0x000000e41410723c */ /* 0x004ff00000041810 */
[----:B------:R-:W-:Y:S08]  /*5c90*/  HMMA.16816.F32.BF16 R160, R8, R164, R160 ;  /* 0x000000a408a0723c */ /* 0x000ff000000418a0 */
[----:B------:R-:W-:Y:S01]  /*5ca0*/  HMMA.16816.F32.BF16 R12, R20, R230, R12 ;  /* 0x000000e6140c723c */ /* 0x000fe2000004180c */
[----:B------:R-:W-:Y:S07]  /*5cb0*/  LDSM.16.M88.4 R228, [R187+0xe800] ;  /* 0x00e80000bbe4783b */ /* 0x000fee0000000200 */
[C---:B------:R-:W-:Y:S01]  /*5cc0*/  HMMA.16816.F32.BF16 R156, R8.reuse, R166, R156 ;  /* 0x000000a6089c723c */ /* 0x040fe2000004189c */
[----:B------:R-:W-:Y:S07]  /*5cd0*/  LDSM.16.M88.4 R164, [R178] ;  /* 0x00000000b2a4783b */ /* 0x000fee0000000200 */
[C---:B------:R-:W-:Y:S08]  /*5ce0*/  HMMA.16816.F32.BF16 R152, R8.reuse, R136, R152 ;  /* 0x000000880898723c */ /* 0x040ff00000041898 */
[C---:B------:R-:W-:Y:S01]  /*5cf0*/  HMMA.16816.F32.BF16 R148, R8.reuse, R138, R148 ;  /* 0x0000008a0894723c */ /* 0x040fe20000041894 */
[----:B------:R-:W-:Y:S07]  /*5d00*/  LDSM.16.M88.4 R136, [R177] ;  /* 0x00000000b188783b */ /* 0x000fee0000000200 */
[C---:B---3--:R-:W-:Y:S08]  /*5d10*/  HMMA.16816.F32.BF16 R144, R8.reuse, R28, R144 ;  /* 0x0000001c0890723c */ /* 0x048ff00000041890 */
[----:B------:R-:W-:Y:S01]  /*5d20*/  HMMA.16816.F32.BF16 R140, R8, R30, R140 ;  /* 0x0000001e088c723c */ /* 0x000fe2000004188c */
[----:B------:R-:W2:Y:S04]  /*5d30*/  LDSM.16.M88.4 R8, [R190+0x4000] ;  /* 0x00400000be08783b */ /* 0x000ea80000000200 */
[----:B------:R-:W3:Y:S03]  /*5d40*/  LDSM.16.M88.4 R28, [R176] ;  /* 0x00000000b01c783b */ /* 0x000ee60000000200 */
[----:B-1----:R-:W-:Y:S08]  /*5d50*/  HMMA.16816.F32.BF16 R16, R4, R168, R16 ;  /* 0x000000a80410723c */ /* 0x002ff00000041810 */
[----:B------:R-:W-:Y:S08]  /*5d60*/  HMMA.16816.F32.BF16 R160, R20, R224, R160 ;  /* 0x000000e014a0723c */ /* 0x000ff000000418a0 */
[----:B------:R-:W-:Y:S01]  /*5d70*/  HMMA.16816.F32.BF16 R12, R4, R170, R12 ;  /* 0x000000aa040c723c */ /* 0x000fe2000004180c */
[----:B------:R-:W-:Y:S07]  /*5d80*/  LDSM.16.M88.4 R168, [R180+0x2800] ;  /* 0x00280000b4a8783b */ /* 0x000fee0000000200 */
[C---:B------:R-:W-:Y:S01]  /*5d90*/  HMMA.16816.F32.BF16 R156, R20.reuse, R226, R156 ;  /* 0x000000e2149c723c */ /* 0x040fe2000004189c */
[----:B------:R-:W-:Y:S07]  /*5da0*/  LDSM.16.M88.4 R224, [R180+0x2000] ;  /* 0x00200000b4e0783b */ /* 0x000fee0000000200 */
[C---:B------:R-:W-:Y:S08]  /*5db0*/  HMMA.16816.F32.BF16 R152, R20.reuse, R32, R152 ;  /* 0x000000201498723c */ /* 0x040ff00000041898 */
[C---:B------:R-:W-:Y:S01]  /*5dc0*/  HMMA.16816.F32.BF16 R148, R20.reuse, R34, R148 ;  /* 0x000000221494723c */ /* 0x040fe20000041894 */
[----:B------:R-:W1:Y:S07]  /*5dd0*/  LDSM.16.M88.4 R32, [R189+0x4000] ;  /* 0x00400000bd20783b */ /* 0x000e6e0000000200 */
[C---:B----4-:R-:W-:Y:S08]  /*5de0*/  HMMA.16816.F32.BF16 R144, R20.reuse, R24, R144 ;  /* 0x000000181490723c */ /* 0x050ff00000041890 */
[----:B------:R-:W-:Y:S01]  /*5df0*/  HMMA.16816.F32.BF16 R140, R20, R26, R140 ;  /* 0x0000001a148c723c */ /* 0x000fe2000004188c */
[----:B------:R-:W4:Y:S04]  /*5e00*/  LDSM.16.M88.4 R24, [R187+0xf000] ;  /* 0x00f00000bb18783b */ /* 0x000f280000000200 */
[----:B------:R-:W5:Y:S03]  /*5e10*/  LDSM.16.M88.4 R20, [R187+0xf800] ;  /* 0x00f80000bb14783b */ /* 0x000f660000000200 */
[----:B--2---:R-:W-:Y:S08]  /*5e20*/  HMMA.16816.F32.BF16 R16, R8, R232, R16 ;  /* 0x000000e80810723c */ /* 0x004ff00000041810 */
[----:B------:R-:W-:Y:S08]  /*5e30*/  HMMA.16816.F32.BF16 R160, R4, R164, R160 ;  /* 0x000000a404a0723c */ /* 0x000ff000000418a0 */
[----:B------:R-:W-:Y:S01]  /*5e40*/  HMMA.16816.F32.BF16 R12, R8, R234, R12 ;  /* 0x000000ea080c723c */ /* 0x000fe2000004180c */
[----:B------:R-:W-:Y:S07]  /*5e50*/  LDSM.16.M88.4 R232, [R175] ;  /* 0x00000000afe8783b */ /* 0x000fee0000000200 */
[C---:B------:R-:W-:Y:S01]  /*5e60*/  HMMA.16816.F32.BF16 R156, R4.reuse, R166, R156 ;  /* 0x000000a6049c723c */ /* 0x040fe2000004189c */
[----:B------:R-:W-:Y:S07]  /*5e70*/  LDSM.16.M88.4 R164, [R180+0x3000] ;  /* 0x00300000b4a4783b */ /* 0x000fee0000000200 */
[C---:B------:R-:W-:Y:S08]  /*5e80*/  HMMA.16816.F32.BF16 R152, R4.reuse, R136, R152 ;  /* 0x000000880498723c */ /* 0x040ff00000041898 */
[C---:B------:R-:W-:Y:S01]  /*5e90*/  HMMA.16816.F32.BF16 R148, R4.reuse, R138, R148 ;  /* 0x0000008a0494723c */ /* 0x040fe20000041894 */
[----:B------:R-:W-:Y:S07]  /*5ea0*/  LDSM.16.M88.4 R136, [R180+0x3800] ;  /* 0x00380000b488783b */ /* 0x000fee0000000200 */
[C---:B---3--:R-:W-:Y:S08]  /*5eb0*/  HMMA.16816.F32.BF16 R144, R4.reuse, R28, R144 ;  /* 0x0000001c0490723c */ /* 0x048ff00000041890 */
[----:B------:R-:W-:Y:S01]  /*5ec0*/  HMMA.16816.F32.BF16 R140, R4, R30, R140 ;  /* 0x0000001e048c723c */ /* 0x000fe2000004188c */
[----:B------:R-:W-:Y:S04]  /*5ed0*/  LDSM.16.M88.4 R4, [R194+0x8000] ;  /* 0x00800000c204783b */ /* 0x000fe80000000200 */
[----:B------:R-:W2:Y:S03]  /*5ee0*/  LDSM.16.M88.4 R28, [R193+0x10000] ;  /* 0x01000000c11c783b */ /* 0x000ea60000000200 */
[----:B-1----:R-:W-:Y:S08]  /*5ef0*/  HMMA.16816.F32.BF16 R16, R32, R224, R16 ;  /* 0x000000e02010723c */ /* 0x002ff00000041810 */
[----:B------:R-:W-:Y:S08]  /*5f00*/  HMMA.16816.F32.BF16 R160, R8, R228, R160 ;  /* 0x000000e408a0723c */ /* 0x000ff000000418a0 */
[----:B------:R-:W-:Y:S01]  /*5f10*/  HMMA.16816.F32.BF16 R12, R32, R226, R12 ;  /* 0x000000e2200c723c */ /* 0x000fe2000004180c */
[----:B------:R-:W-:Y:S07]  /*5f20*/  LDSM.16.M88.4 R224, [R174] ;  /* 0x00000000aee0783b */ /* 0x000fee0000000200 */
[C---:B------:R-:W-:Y:S01]  /*5f30*/  HMMA.16816.F32.BF16 R156, R8.reuse, R230, R156 ;  /* 0x000000e6089c723c */ /* 0x040fe2000004189c */
[----:B------:R-:W1:Y:S07]  /*5f40*/  LDSM.16.M88.4 R228, [R192+0x8000] ;  /* 0x00800000c0e4783b */ /* 0x000e6e0000000200 */
[C---:B----4-:R-:W-:Y:S08]  /*5f50*/  HMMA.16816.F32.BF16 R152, R8.reuse, R24, R152 ;  /* 0x000000180898723c */ /* 0x050ff00000041898 */
[C---:B------:R-:W-:Y:S01]  /*5f60*/  HMMA.16816.F32.BF16 R148, R8.reuse, R26, R148 ;  /* 0x0000001a0894723c */ /* 0x040fe20000041894 */
[----:B------:R-:W3:Y:S07]  /*5f70*/  LDSM.16.M88.4 R24, [R193+0x10800] ;  /* 0x01080000c118783b */ /* 0x000eee0000000200 */
[C---:B-----5:R-:W-:Y:S08]  /*5f80*/  HMMA.16816.F32.BF16 R144, R8.reuse, R20, R144 ;  /* 0x000000140890723c */ /* 0x060ff00000041890 */
[----:B------:R-:W-:Y:S01]  /*5f90*/  HMMA.16816.F32.BF16 R140, R8, R22, R140 ;  /* 0x00000016088c723c */ /* 0x000fe2000004188c */
[----:B------:R-:W4:Y:S04]  /*5fa0*/  LDSM.16.M88.4 R20, [R193+0x11000] ;  /* 0x01100000c114783b */ /* 0x000f280000000200 */
[----:B------:R-:W5:Y:S03]  /*5fb0*/  LDSM.16.M88.4 R8, [R193+0x11800] ;  /* 0x01180000c108783b */ /* 0x000f660000000200 */
        /* <DEDUP_REMOVED lines=9> */
[C---:B------:R-:W-:Y:S08]  /*6050*/  HMMA.16816.F32.BF16 R144, R32.reuse, R136, R144 ;  /* 0x000000882090723c */ /* 0x040ff00000041890 */
[----:B------:R-:W-:Y:S01]  /*6060*/  HMMA.16816.F32.BF16 R140, R32, R138, R140 ;  /* 0x0000008a208c723c */ /* 0x000fe2000004188c */
[----:B------:R-:W-:Y:S04]  /*6070*/  LDSM.16.M88.4 R136, [R190+0x8000] ;  /* 0x00800000be88783b */ /* 0x000fe80000000200 */
[----:B------:R-:W2:Y:S03]  /*6080*/  LDSM.16.M88.4 R32, [R187+0x10000] ;  /* 0x01000000bb20783b */ /* 0x000ea60000000200 */
[----:B-1----:R-:W-:Y:S08]  /*6090*/  HMMA.16816.F32.BF16 R16, R228, R232, R16 ;  /* 0x000000e8e410723c */ /* 0x002ff00000041810 */
[----:B---3--:R-:W-:Y:S08]  /*60a0*/  HMMA.16816.F32.BF16 R160, R4, R24, R160 ;  /* 0x0000001804a0723c */ /* 0x008ff000000418a0 */
[----:B------:R-:W-:Y:S08]  /*60b0*/  HMMA.16816.F32.BF16 R12, R228, R234, R12 ;  /* 0x000000eae40c723c */ /* 0x000ff0000004180c */
[C---:B------:R-:W-:Y:S01]  /*60c0*/  HMMA.16816.F32.BF16 R156, R4.reuse, R26, R156 ;  /* 0x0000001a049c723c */ /* 0x040fe2000004189c */
[----:B------:R-:W-:Y:S07]  /*60d0*/  LDSM.16.M88.4 R24, [R187+0x11000] ;  /* 0x01100000bb18783b */ /* 0x000fee0000000200 */
[C---:B----4-:R-:W-:Y:S08]  /*60e0*/  HMMA.16816.F32.BF16 R152, R4.reuse, R20, R152 ;  /* 0x000000140498723c */ /* 0x050ff00000041898 */
[C---:B------:R-:W-:Y:S01]  /*60f0*/  HMMA.16816.F32.BF16 R148, R4.reuse, R22, R148 ;  /* 0x000000160494723c */ /* 0x040fe20000041894 */
[----:B------:R-:W-:Y:S07]  /*6100*/  LDSM.16.M88.4 R20, [R187+0x11800] ;  /* 0x01180000bb14783b */ /* 0x000fee0000000200 */
[C---:B-----5:R-:W-:Y:S08]  /*6110*/  HMMA.16816.F32.BF16 R144, R4.reuse, R8, R144 ;  /* 0x000000080490723c */ /* 0x060ff00000041890 */
[----:B------:R-:W-:Y:S01]  /*6120*/  HMMA.16816.F32.BF16 R140, R4, R10, R140 ;  /* 0x0000000a048c723c */ /* 0x000fe2000004188c */
[----:B------:R-:W-:Y:S04]  /*6130*/  LDSM.16.M88.4 R8, [R189+0x8000] ;  /* 0x00800000bd08783b */ /* 0x000fe80000000200 */
[----:B------:R-:W1:Y:S03]  /*6140*/  LDSM.16.M88.4 R4, [R180+0x4000] ;  /* 0x00400000b404783b */ /* 0x000e660000000200 */
[----:B--2---:R-:W-:Y:S08]  /*6150*/  HMMA.16816.F32.BF16 R16, R136, R32, R16 ;  /* 0x000000208810723c */ /* 0x004ff00000041810 */
[----:B------:R-:W-:Y:S08]  /*6160*/  HMMA.16816.F32.BF16 R160, R228, R224, R160 ;  /* 0x000000e0e4a0723c */ /* 0x000ff000000418a0 */
[----:B------:R-:W-:Y:S08]  /*6170*/  HMMA.16816.F32.BF16 R12, R136, R34, R12 ;  /* 0x00000022880c723c */ /* 0x000ff0000004180c */
[C---:B------:R-:W-:Y:S08]  /*6180*/  HMMA.16816.F32.BF16 R144, R228.reuse, R164, R144 ;  /* 0x000000a4e490723c */ /* 0x040ff00000041890 */
[C---:B------:R-:W-:Y:S01]  /*6190*/  HMMA.16816.F32.BF16 R164, R228.reuse, R166, R140 ;  /* 0x000000a6e4a4723c */ /* 0x040fe2000004188c */
[----:B------:R-:W2:Y:S07]  /*61a0*/  LDSM.16.M88.4 R140, [R180+0x4800] ;  /* 0x00480000b48c783b */ /* 0x000eae0000000200 */
[C---:B------:R-:W-:Y:S08]  /*61b0*/  HMMA.16816.F32.BF16 R156, R228.reuse, R226, R156 ;  /* 0x000000e2e49c723c */ /* 0x040ff0000004189c */
[C---:B------:R-:W-:Y:S08]  /*61c0*/  HMMA.16816.F32.BF16 R152, R228.reuse, R168, R152 ;  /* 0x000000a8e498723c */ /* 0x040ff00000041898 */
[----:B------:R-:W-:Y:S08]  /*61d0*/  HMMA.16816.F32.BF16 R148, R228, R170, R148 ;  /* 0x000000aae494723c */ /* 0x000ff00000041894 */
[----:B-1----:R-:W-:Y:S08]  /*61e0*/  HMMA.16816.F32.BF16 R16, R8, R4, R16 ;  /* 0x000000040810723c */ /* 0x002ff00000041810 */
[----:B------:R-:W-:Y:S08]  /*61f0*/  HMMA.16816.F32.BF16 R160, R136, R28, R160 ;  /* 0x0000001c88a0723c */ /* 0x000ff000000418a0 */
[----:B------:R-:W-:Y:S01]  /*6200*/  HMMA.16816.F32.BF16 R12, R8, R6, R12 ;  /* 0x00000006080c723c */ /* 0x000fe2000004180c */
[----:B------:R-:W1:Y:S07]  /*6210*/  LDSM.16.M88.4 R4, [R180+0x5000] ;  /* 0x00500000b404783b */ /* 0x000e6e0000000200 */
[----:B------:R-:W-:Y:S01]  /*6220*/  HMMA.16816.F32.BF16 R156, R136, R30, R156 ;  /* 0x0000001e889c723c */ /* 0x000fe2000004189c */
[----:B------:R-:W-:-:S02]  /*6230*/  FSEL R29, R16, -INF , !P6 ;  /* 0xff800000101d7808 */ /* 0x000fc40007000000 */
[----:B------:R-:W-:Y:S02]  /*6240*/  FSEL R28, R19, -INF , !P0 ;  /* 0xff800000131c7808 */ /* 0x000fe40004000000 */
[----:B------:R-:W-:-:S03]  /*6250*/  ISETP.GE.AND P0, PT, R2, R208, PT ;  /* 0x000000d00200720c */ /* 0x000fc60003f06270 */
[----:B------:R-:W-:Y:S01]  /*6260*/  HMMA.16816.F32.BF16 R152, R136, R24, R152 ;  /* 0x000000188898723c */ /* 0x000fe20000041898 */
[----:B------:R-:W-:-:S07]  /*6270*/  ISETP.LT.OR P0, PT, R2, R209, P0 ;  /* 0x000000d10200720c */ /* 0x000fce0000701670 */
[----:B------:R-:W-:Y:S07]  /*6280*/  HMMA.16816.F32.BF16 R148, R136, R26, R148 ;  /* 0x0000001a8894723c */ /* 0x000fee0000041894 */
[----:B------:R-:W-:Y:S01]  /*6290*/  FSEL R26, R18, -INF , !P1 ;  /* 0xff800000121a7808 */ /* 0x000fe20004800000 */
[----:B--2---:R-:W-:Y:S01]  /*62a0*/  HMMA.16816.F32.BF16 R160, R8, R140, R160 ;  /* 0x0000008c08a0723c */ /* 0x004fe200000418a0 */
[----:B------:R-:W-:Y:S02]  /*62b0*/  FSEL R27, R17, -INF , !P5 ;  /* 0xff800000111b7808 */ /* 0x000fe40006800000 */
[----:B------:R-:W2:Y:S01]  /*62c0*/  LDSM.16.M88.4 R16, [R180+0x5800] ;  /* 0x00580000b410783b */ /* 0x000ea20000000200 */
[----:B------:R-:W-:Y:S01]  /*62d0*/  ISETP.GE.AND P5, PT, R2, R210, PT ;  /* 0x000000d20200720c */ /* 0x000fe20003fa6270 */
[----:B------:R-:W-:-:S04]  /*62e0*/  DEPBAR.LE SB0, 0x0 ;  /* 0x000080000000791a */ /* 0x000fc80000000000 */
[----:B------:R-:W-:Y:S01]  /*62f0*/  HMMA.16816.F32.BF16 R144, R136, R20, R144 ;  /* 0x000000148890723c */ /* 0x000fe20000041890 */
[----:B------:R-:W-:Y:S01]  /*6300*/  BAR.SYNC.DEFER_BLOCKING 0x0 ;  /* 0x0000000000007b1d */ /* 0x000fe20000010000 */
[----:B------:R-:W-:Y:S02]  /*6310*/  ISETP.LT.OR P5, PT, R2, R211, P5 ;  /* 0x000000d30200720c */ /* 0x000fe40002fa1670 */
[C---:B------:R-:W-:Y:S02]  /*6320*/  IADD3 R2, R0.reuse, 0x11, RZ ;  /* 0x0000001100027810 */ /* 0x040fe40007ffe0ff */
[----:B------:R-:W-:Y:S02]  /*6330*/  FSEL R13, R13, -INF , !P5 ;  /* 0xff8000000d0d7808 */ /* 0x000fe40006800000 */
[----:B------:R-:W-:Y:S01]  /*6340*/  IADD3 R20, R0, 0x8, RZ ;  /* 0x0000000800147810 */ /* 0x000fe20007ffe0ff */
[----:B------:R-:W-:Y:S01]  /*6350*/  HMMA.16816.F32.BF16 R156, R8, R142, R156 ;  /* 0x0000008e089c723c */ /* 0x000fe2000004189c */
[----:B------:R-:W-:-:S02]  /*6360*/  ISETP.GE.AND P5, PT, R2, R210, PT ;  /* 0x000000d20200720c */ /* 0x000fc40003fa6270 */
[C---:B------:R-:W-:Y:S02]  /*6370*/  ISETP.GE.AND P6, PT, R20.reuse, R210, PT ;  /* 0x000000d21400720c */ /* 0x040fe40003fc6270 */
[C---:B------:R-:W-:Y:S02]  /*6380*/  ISETP.GE.AND P1, PT, R20.reuse, R208, PT ;  /* 0x000000d01400720c */ /* 0x040fe40003f26270 */
[C---:B------:R-:W-:Y:S01]  /*6390*/  ISETP.LT.OR P6, PT, R20.reuse, R211, P6 ;  /* 0x000000d31400720c */ /* 0x040fe200037c1670 */
[----:B-1----:R-:W-:Y:S01]  /*63a0*/  HMMA.16816.F32.BF16 R152, R8, R4, R152 ;  /* 0x000000040898723c */ /* 0x002fe20000041898 */
[----:B------:R-:W-:Y:S02]  /*63b0*/  ISETP.LT.OR P1, PT, R20, R209, P1 ;  /* 0x000000d11400720c */ /* 0x000fe40000f21670 */
[----:B------:R-:W-:Y:S02]  /*63c0*/  IADD3 R20, R0, 0x10, RZ ;  /* 0x0000001000147810 */ /* 0x000fe40007ffe0ff */
[----:B------:R-:W-:-:S02]  /*63d0*/  FSEL R31, R12, -INF , !P6 ;  /* 0xff8000000c1f7808 */ /* 0x000fc40007000000 */
[----:B------:R-:W-:Y:S01]  /*63e0*/  FSEL R14, R14, -INF , !P1 ;  /* 0xff8000000e0e7808 */ /* 0x000fe20004800000 */
[----:B------:R-:W-:Y:S01]  /*63f0*/  HMMA.16816.F32.BF16 R164, R136, R22, R164 ;  /* 0x0000001688a4723c */ /* 0x000fe200000418a4 */
[----:B------:R-:W-:Y:S02]  /*6400*/  FSEL R12, R15, -INF , !P0 ;  /* 0xff8000000f0c7808 */ /* 0x000fe40004000000 */
[C---:B------:R-:W-:Y:S02]  /*6410*/  ISETP.GE.AND P6, PT, R20.reuse, R210, PT ;  /* 0x000000d21400720c */ /* 0x040fe40003fc6270 */
[-C--:B------:R-:W-:Y:S02]  /*6420*/  ISETP.GE.AND P1, PT, R20, R208.reuse, PT ;  /* 0x000000d01400720c */ /* 0x080fe40003f26270 */
[----:B------:R-:W-:Y:S01]  /*6430*/  ISETP.GE.AND P0, PT, R2, R208, PT ;  /* 0x000000d00200720c */ /* 0x000fe20003f06270 */
[----:B------:R-:W-:Y:S01]  /*6440*/  HMMA.16816.F32.BF16 R148, R8, R6, R148 ;  /* 0x000000060894723c */ /* 0x000fe20000041894 */
[----:B------:R-:W-:-:S02]  /*6450*/  ISETP.LT.OR P6, PT, R20, R211, P6 ;  /* 0x000000d31400720c */ /* 0x000fc400037c1670 */
[----:B------:R-:W-:Y:S02]  /*6460*/  ISETP.LT.OR P1, PT, R20, R209, P1 ;  /* 0x000000d11400720c */ /* 0x000fe40000f21670 */
[C---:B------:R-:W-:Y:S02]  /*6470*/  ISETP.LT.OR P5, PT, R2.reuse, R211, P5 ;  /* 0x000000d30200720c */ /* 0x040fe40002fa1670 */
[----:B------:R-:W-:Y:S01]  /*6480*/  ISETP.LT.OR P0, PT, R2, R209, P0 ;  /* 0x000000d10200720c */ /* 0x000fe20000701670 */
[----:B--2---:R-:W-:Y:S01]  /*6490*/  HMMA.16816.F32.BF16 R144, R8, R16, R144 ;  /* 0x000000100890723c */ /* 0x004fe20000041890 */
[C---:B------:R-:W-:Y:S02]  /*64a0*/  IADD3 R4, R0.reuse, 0x18, RZ ;  /* 0x0000001800047810 */ /* 0x040fe40007ffe0ff */
[----:B------:R-:W-:Y:S02]  /*64b0*/  IADD3 R2, R0, 0x19, RZ ;  /* 0x0000001900027810 */ /* 0x000fe40007ffe0ff */
[----:B------:R-:W-:-:S02]  /*64c0*/  FSEL R25, R160, -INF , !P6 ;  /* 0xff800000a0197808 */ /* 0x000fc40007000000 */
[----:B------:R-:W-:Y:S01]  /*64d0*/  FSEL R162, R162, -INF , !P1 ;  /* 0xff800000a2a27808 */ /* 0x000fe20004800000 */
[----:B------:R-:W-:Y:S01]  /*64e0*/  HMMA.16816.F32.BF16 R164, R8, R18, R164 ;  /* 0x0000001208a4723c */ /* 0x000fe200000418a4 */
[----:B------:R-:W-:Y:S02]  /*64f0*/  FSEL R161, R161, -INF , !P5 ;  /* 0xff800000a1a17808 */ /* 0x000fe40006800000 */
[----:B------:R-:W-:Y:S02]  /*6500*/  FSEL R24, R163, -INF , !P0 ;  /* 0xff800000a3187808 */ /* 0x000fe40004000000 */
[C---:B------:R-:W-:Y:S02]  /*6510*/  ISETP.GE.AND P6, PT, R4.reuse, R210, PT ;  /* 0x000000d20400720c */ /* 0x040fe40003fc6270 */
[----:B------:R-:W-:Y:S02]  /*6520*/  ISETP.GE.AND P1, PT, R4, R208, PT ;  /* 0x000000d00400720c */ /* 0x000fe40003f26270 */
[----:B------:R-:W-:-:S02]  /*6530*/  ISETP.GE.AND P5, PT, R2, R210, PT ;  /* 0x000000d20200720c */ /* 0x000fc40003fa6270 */
[----:B------:R-:W-:Y:S02]  /*6540*/  ISETP.GE.AND P0, PT, R2, R208, PT ;  /* 0x000000d00200720c */ /* 0x000fe40003f06270 */
[C---:B------:R-:W-:Y:S02]  /*6550*/  ISETP.LT.OR P6, PT, R4.reuse, R211, P6 ;  /* 0x000000d30400720c */ /* 0x040fe400037c1670 */
[----:B------:R-:W-:Y:S02]  /*6560*/  ISETP.LT.OR P1, PT, R4, R209, P1 ;  /* 0x000000d10400720c */ /* 0x000fe40000f21670 */
[C---:B------:R-:W-:Y:S02]  /*6570*/  ISETP.LT.OR P5, PT, R2.reuse, R211, P5 ;  /* 0x000000d30200720c */ /* 0x040fe40002fa1670 */
[----:B------:R-:W-:Y:S02]  /*6580*/  ISETP.LT.OR P0, PT, R2, R209, P0 ;  /* 0x000000d10200720c */ /* 0x000fe40000701670 */
[----:B------:R-:W-:-:S02]  /*6590*/  IADD3 R4, R0, 0x20, RZ ;  /* 0x0000002000047810 */ /* 0x000fc40007ffe0ff */
[----:B------:R-:W-:Y:S02]  /*65a0*/  IADD3 R2, R0, 0x21, RZ ;  /* 0x0000002100027810 */ /* 0x000fe40007ffe0ff */
[----:B------:R-:W-:Y:S02]  /*65b0*/  FSEL R23, R156, -INF , !P6 ;  /* 0xff8000009c177808 */ /* 0x000fe40007000000 */
[----:B------:R-:W-:Y:S02]  /*65c0*/  FSEL R22, R158, -INF , !P1 ;  /* 0xff8000009e167808 */ /* 0x000fe40004800000 */
[----:B------:R-:W-:Y:S02]  /*65d0*/  FSEL R21, R157, -INF , !P5 ;  /* 0xff8000009d157808 */ /* 0x000fe40006800000 */
[----:B------:R-:W-:Y:S02]  /*65e0*/  FSEL R20, R159, -INF , !P0 ;  /* 0xff8000009f147808 */ /* 0x000fe40004000000 */
[----:B------:R-:W-:-:S02]  /*65f0*/  ISETP.GE.AND P6, PT, R4, R210, PT ;  /* 0x000000d20400720c */ /* 0x000fc40003fc6270 */
[----:B------:R-:W-:Y:S02]  /*6600*/  ISETP.GE.AND P1, PT, R4, R208, PT ;  /* 0x000000d00400720c */ /* 0x000fe40003f26270 */
[C---:B------:R-:W-:Y:S02]  /*6610*/  ISETP.GE.AND P5, PT, R2.reuse, R210, PT ;  /* 0x000000d20200720c */ /* 0x040fe40003fa6270 */
[----:B------:R-:W-:Y:S02]  /*6620*/  ISETP.GE.AND P0, PT, R2, R208, PT ;  /* 0x000000d00200720c */ /* 0x000fe40003f06270 */
[C---:B------:R-:W-:Y:S02]  /*6630*/  ISETP.LT.OR P6, PT, R4.reuse, R211, P6 ;  /* 0x000000d30400720c */ /* 0x040fe400037c1670 */
[----:B------:R-:W-:Y:S02]  /*6640*/  ISETP.LT.OR P1, PT, R4, R209, P1 ;  /* 0x000000d10400720c */ /* 0x000fe40000f21670 */
[----:B------:R-:W-:-:S02]  /*6650*/  ISETP.LT.OR P5, PT, R2, R211, P5 ;  /* 0x000000d30200720c */ /* 0x000fc40002fa1670 */
[----:B------:R-:W-:Y:S02]  /*6660*/  ISETP.LT.OR P0, PT, R2, R209, P0 ;  /* 0x000000d10200720c */ /* 0x000fe40000701670 */
[C---:B------:R-:W-:Y:S02]  /*6670*/  IADD3 R4, R0.reuse, 0x28, RZ ;  /* 0x0000002800047810 */ /* 0x040fe40007ffe0ff */
[----:B------:R-:W-:Y:S02]  /*6680*/  IADD3 R2, R0, 0x29, RZ ;  /* 0x0000002900027810 */ /* 0x000fe40007ffe0ff */
[----:B------:R-:W-:Y:S02]  /*6690*/  FSEL R169, R152, -INF , !P6 ;  /* 0xff80000098a97808 */ /* 0x000fe40007000000 */
[----:B------:R-:W-:Y:S02]  /*66a0*/  FSEL R216, R154, -INF , !P1 ;  /* 0xff8000009ad87808 */ /* 0x000fe40004800000 */
[----:B------:R-:W-:-:S02]  /*66b0*/  FSEL R171, R153, -INF , !P5 ;  /* 0xff80000099ab7808 */ /* 0x000fc40006800000 */
[----:B------:R-:W-:Y:S02]  /*66c0*/  FSEL R170, R155, -INF , !P0 ;  /* 0xff8000009baa7808 */ /* 0x000fe40004000000 */
[C---:B------:R-:W-:Y:S02]  /*66d0*/  ISETP.GE.AND P6, PT, R4.reuse, R210, PT ;  /* 0x000000d20400720c */ /* 0x040fe40003fc6270 */
[----:B------:R-:W-:Y:S02]  /*66e0*/  ISETP.GE.AND P1, PT, R4, R208, PT ;  /* 0x000000d00400720c */ /* 0x000fe40003f26270 */
[C---:B------:R-:W-:Y:S02]  /*66f0*/  ISETP.GE.AND P5, PT, R2.reuse, R210, PT ;  /* 0x000000d20200720c */ /* 0x040fe40003fa6270 */
[----:B------:R-:W-:Y:S02]  /*6700*/  ISETP.GE.AND P0, PT, R2, R208, PT ;  /* 0x000000d00200720c */ /* 0x000fe40003f06270 */
[----:B------:R-:W-:-:S02]  /*6710*/  ISETP.LT.OR P6, PT, R4, R211, P6 ;  /* 0x000000d30400720c */ /* 0x000fc400037c1670 */
[----:B------:R-:W-:Y:S02]  /*6720*/  ISETP.LT.OR P1, PT, R4, R209, P1 ;  /* 0x000000d10400720c */ /* 0x000fe40000f21670 */
[C---:B------:R-:W-:Y:S02]  /*6730*/  ISETP.LT.OR P5, PT, R2.reuse, R211, P5 ;  /* 0x000000d30200720c */ /* 0x040fe40002fa1670 */
[----:B------:R-:W-:Y:S02]  /*6740*/  ISETP.LT.OR P0, PT, R2, R209, P0 ;  /* 0x000000d10200720c */ /* 0x000fe40000701670 */
[C---:B------:R-:W-:Y:S02]  /*6750*/  IADD3 R4, R0.reuse, 0x30, RZ ;  /* 0x0000003000047810 */ /* 0x040fe40007ffe0ff */
[----:B------:R-:W-:Y:S02]  /*6760*/  IADD3 R2, R0, 0x31, RZ ;  /* 0x0000003100027810 */ /* 0x000fe40007ffe0ff */
[----:B------:R-:W-:-:S02]  /*6770*/  FSEL R218, R150, -INF , !P1 ;  /* 0xff80000096da7808 */ /* 0x000fc40004800000 */
[----:B------:R-:W-:Y:S02]  /*6780*/  FSEL R223, R149, -INF , !P5 ;  /* 0xff80000095df7808 */ /* 0x000fe40006800000 */
[----:B------:R-:W-:Y:S02]  /*6790*/  FSEL R168, R151, -INF , !P0 ;  /* 0xff80000097a87808 */ /* 0x000fe40004000000 */
[----:B------:R-:W-:Y:S02]  /*67a0*/  ISETP.GE.AND P1, PT, R4, R208, PT ;  /* 0x000000d00400720c */ /* 0x000fe40003f26270 */
[C---:B------:R-:W-:Y:S02]  /*67b0*/  ISETP.GE.AND P5, PT, R2.reuse, R210, PT ;  /* 0x000000d20200720c */ /* 0x040fe40003fa6270 */
[----:B------:R-:W-:Y:S02]  /*67c0*/  ISETP.GE.AND P0, PT, R2, R208, PT ;  /* 0x000000d00200720c */ /* 0x000fe40003f06270 */
[----:B------:R-:W-:-:S02]  /*67d0*/  ISETP.LT.OR P1, PT, R4, R209, P1 ;  /* 0x000000d10400720c */ /* 0x000fc40000f21670 */
[C---:B------:R-:W-:Y:S02]  /*67e0*/  ISETP.LT.OR P5, PT, R2.reuse, R211, P5 ;  /* 0x000000d30200720c */ /* 0x040fe40002fa1670 */
[----:B------:R-:W-:Y:S02]  /*67f0*/  ISETP.LT.OR P0, PT, R2, R209, P0 ;  /* 0x000000d10200720c */ /* 0x000fe40000701670 */
[----:B------:R-:W-:Y:S02]  /*6800*/  IADD3 R2, R0, 0x38, RZ ;  /* 0x0000003800027810 */ /* 0x000fe40007ffe0ff */
[----:B------:R-:W-:Y:S02]  /*6810*/  FSEL R154, R146, -INF , !P1 ;  /* 0xff800000929a7808 */ /* 0x000fe40004800000 */
[----:B------:R-:W-:Y:S02]  /*6820*/  ISETP.GE.AND P1, PT, R2, R210, PT ;  /* 0x000000d20200720c */ /* 0x000fe40003f26270 */
[----:B------:R-:W-:-:S02]  /*6830*/  FSEL R225, R148, -INF , !P6 ;  /* 0xff80000094e17808 */ /* 0x000fc40007000000 */
[-C--:B------:R-:W-:Y:S02]  /*6840*/  ISETP.LT.OR P1, PT, R2, R211.reuse, P1 ;  /* 0x000000d30200720c */ /* 0x080fe40000f21670 */
[----:B------:R-:W-:Y:S02]  /*6850*/  ISETP.GE.AND P6, PT, R4, R210, PT ;  /* 0x000000d20400720c */ /* 0x000fe40003fc6270 */
[----:B------:R-:W-:Y:S02]  /*6860*/  FSEL R143, R164, -INF , !P1 ;  /* 0xff800000a48f7808 */ /* 0x000fe40004800000 */
[----:B------:R-:W-:Y:S02]  /*6870*/  ISETP.GT.AND P1, PT, R219, R198, PT ;  /* 0x000000c6db00720c */ /* 0x000fe40003f24270 */
[----:B------:R-:W-:Y:S02]  /*6880*/  ISETP.LT.OR P6, PT, R4, R211, P6 ;  /* 0x000000d30400720c */ /* 0x000fe400037c1670 */
[----:B------:R-:W-:-:S02]  /*6890*/  IADD3 R0, R0, 0x39, RZ ;  /* 0x0000003900007810 */ /* 0x000fc40007ffe0ff */
[----:B------:R-:W-:Y:S02]  /*68a0*/  FSEL R157, R144, -INF , !P6 ;  /* 0xff800000909d7808 */ /* 0x000fe40007000000 */
[----:B------:R-:W-:Y:S02]  /*68b0*/  FSEL R155, R145, -INF , !P5 ;  /* 0xff800000919b7808 */ /* 0x000fe40006800000 */
[----:B------:R-:W-:Y:S02]  /*68c0*/  FSEL R142, R147, -INF , !P0 ;  /* 0xff800000938e7808 */ /* 0x000fe40004000000 */
[----:B------:R-:W-:Y:S02]  /*68d0*/  ISETP.GE.AND P5, PT, R2, R208, PT ;  /* 0x000000d00200720c */ /* 0x000fe40003fa6270 */
[C---:B------:R-:W-:Y:S02]  /*68e0*/  ISETP.GE.AND P6, PT, R0.reuse, R210, PT ;  /* 0x000000d20000720c */ /* 0x040fe40003fc6270 */
[----:B------:R-:W-:-:S02]  /*68f0*/  ISETP.GE.AND P0, PT, R0, R208, PT ;  /* 0x000000d00000720c */ /* 0x000fc40003f06270 */
[----:B------:R-:W-:Y:S02]  /*6900*/  ISETP.LT.OR P5, PT, R2, R209, P5 ;  /* 0x000000d10200720c */ /* 0x000fe40002fa1670 */
[C---:B------:R-:W-:Y:S02]  /*6910*/  ISETP.LT.OR P6, PT, R0.reuse, R211, P6 ;  /* 0x000000d30000720c */ /* 0x040fe400037c1670 */
[----:B------:R-:W-:Y:S02]  /*6920*/  ISETP.LT.OR P0, PT, R0, R209, P0 ;  /* 0x000000d10000720c */ /* 0x000fe40000701670 */
[----:B------:R-:W-:Y:S02]  /*6930*/  FSEL R140, R166, -INF , !P5 ;  /* 0xff800000a68c7808 */ /* 0x000fe40006800000 */
[----:B------:R-:W-:Y:S02]  /*6940*/  FSEL R141, R165, -INF , !P6 ;  /* 0xff800000a58d7808 */ /* 0x000fe40007000000 */
[----:B------:R-:W-:Y:S01]  /*6950*/  FSEL R152, R167, -INF , !P0 ;  /* 0xff800000a7987808 */ /* 0x000fe20004000000 */
[----:B------:R-:W-:Y:S05]  /*6960*/  @!P1 BRA `(.L_x_327) ;  /* 0x0000038000009947 */ /* 0x000fea0003800000 */
[----:B------:R-:W-:Y:S01]  /*6970*/  IADD3 R0, R133, -0x3, RZ ;  /* 0xfffffffd85007810 */ /* 0x000fe20007ffe0ff */
[----:B------:R1:W-:Y:S01]  /*6980*/  @P4 STS.128 [R202+0xc000], RZ ;  /* 0x00c000ffca004388 */ /* 0x0003e20000000c00 */
[----:B------:R-:W-:Y:S02]  /*6990*/  BSSY B0, `(.L_x_328) ;  /* 0x0000034000007945 */ /* 0x000fe40003800000 */
[----:B------:R-:W-:Y:S01]  /*69a0*/  SHF.R.S32.HI R7, RZ, 0x1f, R0 ;  /* 0x0000001fff077819 */ /* 0x000fe20000011400 */
[----:B------:R-:W-:-:S04]  /*69b0*/  IMAD.WIDE.U32 R8, R0, c[0x0][0x198], RZ ;  /* 0x0000660000087a25 */ /* 0x000fc800078e00ff */
[----:B------:R-:W-:Y:S01]  /*69c0*/  IMAD R7, R7, c[0x0][0x198], RZ ;  /* 0x0000660007077a24 */ /* 0x000fe200078e02ff */
[----:B------:R-:W-:-:S03]  /*69d0*/  LEA R5, P5, R8, R204, 0x6 ;  /* 0x000000cc08057211 */ /* 0x000fc600078a30ff */
[----:B------:R-:W-:Y:S01]  /*69e0*/  IMAD R7, R0, c[0x0][0x19c], R7 ;  /* 0x0000670000077a24 */ /* 0x000fe200078e0207 */
[C---:B------:R-:W-:Y:S02]  /*69f0*/  @!P4 LEA R6, P0, R5.reuse, c[0x0][0x168], 0x1 ;  /* 0x00005a000506ca11 */ /* 0x040fe400078008ff */
[----:B------:R-:W-:Y:S01]  /*6a00*/  IADD3 R0, P6, R5, UR11, RZ ;  /* 0x0000000b05007c10 */ /* 0x000fe2000ffde0ff */
[----:B------:R-:W-:-:S05]  /*6a10*/  IMAD.IADD R7, R9, 0x1, R7 ;  /* 0x0000000109077824 */ /* 0x000fca00078e0207 */
[----:B------:R-:W-:Y:S02]  /*6a20*/  LEA.HI.X R2, R8, R207, R7, 0x6, P5 ;  /* 0x000000cf08027211 */ /* 0x000fe400028f3407 */
[C---:B------:R-:W-:Y:S02]  /*6a30*/  @!P3 LEA R10, P5, R5.reuse, c[0x0][0x168], 0x1 ;  /* 0x00005a00050aba11 */ /* 0x040fe400078a08ff */
[C-C-:B------:R-:W-:Y:S02]  /*6a40*/  @!P4 LEA.HI.X R7, R5.reuse, c[0x0][0x16c], R2.reuse, 0x1, P0 ;  /* 0x00005b000507ca11 */ /* 0x140fe400000f0c02 */
[C---:B------:R-:W-:Y:S02]  /*6a50*/  @!P2 LEA R8, P0, R5.reuse, c[0x0][0x168], 0x1 ;  /* 0x00005a000508aa11 */ /* 0x040fe400078008ff */
[C-C-:B------:R-:W-:Y:S01]  /*6a60*/  @!P3 LEA.HI.X R11, R5.reuse, c[0x0][0x16c], R2.reuse, 0x1, P5 ;  /* 0x00005b00050bba11 */ /* 0x140fe200028f0c02 */
[----:B------:R-:W-:Y:S01]  /*6a70*/  @!PT LDS RZ, [RZ] ;  /* 0x00000000fffff984 */ /* 0x000fe20000000800 */
[----:B------:R-:W-:Y:S01]  /*6a80*/  @!PT LDS RZ, [RZ] ;  /* 0x00000000fffff984 */ /* 0x000fe20000000800 */
[----:B------:R-:W-:Y:S01]  /*6a90*/  @!PT LDS RZ, [RZ] ;  /* 0x00000000fffff984 */ /* 0x000fe20000000800 */
[----:B------:R1:W-:Y:S01]  /*6aa0*/  @!P4 LDGSTS.E.BYPASS.LTC128B.128 [R202+0xc000], [R6.64] ;  /* 0x0c00000006cacfae */ /* 0x0003e2000b901d4c */
[----:B------:R-:W-:-:S02]  /*6ab0*/  @!P2 LEA.HI.X R9, R5, c[0x0][0x16c], R2, 0x1, P0 ;  /* 0x00005b000509aa11 */ /* 0x000fc400000f0c02 */
[----:B------:R-:W-:Y:S01]  /*6ac0*/  @!P4 LEA R16, P5, R0, c[0x0][0x168], 0x1 ;  /* 0x00005a000010ca11 */ /* 0x000fe200078a08ff */
[----:B------:R1:W-:Y:S01]  /*6ad0*/  @P3 STS.128 [R202+0xe000], RZ ;  /* 0x00e000ffca003388 */ /* 0x0003e20000000c00 */
[----:B------:R-:W-:Y:S02]  /*6ae0*/  IADD3.X R5, R2, UR6, RZ, P6, !PT ;  /* 0x0000000602057c10 */ /* 0x000fe4000b7fe4ff */
[C---:B------:R-:W-:Y:S01]  /*6af0*/  @!P3 LEA R18, P0, R0.reuse, c[0x0][0x168], 0x1 ;  /* 0x00005a000012ba11 */ /* 0x040fe200078008ff */
[----:B------:R-:W-:Y:S01]  /*6b00*/  @!PT LDS RZ, [RZ] ;  /* 0x00000000fffff984 */ /* 0x000fe20000000800 */
[----:B------:R-:W-:Y:S01]  /*6b10*/  @!PT LDS RZ, [RZ] ;  /* 0x00000000fffff984 */ /* 0x000fe20000000800 */
[----:B------:R-:W-:Y:S01]  /*6b20*/  @!PT LDS RZ, [RZ] ;  /* 0x00000000fffff984 */ /* 0x000fe20000000800 */
[----:B------:R1:W-:Y:S01]  /*6b30*/  @!P3 LDGSTS.E.BYPASS.LTC128B.128 [R202+0xe000], [R10.64+0x80] ;  /* 0x0e0000800acabfae */ /* 0x0003e2000b901d4c */
[C-C-:B------:R-:W-:Y:S02]  /*6b40*/  @!P4 LEA.HI.X R17, R0.reuse, c[0x0][0x16c], R5.reuse, 0x1, P5 ;  /* 0x00005b000011ca11 */ /* 0x140fe400028f0c05 */
        /* <DEDUP_REMOVED lines=24> */
.L_x_329:
[----:B------:R-:W-:Y:S05]  /*6cd0*/  BSYNC B0 ;  /* 0x0000000000007941 */ /* 0x000fea0003800000 */
.L_x_328:
[----:B------:R-:W0:Y:S02]  /*6ce0*/  LDGDEPBAR ;  /* 0x00000000000079af */ /* 0x000e240000000000 */
.L_x_327:
[----:B-1----:R-:W-:Y:S01]  /*6cf0*/  FMNMX.FTZ R6, R132, R29, !PT ;  /* 0x0000001d84067209 */ /* 0x002fe20007810000 */
[----:B------:R-:W-:Y:S01]  /*6d00*/  LDSM.16.MT88.4 R16, [R188+0x12000] ;  /* 0x01200000bc10783b */ /* 0x000fe20000004200 */
[----:B--2---:R-:W-:Y:S02]  /*6d10*/  FMNMX.FTZ R5, R3, R26, !PT ;  /* 0x0000001a03057209 */ /* 0x004fe40007810000 */
[----:B------:R-:W-:Y:S01]  /*6d20*/  FMNMX.FTZ R6, R27, R6, !PT ;  /* 0x000000061b067209 */ /* 0x000fe20007810000 */
[----:B------:R-:W-:Y:S01]  /*6d30*/  LDSM.16.MT88.4 R8, [R185+0x12000] ;  /* 0x01200000b908783b */ /* 0x000fe20000004200 */
[----:B------:R-:W-:Y:S02]  /*6d40*/  FMNMX.FTZ R5, R28, R5, !PT ;  /* 0x000000051c057209 */ /* 0x000fe40007810000 */
[----:B------:R-:W-:Y:S01]  /*6d50*/  FMNMX.FTZ R6, R31, R6, !PT ;  /* 0x000000061f067209 */ /* 0x000fe20007810000 */
[----:B------:R-:W-:Y:S01]  /*6d60*/  LDSM.16.MT88.4 R136, [R186+0x12800] ;  /* 0x01280000ba88783b */ /* 0x000fe20000004200 */
[----:B------:R-:W-:-:S02]  /*6d70*/  FMNMX.FTZ R5, R14, R5, !PT ;  /* 0x000000050e057209 */ /* 0x000fc40007810000 */
[----:B------:R-:W-:Y:S01]  /*6d80*/  FMNMX.FTZ R6, R13, R6, !PT ;  /* 0x000000060d067209 */ /* 0x000fe20007810000 */
[----:B------:R-:W-:Y:S01]  /*6d90*/  LDSM.16.MT88.4 R32, [R185+0x12800] ;  /* 0x01280000b920783b */ /* 0x000fe20000004200 */
        /* <DEDUP_REMOVED lines=40> */
[----:B------:R-:W-:Y:S01]  /*7020*/  FFMA.FTZ R147, R13, c[0x0][0x23c], -R156 ;  /* 0x00008f000d937a23 */ /* 0x000fe2000001089c */
[----:B------:R-:W-:Y:S01]  /*7030*/  FSEL R6, R0, RZ, P0 ;  /* 0x000000ff00067208 */ /* 0x000fe20000000000 */
[----:B------:R-:W-:-:S02]  /*7040*/  FADD.FTZ R4, R132, -R5 ;  /* 0x8000000584047221 */ /* 0x000fc40000010000 */
[--C-:B------:R-:W-:Y:S02]  /*7050*/  FFMA.FTZ R144, R14, c[0x0][0x23c], -R153.reuse ;  /* 0x00008f000e907a23 */ /* 0x100fe40000010899 */
[--C-:B------:R-:W-:Y:S01]  /*7060*/  FFMA.FTZ R151, R12, c[0x0][0x23c], -R153.reuse ;  /* 0x00008f000c977a23 */ /* 0x100fe20000010899 */
[----:B------:R-:W-:Y:S01]  /*7070*/  MUFU.EX2 R147, R147 ;  /* 0x0000009300937308 */ /* 0x000fe20000000800 */
[----:B------:R-:W1:Y:S01]  /*7080*/  LDSM.16.MT88.4 R12, [R186+0x12000] ;  /* 0x01200000ba0c783b */ /* 0x000e620000004200 */
[----:B------:R-:W-:Y:S02]  /*7090*/  FADD.FTZ R6, R3, -R6 ;  /* 0x8000000603067221 */ /* 0x000fe40000010000 */
[--C-:B------:R-:W-:Y:S02]  /*70a0*/  FFMA.FTZ R150, R29, c[0x0][0x23c], -R156.reuse ;  /* 0x00008f001d967a23 */ /* 0x100fe4000001089c */
[--C-:B------:R-:W-:Y:S02]  /*70b0*/  FFMA.FTZ R149, R27, c[0x0][0x23c], -R156.reuse ;  /* 0x00008f001b957a23 */ /* 0x100fe4000001089c */
[----:B------:R-:W-:Y:S01]  /*70c0*/  FFMA.FTZ R148, R31, c[0x0][0x23c], -R156 ;  /* 0x00008f001f947a23 */ /* 0x000fe2000001089c */
[----:B------:R-:W-:Y:S01]  /*70d0*/  MUFU.EX2 R144, R144 ;  /* 0x0000009000907308 */ /* 0x000fe20000000800 */
[----:B------:R-:W-:-:S02]  /*70e0*/  FFMA.FTZ R146, R26, c[0x0][0x23c], -R153 ;  /* 0x00008f001a927a23 */ /* 0x000fc40000010899 */
[----:B------:R-:W-:Y:S02]  /*70f0*/  FFMA.FTZ R145, R28, c[0x0][0x23c], -R153 ;  /* 0x00008f001c917a23 */ /* 0x000fe40000010899 */
[----:B------:R-:W-:Y:S01]  /*7100*/  FMUL.FTZ R132, R4, c[0x0][0x23c] ;  /* 0x00008f0004847a20 */ /* 0x000fe20000410000 */
[----:B------:R-:W-:Y:S01]  /*7110*/  LDSM.16.MT88.4 R28, [R184+0x12800] ;  /* 0x01280000b81c783b */ /* 0x000fe20000004200 */
[----:B------:R-:W-:Y:S01]  /*7120*/  FMUL.FTZ R3, R6, c[0x0][0x23c] ;  /* 0x00008f0006037a20 */ /* 0x000fe20000410000 */
[----:B------:R-:W-:Y:S01]  /*7130*/  MUFU.EX2 R150, R150 ;  /* 0x0000009600967308 */ /* 0x000fe20000000800 */
[--C-:B------:R-:W-:Y:S02]  /*7140*/  FFMA.FTZ R159, R161, c[0x0][0x23c], -R156.reuse ;  /* 0x00008f00a19f7a23 */ /* 0x100fe4000001089c */
[--C-:B------:R-:W-:Y:S02]  /*7150*/  FFMA.FTZ R158, R25, c[0x0][0x23c], -R156.reuse ;  /* 0x00008f00199e7a23 */ /* 0x100fe4000001089c */
[----:B------:R-:W-:-:S02]  /*7160*/  FFMA.FTZ R160, R23, c[0x0][0x23c], -R156 ;  /* 0x00008f0017a07a23 */ /* 0x000fc4000001089c */
[--C-:B------:R-:W-:Y:S01]  /*7170*/  FFMA.FTZ R161, R21, c[0x0][0x23c], -R156.reuse ;  /* 0x00008f0015a17a23 */ /* 0x100fe2000001089c */
[----:B------:R-:W2:Y:S01]  /*7180*/  MUFU.EX2 R149, R149 ;  /* 0x0000009500957308 */ /* 0x000ea20000000800 */
[--C-:B------:R-:W-:Y:S02]  /*7190*/  FFMA.FTZ R162, R162, c[0x0][0x23c], -R153.reuse ;  /* 0x00008f00a2a27a23 */ /* 0x100fe40000010899 */
[--C-:B------:R-:W-:Y:S02]  /*71a0*/  FFMA.FTZ R165, R24, c[0x0][0x23c], -R153.reuse ;  /* 0x00008f0018a57a23 */ /* 0x100fe40000010899 */
[--C-:B------:R-:W-:Y:S01]  /*71b0*/  FFMA.FTZ R163, R22, c[0x0][0x23c], -R153.reuse ;  /* 0x00008f0016a37a23 */ /* 0x100fe20000010899 */
[----:B------:R-:W-:Y:S01]  /*71c0*/  LDSM.16.MT88.4 R24, [R188+0x14800] ;  /* 0x01480000bc18783b */ /* 0x000fe20000004200 */
[----:B------:R-:W-:Y:S01]  /*71d0*/  FFMA.FTZ R164, R20, c[0x0][0x23c], -R153 ;  /* 0x00008f0014a47a23 */ /* 0x000fe20000010899 */
[----:B------:R-:W3:Y:S01]  /*71e0*/  MUFU.EX2 R148, R148 ;  /* 0x0000009400947308 */ /* 0x000ee20000000800 */
[--C-:B------:R-:W-:Y:S01]  /*71f0*/  FFMA.FTZ R166, R169, c[0x0][0x23c], -R156.reuse ;  /* 0x00008f00a9a67a23 */ /* 0x100fe2000001089c */
[----:B------:R-:W-:Y:S01]  /*7200*/  LDSM.16.MT88.4 R20, [R186+0x14800] ;  /* 0x01480000ba14783b */ /* 0x000fe20000004200 */
[----:B------:R-:W-:-:S02]  /*7210*/  FFMA.FTZ R169, R171, c[0x0][0x23c], -R156 ;  /* 0x00008f00aba97a23 */ /* 0x000fc4000001089c */
[--C-:B------:R-:W-:Y:S02]  /*7220*/  FFMA.FTZ R220, R223, c[0x0][0x23c], -R156.reuse ;  /* 0x00008f00dfdc7a23 */ /* 0x100fe4000001089c */
[--C-:B------:R-:W-:Y:S01]  /*7230*/  FFMA.FTZ R171, R216, c[0x0][0x23c], -R153.reuse ;  /* 0x00008f00d8ab7a23 */ /* 0x100fe20000010899 */
[----:B------:R-:W-:Y:S01]  /*7240*/  MUFU.EX2 R146, R146 ;  /* 0x0000009200927308 */ /* 0x000fe20000000800 */
[----:B--2---:R-:W-:Y:S01]  /*7250*/  F2FP.BF16.PACK_AB R4, R149, R150 ;  /* 0x000000969504723e */ /* 0x004fe200000010ff */
[----:B------:R-:W-:Y:S02]  /*7260*/  FFMA.FTZ R167, R225, c[0x0][0x23c], -R156 ;  /* 0x00008f00e1a77a23 */ /* 0x000fe4000001089c */
[--C-:B------:R-:W-:Y:S02]  /*7270*/  FFMA.FTZ R170, R170, c[0x0][0x23c], -R153.reuse ;  /* 0x00008f00aaaa7a23 */ /* 0x100fe40000010899 */
[--C-:B------:R-:W-:Y:S02]  /*7280*/  FFMA.FTZ R216, R218, c[0x0][0x23c], -R153.reuse ;  /* 0x00008f00dad87a23 */ /* 0x100fe40000010899 */
[----:B------:R-:W2:Y:S01]  /*7290*/  MUFU.EX2 R145, R145 ;  /* 0x0000009100917308 */ /* 0x000ea20000000800 */
[----:B---3--:R-:W-:Y:S01]  /*72a0*/  F2FP.BF16.PACK_AB R6, R147, R148 ;  /* 0x000000949306723e */ /* 0x008fe200000010ff */
[----:B------:R-:W-:-:S02]  /*72b0*/  FFMA.FTZ R223, R168, c[0x0][0x23c], -R153 ;  /* 0x00008f00a8df7a23 */ /* 0x000fc40000010899 */
[--C-:B------:R-:W-:Y:S02]  /*72c0*/  FFMA.FTZ R168, R155, c[0x0][0x23c], -R156.reuse ;  /* 0x00008f009ba87a23 */ /* 0x100fe4000001089c */
[--C-:B------:R-:W-:Y:S02]  /*72d0*/  FFMA.FTZ R157, R157, c[0x0][0x23c], -R156.reuse ;  /* 0x00008f009d9d7a23 */ /* 0x100fe4000001089c */
[----:B------:R-:W3:Y:S01]  /*72e0*/  MUFU.EX2 R151, R151 ;  /* 0x0000009700977308 */ /* 0x000ee20000000800 */
[--C-:B------:R-:W-:Y:S02]  /*72f0*/  FFMA.FTZ R155, R143, c[0x0][0x23c], -R156.reuse ;  /* 0x00008f008f9b7a23 */ /* 0x100fe4000001089c */
[--C-:B------:R-:W-:Y:S02]  /*7300*/  FFMA.FTZ R154, R154, c[0x0][0x23c], -R153.reuse ;  /* 0x00008f009a9a7a23 */ /* 0x100fe40000010899 */
[--C-:B------:R-:W-:Y:S02]  /*7310*/  FFMA.FTZ R225, R142, c[0x0][0x23c], -R153.reuse ;  /* 0x00008f008ee17a23 */ /* 0x100fe40000010899 */
[----:B------:R-:W-:Y:S01]  /*7320*/  FFMA.FTZ R218, R140, c[0x0][0x23c], -R153 ;  /* 0x00008f008cda7a23 */ /* 0x000fe20000010899 */
[----:B------:R-:W4:Y:S01]  /*7330*/  MUFU.EX2 R132, R132 ;  /* 0x0000008400847308 */ /* 0x000f220000000800 */
[----:B--2---:R-:W-:Y:S01]  /*7340*/  F2FP.BF16.PACK_AB R5, R145, R146 ;  /* 0x000000929105723e */ /* 0x004fe200000010ff */
[----:B------:R-:W-:-:S02]  /*7350*/  FFMA.FTZ R156, R141, c[0x0][0x23c], -R156 ;  /* 0x00008f008d9c7a23 */ /* 0x000fc4000001089c */
[----:B------:R-:W-:Y:S01]  /*7360*/  FFMA.FTZ R153, R152, c[0x0][0x23c], -R153 ;  /* 0x00008f0098997a23 */ /* 0x000fe20000010899 */
[----:B------:R-:W-:Y:S03]  /*7370*/  LDSM.16.MT88.4 R140, [R186+0x13800] ;  /* 0x01380000ba8c783b */ /* 0x000fe60000004200 */
[----:B------:R-:W2:Y:S01]  /*7380*/  MUFU.EX2 R3, R3 ;  /* 0x0000000300037308 */ /* 0x000ea20000000800 */
[----:B---3--:R-:W-:Y:S01]  /*7390*/  F2FP.BF16.PACK_AB R7, R151, R144 ;  /* 0x000000909707723e */ /* 0x008fe200000010ff */
[----:B----4-:R-:W-:-:S06]  /*73a0*/  FMUL.FTZ R120, R120, R132 ;  /* 0x0000008478787220 */ /* 0x010fcc0000410000 */
[----:B------:R-:W-:Y:S01]  /*73b0*/  MUFU.EX2 R158, R158 ;  /* 0x0000009e009e7308 */ /* 0x000fe20000000800 */
[-C--:B------:R-:W-:Y:S02]  /*73c0*/  FMUL.FTZ R121, R121, R132.reuse ;  /* 0x0000008479797220 */ /* 0x080fe40000410000 */
[-C--:B------:R-:W-:Y:S02]  /*73d0*/  FMUL.FTZ R116, R116, R132.reuse ;  /* 0x0000008474747220 */ /* 0x080fe40000410000 */
[----:B------:R-:W-:Y:S02]  /*73e0*/  FMUL.FTZ R117, R117, R132 ;  /* 0x0000008475757220 */ /* 0x000fe40000410000 */
[-C--:B--2---:R-:W-:Y:S01]  /*73f0*/  FMUL.FTZ R122, R122, R3.reuse ;  /* 0x000000037a7a7220 */ /* 0x084fe20000410000 */
[----:B------:R-:W2:Y:S01]  /*7400*/  MUFU.EX2 R159, R159 ;  /* 0x0000009f009f7308 */ /* 0x000ea20000000800 */
[-C--:B------:R-:W-:Y:S02]  /*7410*/  FMUL.FTZ R123, R123, R3.reuse ;  /* 0x000000037b7b7220 */ /* 0x080fe40000410000 */
[----:B------:R-:W-:-:S02]  /*7420*/  FMUL.FTZ R118, R118, R3 ;  /* 0x0000000376767220 */ /* 0x000fc40000410000 */
[-C--:B------:R-:W-:Y:S02]  /*7430*/  FMUL.FTZ R119, R119, R3.reuse ;  /* 0x0000000377777220 */ /* 0x080fe40000410000 */
[-C--:B------:R-:W-:Y:S01]  /*7440*/  FMUL.FTZ R128, R128, R132.reuse ;  /* 0x0000008480807220 */ /* 0x080fe20000410000 */
[C---:B-1----:R-:W-:Y:S01]  /*7450*/  HMMA.16816.F32.BF16 R120, R4.reuse, R12, R120 ;  /* 0x0000000c0478723c */ /* 0x042fe20000041878 */
[-C--:B------:R-:W-:Y:S01]  /*7460*/  FMUL.FTZ R129, R129, R132.reuse ;  /* 0x0000008481817220 */ /* 0x080fe20000410000 */
[----:B------:R-:W-:Y:S01]  /*7470*/  MUFU.EX2 R160, R160 ;  /* 0x000000a000a07308 */ /* 0x000fe20000000800 */
[-C--:B------:R-:W-:Y:S02]  /*7480*/  FMUL.FTZ R130, R130, R3.reuse ;  /* 0x0000000382827220 */ /* 0x080fe40000410000 */
[-C--:B------:R-:W-:Y:S02]  /*7490*/  FMUL.FTZ R131, R131, R3.reuse ;  /* 0x0000000383837220 */ /* 0x080fe40000410000 */
[-C--:B------:R-:W-:Y:S01]  /*74a0*/  FMUL.FTZ R124, R124, R132.reuse ;  /* 0x000000847c7c7220 */ /* 0x080fe20000410000 */
[----:B------:R-:W-:Y:S01]  /*74b0*/  HMMA.16816.F32.BF16 R116, R4, R14, R116 ;  /* 0x0000000e0474723c */ /* 0x000fe20000041874 */
[----:B------:R-:W1:Y:S01]  /*74c0*/  LDSM.16.MT88.4 R12, [R188+0x14000] ;  /* 0x01400000bc0c783b */ /* 0x000e620000004200 */
        /* <DEDUP_REMOVED lines=28> */
[----:B------:R-:W2:Y:S01]  /*7690*/  MUFU.EX2 R164, R164 ;  /* 0x000000a400a47308 */ /* 0x000ea20000000800 */
[-C--:B------:R-:W-:Y:S02]  /*76a0*/  FMUL.FTZ R43, R43, R3.reuse ;  /* 0x000000032b2b7220 */ /* 0x080fe40000410000 */
[C---:B-1----:R-:W-:Y:S01]  /*76b0*/  HMMA.16816.F32.BF16 R36, R4.reuse, R12, R36 ;  /* 0x0000000c0424723c */ /* 0x042fe20000041824 */
[-C--:B------:R-:W-:Y:S02]  /*76c0*/  FMUL.FTZ R104, R104, R132.reuse ;  /* 0x0000008468687220 */ /* 0x080fe40000410000 */
[-C--:B------:R-:W-:Y:S02]  /*76d0*/  FMUL.FTZ R105, R105, R132.reuse ;  /* 0x0000008469697220 */ /* 0x080fe40000410000 */
[-C--:B------:R-:W-:Y:S01]  /*76e0*/  FMUL.FTZ R106, R106, R3.reuse ;  /* 0x000000036a6a7220 */ /* 0x080fe20000410000 */
[----:B------:R-:W-:Y:S01]  /*76f0*/  MUFU.EX2 R166, R166 ;  /* 0x000000a600a67308 */ /* 0x000fe20000000800 */
[----:B------:R-:W-:Y:S01]  /*7700*/  FMUL.FTZ R107, R107, R3 ;  /* 0x000000036b6b7220 */ /* 0x000fe20000410000 */
[----:B------:R-:W-:Y:S01]  /*7710*/  HMMA.16816.F32.BF16 R40, R4, R14, R40 ;  /* 0x0000000e0428723c */ /* 0x000fe20000041828 */
[----:B------:R-:W1:Y:S01]  /*7720*/  LDSM.16.MT88.4 R12, [R184+0x14000] ;  /* 0x01400000b80c783b */ /* 0x000e620000004200 */
        /* <DEDUP_REMOVED lines=29> */
[----:B------:R-:W2:Y:S01]  /*7900*/  MUFU.EX2 R170, R170 ;  /* 0x000000aa00aa7308 */ /* 0x000ea20000000800 */
[----:B------:R-:W-:-:S02]  /*7910*/  FMUL.FTZ R67, R67, R3 ;  /* 0x0000000343437220 */ /* 0x000fc40000410000 */
        /* <DEDUP_REMOVED lines=68> */
[----:B------:R-:W-:Y:S01]  /*7d60*/  FADD.FTZ R149, R149, R132 ;  /* 0x0000008495957221 */ /* 0x000fe20000010000 */
[----:B------:R-:W-:Y:S01]  /*7d70*/  MOV R132, R2 ;  /* 0x0000000200847202 */ /* 0x000fe20000000f00 */
[----:B------:R-:W-:Y:S02]  /*7d80*/  FADD.FTZ R145, R145, R146 ;  /* 0x0000009291917221 */ /* 0x000fe40000010000 */
[----:B------:R-:W-:Y:S01]  /*7d90*/  FADD.FTZ R148, R148, R149 ;  /* 0x0000009594947221 */ /* 0x000fe20000010000 */
[----:B------:R-:W-:Y:S01]  /*7da0*/  HMMA.16816.F32.BF16 R96, R4, R10, R96 ;  /* 0x0000000a0460723c */ /* 0x000fe20000041860 */
[----:B------:R-:W-:Y:S01]  /*7db0*/  LDSM.16.MT88.4 R8, [R184+0x14800] ;  /* 0x01480000b808783b */ /* 0x000fe20000004200 */
[----:B------:R-:W-:Y:S02]  /*7dc0*/  FADD.FTZ R144, R144, R145 ;  /* 0x0000009190907221 */ /* 0x000fe40000010000 */
[----:B------:R-:W-:Y:S02]  /*7dd0*/  FADD.FTZ R147, R147, R148 ;  /* 0x0000009493937221 */ /* 0x000fe40000010000 */
[----:B------:R-:W-:Y:S01]  /*7de0*/  FADD.FTZ R151, R151, R144 ;  /* 0x0000009097977221 */ /* 0x000fe20000010000 */
[----:B--2---:R-:W-:Y:S01]  /*7df0*/  F2FP.BF16.PACK_AB R4, R159, R158 ;  /* 0x0000009e9f04723e */ /* 0x004fe200000010ff */
[----:B------:R-:W-:Y:S01]  /*7e00*/  FADD.FTZ R158, R158, R147 ;  /* 0x000000939e9e7221 */ /* 0x000fe20000010000 */
[----:B----4-:R-:W-:-:S02]  /*7e10*/  F2FP.BF16.PACK_AB R5, R165, R162 ;  /* 0x000000a2a505723e */ /* 0x010fc400000010ff */
[----:B------:R-:W-:Y:S01]  /*7e20*/  F2FP.BF16.PACK_AB R6, R161, R160 ;  /* 0x000000a0a106723e */ /* 0x000fe200000010ff */
[----:B------:R-:W-:Y:S01]  /*7e30*/  FADD.FTZ R159, R159, R158 ;  /* 0x0000009e9f9f7221 */ /* 0x000fe20000010000 */
[----:B------:R-:W-:-:S03]  /*7e40*/  F2FP.BF16.PACK_AB R7, R164, R163 ;  /* 0x000000a3a407723e */ /* 0x000fc600000010ff */
[----:B------:R-:W-:-:S04]  /*7e50*/  FADD.FTZ R160, R160, R159 ;  /* 0x0000009fa0a07221 */ /* 0x000fc80000010000 */
[----:B-1----:R-:W-:Y:S01]  /*7e60*/  HMMA.16816.F32.BF16 R128, R4, R12, R128 ;  /* 0x0000000c0480723c */ /* 0x002fe20000041880 */
        /* <DEDUP_REMOVED lines=70> */
[C---:B---3--:R-:W-:Y:S08]  /*82d0*/  HMMA.16816.F32.BF16 R84, R4.reuse, R16, R84 ;  /* 0x000000100454723c */ /* 0x048ff00000041854 */
[C---:B------:R-:W-:Y:S01]  /*82e0*/  HMMA.16816.F32.BF16 R88, R4.reuse, R18, R88 ;  /* 0x000000120458723c */ /* 0x040fe20000041858 */
[----:B------:R-:W-:Y:S07]  /*82f0*/  LDSM.16.MT88.4 R16, [R184+0x15800] ;  /* 0x01580000b810783b */ /* 0x000fee0000004200 */
        /* <DEDUP_REMOVED lines=10> */
[C---:B--2---:R-:W-:Y:S08]  /*83a0*/  HMMA.16816.F32.BF16 R36, R4.reuse, R24, R36 ;  /* 0x000000180424723c */ /* 0x044ff00000041824 */
[C---:B------:R-:W-:Y:S01]  /*83b0*/  HMMA.16816.F32.BF16 R40, R4.reuse, R26, R40 ;  /* 0x0000001a0428723c */ /* 0x040fe20000041828 */
[----:B------:R-:W2:Y:S07]  /*83c0*/  LDSM.16.MT88.4 R24, [R185+0x17800] ;  /* 0x01780000b918783b */ /* 0x000eae0000004200 */
[C---:B-1----:R-:W-:Y:S08]  /*83d0*/  HMMA.16816.F32.BF16 R68, R4.reuse, R12, R68 ;  /* 0x0000000c0444723c */ /* 0x042ff00000041844 */
[C---:B------:R-:W-:Y:S01]  /*83e0*/  HMMA.16816.F32.BF16 R72, R4.reuse, R14, R72 ;  /* 0x0000000e0448723c */ /* 0x040fe20000041848 */
[----:B------:R-:W1:Y:S07]  /*83f0*/  LDSM.16.MT88.4 R12, [R184+0x17800] ;  /* 0x01780000b80c783b */ /* 0x000e6e0000004200 */
[C---:B------:R-:W-:Y:S08]  /*8400*/  HMMA.16816.F32.BF16 R120, R4.reuse, R140, R120 ;  /* 0x0000008c0478723c */ /* 0x040ff00000041878 */
        /* <DEDUP_REMOVED lines=18> */
[----:B------:R-:W-:Y:S01]  /*8530*/  FADD.FTZ R223, R223, R216 ;  /* 0x000000d8dfdf7221 */ /* 0x000fe20000010000 */
[----:B------:R-:W-:Y:S01]  /*8540*/  MOV R216, R219 ;  /* 0x000000db00d87202 */ /* 0x000fe20000000f00 */
[----:B------:R-:W-:-:S02]  /*8550*/  FADD.FTZ R168, R168, R157 ;  /* 0x0000009da8a87221 */ /* 0x000fc40000010000 */
[----:B------:R-:W-:Y:S01]  /*8560*/  FADD.FTZ R154, R154, R223 ;  /* 0x000000df9a9a7221 */ /* 0x000fe20000010000 */
[C---:B------:R-:W-:Y:S01]  /*8570*/  HMMA.16816.F32.BF16 R100, R4.reuse, R34, R100 ;  /* 0x000000220464723c */ /* 0x040fe20000041864 */
[----:B------:R-:W-:Y:S02]  /*8580*/  FADD.FTZ R155, R155, R168 ;  /* 0x000000a89b9b7221 */ /* 0x000fe40000010000 */
[----:B------:R-:W-:Y:S02]  /*8590*/  FADD.FTZ R225, R225, R154 ;  /* 0x0000009ae1e17221 */ /* 0x000fe40000010000 */
[----:B------:R-:W-:Y:S02]  /*85a0*/  FADD.FTZ R221, R156, R155 ;  /* 0x0000009b9cdd7221 */ /* 0x000fe40000010000 */
        /* <DEDUP_REMOVED lines=14> */
[----:B------:R-:W-:Y:S01]  /*8690*/  IADD3 R216, R133, -0x3, RZ ;  /* 0xfffffffd85d87810 */ /* 0x000fe20007ffe0ff */
[----:B------:R-:W-:-:S04]  /*86a0*/  DEPBAR.LE SB0, 0x0 ;  /* 0x000080000000791a */ /* 0x000fc80000000000 */
[----:B------:R-:W-:Y:S01]  /*86b0*/  SHF.R.S32.HI R3, RZ, 0x1f, R216 ;  /* 0x0000001fff037819 */ /* 0x000fe200000114d8 */
[----:B------:R-:W-:Y:S01]  /*86c0*/  BAR.SYNC.DEFER_BLOCKING 0x0 ;  /* 0x0000000000007b1d */ /* 0x000fe20000010000 */
[----:B------:R-:W-:-:S04]  /*86d0*/  IMAD.WIDE.U32 R8, R216, c[0x0][0x1a0], RZ ;  /* 0x00006800d8087a25 */ /* 0x000fc800078e00ff */
[----:B------:R-:W-:Y:S01]  /*86e0*/  IMAD R3, R3, c[0x0][0x1a0], RZ ;  /* 0x0000680003037a24 */ /* 0x000fe200078e02ff */
[----:B------:R-:W-:-:S03]  /*86f0*/  LEA R5, P0, R8, R134, 0x6 ;  /* 0x0000008608057211 */ /* 0x000fc600078030ff */
[----:B------:R-:W-:Y:S01]  /*8700*/  IMAD R3, R216, c[0x0][0x1a4], R3 ;  /* 0x00006900d8037a24 */ /* 0x000fe200078e0203 */
[C---:B------:R-:W-:Y:S02]  /*8710*/  @!P4 LEA R6, P5, R5.reuse, c[0x0][0x170], 0x1 ;  /* 0x00005c000506ca11 */ /* 0x040fe400078a08ff */
[----:B------:R-:W-:Y:S01]  /*8720*/  @!P3 LEA R10, P1, R5, c[0x0][0x170], 0x1 ;  /* 0x00005c00050aba11 */ /* 0x000fe200078208ff */
[----:B------:R-:W-:-:S05]  /*8730*/  IMAD.IADD R3, R9, 0x1, R3 ;  /* 0x0000000109037824 */ /* 0x000fca00078e0203 */
[----:B------:R-:W-:Y:S02]  /*8740*/  LEA.HI.X R4, R8, R215, R3, 0x6, P0 ;  /* 0x000000d708047211 */ /* 0x000fe400000f3403 */
[C---:B------:R-:W-:Y:S02]  /*8750*/  @!P2 LEA R8, P0, R5.reuse, c[0x0][0x170], 0x1 ;  /* 0x00005c000508aa11 */ /* 0x040fe400078008ff */
[C---:B------:R-:W-:Y:S02]  /*8760*/  IADD3 R3, P6, R5.reuse, UR15, RZ ;  /* 0x0000000f05037c10 */ /* 0x040fe4000ffde0ff */
        /* <DEDUP_REMOVED lines=8> */
[----:B------:R-:W-:-:S02]  /*87f0*/  @!P4 LEA R12, P5, R3, c[0x0][0x170], 0x1 ;  /* 0x00005c00030cca11 */ /* 0x000fc400078a08ff */
[----:B------:R-:W-:Y:S01]  /*8800*/  IADD3.X R4, R4, UR5, RZ, P6, !PT ;  /* 0x0000000504047c10 */ /* 0x000fe2000b7fe4ff */
[----:B------:R-:W-:Y:S01]  /*8810*/  @P3 STS.128 [R202+0x14000], RZ ;  /* 0x014000ffca003388 */ /* 0x000fe20000000c00 */
[C---:B------:R-:W-:Y:S02]  /*8820*/  @!P3 LEA R14, P1, R3.reuse, c[0x0][0x170], 0x1 ;  /* 0x00005c00030eba11 */ /* 0x040fe400078208ff */
[C---:B------:R-:W-:Y:S01]  /*8830*/  @!P2 LEA R28, P0, R3.reuse, c[0x0][0x170], 0x1 ;  /* 0x00005c00031caa11 */ /* 0x040fe200078008ff */
[----:B------:R-:W-:Y:S01]  /*8840*/  @!PT LDS RZ, [RZ] ;  /* 0x00000000fffff984 */ /* 0x000fe20000000800 */
[----:B------:R-:W-:Y:S01]  /*8850*/  @!PT LDS RZ, [RZ] ;  /* 0x00000000fffff984 */ /* 0x000fe20000000800 */
[----:B------:R-:W-:Y:S01]  /*8860*/  @!PT LDS RZ, [RZ] ;  /* 0x00000000fffff984 */ /* 0x000fe20000000800 */
[----:B------:R2:W-:Y:S01]  /*8870*/  @!P3 LDGSTS.E.BYPASS.LTC128B.128 [R202+0x14000], [R10.64+0x80] ;  /* 0x140000800acabfae */ /* 0x0005e2000b901d4c */
[C-C-:B------:R-:W-:Y:S02]  /*8880*/  @!P4 LEA.HI.X R13, R3.reuse, c[0x0][0x174], R4.reuse, 0x1, P5 ;  /* 0x00005d00030dca11 */ /* 0x140fe400028f0c04 */
[C-C-:B------:R-:W-:Y:S01]  /*8890*/  @!P3 LEA.HI.X R15, R3.reuse, c[0x0][0x174], R4.reuse, 0x1, P1 ;  /* 0x00005d00030fba11 */ /* 0x140fe200008f0c04 */
[----:B------:R-:W-:Y:S01]  /*88a0*/  @P2 STS.128 [R202+0x16000], RZ ;  /* 0x016000ffca002388 */ /* 0x000fe20000000c00 */
[----:B------:R-:W-:-:S02]  /*88b0*/  @!P2 LEA.HI.X R29, R3, c[0x0][0x174], R4, 0x1, P0 ;  /* 0x00005d00031daa11 */ /* 0x000fc400000f0c04 */
[----:B------:R-:W-:Y:S01]  /*88c0*/  ISETP.GT.AND P0, PT, R216, R198, PT ;  /* 0x000000c6d800720c */ /* 0x000fe20003f04270 */
        /* <DEDUP_REMOVED lines=20> */
[----:B------:R-:W5:Y:S04]  /*8a10*/  LDSM.16.M88.4 R148, [R193+0xc000] ;  /* 0x00c00000c194783b */ /* 0x000f680000000200 */
[----:B------:R-:W4:Y:S04]  /*8a20*/  LDSM.16.M88.4 R140, [R193+0xc800] ;  /* 0x00c80000c18c783b */ /* 0x000f280000000200 */
[----:B------:R-:W4:Y:S04]  /*8a30*/  LDSM.16.M88.4 R32, [R193+0xd000] ;  /* 0x00d00000c120783b */ /* 0x000f280000000200 */
[----:B------:R-:W4:Y:S04]  /*8a40*/  LDSM.16.M88.4 R156, [R193+0xd800] ;  /* 0x00d80000c19c783b */ /* 0x000f280000000200 */
[----:B-1----:R-:W-:Y:S04]  /*8a50*/  LDSM.16.M88.4 R4, [R192] ;  /* 0x00000000c004783b */ /* 0x002fe80000000200 */
[----:B------:R-:W1:Y:S04]  /*8a60*/  LDSM.16.M88.4 R20, [R191] ;  /* 0x00000000bf14783b */ /* 0x000e680000000200 */
[----:B------:R-:W1:Y:S04]  /*8a70*/  LDSM.16.M88.4 R16, [R183] ;  /* 0x00000000b710783b */ /* 0x000e680000000200 */
[----:B---3--:R-:W3:Y:S04]  /*8a80*/  LDSM.16.M88.4 R12, [R182] ;  /* 0x00000000b60c783b */ /* 0x008ee80000000200 */
[----:B--2---:R-:W2:Y:S04]  /*8a90*/  LDSM.16.M88.4 R8, [R181] ;  /* 0x00000000b508783b */ /* 0x004ea80000000200 */
[----:B------:R-:W-:Y:S01]  /*8aa0*/  LDSM.16.M88.4 R224, [R187+0xc000] ;  /* 0x00c00000bbe0783b */ /* 0x000fe20000000200 */
[C---:B-----5:R-:W-:Y:S03]  /*8ab0*/  HMMA.16816.F32.BF16 R152, R24.reuse, R148, RZ ;  /* 0x000000941898723c */ /* 0x060fe600000418ff */
[----:B------:R-:W-:Y:S04]  /*8ac0*/  LDSM.16.M88.4 R168, [R187+0xc800] ;  /* 0x00c80000bba8783b */ /* 0x000fe80000000200 */
[----:B------:R-:W-:Y:S01]  /*8ad0*/  LDSM.16.M88.4 R164, [R187+0xd000] ;  /* 0x00d00000bba4783b */ /* 0x000fe20000000200 */
[C---:B----4-:R-:W-:Y:S03]  /*8ae0*/  HMMA.16816.F32.BF16 R144, R24.reuse, R140, RZ ;  /* 0x0000008c1890723c */ /* 0x050fe600000418ff */
[----:B------:R-:W-:Y:S04]  /*8af0*/  LDSM.16.M88.4 R160, [R187+0xd800] ;  /* 0x00d80000bba0783b */ /* 0x000fe80000000200 */
[----:B------:R-:W0:Y:S01]  /*8b00*/  LDGDEPBAR ;  /* 0x00000000000079af */ /* 0x000e220000000000 */
[C---:B------:R-:W-:Y:S08]  /*8b10*/  HMMA.16816.F32.BF16 R136, R24.reuse, R32, RZ ;  /* 0x000000201888723c */ /* 0x040ff000000418ff */
[C---:B------:R-:W-:Y:S08]  /*8b20*/  HMMA.16816.F32.BF16 R148, R24.reuse, R150, RZ ;  /* 0x000000961894723c */ /* 0x040ff000000418ff */
[C---:B------:R-:W-:Y:S08]  /*8b30*/  HMMA.16816.F32.BF16 R140, R24.reuse, R142, RZ ;  /* 0x0000008e188c723c */ /* 0x040ff000000418ff */
[C---:B------:R-:W-:Y:S08]  /*8b40*/  HMMA.16816.F32.BF16 R32, R24.reuse, R34, RZ ;  /* 0x000000221820723c */ /* 0x040ff000000418ff */
[C---:B------:R-:W-:Y:S08]  /*8b50*/  HMMA.16816.F32.BF16 R28, R24.reuse, R156, RZ ;  /* 0x0000009c181c723c */ /* 0x040ff000000418ff */
[----:B------:R-:W-:Y:S01]  /*8b60*/  HMMA.16816.F32.BF16 R24, R24, R158, RZ ;  /* 0x0000009e1818723c */ /* 0x000fe200000418ff */
[----:B------:R-:W4:Y:S07]  /*8b70*/  LDSM.16.M88.4 R156, [R190] ;  /* 0x00000000be9c783b */ /* 0x000f2e0000000200 */
[C---:B-1----:R-:W-:Y:S08]  /*8b80*/  HMMA.16816.F32.BF16 R152, R4.reuse, R20, R152 ;  /* 0x000000140498723c */ /* 0x042ff00000041898 */
[C---:B------:R-:W-:Y:S01]  /*8b90*/  HMMA.16816.F32.BF16 R148, R4.reuse, R22, R148 ;  /* 0x000000160494723c */ /* 0x040fe20000041894 */
[----:B------:R-:W-:Y:S07]  /*8ba0*/  LDSM.16.M88.4 R20, [R180] ;  /* 0x00000000b414783b */ /* 0x000fee0000000200 */
        /* <DEDUP_REMOVED lines=8> */
[----:B------:R-:W1:Y:S04]  /*8c30*/  LDSM.16.M88.4 R4, [R189] ;  /* 0x00000000bd04783b */ /* 0x000e680000000200 */
[----:B------:R-:W2:Y:S03]  /*8c40*/  LDSM.16.M88.4 R8, [R180+0x1800] ;  /* 0x00180000b408783b */ /* 0x000ea60000000200 */
[C---:B----4-:R-:W-:Y:S08]  /*8c50*/  HMMA.16816.F32.BF16 R152, R156.reuse, R224, R152 ;  /* 0x000000e09c98723c */ /* 0x050ff00000041898 */
        /* <DEDUP_REMOVED lines=21> */
[C---:B--2---:R-:W-:Y:S08]  /*8db0*/  HMMA.16816.F32.BF16 R28, R4.reuse, R8, R28 ;  /* 0x00000008041c723c */ /* 0x044ff0000004181c */
[----:B------:R-:W-:Y:S01]  /*8dc0*/  HMMA.16816.F32.BF16 R24, R4, R10, R24 ;  /* 0x0000000a0418723c */ /* 0x000fe20000041818 */
[----:B------:R-:W1:Y:S04]  /*8dd0*/  LDSM.16.M88.4 R4, [R192+0x4000] ;  /* 0x00400000c004783b */ /* 0x000e680000000200 */
[----:B------:R-:W2:Y:S03]  /*8de0*/  LDSM.16.M88.4 R8, [R176] ;  /* 0x00000000b008783b */ /* 0x000ea60000000200 */
[C---:B---3--:R-:W-:Y:S08]  /*8df0*/  HMMA.16816.F32.BF16 R152, R156.reuse, R224, R152 ;  /* 0x000000e09c98723c */ /* 0x048ff00000041898 */
        /* <DEDUP_REMOVED lines=21> */
[C---:B--2---:R-:W-:Y:S08]  /*8f50*/  HMMA.16816.F32.BF16 R28, R4.reuse, R8, R28 ;  /* 0x00000008041c723c */ /* 0x044ff0000004181c */
[----:B------:R-:W-:Y:S01]  /*8f60*/  HMMA.16816.F32.BF16 R24, R4, R10, R24 ;  /* 0x0000000a0418723c */ /* 0x000fe20000041818 */
[----:B------:R-:W1:Y:S04]  /*8f70*/  LDSM.16.M88.4 R4, [R189+0x4000] ;  /* 0x00400000bd04783b */ /* 0x000e680000000200 */
[----:B------:R-:W2:Y:S03]  /*8f80*/  LDSM.16.M88.4 R8, [R180+0x3800] ;  /* 0x00380000b408783b */ /* 0x000ea60000000200 */
        /* <DEDUP_REMOVED lines=31> */
[----:B------:R-:W3:Y:S07]  /*9180*/  LDSM.16.M88.4 R168, [R187+0x10000] ;  /* 0x01000000bba8783b */ /* 0x000eee0000000200 */
        /* <DEDUP_REMOVED lines=16> */
[C---:B--2---:R-:W-:Y:S08]  /*9290*/  HMMA.16816.F32.BF16 R28, R4.reuse, R8, R28 ;  /* 0x00000008041c723c */ /* 0x044ff0000004181c */
[----:B------:R-:W-:Y:S01]  /*92a0*/  HMMA.16816.F32.BF16 R24, R4, R10, R24 ;  /* 0x0000000a0418723c */ /* 0x000fe20000041818 */
[----:B------:R-:W2:Y:S04]  /*92b0*/  LDSM.16.M88.4 R8, [R180+0x5000] ;  /* 0x00500000b408783b */ /* 0x000ea80000000200 */
[----:B------:R-:W1:Y:S01]  /*92c0*/  LDSM.16.M88.4 R4, [R180+0x5800] ;  /* 0x00580000b404783b */ /* 0x000e620000000200 */
[----:B------:R-:W-:-:S04]  /*92d0*/  DEPBAR.LE SB0, 0x0 ;  /* 0x000080000000791a */ /* 0x000fc80000000000 */
[C---:B---3--:R-:W-:Y:S08]  /*92e0*/  HMMA.16816.F32.BF16 R152, R224.reuse, R168, R152 ;  /* 0x000000a8e098723c */ /* 0x048ff00000041898 */
        /* <DEDUP_REMOVED lines=11> */
[C---:B--2---:R-:W-:Y:S08]  /*93a0*/  HMMA.16816.F32.BF16 R136, R20.reuse, R8, R136 ;  /* 0x000000081488723c */ /* 0x044ff00000041888 */
[C---:B------:R-:W-:Y:S08]  /*93b0*/  HMMA.16816.F32.BF16 R32, R20.reuse, R10, R32 ;  /* 0x0000000a1420723c */ /* 0x040ff00000041820 */
[C---:B------:R-:W-:Y:S08]  /*93c0*/  HMMA.16816.F32.BF16 R28, R20.reuse, R4, R28 ;  /* 0x00000004141c723c */ /* 0x040ff0000004181c */
[----:B------:R-:W-:Y:S01]  /*93d0*/  HMMA.16816.F32.BF16 R24, R20, R6, R24 ;  /* 0x000000061418723c */ /* 0x000fe20000041818 */
[----:B------:R-:W-:Y:S06]  /*93e0*/  BAR.SYNC.DEFER_BLOCKING 0x0 ;  /* 0x0000000000007b1d */ /* 0x000fec0000010000 */
        /* <DEDUP_REMOVED lines=15> */
[C-C-:B------:R-:W-:Y:S02]  /*94e0*/  @!P4 LEA.HI.X R15, R5.reuse, c[0x0][0x16c], R4.reuse, 0x1, P5 ;  /* 0x00005b00050fca11 */ /* 0x140fe400028f0c04 */
        /* <DEDUP_REMOVED lines=8> */
[----:B------:R1:W-:Y:S01]  /*9570*/  @P3 STS.128 [R202+0xe000], RZ ;  /* 0x00e000ffca003388 */ /* 0x0003e20000000c00 */
[C---:B------:R-:W-:Y:S02]  /*9580*/  @!P3 LEA R6, P0, R3.reuse, c[0x0][0x168], 0x1 ;  /* 0x00005a000306ba11 */ /* 0x040fe400078008ff */
[C-C-:B------:R-:W-:Y:S01]  /*9590*/  @!P4 LEA.HI.X R13, R3.reuse, c[0x0][0x16c], R4.reuse, 0x1, P5 ;  /* 0x00005b00030dca11 */ /* 0x140fe200028f0c04 */
[----:B------:R-:W-:Y:S01]  /*95a0*/  @!PT LDS RZ, [RZ] ;  /* 0x00000000fffff984 */ /* 0x000fe20000000800 */
[----:B------:R-:W-:Y:S01]  /*95b0*/  @!PT LDS RZ, [RZ] ;  /* 0x00000000fffff984 */ /* 0x000fe20000000800 */
[----:B------:R-:W-:Y:S01]  /*95c0*/  @!PT LDS RZ, [RZ] ;  /* 0x00000000fffff984 */ /* 0x000fe20000000800 */
[----:B------:R1:W-:Y:S01]  /*95d0*/  @!P3 LDGSTS.E.BYPASS.LTC128B.128 [R202+0xe000], [R10.64+0x80] ;  /* 0x0e0000800acabfae */ /* 0x0003e2000b901d4c */
[----:B------:R-:W-:-:S03]  /*95e0*/  @!P3 LEA.HI.X R7, R3, c[0x0][0x16c], R4, 0x1, P0 ;  /* 0x00005b000307ba11 */ /* 0x000fc600000f0c04 */
        /* <DEDUP_REMOVED lines=23> */
.L_x_332:
[----:B------:R-:W-:Y:S05]  /*9760*/  BSYNC B0 ;  /* 0x0000000000007941 */ /* 0x000fea0003800000 */
.L_x_331:
[----:B------:R-:W0:Y:S02]  /*9770*/  LDGDEPBAR ;  /* 0x00000000000079af */ /* 0x000e240000000000 */
.L_x_330:
[----:B-1----:R-:W-:-:S05]  /*9780*/  IMAD R8, R216, 0x40, R201 ;  /* 0x00000040d8087824 */ /* 0x002fca00078e02c9 */
        /* <DEDUP_REMOVED lines=12> */
[C---:B------:R-:W-:Y:S02]  /*9850*/  IADD3 R6, R8.reuse, 0x9, RZ ;  /* 0x0000000908067810 */ /* 0x040fe40007ffe0ff */
        /* <DEDUP_REMOVED lines=79> */
[----:B------:R-:W-:Y:S02]  /*9d50*/  ISETP.GE.AND P1, PT, R10, R208, PT ;  /* 0x000000d00a00720c */ /* 0x000fe40003f26270 */
        /* <DEDUP_REMOVED lines=9> */
[----:B------:R-:W-:Y:S01]  /*9df0*/  IADD3 R10, R8, 0x38, RZ ;  /* 0x00000038080a7810 */ /* 0x000fe20007ffe0ff */
[----:B------:R-:W-:Y:S01]  /*9e00*/  LDSM.16.MT88.4 R136, [R186+0x12800] ;  /* 0x01280000ba88783b */ /* 0x000fe20000004200 */
        /* <DEDUP_REMOVED lines=21> */
[----:B------:R-:W-:Y:S01]  /*9f60*/  FSEL R141, R25, -INF , !P5 ;  /* 0xff800000198d7808 */ /* 0x000fe20006800000 */
[----:B------:R-:W-:Y:S01]  /*9f70*/  LDSM.16.MT88.4 R32, [R185+0x12800] ;  /* 0x01280000b920783b */ /* 0x000fe20000004200 */
[----:B------:R-:W-:-:S02]  /*9f80*/  FMNMX.FTZ R14, R143, R14, !PT ;  /* 0x0000000e8f0e7209 */ /* 0x000fc40007810000 */
[-C--:B------:R-:W-:Y:S02]  /*9f90*/  ISETP.GE.AND P2, PT, R12, R208.reuse, PT ;  /* 0x000000d00c00720c */ /* 0x080fe40003f46270 */
[----:B------:R-:W-:Y:S02]  /*9fa0*/  FMNMX.FTZ R15, R168, R13, !PT ;  /* 0x0000000da80f7209 */ /* 0x000fe40007810000 */
[----:B------:R-:W-:Y:S02]  /*9fb0*/  ISETP.GE.AND P1, PT, R10, R208, PT ;  /* 0x000000d00a00720c */ /* 0x000fe40003f26270 */
[----:B------:R-:W-:Y:S02]  /*9fc0*/  FMNMX.FTZ R13, R141, R14, !PT ;  /* 0x0000000e8d0d7209 */ /* 0x000fe40007810000 */
[----:B------:R-:W-:Y:S02]  /*9fd0*/  ISETP.LT.OR P2, PT, R12, R209, P2 ;  /* 0x000000d10c00720c */ /* 0x000fe40001741670 */
[----:B------:R-:W-:-:S02]  /*9fe0*/  FSEL R154, R30, -INF , !P0 ;  /* 0xff8000001e9a7808 */ /* 0x000fc40004000000 */
[----:B------:R-:W-:Y:S02]  /*9ff0*/  FMNMX.FTZ R15, R166, R15, !PT ;  /* 0x0000000fa60f7209 */ /* 0x000fe40007810000 */
[----:B------:R-:W-:Y:S02]  /*a000*/  ISETP.LT.OR P1, PT, R10, R209, P1 ;  /* 0x000000d10a00720c */ /* 0x000fe40000f21670 */
[----:B------:R-:W-:Y:S01]  /*a010*/  ISETP.GE.AND P0, PT, R8, R208, PT ;  /* 0x000000d00800720c */ /* 0x000fe20003f06270 */
[----:B------:R-:W1:Y:S01]  /*a020*/  SHFL.BFLY PT, R10, R13, 0x2, 0x1f ;  /* 0x0c401f000d0a7f89 */ /* 0x000e6200000e0000 */
        /* <DEDUP_REMOVED lines=9> */
[----:B------:R-:W-:-:S05]  /*a0c0*/  FMNMX.FTZ R17, R152, R15, !PT ;  /* 0x0000000f98117209 */ /* 0x000fca0007810000 */
[----:B------:R-:W2:Y:S01]  /*a0d0*/  SHFL.BFLY PT, R8, R17, 0x2, 0x1f ;  /* 0x0c401f0011087f89 */ /* 0x000ea200000e0000 */
[----:B-1----:R-:W-:-:S05]  /*a0e0*/  FMNMX.FTZ R15, R13, R10, !PT ;  /* 0x0000000a0d0f7209 */ /* 0x002fca0007810000 */
[----:B------:R-:W1:Y:S01]  /*a0f0*/  SHFL.BFLY PT, R132, R15, 0x1, 0x1f ;  /* 0x0c201f000f847f89 */ /* 0x000e6200000e0000 */
[----:B--2---:R-:W-:-:S03]  /*a100*/  FMNMX.FTZ R13, R17, R8, !PT ;  /* 0x00000008110d7209 */ /* 0x004fc60007810000 */
[----:B------:R-:W-:Y:S04]  /*a110*/  LDSM.16.MT88.4 R16, [R188+0x12000] ;  /* 0x01200000bc10783b */ /* 0x000fe80000004200 */
[----:B------:R-:W2:Y:S01]  /*a120*/  SHFL.BFLY PT, R8, R13, 0x1, 0x1f ;  /* 0x0c201f000d087f89 */ /* 0x000ea200000e0000 */
[----:B-1----:R-:W-:-:S04]  /*a130*/  FMNMX.FTZ R132, R15, R132, !PT ;  /* 0x000000840f847209 */ /* 0x002fc80007810000 */
        /* <DEDUP_REMOVED lines=8> */
[----:B--2---:R-:W-:Y:S01]  /*a1c0*/  FMNMX.FTZ R3, R13, R8, !PT ;  /* 0x000000080d037209 */ /* 0x004fe20007810000 */
[--C-:B------:R-:W-:Y:S01]  /*a1d0*/  FFMA.FTZ R158, R159, c[0x0][0x23c], -R156.reuse ;  /* 0x00008f009f9e7a23 */ /* 0x100fe2000001089c */
[----:B------:R-:W1:Y:S01]  /*a1e0*/  LDSM.16.MT88.4 R12, [R186+0x12000] ;  /* 0x01200000ba0c783b */ /* 0x000e620000004200 */
[--C-:B------:R-:W-:Y:S01]  /*a1f0*/  FFMA.FTZ R157, R157, c[0x0][0x23c], -R156.reuse ;  /* 0x00008f009d9d7a23 */ /* 0x100fe2000001089c */
[C---:B------:R-:W-:Y:S01]  /*a200*/  FSETP.NEU.FTZ.AND P0, PT, R3.reuse, -INF , PT ;  /* 0xff8000000300780b */ /* 0x040fe20003f1d000 */
[C---:B------:R-:W-:Y:S01]  /*a210*/  FMUL.FTZ R151, R3.reuse, c[0x0][0x23c] ;  /* 0x00008f0003977a20 */ /* 0x040fe20000410000 */
[----:B------:R-:W2:Y:S01]  /*a220*/  LDSM.16.MT88.4 R8, [R185+0x12000] ;  /* 0x01200000b908783b */ /* 0x000ea20000004200 */
[----:B------:R-:W3:Y:S01]  /*a230*/  MUFU.EX2 R148, R148 ;  /* 0x0000009400947308 */ /* 0x000ee20000000800 */
[----:B------:R-:W-:Y:S01]  /*a240*/  FSEL R7, R3, RZ, P0 ;  /* 0x000000ff03077208 */ /* 0x000fe20000000000 */
[--C-:B------:R-:W-:Y:S01]  /*a250*/  FFMA.FTZ R159, R23, c[0x0][0x23c], -R156.reuse ;  /* 0x00008f00179f7a23 */ /* 0x100fe2000001089c */
[----:B------:R-:W-:Y:S01]  /*a260*/  FSEL R151, R151, RZ, P0 ;  /* 0x000000ff97977208 */ /* 0x000fe20000000000 */
[----:B------:R-:W-:-:S02]  /*a270*/  FFMA.FTZ R160, R21, c[0x0][0x23c], -R156 ;  /* 0x00008f0015a07a23 */ /* 0x000fc4000001089c */
[----:B------:R-:W-:Y:S02]  /*a280*/  FADD.FTZ R7, R0, -R7 ;  /* 0x8000000700077221 */ /* 0x000fe40000010000 */
[--C-:B------:R-:W-:Y:S01]  /*a290*/  FFMA.FTZ R145, R5, c[0x0][0x23c], -R151.reuse ;  /* 0x00008f0005917a23 */ /* 0x100fe20000010897 */
[----:B------:R-:W-:Y:S01]  /*a2a0*/  FSEL R5, R132, RZ, P1 ;  /* 0x000000ff84057208 */ /* 0x000fe20000800000 */
[--C-:B------:R-:W-:Y:S01]  /*a2b0*/  FFMA.FTZ R133, R150, c[0x0][0x23c], -R151.reuse ;  /* 0x00008f0096857a23 */ /* 0x100fe20000010897 */
[----:B------:R-:W-:Y:S01]  /*a2c0*/  MUFU.EX2 R147, R147 ;  /* 0x0000009300937308 */ /* 0x000fe20000000800 */
[----:B------:R-:W-:Y:S02]  /*a2d0*/  FFMA.FTZ R144, R6, c[0x0][0x23c], -R151 ;  /* 0x00008f0006907a23 */ /* 0x000fe40000010897 */
[----:B------:R-:W-:Y:S02]  /*a2e0*/  FADD.FTZ R5, R2, -R5 ;  /* 0x8000000502057221 */ /* 0x000fe40000010000 */
[----:B------:R-:W-:Y:S01]  /*a2f0*/  FFMA.FTZ R2, R4, c[0x0][0x23c], -R151 ;  /* 0x00008f0004027a23 */ /* 0x000fe20000010897 */
[----:B---3--:R-:W-:Y:S01]  /*a300*/  F2FP.BF16.PACK_AB R4, R148, R149 ;  /* 0x000000959404723e */ /* 0x008fe200000010ff */
[----:B------:R-:W-:Y:S01]  /*a310*/  FMUL.FTZ R150, R5, c[0x0][0x23c] ;  /* 0x00008f0005967a20 */ /* 0x000fe20000410000 */
[----:B------:R-:W3:Y:S01]  /*a320*/  MUFU.EX2 R146, R146 ;  /* 0x0000009200927308 */ /* 0x000ee20000000800 */
[----:B------:R-:W-:-:S02]  /*a330*/  FMUL.FTZ R0, R7, c[0x0][0x23c] ;  /* 0x00008f0007007a20 */ /* 0x000fc40000410000 */
[--C-:B------:R-:W-:Y:S02]  /*a340*/  FFMA.FTZ R161, R162, c[0x0][0x23c], -R151.reuse ;  /* 0x00008f00a2a17a23 */ /* 0x100fe40000010897 */
[--C-:B------:R-:W-:Y:S02]  /*a350*/  FFMA.FTZ R162, R164, c[0x0][0x23c], -R151.reuse ;  /* 0x00008f00a4a27a23 */ /* 0x100fe40000010897 */
[--C-:B------:R-:W-:Y:S01]  /*a360*/  FFMA.FTZ R163, R22, c[0x0][0x23c], -R151.reuse ;  /* 0x00008f0016a37a23 */ /* 0x100fe20000010897 */
[----:B------:R-:W-:Y:S01]  /*a370*/  MUFU.EX2 R145, R145 ;  /* 0x0000009100917308 */ /* 0x000fe20000000800 */
[----:B------:R-:W-:Y:S02]  /*a380*/  FFMA.FTZ R164, R20, c[0x0][0x23c], -R151 ;  /* 0x00008f0014a47a23 */ /* 0x000fe40000010897 */
[----:B------:R-:W-:Y:S01]  /*a390*/  LDSM.16.MT88.4 R20, [R186+0x14800] ;  /* 0x01480000ba14783b */ /* 0x000fe20000004200 */
[--C-:B------:R-:W-:Y:S02]  /*a3a0*/  FFMA.FTZ R220, R171, c[0x0][0x23c], -R156.reuse ;  /* 0x00008f00abdc7a23 */ /* 0x100fe4000001089c */
[----:B------:R-:W-:-:S02]  /*a3b0*/  FFMA.FTZ R222, R165, c[0x0][0x23c], -R156 ;  /* 0x00008f00a5de7a23 */ /* 0x000fc4000001089c */
[----:B------:R-:W4:Y:S01]  /*a3c0*/  MUFU.EX2 R144, R144 ;  /* 0x0000009000907308 */ /* 0x000f220000000800 */
[----:B---3--:R-:W-:Y:S01]  /*a3d0*/  F2FP.BF16.PACK_AB R6, R146, R147 ;  /* 0x000000939206723e */ /* 0x008fe200000010ff */
[--C-:B------:R-:W-:Y:S02]  /*a3e0*/  FFMA.FTZ R169, R169, c[0x0][0x23c], -R156.reuse ;  /* 0x00008f00a9a97a23 */ /* 0x100fe4000001089c */
[----:B------:R-:W-:Y:S02]  /*a3f0*/  FFMA.FTZ R167, R167, c[0x0][0x23c], -R156 ;  /* 0x00008f00a7a77a23 */ /* 0x000fe4000001089c */
[--C-:B------:R-:W-:Y:S02]  /*a400*/  FFMA.FTZ R165, R218, c[0x0][0x23c], -R151.reuse ;  /* 0x00008f00daa57a23 */ /* 0x100fe40000010897 */
[----:B------:R-:W-:Y:S01]  /*a410*/  MUFU.EX2 R133, R133 ;  /* 0x0000008500857308 */ /* 0x000fe20000000800 */
[--C-:B------:R-:W-:Y:S02]  /*a420*/  FFMA.FTZ R170, R170, c[0x0][0x23c], -R151.reuse ;  /* 0x00008f00aaaa7a23 */ /* 0x100fe40000010897 */
[----:B------:R-:W-:-:S02]  /*a430*/  FFMA.FTZ R168, R168, c[0x0][0x23c], -R151 ;  /* 0x00008f00a8a87a23 */ /* 0x000fc40000010897 */
[--C-:B------:R-:W-:Y:S02]  /*a440*/  FFMA.FTZ R171, R166, c[0x0][0x23c], -R151.reuse ;  /* 0x00008f00a6ab7a23 */ /* 0x100fe40000010897 */
[--C-:B------:R-:W-:Y:S01]  /*a450*/  FFMA.FTZ R166, R153, c[0x0][0x23c], -R156.reuse ;  /* 0x00008f0099a67a23 */ /* 0x100fe2000001089c */
[----:B------:R-:W3:Y:S01]  /*a460*/  MUFU.EX2 R2, R2 ;  /* 0x0000000200027308 */ /* 0x000ee20000000800 */
[----:B----4-:R-:W-:Y:S01]  /*a470*/  F2FP.BF16.PACK_AB R5, R144, R145 ;  /* 0x000000919005723e */ /* 0x010fe200000010ff */
[--C-:B------:R-:W-:Y:S02]  /*a480*/  FFMA.FTZ R155, R155, c[0x0][0x23c], -R156.reuse ;  /* 0x00008f009b9b7a23 */ /* 0x100fe4000001089c */
[----:B------:R-:W-:Y:S02]  /*a490*/  FFMA.FTZ R153, R143, c[0x0][0x23c], -R156 ;  /* 0x00008f008f997a23 */ /* 0x000fe4000001089c */
[--C-:B------:R-:W-:Y:S02]  /*a4a0*/  FFMA.FTZ R154, R154, c[0x0][0x23c], -R151.reuse ;  /* 0x00008f009a9a7a23 */ /* 0x100fe40000010897 */
[----:B------:R-:W4:Y:S01]  /*a4b0*/  MUFU.EX2 R150, R150 ;  /* 0x0000009600967308 */ /* 0x000f220000000800 */
[----:B------:R-:W-:-:S02]  /*a4c0*/  FFMA.FTZ R219, R140, c[0x0][0x23c], -R151 ;  /* 0x00008f008cdb7a23 */ /* 0x000fc40000010897 */
[--C-:B------:R-:W-:Y:S02]  /*a4d0*/  FFMA.FTZ R218, R142, c[0x0][0x23c], -R151.reuse ;  /* 0x00008f008eda7a23 */ /* 0x100fe40000010897 */
[----:B------:R-:W-:Y:S02]  /*a4e0*/  FFMA.FTZ R156, R141, c[0x0][0x23c], -R156 ;  /* 0x00008f008d9c7a23 */ /* 0x000fe4000001089c */
[----:B------:R-:W-:Y:S01]  /*a4f0*/  FFMA.FTZ R151, R152, c[0x0][0x23c], -R151 ;  /* 0x00008f0098977a23 */ /* 0x000fe20000010897 */
[----:B------:R-:W5:Y:S01]  /*a500*/  MUFU.EX2 R0, R0 ;  /* 0x0000000000007308 */ /* 0x000f620000000800 */
[----:B---3--:R-:W-:Y:S01]  /*a510*/  F2FP.BF16.PACK_AB R7, R2, R133 ;  /* 0x000000850207723e */ /* 0x008fe200000010ff */
[----:B------:R-:W-:Y:S01]  /*a520*/  LDSM.16.MT88.4 R140, [R186+0x13800] ;  /* 0x01380000ba8c783b */ /* 0x000fe20000004200 */
[----:B----4-:R-:W-:-:S05]  /*a530*/  FMUL.FTZ R120, R120, R150 ;  /* 0x0000009678787220 */ /* 0x010fca0000410000 */
        /* <DEDUP_REMOVED lines=10> */
[C---:B-1----:R-:W-:Y:S01]  /*a5e0*/  HMMA.16816.F32.BF16 R120, R4.reuse, R12, R120 ;  /* 0x0000000c0478723c */ /* 0x042fe20000041878 */
[----:B------:R-:W-:Y:S01]  /*a5f0*/  FMUL.FTZ R129, R129, R150 ;  /* 0x0000009681817220 */ /* 0x000fe20000410000 */
[----:B------:R-:W-:Y:S01]  /*a600*/  MUFU.EX2 R159, R159 ;  /* 0x0000009f009f7308 */ /* 0x000fe20000000800 */
[-C--:B------:R-:W-:Y:S02]  /*a610*/  FMUL.FTZ R130, R130, R0.reuse ;  /* 0x0000000082827220 */ /* 0x080fe40000410000 */
[----:B------:R-:W-:Y:S02]  /*a620*/  FMUL.FTZ R131, R131, R0 ;  /* 0x0000000083837220 */ /* 0x000fe40000410000 */
[-C--:B------:R-:W-:Y:S01]  /*a630*/  FMUL.FTZ R124, R124, R150.reuse ;  /* 0x000000967c7c7220 */ /* 0x080fe20000410000 */
[----:B------:R-:W-:Y:S01]  /*a640*/  HMMA.16816.F32.BF16 R116, R4, R14, R116 ;  /* 0x0000000e0474723c */ /* 0x000fe20000041874 */
[----:B------:R-:W1:Y:S01]  /*a650*/  LDSM.16.MT88.4 R12, [R188+0x14000] ;  /* 0x01400000bc0c783b */ /* 0x000e620000004200 */
        /* <DEDUP_REMOVED lines=15> */
[----:B------:R-:W1:Y:S01]  /*a750*/  MUFU.EX2 R162, R162 ;  /* 0x000000a200a27308 */ /* 0x000e620000000800 */
[----:B------:R-:W-:-:S02]  /*a760*/  FMUL.FTZ R111, R111, R0 ;  /* 0x000000006f6f7220 */ /* 0x000fc40000410000 */
[-C--:B------:R-:W-:Y:S01]  /*a770*/  FMUL.FTZ R36, R36, R150.reuse ;  /* 0x0000009624247220 */ /* 0x080fe20000410000 */
[C---:B--2---:R-:W-:Y:S01]  /*a780*/  HMMA.16816.F32.BF16 R112, R4.reuse, R8, R112 ;  /* 0x000000080470723c */ /* 0x044fe20000041870 */
[----:B------:R-:W-:Y:S02]  /*a790*/  FMUL.FTZ R37, R37, R150 ;  /* 0x0000009625257220 */ /* 0x000fe40000410000 */
[-C--:B------:R-:W-:Y:S01]  /*a7a0*/  FMUL.FTZ R38, R38, R0.reuse ;  /* 0x0000000026267220 */ /* 0x080fe20000410000 */
[----:B------:R-:W-:Y:S01]  /*a7b0*/  MUFU.EX2 R163, R163 ;  /* 0x000000a300a37308 */ /* 0x000fe20000000800 */
[----:B------:R-:W-:Y:S02]  /*a7c0*/  FMUL.FTZ R39, R39, R0 ;  /* 0x0000000027277220 */ /* 0x000fe40000410000 */
[-C--:B------:R-:W-:Y:S01]  /*a7d0*/  FMUL.FTZ R40, R40, R150.reuse ;  /* 0x0000009628287220 */ /* 0x080fe20000410000 */
[----:B------:R-:W-:Y:S01]  /*a7e0*/  HMMA.16816.F32.BF16 R108, R4, R10, R108 ;  /* 0x0000000a046c723c */ /* 0x000fe2000004186c */
[----:B------:R-:W2:Y:S01]  /*a7f0*/  LDSM.16.MT88.4 R8, [R186+0x14000] ;  /* 0x01400000ba08783b */ /* 0x000ea20000004200 */
[----:B------:R-:W-:-:S02]  /*a800*/  FMUL.FTZ R41, R41, R150 ;  /* 0x0000009629297220 */ /* 0x000fc40000410000 */
[-C--:B------:R-:W-:Y:S01]  /*a810*/  FMUL.FTZ R42, R42, R0.reuse ;  /* 0x000000002a2a7220 */ /* 0x080fe20000410000 */
[----:B------:R-:W2:Y:S01]  /*a820*/  MUFU.EX2 R164, R164 ;  /* 0x000000a400a47308 */ /* 0x000ea20000000800 */
[----:B------:R-:W-:Y:S02]  /*a830*/  FMUL.FTZ R43, R43, R0 ;  /* 0x000000002b2b7220 */ /* 0x000fe40000410000 */
[C---:B-1----:R-:W-:Y:S01]  /*a840*/  HMMA.16816.F32.BF16 R36, R4.reuse, R12, R36 ;  /* 0x0000000c0424723c */ /* 0x042fe20000041824 */
[-C--:B------:R-:W-:Y:S02]  /*a850*/  FMUL.FTZ R104, R104, R150.reuse ;  /* 0x0000009668687220 */ /* 0x080fe40000410000 */
[----:B------:R-:W-:Y:S02]  /*a860*/  FMUL.FTZ R105, R105, R150 ;  /* 0x0000009669697220 */ /* 0x000fe40000410000 */
[-C--:B------:R-:W-:Y:S01]  /*a870*/  FMUL.FTZ R106, R106, R0.reuse ;  /* 0x000000006a6a7220 */ /* 0x080fe20000410000 */
[----:B------:R-:W-:Y:S01]  /*a880*/  MUFU.EX2 R169, R169 ;  /* 0x000000a900a97308 */ /* 0x000fe20000000800 */
[----:B------:R-:W-:Y:S01]  /*a890*/  FMUL.FTZ R107, R107, R0 ;  /* 0x000000006b6b7220 */ /* 0x000fe20000410000 */
[----:B------:R-:W-:Y:S01]  /*a8a0*/  HMMA.16816.F32.BF16 R40, R4, R14, R40 ;  /* 0x0000000e0428723c */ /* 0x000fe20000041828 */
[----:B------:R-:W1:Y:S01]  /*a8b0*/  LDSM.16.MT88.4 R12, [R184+0x14000] ;  /* 0x01400000b80c783b */ /* 0x000e620000004200 */
        /* <DEDUP_REMOVED lines=16> */
[----:B------:R-:W1:Y:S01]  /*a9c0*/  MUFU.EX2 R222, R222 ;  /* 0x000000de00de7308 */ /* 0x000e620000000800 */
[----:B------:R-:W-:Y:S02]  /*a9d0*/  FMUL.FTZ R51, R51, R0 ;  /* 0x0000000033337220 */ /* 0x000fe40000410000 */
[-C--:B------:R-:W-:Y:S01]  /*a9e0*/  FMUL.FTZ R60, R60, R150.reuse ;  /* 0x000000963c3c7220 */ /* 0x080fe20000410000 */
[----:B--2---:R-:W-:Y:S01]  /*a9f0*/  HMMA.16816.F32.BF16 R44, R4, R8, R44 ;  /* 0x00000008042c723c */ /* 0x004fe2000004182c */
[----:B------:R-:W-:-:S02]  /*aa00*/  FMUL.FTZ R61, R61, R150 ;  /* 0x000000963d3d7220 */ /* 0x000fc40000410000 */
[-C--:B------:R-:W-:Y:S01]  /*aa10*/  FMUL.FTZ R62, R62, R0.reuse ;  /* 0x000000003e3e7220 */ /* 0x080fe20000410000 */
[----:B------:R-:W-:Y:S01]  /*aa20*/  MUFU.EX2 R165, R165 ;  /* 0x000000a500a57308 */ /* 0x000fe20000000800 */
[----:B------:R-:W-:Y:S02]  /*aa30*/  FMUL.FTZ R63, R63, R0 ;  /* 0x000000003f3f7220 */ /* 0x000fe40000410000 */
[-C--:B------:R-:W-:Y:S01]  /*aa40*/  FMUL.FTZ R64, R64, R150.reuse ;  /* 0x0000009640407220 */ /* 0x080fe20000410000 */
[----:B------:R-:W-:Y:S01]  /*aa50*/  HMMA.16816.F32.BF16 R48, R4, R10, R48 ;  /* 0x0000000a0430723c */ /* 0x000fe20000041830 */
[----:B------:R-:W2:Y:S01]  /*aa60*/  LDSM.16.MT88.4 R8, [R188+0x16000] ;  /* 0x01600000bc08783b */ /* 0x000ea20000004200 */
[----:B------:R-:W-:Y:S02]  /*aa70*/  FMUL.FTZ R65, R65, R150 ;  /* 0x0000009641417220 */ /* 0x000fe40000410000 */
[-C--:B------:R-:W-:Y:S01]  /*aa80*/  FMUL.FTZ R66, R66, R0.reuse ;  /* 0x0000000042427220 */ /* 0x080fe20000410000 */
[----:B------:R-:W2:Y:S01]  /*aa90*/  MUFU.EX2 R170, R170 ;  /* 0x000000aa00aa7308 */ /* 0x000ea20000000800 */
[----:B------:R-:W-:-:S02]  /*aaa0*/  FMUL.FTZ R67, R67, R0 ;  /* 0x0000000043437220 */ /* 0x000fc40000410000 */
        /* <DEDUP_REMOVED lines=65> */
[----:B------:R-:W-:Y:S01]  /*aec0*/  FFMA.FTZ R149, R221, R150, R149 ;  /* 0x00000096dd957223 */ /* 0x000fe20000010095 */
[----:B--2---:R-:W-:Y:S01]  /*aed0*/  HMMA.16816.F32.BF16 R92, R4, R8, R92 ;  /* 0x00000008045c723c */ /* 0x004fe2000004185c */
        /* <DEDUP_REMOVED lines=144> */
.L_x_326:
[----:B------:R-:W-:-:S13]  /*b7e0*/  ISETP.GT.AND P0, PT, R216, R198, PT ;  /* 0x000000c6d800720c */ /* 0x000fda0003f04270 */
[----:B------:R-:W-:Y:S05]  /*b7f0*/  @!P0 BRA `(.L_x_333) ;  /* 0x000031e000008947 */ /* 0x000fea0003800000 */
[----:B------:R-:W-:Y:S01]  /*b800*/  IMAD.MOV.U32 R0, RZ, RZ, R3 ;  /* 0x000000ffff007224 */ /* 0x000fe200078e0003 */
[----:B------:R-:W-:Y:S01]  /*b810*/  ISETP.GE.AND P4, PT, R212, c[0x0][0x220], PT ;  /* 0x00008800d4007a0c */ /* 0x000fe20003f86270 */
[----:B------:R-:W-:Y:S01]  /*b820*/  IMAD.MOV.U32 R2, RZ, RZ, R132 ;  /* 0x000000ffff027224 */ /* 0x000fe200078e0084 */
[----:B------:R-:W-:Y:S01]  /*b830*/  ISETP.GE.AND P3, PT, R197, c[0x0][0x220], PT ;  /* 0x00008800c5007a0c */ /* 0x000fe20003f66270 */
[----:B------:R-:W-:Y:S01]  /*b840*/  IMAD.MOV.U32 R219, RZ, RZ, R215 ;  /* 0x000000ffffdb7224 */ /* 0x000fe200078e00d7 */
[----:B------:R-:W-:Y:S02]  /*b850*/  ISETP.GE.AND P2, PT, R196, c[0x0][0x220], PT ;  /* 0x00008800c4007a0c */ /* 0x000fe40003f46270 */
[----:B------:R-:W-:Y:S01]  /*b860*/  MOV R218, R134 ;  /* 0x0000008600da7202 */ /* 0x000fe20000000f00 */
[----:B------:R-:W-:Y:S05]  /*b870*/  BRA `(.L_x_334) ;  /* 0x0000036000007947 */ /* 0x000fea0003800000 */
.L_x_336:
        /* <DEDUP_REMOVED lines=8> */
[C---:B------:R-:W-:Y:S01]  /*b900*/  @!P2 LEA R140, P5, R134.reuse, c[0x0][0x168], 0x1 ;  /* 0x00005a00868caa11 */ /* 0x040fe200078a08ff */
[----:B------:R-:W-:Y:S01]  /*b910*/  IMAD.IADD R133, R137, 0x1, R133 ;  /* 0x0000000189857824 */ /* 0x000fe200078e0285 */
[----:B------:R-:W-:Y:S04]  /*b920*/  IADD3 R132, P6, R134, UR11, RZ ;  /* 0x0000000b86847c10 */ /* 0x000fe8000ffde0ff */
[----:B------:R-:W-:Y:S02]  /*b930*/  LEA.HI.X R133, R136, R207, R133, 0x6, P0 ;  /* 0x000000cf88857211 */ /* 0x000fe400000f3485 */
[C---:B------:R-:W-:Y:S02]  /*b940*/  @!P3 LEA R142, P0, R134.reuse, c[0x0][0x168], 0x1 ;  /* 0x00005a00868eba11 */ /* 0x040fe400078008ff */
[C-C-:B------:R-:W-:Y:S02]  /*b950*/  @!P4 LEA.HI.X R147, R134.reuse, c[0x0][0x16c], R133.reuse, 0x1, P1 ;  /* 0x00005b008693ca11 */ /* 0x140fe400008f0c85 */
[C-C-:B------:R-:W-:Y:S02]  /*b960*/  @!P3 LEA.HI.X R143, R134.reuse, c[0x0][0x16c], R133.reuse, 0x1, P0 ;  /* 0x00005b00868fba11 */ /* 0x140fe400000f0c85 */
[----:B------:R-:W-:Y:S01]  /*b970*/  @!P2 LEA.HI.X R141, R134, c[0x0][0x16c], R133, 0x1, P5 ;  /* 0x00005b00868daa11 */ /* 0x000fe200028f0c85 */
[----:B------:R-:W-:Y:S01]  /*b980*/  @!PT LDS RZ, [RZ] ;  /* 0x00000000fffff984 */ /* 0x000fe20000000800 */
[----:B------:R-:W-:Y:S01]  /*b990*/  @!PT LDS RZ, [RZ] ;  /* 0x00000000fffff984 */ /* 0x000fe20000000800 */
[----:B------:R-:W-:Y:S01]  /*b9a0*/  @!PT LDS RZ, [RZ] ;  /* 0x00000000fffff984 */ /* 0x000fe20000000800 */
[----:B------:R1:W-:Y:S01]  /*b9b0*/  @!P4 LDGSTS.E.BYPASS.LTC128B.128 [R202+0xc000], [R146.64] ;  /* 0x0c00000092cacfae */ /* 0x0003e2000b901d4c */
[C---:B------:R-:W-:Y:S02]  /*b9c0*/  @!P3 LEA R138, P1, R132.reuse, c[0x0][0x168], 0x1 ;  /* 0x00005a00848aba11 */ /* 0x040fe400078208ff */
        /* <DEDUP_REMOVED lines=9> */
[C-C-:B------:R-:W-:Y:S01]  /*ba60*/  @!P4 LEA.HI.X R145, R132.reuse, c[0x0][0x16c], R3.reuse, 0x1, P6 ;  /* 0x00005b008491ca11 */ /* 0x140fe200030f0c03 */
[----:B------:R1:W-:Y:S01]  /*ba70*/  @P2 STS.128 [R202+0x10000], RZ ;  /* 0x010000ffca002388 */ /* 0x0003e20000000c00 */
[----:B------:R-:W-:Y:S03]  /*ba80*/  @!P2 LEA.HI.X R137, R132, c[0x0][0x16c], R3, 0x1, P0 ;  /* 0x00005b008489aa11 */ /* 0x000fe600000f0c03 */
        /* <DEDUP_REMOVED lines=21> */
.L_x_334:
[----:B------:R-:W-:Y:S04]  /*bbe0*/  DEPBAR.LE SB0, 0x0 ;  /* 0x000080000000791a */ /* 0x000fe80000000000 */
[----:B------:R-:W-:Y:S01]  /*bbf0*/  BAR.SYNC.DEFER_BLOCKING 0x0 ;  /* 0x0000000000007b1d */ /* 0x000fe20000010000 */
[----:B------:R-:W-:Y:S04]  /*bc00*/  IADD3 R215, R216, -0x1, RZ ;  /* 0xffffffffd8d77810 */ /* 0x000fe80007ffe0ff */
[----:B------:R-:W-:Y:S01]  /*bc10*/  SHF.R.S32.HI R214, RZ, 0x1f, R215 ;  /* 0x0000001fffd67819 */ /* 0x000fe200000114d7 */
[C---:B------:R-:W-:Y:S02]  /*bc20*/  IMAD R3, R215.reuse, UR8, RZ ;  /* 0x00000008d7037c24 */ /* 0x040fe4000f8e02ff */
[----:B------:R-:W-:Y:S04]  /*bc30*/  IMAD.WIDE.U32 R230, R215, UR14, R218 ;  /* 0x0000000ed7e67c25 */ /* 0x000fe8000f8e00da */
[----:B------:R-:W-:Y:S01]  /*bc40*/  IMAD R3, R214, UR14, R3 ;  /* 0x0000000ed6037c24 */ /* 0x000fe2000f8e0203 */
[C---:B------:R-:W-:Y:S02]  /*bc50*/  @!P4 LEA R234, P1, R230.reuse, c[0x0][0x170], 0x1 ;  /* 0x00005c00e6eaca11 */ /* 0x040fe400078208ff */
[C---:B------:R-:W-:Y:S01]  /*bc60*/  @!P3 LEA R228, P0, R230.reuse, c[0x0][0x170], 0x1 ;  /* 0x00005c00e6e4ba11 */ /* 0x040fe200078008ff */
[----:B------:R-:W-:Y:S01]  /*bc70*/  IMAD.IADD R220, R231, 0x1, R3 ;  /* 0x00000001e7dc7824 */ /* 0x000fe200078e0203 */
[C---:B------:R-:W-:Y:S02]  /*bc80*/  @!P2 LEA R226, P5, R230.reuse, c[0x0][0x170], 0x1 ;  /* 0x00005c00e6e2aa11 */ /* 0x040fe400078a08ff */
[C---:B------:R-:W-:Y:S02]  /*bc90*/  IADD3 R214, P6, R230.reuse, UR15, RZ ;  /* 0x0000000fe6d67c10 */ /* 0x040fe4000ffde0ff */
[C-C-:B------:R-:W-:Y:S02]  /*bca0*/  @!P4 LEA.HI.X R235, R230.reuse, c[0x0][0x174], R220.reuse, 0x1, P1 ;  /* 0x00005d00e6ebca11 */ /* 0x140fe400008f0cdc */
[C-C-:B------:R-:W-:Y:S01]  /*bcb0*/  @!P3 LEA.HI.X R229, R230.reuse, c[0x0][0x174], R220.reuse, 0x1, P0 ;  /* 0x00005d00e6e5ba11 */ /* 0x140fe200000f0cdc */
[----:B------:R-:W-:Y:S01]  /*bcc0*/  @P4 STS.128 [R202+0x12000], RZ ;  /* 0x012000ffca004388 */ /* 0x000fe20000000c00 */
[----:B------:R-:W-:Y:S02]  /*bcd0*/  @!P2 LEA.HI.X R227, R230, c[0x0][0x174], R220, 0x1, P5 ;  /* 0x00005d00e6e3aa11 */ /* 0x000fe400028f0cdc */
[----:B------:R-:W-:Y:S01]  /*bce0*/  IADD3.X R3, R220, UR5, RZ, P6, !PT ;  /* 0x00000005dc037c10 */ /* 0x000fe2000b7fe4ff */
[----:B------:R-:W-:Y:S01]  /*bcf0*/  @!PT LDS RZ, [RZ] ;  /* 0x00000000fffff984 */ /* 0x000fe20000000800 */
[----:B------:R-:W-:Y:S01]  /*bd00*/  @!PT LDS RZ, [RZ] ;  /* 0x00000000fffff984 */ /* 0x000fe20000000800 */
[----:B------:R-:W-:Y:S01]  /*bd10*/  @!PT LDS RZ, [RZ] ;  /* 0x00000000fffff984 */ /* 0x000fe20000000800 */
[----:B------:R1:W-:Y:S01]  /*bd20*/  @!P4 LDGSTS.E.BYPASS.LTC128B.128 [R202+0x12000], [R234.64] ;  /* 0x12000000eacacfae */ /* 0x0003e2000b901d4c */
[C---:B------:R-:W-:Y:S02]  /*bd30*/  @!P4 LEA R232, P6, R214.reuse, c[0x0][0x170], 0x1 ;  /* 0x00005c00d6e8ca11 */ /* 0x040fe400078c08ff */
[C---:B------:R-:W-:Y:S01]  /*bd40*/  @!P3 LEA R224, P1, R214.reuse, c[0x0][0x170], 0x1 ;  /* 0x00005c00d6e0ba11 */ /* 0x040fe200078208ff */
[----:B------:R-:W-:Y:S01]  /*bd50*/  @P3 STS.128 [R202+0x14000], RZ ;  /* 0x014000ffca003388 */ /* 0x000fe20000000c00 */
[C-C-:B------:R-:W-:Y:S02]  /*bd60*/  @!P4 LEA.HI.X R233, R214.reuse, c[0x0][0x174], R3.reuse, 0x1, P6 ;  /* 0x00005d00d6e9ca11 */ /* 0x140fe400030f0c03 */
[C-C-:B------:R-:W-:Y:S01]  /*bd70*/  @!P3 LEA.HI.X R225, R214.reuse, c[0x0][0x174], R3.reuse, 0x1, P1 ;  /* 0x00005d00d6e1ba11 */ /* 0x140fe200008f0c03 */
[----:B------:R-:W-:Y:S01]  /*bd80*/  @!PT LDS RZ, [RZ] ;  /* 0x00000000fffff984 */ /* 0x000fe20000000800 */
[----:B------:R-:W-:Y:S01]  /*bd90*/  @!PT LDS RZ, [RZ] ;  /* 0x00000000fffff984 */ /* 0x000fe20000000800 */
[----:B------:R-:W-:Y:S01]  /*bda0*/  @!PT LDS RZ, [RZ] ;  /* 0x00000000fffff984 */ /* 0x000fe20000000800 */
[----:B------:R1:W-:Y:S01]  /*bdb0*/  @!P3 LDGSTS.E.BYPASS.LTC128B.128 [R202+0x14000], [R228.64+0x80] ;  /* 0x14000080e4cabfae */ /* 0x0003e2000b901d4c */
[C---:B------:R-:W-:Y:S03]  /*bdc0*/  @!P2 LEA R222, P0, R214.reuse, c[0x0][0x170], 0x1 ;  /* 0x00005c00d6deaa11 */ /* 0x040fe600078008ff */
[----:B------:R-:W-:Y:S01]  /*bdd0*/  @P2 STS.128 [R202+0x16000], RZ ;  /* 0x016000ffca002388 */ /* 0x000fe20000000c00 */
[----:B------:R-:W-:Y:S02]  /*bde0*/  @!P2 LEA.HI.X R223, R214, c[0x0][0x174], R3, 0x1, P0 ;  /* 0x00005d00d6dfaa11 */ /* 0x000fe400000f0c03 */
        /* <DEDUP_REMOVED lines=180> */
.L_x_335:
[----:B------:R-:W-:Y:S05]  /*c930*/  IMAD R3, R215, 0x40, R201 ;  /* 0x00000040d7037824 */ /* 0x000fea00078e02c9 */
[C---:B------:R-:W-:Y:S02]  /*c940*/  IADD3 R132, R3.reuse, 0x1, RZ ;  /* 0x0000000103847810 */ /* 0x040fe40007ffe0ff */
[CC--:B------:R-:W-:Y:S02]  /*c950*/  ISETP.GE.AND P6, PT, R3.reuse, R211.reuse, PT ;  /* 0x000000d30300720c */ /* 0x0c0fe40003fc6270 */
[C---:B------:R-:W-:Y:S02]  /*c960*/  ISETP.GE.AND P5, PT, R132.reuse, R211, PT ;  /* 0x000000d38400720c */ /* 0x040fe40003fa6270 */
[CC--:B------:R-:W-:Y:S02]  /*c970*/  ISETP.GE.AND P0, PT, R132.reuse, R209.reuse, PT ;  /* 0x000000d18400720c */ /* 0x0c0fe40003f06270 */
[C---:B------:R-:W-:Y:S02]  /*c980*/  IADD3 R133, R3.reuse, 0x8, RZ ;  /* 0x0000000803857810 */ /* 0x040fe40007ffe0ff */
[C---:B------:R-:W-:Y:S02]  /*c990*/  ISETP.GE.OR P0, PT, R132.reuse, R208, !P0 ;  /* 0x000000d08400720c */ /* 0x040fe40004706670 */
[C---:B------:R-:W-:Y:S02]  /*c9a0*/  ISETP.GE.AND P1, PT, R3.reuse, R209, PT ;  /* 0x000000d10300720c */ /* 0x040fe40003f26270 */
[-C--:B------:R-:W-:Y:S02]  /*c9b0*/  ISETP.GE.OR P5, PT, R132, R210.reuse, !P5 ;  /* 0x000000d28400720c */ /* 0x080fe40006fa6670 */
[C---:B------:R-:W-:Y:S02]  /*c9c0*/  IADD3 R132, R3.reuse, 0x9, RZ ;  /* 0x0000000903847810 */ /* 0x040fe40007ffe0ff */
[----:B------:R-:W-:Y:S02]  /*c9d0*/  ISETP.GE.OR P6, PT, R3, R210, !P6 ;  /* 0x000000d20300720c */ /* 0x000fe400077c6670 */
[----:B------:R-:W-:Y:S02]  /*c9e0*/  FSEL R7, R7, -INF , !P0 ;  /* 0xff80000007077808 */ /* 0x000fe40004000000 */
[----:B------:R-:W-:Y:S02]  /*c9f0*/  FSEL R134, R4, -INF , !P6 ;  /* 0xff80000004867808 */ /* 0x000fe40007000000 */
[----:B-1----:R-:W-:Y:S02]  /*ca00*/  FSEL R144, R5, -INF , !P5 ;  /* 0xff80000005907808 */ /* 0x002fe40006800000 */
[-C--:B------:R-:W-:Y:S02]  /*ca10*/  ISETP.GE.AND P6, PT, R133, R211.reuse, PT ;  /* 0x000000d38500720c */ /* 0x080fe40003fc6270 */
[C---:B------:R-:W-:Y:S02]  /*ca20*/  ISETP.GE.AND P5, PT, R132.reuse, R211, PT ;  /* 0x000000d38400720c */ /* 0x040fe40003fa6270 */
[-C--:B------:R-:W-:Y:S02]  /*ca30*/  ISETP.GE.AND P0, PT, R132, R209.reuse, PT ;  /* 0x000000d18400720c */ /* 0x080fe40003f06270 */
[----:B------:R-:W-:Y:S02]  /*ca40*/  ISETP.GE.OR P1, PT, R3, R208, !P1 ;  /* 0x000000d00300720c */ /* 0x000fe40004f26670 */
[-C--:B------:R-:W-:Y:S02]  /*ca50*/  ISETP.GE.OR P6, PT, R133, R210.reuse, !P6 ;  /* 0x000000d28500720c */ /* 0x080fe400077c6670 */
[----:B------:R-:W-:Y:S02]  /*ca60*/  FSEL R135, R6, -INF , !P1 ;  /* 0xff80000006877808 */ /* 0x000fe40004800000 */
        /* <DEDUP_REMOVED lines=9> */
[----:B------:R-:W-:Y:S02]  /*cb00*/  ISETP.GE.AND P0, PT, R6, R209, PT ;  /* 0x000000d10600720c */ /* 0x000fe40003f06270 */
[----:B------:R-:W-:Y:S02]  /*cb10*/  ISETP.GE.AND P5, PT, R4, R211, PT ;  /* 0x000000d30400720c */ /* 0x000fe40003fa6270 */
[C---:B------:R-:W-:Y:S02]  /*cb20*/  ISETP.GE.OR P6, PT, R6.reuse, R210, !P6 ;  /* 0x000000d20600720c */ /* 0x040fe400077c6670 */
[----:B------:R-:W-:Y:S02]  /*cb30*/  ISETP.GE.OR P0, PT, R6, R208, !P0 ;  /* 0x000000d00600720c */ /* 0x000fe40004706670 */
[----:B------:R-:W-:Y:S02]  /*cb40*/  ISETP.GE.OR P5, PT, R4, R210, !P5 ;  /* 0x000000d20400720c */ /* 0x000fe40006fa6670 */
[----:B------:R-:W-:Y:S02]  /*cb50*/  ISETP.GE.OR P1, PT, R133, R208, !P1 ;  /* 0x000000d08500720c */ /* 0x000fe40004f26670 */
[----:B------:R-:W-:Y:S02]  /*cb60*/  IADD3 R6, R3, 0x18, RZ ;  /* 0x0000001803067810 */ /* 0x000fe40007ffe0ff */
[----:B------:R-:W-:Y:S02]  /*cb70*/  FSEL R162, R12, -INF , !P6 ;  /* 0xff8000000ca27808 */ /* 0x000fe40007000000 */
[----:B------:R-:W-:Y:S02]  /*cb80*/  FSEL R160, R13, -INF , !P5 ;  /* 0xff8000000da07808 */ /* 0x000fe40006800000 */
[----:B------:R-:W-:Y:S02]  /*cb90*/  FSEL R5, R10, -INF , !P1 ;  /* 0xff8000000a057808 */ /* 0x000fe40004800000 */
[----:B------:R-:W-:Y:S02]  /*cba0*/  ISETP.GE.AND P1, PT, R4, R209, PT ;  /* 0x000000d10400720c */ /* 0x000fe40003f26270 */
[C---:B------:R-:W-:Y:S02]  /*cbb0*/  ISETP.GE.AND P6, PT, R6.reuse, R211, PT ;  /* 0x000000d30600720c */ /* 0x040fe40003fc6270 */
[----:B------:R-:W-:Y:S02]  /*cbc0*/  ISETP.GE.AND P5, PT, R6, R209, PT ;  /* 0x000000d10600720c */ /* 0x000fe40003fa6270 */
[----:B------:R-:W-:Y:S02]  /*cbd0*/  FMNMX.FTZ R13, R134, R2, !PT ;  /* 0x00000002860d7209 */ /* 0x000fe40007810000 */
[----:B------:R-:W-:Y:S02]  /*cbe0*/  ISETP.GE.OR P1, PT, R4, R208, !P1 ;  /* 0x000000d00400720c */ /* 0x000fe40004f26670 */
[C---:B------:R-:W-:Y:S02]  /*cbf0*/  ISETP.GE.OR P6, PT, R6.reuse, R210, !P6 ;  /* 0x000000d20600720c */ /* 0x040fe400077c6670 */
[----:B------:R-:W-:Y:S02]  /*cc00*/  ISETP.GE.OR P5, PT, R6, R208, !P5 ;  /* 0x000000d00600720c */ /* 0x000fe40006fa6670 */
[C---:B------:R-:W-:Y:S02]  /*cc10*/  IADD3 R4, R3.reuse, 0x19, RZ ;  /* 0x0000001903047810 */ /* 0x040fe40007ffe0ff */
[----:B------:R-:W-:Y:S02]  /*cc20*/  IADD3 R6, R3, 0x20, RZ ;  /* 0x0000002003067810 */ /* 0x000fe40007ffe0ff */
[----:B------:R-:W-:Y:S02]  /*cc30*/  FMNMX.FTZ R13, R144, R13, !PT ;  /* 0x0000000d900d7209 */ /* 0x000fe40007810000 */
[----:B------:R-:W-:Y:S02]  /*cc40*/  FSEL R165, R14, -INF , !P0 ;  /* 0xff8000000ea57808 */ /* 0x000fe40004000000 */
[----:B------:R-:W-:Y:S02]  /*cc50*/  FSEL R163, R15, -INF , !P1 ;  /* 0xff8000000fa37808 */ /* 0x000fe40004800000 */
[----:B------:R-:W-:Y:S02]  /*cc60*/  FSEL R142, R16, -INF , !P6 ;  /* 0xff800000108e7808 */ /* 0x000fe40007000000 */
[----:B------:R-:W-:Y:S02]  /*cc70*/  FMNMX.FTZ R13, R138, R13, !PT ;  /* 0x0000000d8a0d7209 */ /* 0x000fe40007810000 */
[C---:B------:R-:W-:Y:S02]  /*cc80*/  ISETP.GE.AND P0, PT, R4.reuse, R211, PT ;  /* 0x000000d30400720c */ /* 0x040fe40003f06270 */
[----:B------:R-:W-:Y:S02]  /*cc90*/  ISETP.GE.AND P1, PT, R4, R209, PT ;  /* 0x000000d10400720c */ /* 0x000fe40003f26270 */
[----:B------:R-:W-:Y:S02]  /*cca0*/  ISETP.GE.AND P6, PT, R6, R211, PT ;  /* 0x000000d30600720c */ /* 0x000fe40003fc6270 */
[----:B------:R-:W-:Y:S02]  /*ccb0*/  FMNMX.FTZ R10, R135, R0, !PT ;  /* 0x00000000870a7209 */ /* 0x000fe40007810000 */
[C---:B------:R-:W-:Y:S02]  /*ccc0*/  ISETP.GE.OR P0, PT, R4.reuse, R210, !P0 ;  /* 0x000000d20400720c */ /* 0x040fe40004706670 */
[----:B------:R-:W-:Y:S02]  /*ccd0*/  ISETP.GE.OR P1, PT, R4, R208, !P1 ;  /* 0x000000d00400720c */ /* 0x000fe40004f26670 */
[----:B------:R-:W-:Y:S02]  /*cce0*/  ISETP.GE.OR P6, PT, R6, R210, !P6 ;  /* 0x000000d20600720c */ /* 0x000fe400077c6670 */
[----:B------:R-:W-:Y:S02]  /*ccf0*/  FMNMX.FTZ R13, R136, R13, !PT ;  /* 0x0000000d880d7209 */ /* 0x000fe40007810000 */
        /* <DEDUP_REMOVED lines=11> */
[----:B------:R-:W-:Y:S02]  /*cdb0*/  FMNMX.FTZ R13, R160, R13, !PT ;  /* 0x0000000da00d7209 */ /* 0x000fe40007810000 */
[C---:B------:R-:W-:Y:S02]  /*cdc0*/  ISETP.GE.OR P1, PT, R4.reuse, R210, !P1 ;  /* 0x000000d20400720c */ /* 0x040fe40004f26670 */
[----:B------:R-:W-:Y:S02]  /*cdd0*/  ISETP.GE.OR P5, PT, R4, R208, !P5 ;  /* 0x000000d00400720c */ /* 0x000fe40006fa6670 */
[C---:B------:R-:W-:Y:S02]  /*cde0*/  IADD3 R9, R3.reuse, 0x29, RZ ;  /* 0x0000002903097810 */ /* 0x040fe40007ffe0ff */
[----:B------:R-:W-:Y:S02]  /*cdf0*/  ISETP.GE.OR P6, PT, R8, R210, !P6 ;  /* 0x000000d20800720c */ /* 0x000fe400077c6670 */
[----:B------:R-:W-:Y:S02]  /*ce00*/  IADD3 R4, R3, 0x30, RZ ;  /* 0x0000003003047810 */ /* 0x000fe40007ffe0ff */
[----:B------:R-:W-:Y:S02]  /*ce10*/  FMNMX.FTZ R10, R11, R10, !PT ;  /* 0x0000000a0b0a7209 */ /* 0x000fe40007810000 */
[----:B------:R-:W-:Y:S02]  /*ce20*/  FSEL R140, R17, -INF , !P0 ;  /* 0xff800000118c7808 */ /* 0x000fe40004000000 */
[----:B------:R-:W-:Y:S02]  /*ce30*/  FSEL R156, R21, -INF , !P1 ;  /* 0xff800000159c7808 */ /* 0x000fe40004800000 */
[----:B------:R-:W-:Y:S02]  /*ce40*/  FSEL R154, R24, -INF , !P6 ;  /* 0xff800000189a7808 */ /* 0x000fe40007000000 */
[----:B------:R-:W-:Y:S02]  /*ce50*/  FMNMX.FTZ R13, R142, R13, !PT ;  /* 0x0000000d8e0d7209 */ /* 0x000fe40007810000 */
[----:B------:R-:W-:Y:S02]  /*ce60*/  ISETP.GE.AND P1, PT, R9, R211, PT ;  /* 0x000000d30900720c */ /* 0x000fe40003f26270 */
[----:B------:R-:W-:Y:S02]  /*ce70*/  ISETP.GE.AND P0, PT, R6, R209, PT ;  /* 0x000000d10600720c */ /* 0x000fe40003f06270 */
[----:B------:R-:W-:Y:S02]  /*ce80*/  ISETP.GE.AND P6, PT, R4, R211, PT ;  /* 0x000000d30400720c */ /* 0x000fe40003fc6270 */
[----:B------:R-:W-:Y:S02]  /*ce90*/  FMNMX.FTZ R10, R165, R10, !PT ;  /* 0x0000000aa50a7209 */ /* 0x000fe40007810000 */
[----:B------:R-:W-:Y:S02]  /*cea0*/  FMNMX.FTZ R13, R140, R13, !PT ;  /* 0x0000000d8c0d7209 */ /* 0x000fe40007810000 */
[----:B------:R-:W-:Y:S02]  /*ceb0*/  ISETP.GE.OR P0, PT, R6, R208, !P0 ;  /* 0x000000d00600720c */ /* 0x000fe40004706670 */
[-C--:B------:R-:W-:Y:S02]  /*cec0*/  ISETP.GE.OR P1, PT, R9, R210.reuse, !P1 ;  /* 0x000000d20900720c */ /* 0x080fe40004f26670 */
[----:B------:R-:W-:Y:S02]  /*ced0*/  ISETP.GE.OR P6, PT, R4, R210, !P6 ;  /* 0x000000d20400720c */ /* 0x000fe400077c6670 */
[----:B------:R-:W-:Y:S02]  /*cee0*/  IADD3 R6, R3, 0x31, RZ ;  /* 0x0000003103067810 */ /* 0x000fe40007ffe0ff */
[----:B------:R-:W-:Y:S02]  /*cef0*/  FMNMX.FTZ R10, R163, R10, !PT ;  /* 0x0000000aa30a7209 */ /* 0x000fe40007810000 */
[----:B------:R-:W-:Y:S02]  /*cf00*/  FSEL R152, R25, -INF , !P1 ;  /* 0xff80000019987808 */ /* 0x000fe40004800000 */
[----:B------:R-:W-:Y:S02]  /*cf10*/  FSEL R151, R28, -INF , !P6 ;  /* 0xff8000001c977808 */ /* 0x000fe40007000000 */
[----:B------:R-:W-:Y:S02]  /*cf20*/  FMNMX.FTZ R13, R158, R13, !PT ;  /* 0x0000000d9e0d7209 */ /* 0x000fe40007810000 */
[----:B------:R-:W-:Y:S02]  /*cf30*/  ISETP.GE.AND P1, PT, R8, R209, PT ;  /* 0x000000d10800720c */ /* 0x000fe40003f26270 */
[----:B------:R-:W-:Y:S02]  /*cf40*/  ISETP.GE.AND P6, PT, R6, R211, PT ;  /* 0x000000d30600720c */ /* 0x000fe40003fc6270 */
[----:B------:R-:W-:Y:S02]  /*cf50*/  FMNMX.FTZ R10, R143, R10, !PT ;  /* 0x0000000a8f0a7209 */ /* 0x000fe40007810000 */
[----:B------:R-:W-:Y:S02]  /*cf60*/  FMNMX.FTZ R13, R156, R13, !PT ;  /* 0x0000000d9c0d7209 */ /* 0x000fe40007810000 */
[----:B------:R-:W-:Y:S02]  /*cf70*/  ISETP.GE.OR P1, PT, R8, R208, !P1 ;  /* 0x000000d00800720c */ /* 0x000fe40004f26670 */
[----:B------:R-:W-:Y:S02]  /*cf80*/  ISETP.GE.OR P6, PT, R6, R210, !P6 ;  /* 0x000000d20600720c */ /* 0x000fe400077c6670 */
[----:B------:R-:W-:Y:S02]  /*cf90*/  IADD3 R8, R3, 0x38, RZ ;  /* 0x0000003803087810 */ /* 0x000fe40007ffe0ff */
[----:B------:R-:W-:Y:S02]  /*cfa0*/  FSEL R161, R22, -INF , !P0 ;  /* 0xff80000016a17808 */ /* 0x000fe40004000000 */
[----:B------:R-:W-:Y:S02]  /*cfb0*/  FMNMX.FTZ R10, R141, R10, !PT ;  /* 0x0000000a8d0a7209 */ /* 0x000fe40007810000 */
[----:B------:R-:W-:Y:S02]  /*cfc0*/  FSEL R150, R29, -INF , !P6 ;  /* 0xff8000001d967808 */ /* 0x000fe40007000000 */
[----:B------:R-:W-:Y:S02]  /*cfd0*/  FMNMX.FTZ R13, R154, R13, !PT ;  /* 0x0000000d9a0d7209 */ /* 0x000fe40007810000 */
[----:B------:R-:W-:Y:S02]  /*cfe0*/  ISETP.GE.AND P6, PT, R8, R211, PT ;  /* 0x000000d30800720c */ /* 0x000fe40003fc6270 */
[----:B------:R-:W-:Y:S02]  /*cff0*/  FSEL R159, R23, -INF , !P5 ;  /* 0xff800000179f7808 */ /* 0x000fe40006800000 */
[----:B------:R-:W-:Y:S01]  /*d000*/  FMNMX.FTZ R10, R161, R10, !PT ;  /* 0x0000000aa10a7209 */ /* 0x000fe20007810000 */
[----:B------:R-:W-:Y:S01]  /*d010*/  LDSM.16.MT88.4 R20, [R186+0x12000] ;  /* 0x01200000ba14783b */ /* 0x000fe20000004200 */
[----:B------:R-:W-:Y:S02]  /*d020*/  ISETP.GE.AND P0, PT, R9, R209, PT ;  /* 0x000000d10900720c */ /* 0x000fe40003f06270 */
[----:B------:R-:W-:Y:S02]  /*d030*/  FMNMX.FTZ R12, R152, R13, !PT ;  /* 0x0000000d980c7209 */ /* 0x000fe40007810000 */
[----:B------:R-:W-:Y:S02]  /*d040*/  ISETP.GE.OR P6, PT, R8, R210, !P6 ;  /* 0x000000d20800720c */ /* 0x000fe400077c6670 */
[----:B------:R-:W-:Y:S02]  /*d050*/  IADD3 R3, R3, 0x39, RZ ;  /* 0x0000003903037810 */ /* 0x000fe40007ffe0ff */
[----:B------:R-:W-:Y:S02]  /*d060*/  FSEL R157, R26, -INF , !P1 ;  /* 0xff8000001a9d7808 */ /* 0x000fe40004800000 */
[----:B------:R-:W-:Y:S02]  /*d070*/  FMNMX.FTZ R10, R159, R10, !PT ;  /* 0x0000000a9f0a7209 */ /* 0x000fe40007810000 */
[----:B------:R-:W-:Y:S02]  /*d080*/  ISETP.GE.OR P0, PT, R9, R208, !P0 ;  /* 0x000000d00900720c */ /* 0x000fe40004706670 */
[----:B------:R-:W-:Y:S02]  /*d090*/  ISETP.GE.AND P5, PT, R4, R209, PT ;  /* 0x000000d10400720c */ /* 0x000fe40003fa6270 */
[----:B------:R-:W-:Y:S02]  /*d0a0*/  FSEL R148, R32, -INF , !P6 ;  /* 0xff80000020947808 */ /* 0x000fe40007000000 */
        /* <DEDUP_REMOVED lines=10> */
[----:B------:R-:W-:Y:S02]  /*d150*/  ISETP.GE.AND P0, PT, R8, R209, PT ;  /* 0x000000d10800720c */ /* 0x000fe40003f06270 */
[----:B------:R-:W-:Y:S02]  /*d160*/  ISETP.GE.OR P5, PT, R6, R208, !P5 ;  /* 0x000000d00600720c */ /* 0x000fe40006fa6670 */
        /* <DEDUP_REMOVED lines=14> */
[----:B------:R-:W1:Y:S03]  /*d250*/  SHFL.BFLY PT, R4, R9, 0x2, 0x1f ;  /* 0x0c401f0009047f89 */ /* 0x000e6600000e0000 */
[----:B------:R-:W-:Y:S05]  /*d260*/  FMNMX.FTZ R6, R133, R8, !PT ;  /* 0x0000000885067209 */ /* 0x000fea0007810000 */
[----:B------:R-:W2:Y:S01]  /*d270*/  SHFL.BFLY PT, R3, R6, 0x2, 0x1f ;  /* 0x0c401f0006037f89 */ /* 0x000ea200000e0000 */
[----:B-1----:R-:W-:Y:S07]  /*d280*/  FMNMX.FTZ R9, R9, R4, !PT ;  /* 0x0000000409097209 */ /* 0x002fee0007810000 */
[----:B------:R-:W1:Y:S01]  /*d290*/  SHFL.BFLY PT, R132, R9, 0x1, 0x1f ;  /* 0x0c201f0009847f89 */ /* 0x000e6200000e0000 */
[----:B--2---:R-:W-:Y:S07]  /*d2a0*/  FMNMX.FTZ R4, R6, R3, !PT ;  /* 0x0000000306047209 */ /* 0x004fee0007810000 */
[----:B------:R-:W2:Y:S01]  /*d2b0*/  SHFL.BFLY PT, R3, R4, 0x1, 0x1f ;  /* 0x0c201f0004037f89 */ /* 0x000ea200000e0000 */
[----:B-1----:R-:W-:Y:S04]  /*d2c0*/  FMNMX.FTZ R132, R9, R132, !PT ;  /* 0x0000008409847209 */ /* 0x002fe80007810000 */
[C---:B------:R-:W-:Y:S01]  /*d2d0*/  FSETP.NEU.FTZ.AND P1, PT, R132.reuse, -INF , PT ;  /* 0xff8000008400780b */ /* 0x040fe20003f3d000 */
[----:B------:R-:W-:Y:S01]  /*d2e0*/  FMUL.FTZ R153, R132, c[0x0][0x23c] ;  /* 0x00008f0084997a20 */ /* 0x000fe20000410000 */
[----:B--2---:R-:W-:Y:S04]  /*d2f0*/  FMNMX.FTZ R3, R4, R3, !PT ;  /* 0x0000000304037209 */ /* 0x004fe80007810000 */
[----:B------:R-:W-:Y:S02]  /*d300*/  FSEL R153, R153, RZ, P1 ;  /* 0x000000ff99997208 */ /* 0x000fe40000800000 */
[C---:B------:R-:W-:Y:S03]  /*d310*/  FSETP.NEU.FTZ.AND P0, PT, R3.reuse, -INF , PT ;  /* 0xff8000000300780b */ /* 0x040fe60003f1d000 */
        /* <DEDUP_REMOVED lines=17> */
[----:B------:R-:W-:Y:S01]  /*d430*/  ISETP.GT.AND P0, PT, R215, R198, PT ;  /* 0x000000c6d700720c */ /* 0x000fe20003f04270 */
        /* <DEDUP_REMOVED lines=236> */
[C---:B------:R-:W-:Y:S04]  /*e300*/  HMMA.16816.F32.BF16 R28, R100.reuse, R120, R28 ;  /* 0x00000078641c723c */ /* 0x040fe8000004181c */
[----:B------:R-:W-:Y:S04]  /*e310*/  IMAD.MOV.U32 R2, RZ, RZ, R132 ;  /* 0x000000ffff027224 */ /* 0x000fe800078e0084 */
        /* <DEDUP_REMOVED lines=108> */
.L_x_333:
[----:B------:R-:W1:Y:S01]  /*e9e0*/  SHFL.BFLY PT, R0, R221, 0x2, 0x1f ;  /* 0x0c401f00dd007f89 */ /* 0x000e6200000e0000 */
[C---:B------:R-:W-:Y:S01]  /*e9f0*/  ISETP.NE.AND P1, PT, R199.reuse, -0x1, PT ;  /* 0xffffffffc700780c */ /* 0x040fe20003f25270 */
[----:B------:R-:W-:Y:S01]  /*ea00*/  BSSY B0, `(.L_x_337) ;  /* 0x000014c000007945 */ /* 0x000fe20003800000 */
[----:B------:R-:W-:Y:S01]  /*ea10*/  MOV R12, 0x3f800000 ;  /* 0x3f800000000c7802 */ /* 0x000fe20000000f00 */
[----:B------:R-:W2:Y:S04]  /*ea20*/  SHFL.BFLY PT, R2, R217, 0x2, 0x1f ;  /* 0x0c401f00d9027f89 */ /* 0x000ea800000e0000 */
[----:B------:R-:W3:Y:S04]  /*ea30*/  S2R R7, SR_TID.X ;  /* 0x0000000000077919 */ /* 0x000ee80000002100 */
[----:B------:R-:W4:Y:S02]  /*ea40*/  S2R R4, SR_CTAID.Y ;  /* 0x0000000000047919 */ /* 0x000f240000002600 */
[----:B------:R-:W-:-:S04]  /*ea50*/  @P1 IMAD.WIDE.U32 R14, R199, c[0x0][0x1e8], RZ ;  /* 0x00007a00c70e1a25 */ /* 0x000fc800078e00ff */
[----:B------:R-:W-:Y:S01]  /*ea60*/  @P1 IMAD R10, R199, c[0x0][0x1ec], R15 ;  /* 0x00007b00c70a1a24 */ /* 0x000fe200078e020f */
[----:B------:R-:W-:Y:S01]  /*ea70*/  @P1 MOV R11, R14 ;  /* 0x0000000e000b1202 */ /* 0x000fe20000000f00 */
[----:B-1----:R-:W-:Y:S02]  /*ea80*/  FADD.FTZ R0, R0, R221 ;  /* 0x000000dd00007221 */ /* 0x002fe40000010000 */
[----:B--2---:R-:W-:-:S03]  /*ea90*/  FADD.FTZ R5, R2, R217 ;  /* 0x000000d902057221 */ /* 0x004fc60000010000 */
[----:B------:R-:W1:Y:S01]  /*eaa0*/  SHFL.BFLY PT, R9, R0, 0x1, 0x1f ;  /* 0x0c201f0000097f89 */ /* 0x000e6200000e0000 */
[----:B---3--:R-:W-:-:S03]  /*eab0*/  SHF.R.S32.HI R6, RZ, 0x1f, R7 ;  /* 0x0000001fff067819 */ /* 0x008fc60000011407 */
[----:B------:R-:W2:Y:S01]  /*eac0*/  SHFL.BFLY PT, R8, R5, 0x1, 0x1f ;  /* 0x0c201f0005087f89 */ /* 0x000ea200000e0000 */
[----:B----4-:R-:W-:Y:S01]  /*ead0*/  @!P1 SHF.R.S32.HI R13, RZ, 0x1f, R4 ;  /* 0x0000001fff0d9819 */ /* 0x010fe20000011404 */
[----:B------:R-:W-:-:S04]  /*eae0*/  @!P1 IMAD.WIDE.U32 R14, R4, c[0x0][0x1e0], RZ ;  /* 0x00007800040e9a25 */ /* 0x000fc800078e00ff */
[----:B------:R-:W-:Y:S01]  /*eaf0*/  @!P1 IMAD R13, R13, c[0x0][0x1e0], RZ ;  /* 0x000078000d0d9a24 */ /* 0x000fe200078e02ff */
[----:B------:R-:W-:-:S03]  /*eb00*/  @!P1 MOV R11, R14 ;  /* 0x0000000e000b9202 */ /* 0x000fc60000000f00 */
[----:B------:R-:W-:Y:S01]  /*eb10*/  @!P1 IMAD R2, R4, c[0x0][0x1e4], R13 ;  /* 0x0000790004029a24 */ /* 0x000fe200078e020d */
[----:B------:R-:W-:-:S04]  /*eb20*/  MOV R13, 0x3f800000 ;  /* 0x3f800000000d7802 */ /* 0x000fc80000000f00 */
[----:B------:R-:W-:Y:S01]  /*eb30*/  @!P1 IADD3 R10, R15, R2, RZ ;  /* 0x000000020f0a9210 */ /* 0x000fe20007ffe0ff */
[----:B-1----:R-:W-:Y:S02]  /*eb40*/  FADD.FTZ R9, R0, R9 ;  /* 0x0000000900097221 */ /* 0x002fe40000010000 */
[----:B--2---:R-:W-:Y:S01]  /*eb50*/  FADD.FTZ R8, R5, R8 ;  /* 0x0000000805087221 */ /* 0x004fe20000010000 */
[----:B------:R-:W-:Y:S02]  /*eb60*/  LEA.HI R5, R6, R7, RZ, 0x5 ;  /* 0x0000000706057211 */ /* 0x000fe400078f28ff */
[----:B------:R-:W-:Y:S02]  /*eb70*/  FSETP.NE.FTZ.AND P3, PT, R9, RZ, PT ;  /* 0x000000ff0900720b */ /* 0x000fe40003f75000 */
[----:B------:R-:W-:Y:S02]  /*eb80*/  FSETP.NE.FTZ.AND P0, PT, R8, RZ, PT ;  /* 0x000000ff0800720b */ /* 0x000fe40003f15000 */
[----:B------:R-:W-:-:S04]  /*eb90*/  LOP3.LUT R0, R5, 0xffffffe0, RZ, 0xc0, !PT ;  /* 0xffffffe005007812 */ /* 0x000fc800078ec0ff */
[----:B------:R-:W-:-:S04]  /*eba0*/  IADD3 R0, -R0, R7, RZ ;  /* 0x0000000700007210 */ /* 0x000fc80007ffe1ff */
[----:B------:R-:W-:Y:S01]  /*ebb0*/  LOP3.LUT P4, RZ, R0, 0x3, RZ, 0xc0, !PT ;  /* 0x0000000300ff7812 */ /* 0x000fe2000788c0ff */
[----:B------:R-:W1:Y:S01]  /*ebc0*/  @P3 MUFU.RCP R12, R9 ;  /* 0x00000009000c3308 */ /* 0x000e620000001000 */
[----:B------:R-:W-:-:S04]  /*ebd0*/  LEA.HI R0, R6, R7, RZ, 0x2 ;  /* 0x0000000706007211 */ /* 0x000fc800078f10ff */
[--C-:B------:R-:W-:Y:S02]  /*ebe0*/  SHF.R.S32.HI R15, RZ, 0x2, R0.reuse ;  /* 0x00000002ff0f7819 */ /* 0x100fe40000011400 */
[----:B------:R-:W-:Y:S01]  /*ebf0*/  SHF.R.S32.HI R2, RZ, 0x1f, R0 ;  /* 0x0000001fff027819 */ /* 0x000fe20000011400 */
[----:B------:R-:W2:Y:S03]  /*ec00*/  @P0 MUFU.RCP R13, R8 ;  /* 0x00000008000d0308 */ /* 0x000ea60000001000 */
[----:B------:R-:W-:-:S04]  /*ec10*/  LEA.HI R2, R2, R15, RZ, 0x3 ;  /* 0x0000000f02027211 */ /* 0x000fc800078f18ff */
[----:B------:R-:W-:Y:S01]  /*ec20*/  LOP3.LUT R2, R2, 0xfffffff8, RZ, 0xc0, !PT ;  /* 0xfffffff802027812 */ /* 0x000fe200078ec0ff */
[C---:B-1----:R-:W-:Y:S01]  /*ec30*/  FMUL.FTZ R128, R12.reuse, R128 ;  /* 0x000000800c807220 */ /* 0x042fe20000410000 */
[----:B------:R-:W-:Y:S01]  /*ec40*/  @P0 MUFU.LG2 R8, R8 ;  /* 0x0000000800080308 */ /* 0x000fe20000000c00 */
[C---:B------:R-:W-:Y:S01]  /*ec50*/  FMUL.FTZ R129, R12.reuse, R129 ;  /* 0x000000810c817220 */ /* 0x040fe20000410000 */
[----:B------:R-:W-:Y:S01]  /*ec60*/  IADD3 R2, R15, -R2, RZ ;  /* 0x800000020f027210 */ /* 0x000fe20007ffe0ff */
        /* <DEDUP_REMOVED lines=46> */
[C---:B------:R-:W-:Y:S01]  /*ef50*/  FMUL.FTZ R68, R12.reuse, R68 ;  /* 0x000000440c447220 */ /* 0x040fe20000410000 */
[----:B------:R-:W3:Y:S01]  /*ef60*/  S2R R61, SR_CTAID.Z ;  /* 0x00000000003d7919 */ /* 0x000ee20000002700 */
        /* <DEDUP_REMOVED lines=22> */
[----:B------:R-:W-:Y:S01]  /*f0d0*/  LOP3.LUT R12, R0, 0x3ffffffc, RZ, 0xc0, !PT ;  /* 0x3ffffffc000c7812 */ /* 0x000fe200078ec0ff */
[C---:B--2---:R-:W-:Y:S01]  /*f0e0*/  FMUL.FTZ R131, R13.reuse, R131 ;  /* 0x000000830d837220 */ /* 0x044fe20000410000 */
[----:B------:R-:W-:Y:S01]  /*f0f0*/  SHF.R.S32.HI R0, RZ, 0x5, R5 ;  /* 0x00000005ff007819 */ /* 0x000fe20000011405 */
[C---:B------:R-:W-:Y:S01]  /*f100*/  FMUL.FTZ R130, R13.reuse, R130 ;  /* 0x000000820d827220 */ /* 0x040fe20000410000 */
[----:B------:R-:W-:Y:S01]  /*f110*/  IADD3 R5, -R12, R7, RZ ;  /* 0x000000070c057210 */ /* 0x000fe20007ffe1ff */
[C---:B------:R-:W-:Y:S01]  /*f120*/  FMUL.FTZ R127, R13.reuse, R127 ;  /* 0x0000007f0d7f7220 */ /* 0x040fe20000410000 */
[----:B------:R-:W-:Y:S01]  /*f130*/  LOP3.LUT R12, R2, 0x1, RZ, 0xc0, !PT ;  /* 0x00000001020c7812 */ /* 0x000fe200078ec0ff */
[C---:B------:R-:W-:Y:S01]  /*f140*/  FMUL.FTZ R126, R13.reuse, R126 ;  /* 0x0000007e0d7e7220 */ /* 0x040fe20000410000 */
[----:B------:R-:W-:Y:S01]  /*f150*/  LEA R5, R0, R5, 0x9 ;  /* 0x0000000500057211 */ /* 0x000fe200078e48ff */
[C---:B------:R-:W-:Y:S01]  /*f160*/  FMUL.FTZ R123, R13.reuse, R123 ;  /* 0x0000007b0d7b7220 */ /* 0x040fe20000410000 */
[----:B------:R-:W-:Y:S01]  /*f170*/  ISETP.NE.U32.AND P5, PT, R12, 0x1, PT ;  /* 0x000000010c00780c */ /* 0x000fe20003fa5070 */
[----:B------:R-:W-:Y:S01]  /*f180*/  FMUL.FTZ R122, R13, R122 ;  /* 0x0000007a0d7a7220 */ /* 0x000fe20000410000 */
[----:B------:R-:W-:Y:S01]  /*f190*/  F2FP.BF16.PACK_AB R130, R131, R130 ;  /* 0x000000828382723e */ /* 0x000fe200000010ff */
[C---:B------:R-:W-:Y:S01]  /*f1a0*/  FMUL.FTZ R119, R13.reuse, R119 ;  /* 0x000000770d777220 */ /* 0x040fe20000410000 */
[----:B------:R-:W-:Y:S01]  /*f1b0*/  R2P PR, R2, 0x6 ;  /* 0x0000000602007804 */ /* 0x000fe20000000000 */
        /* <DEDUP_REMOVED lines=15> */
[----:B------:R-:W-:Y:S01]  /*f2b0*/  SHF.R.S32.HI R69, RZ, 0x1f, R0 ;  /* 0x0000001fff457819 */ /* 0x000fe20000011400 */
[----:B------:R-:W-:Y:S01]  /*f2c0*/  FMUL.FTZ R102, R13, R102 ;  /* 0x000000660d667220 */ /* 0x000fe20000410000 */
[----:B------:R-:W-:Y:S01]  /*f2d0*/  F2FP.BF16.PACK_AB R106, R107, R106 ;  /* 0x0000006a6b6a723e */ /* 0x000fe200000010ff */
[----:B------:R-:W-:Y:S01]  /*f2e0*/  FMUL.FTZ R39, R13, R39 ;  /* 0x000000270d277220 */ /* 0x000fe20000410000 */
[----:B------:R-:W-:Y:S01]  /*f2f0*/  LEA.HI R69, R69, R0, RZ, 0x3 ;  /* 0x0000000045457211 */ /* 0x000fe200078f18ff */
[----:B------:R-:W-:Y:S01]  /*f300*/  FMUL.FTZ R38, R13, R38 ;  /* 0x000000260d267220 */ /* 0x000fe20000410000 */
[----:B------:R-:W-:Y:S01]  /*f310*/  F2FP.BF16.PACK_AB R102, R103, R102 ;  /* 0x000000666766723e */ /* 0x000fe200000010ff */
[----:B------:R-:W-:Y:S01]  /*f320*/  FMUL.FTZ R43, R13, R43 ;  /* 0x0000002b0d2b7220 */ /* 0x000fe20000410000 */
[----:B------:R-:W-:Y:S01]  /*f330*/  LOP3.LUT R69, R69, 0xffffff8, RZ, 0xc0, !PT ;  /* 0x0ffffff845457812 */ /* 0x000fe200078ec0ff */
[----:B------:R-:W-:Y:S01]  /*f340*/  FMUL.FTZ R42, R13, R42 ;  /* 0x0000002a0d2a7220 */ /* 0x000fe20000410000 */
[----:B------:R-:W-:Y:S01]  /*f350*/  F2FP.BF16.PACK_AB R38, R39, R38 ;  /* 0x000000262726723e */ /* 0x000fe200000010ff */
[C---:B------:R-:W-:Y:S01]  /*f360*/  FMUL.FTZ R47, R13.reuse, R47 ;  /* 0x0000002f0d2f7220 */ /* 0x040fe20000410000 */
[----:B------:R-:W-:Y:S01]  /*f370*/  IADD3 R69, R0, -R69, RZ ;  /* 0x8000004500457210 */ /* 0x000fe20007ffe0ff */
[----:B------:R-:W-:Y:S01]  /*f380*/  FMUL.FTZ R46, R13, R46 ;  /* 0x0000002e0d2e7220 */ /* 0x000fe20000410000 */
[----:B------:R-:W-:Y:S01]  /*f390*/  F2FP.BF16.PACK_AB R42, R43, R42 ;  /* 0x0000002a2b2a723e */ /* 0x000fe200000010ff */
[C---:B------:R-:W-:Y:S01]  /*f3a0*/  FMUL.FTZ R51, R13.reuse, R51 ;  /* 0x000000330d337220 */ /* 0x040fe20000410000 */
[----:B------:R-:W-:Y:S01]  /*f3b0*/  MOV R0, 0x7f800000 ;  /* 0x7f80000000007802 */ /* 0x000fe20000000f00 */
        /* <DEDUP_REMOVED lines=38> */
[----:B------:R-:W-:Y:S01]  /*f620*/  IMAD.SHL.U32 R13, R2, 0x40, RZ ;  /* 0x00000040020d7824 */ /* 0x000fe200078e00ff */
[----:B------:R-:W-:Y:S01]  /*f630*/  MOV R2, 0x20 ;  /* 0x0000002000027802 */ /* 0x000fe20000000f00 */
[----:B------:R-:W-:Y:S01]  /*f640*/  IMAD.MOV.U32 R12, RZ, RZ, 0x40 ;  /* 0x00000040ff0c7424 */ /* 0x000fe200078e00ff */
[----:B------:R-:W-:Y:S01]  /*f650*/  F2FP.BF16.PACK_AB R98, R99, R98 ;  /* 0x000000626362723e */ /* 0x000fe200000010ff */
[----:B-1----:R-:W-:Y:S01]  /*f660*/  @P3 FMUL.FTZ R9, R9, 0.69314718246459960938 ;  /* 0x3f31721809093820 */ /* 0x002fe20000410000 */
[----:B------:R-:W-:-:S02]  /*f670*/  LOP3.LUT R13, R13, 0x1c0, RZ, 0xc0, !PT ;  /* 0x000001c00d0d7812 */ /* 0x000fc400078ec0ff */
[----:B------:R-:W-:Y:S01]  /*f680*/  SEL R2, R2, 0xffffffe0, !P1 ;  /* 0xffffffe002027807 */ /* 0x000fe20004800000 */
[----:B------:R-:W-:Y:S01]  /*f690*/  @P3 FFMA.FTZ R0, R132, c[0x0][0x238], R9 ;  /* 0x00008e0084003a23 */ /* 0x000fe20000010009 */
[----:B------:R-:W-:Y:S02]  /*f6a0*/  LEA.HI R14, R13, R13, RZ, 0x1d ;  /* 0x0000000d0d0e7211 */ /* 0x000fe400078fe8ff */
[----:B------:R-:W-:Y:S02]  /*f6b0*/  SEL R12, R12, 0xffffffc0, !P2 ;  /* 0xffffffc00c0c7807 */ /* 0x000fe40005000000 */
[----:B------:R-:W-:Y:S02]  /*f6c0*/  LEA R5, R5, R14, 0x1 ;  /* 0x0000000e05057211 */ /* 0x000fe400078e08ff */
[----:B------:R-:W1:Y:S02]  /*f6d0*/  LDC.U8 R14, c[0x0][0x329] ;  /* 0x0000ca40ff0e7b82 */ /* 0x000e640000000000 */
[----:B------:R-:W-:-:S04]  /*f6e0*/  SHF.L.U32 R5, R5, 0x1, RZ ;  /* 0x0000000105057819 */ /* 0x000fc800000006ff */
[C---:B------:R-:W-:Y:S01]  /*f6f0*/  IADD3 R13, R5.reuse, -0x10, RZ ;  /* 0xfffffff0050d7810 */ /* 0x040fe20007ffe0ff */
[----:B------:R-:W-:Y:S01]  /*f700*/  STS [R5], R128 ;  /* 0x0000008005007388 */ /* 0x000fe20000000800 */
[C---:B------:R-:W-:Y:S02]  /*f710*/  @P5 IADD3 R13, R5.reuse, 0x10, RZ ;  /* 0x00000010050d5810 */ /* 0x040fe40007ffe0ff */
[C---:B------:R-:W-:Y:S01]  /*f720*/  IADD3 R15, R5.reuse, R2, RZ ;  /* 0x00000002050f7210 */ /* 0x040fe20007ffe0ff */
[----:B------:R-:W-:Y:S01]  /*f730*/  STS [R5+0x400], R130 ;  /* 0x0004008205007388 */ /* 0x000fe20000000800 */
[-C--:B------:R-:W-:Y:S02]  /*f740*/  IADD3 R17, R2, R13.reuse, RZ ;  /* 0x0000000d02117210 */ /* 0x080fe40007ffe0ff */
[-C--:B------:R-:W-:Y:S01]  /*f750*/  IADD3 R19, R5, R12.reuse, RZ ;  /* 0x0000000c05137210 */ /* 0x080fe20007ffe0ff */
[----:B------:R-:W-:Y:S01]  /*f760*/  STS [R13], R124 ;  /* 0x0000007c0d007388 */ /* 0x000fe20000000800 */
[----:B------:R-:W-:Y:S01]  /*f770*/  IADD3 R21, R12, R13, RZ ;  /* 0x0000000d0c157210 */ /* 0x000fe20007ffe0ff */
[----:B------:R-:W-:Y:S01]  /*f780*/  IMAD.IADD R23, R17, 0x1, R12 ;  /* 0x0000000111177824 */ /* 0x000fe200078e020c */
[----:B------:R-:W-:Y:S01]  /*f790*/  IADD3 R25, R15, R12, RZ ;  /* 0x0000000c0f197210 */ /* 0x000fe20007ffe0ff */
[----:B------:R-:W-:Y:S01]  /*f7a0*/  STS [R13+0x400], R126 ;  /* 0x0004007e0d007388 */ /* 0x000fe20000000800 */
[----:B------:R-:W2:Y:S03]  /*f7b0*/  LDC.U8 R12, c[0x0][0x328] ;  /* 0x0000ca00ff0c7b82 */ /* 0x000ea60000000000 */
[----:B------:R-:W-:Y:S01]  /*f7c0*/  STS [R15], R120 ;  /* 0x000000780f007388 */ /* 0x000fe20000000800 */
[----:B-1----:R-:W-:-:S03]  /*f7d0*/  ISETP.NE.AND P2, PT, R14, RZ, PT ;  /* 0x000000ff0e00720c */ /* 0x002fc60003f45270 */
[----:B------:R-:W-:Y:S04]  /*f7e0*/  STS [R15+0x400], R122 ;  /* 0x0004007a0f007388 */ /* 0x000fe80000000800 */
[----:B------:R-:W-:Y:S04]  /*f7f0*/  STS [R17], R116 ;  /* 0x0000007411007388 */ /* 0x000fe80000000800 */
[----:B------:R-:W-:Y:S02]  /*f800*/  STS [R17+0x400], R118 ;  /* 0x0004007611007388 */ /* 0x000fe40000000800 */
[----:B------:R-:W-:-:S02]  /*f810*/  @P2 MOV R63, 0x1 ;  /* 0x00000001003f2802 */ /* 0x000fc40000000f00 */
[----:B------:R-:W-:Y:S01]  /*f820*/  STS [R19], R112 ;  /* 0x0000007013007388 */ /* 0x000fe20000000800 */
[----:B------:R-:W-:Y:S01]  /*f830*/  @P2 MOV R65, c[0x0][0x210] ;  /* 0x0000840000412a02 */ /* 0x000fe20000000f00 */
[----:B------:R-:W-:Y:S02]  /*f840*/  @!P2 IMAD.MOV.U32 R65, RZ, RZ, 0x1 ;  /* 0x00000001ff41a424 */ /* 0x000fe400078e00ff */
[----:B------:R-:W-:Y:S01]  /*f850*/  STS [R19+0x400], R114 ;  /* 0x0004007213007388 */ /* 0x000fe20000000800 */
[----:B--2---:R-:W-:-:S03]  /*f860*/  ISETP.NE.AND P1, PT, R12, RZ, PT ;  /* 0x000000ff0c00720c */ /* 0x004fc60003f25270 */
[----:B------:R-:W-:Y:S01]  /*f870*/  STS [R21], R108 ;  /* 0x0000006c15007388 */ /* 0x000fe20000000800 */
[----:B------:R-:W-:-:S03]  /*f880*/  ISETP.NE.OR P5, PT, R14, RZ, !P1 ;  /* 0x000000ff0e00720c */ /* 0x000fc60004fa5670 */
        /* <DEDUP_REMOVED lines=21> */
[----:B------:R-:W-:Y:S04]  /*f9e0*/  STS [R5+0x8000], R68 ;  /* 0x0080004405007388 */ /* 0x000fe80000000800 */
[----:B------:R2:W-:Y:S04]  /*f9f0*/  STS [R5+0x8400], R70 ;  /* 0x0084004605007388 */ /* 0x0005e80000000800 */
[----:B------:R4:W-:Y:S04]  /*fa00*/  STS [R13+0x8000], R72 ;  /* 0x008000480d007388 */ /* 0x0009e80000000800 */
[----:B------:R4:W-:Y:S01]  /*fa10*/  STS [R13+0x8400], R74 ;  /* 0x0084004a0d007388 */ /* 0x0009e20000000800 */
[----:B-1----:R-:W-:-:S03]  /*fa20*/  @P2 MOV R62, c[0x0][0x210] ;  /* 0x00008400003e2a02 */ /* 0x002fc60000000f00 */
[----:B------:R4:W-:Y:S02]  /*fa30*/  STS [R15+0x8000], R76 ;  /* 0x0080004c0f007388 */ /* 0x0009e40000000800 */
[----:B------:R-:W-:Y:S02]  /*fa40*/  @P2 IMAD R62, R62, c[0x0][0x214], RZ ;  /* 0x000085003e3e2a24 */ /* 0x000fe400078e02ff */
[----:B------:R4:W-:Y:S04]  /*fa50*/  STS [R15+0x8400], R78 ;  /* 0x0084004e0f007388 */ /* 0x0009e80000000800 */
[----:B------:R4:W-:Y:S04]  /*fa60*/  STS [R17+0x8000], R80 ;  /* 0x0080005011007388 */ /* 0x0009e80000000800 */
[----:B------:R4:W-:Y:S01]  /*fa70*/  STS [R17+0x8400], R82 ;  /* 0x0084005211007388 */ /* 0x0009e20000000800 */
[----:B--2---:R-:W-:Y:S01]  /*fa80*/  @!P2 MOV R5, c[0x0][0x214] ;  /* 0x000085000005aa02 */ /* 0x004fe20000000f00 */
[----:B------:R-:W-:-:S02]  /*fa90*/  CS2R R70, SRZ ;  /* 0x0000000000467805 */ /* 0x000fc4000001ff00 */
[----:B------:R4:W-:Y:S01]  /*faa0*/  STS [R19+0x8000], R84 ;  /* 0x0080005413007388 */ /* 0x0009e20000000800 */
[----:B------:R-:W-:Y:S02]  /*fab0*/  @!P2 SEL R62, R5, c[0x0][0x234], !P1 ;  /* 0x00008d00053eaa07 */ /* 0x000fe40004800000 */
[----:B------:R-:W-:Y:S01]  /*fac0*/  ISETP.NE.OR P1, PT, R199, -0x1, P5 ;  /* 0xffffffffc700780c */ /* 0x000fe20002f25670 */
[----:B------:R4:W-:Y:S02]  /*fad0*/  STS [R19+0x8400], R86 ;  /* 0x0084005613007388 */ /* 0x0009e40000000800 */
[----:B------:R-:W-:Y:S02]  /*fae0*/  @!P2 IMAD R63, R62, c[0x0][0x1c0], RZ ;  /* 0x000070003e3faa24 */ /* 0x000fe400078e02ff */
[----:B------:R4:W-:Y:S02]  /*faf0*/  STS [R21+0x8000], R88 ;  /* 0x0080005815007388 */ /* 0x0009e40000000800 */
[----:B------:R-:W-:-:S02]  /*fb00*/  IMAD R63, R4, R63, RZ ;  /* 0x0000003f043f7224 */ /* 0x000fc400078e02ff */
[----:B------:R4:W-:Y:S03]  /*fb10*/  STS [R21+0x8400], R90 ;  /* 0x0084005a15007388 */ /* 0x0009e60000000800 */
[----:B------:R-:W-:Y:S01]  /*fb20*/  SEL R63, R63, RZ, P5 ;  /* 0x000000ff3f3f7207 */ /* 0x000fe20002800000 */
[----:B------:R4:W-:Y:S01]  /*fb30*/  STS [R25+0x8000], R92 ;  /* 0x0080005c19007388 */ /* 0x0009e20000000800 */
[----:B------:R-:W-:-:S03]  /*fb40*/  @!P1 IMAD R199, R4, c[0x0][0x214], RZ ;  /* 0x0000850004c79a24 */ /* 0x000fc600078e02ff */
[----:B------:R4:W-:Y:S01]  /*fb50*/  STS [R25+0x8400], R94 ;  /* 0x0084005e19007388 */ /* 0x0009e20000000800 */
[----:B---3--:R-:W-:Y:S01]  /*fb60*/  IMAD R63, R61, R62, R63 ;  /* 0x0000003e3d3f7224 */ /* 0x008fe200078e023f */
[----:B------:R-:W-:Y:S02]  /*fb70*/  @!P5 MOV R70, R199 ;  /* 0x000000c70046d202 */ /* 0x000fe40000000f00 */
[----:B------:R4:W-:Y:S01]  /*fb80*/  STS [R23+0x8000], R96 ;  /* 0x0080006017007388 */ /* 0x0009e20000000800 */
[----:B------:R-:W-:Y:S02]  /*fb90*/  @!P5 SHF.R.S32.HI R71, RZ, 0x1f, R199 ;  /* 0x0000001fff47d819 */ /* 0x000fe400000114c7 */
[----:B------:R-:W-:Y:S01]  /*fba0*/  MOV R62, 0x7f800000 ;  /* 0x7f800000003e7802 */ /* 0x000fe20000000f00 */
[----:B------:R4:W-:Y:S04]  /*fbb0*/  STS [R23+0x8400], R98 ;  /* 0x0084006217007388 */ /* 0x0009e80000000800 */
[----:B------:R-:W1:Y:S04]  /*fbc0*/  S2R R2, SR_TID.X ;  /* 0x0000000000027919 */ /* 0x000e680000002100 */
[----:B------:R-:W-:Y:S06]  /*fbd0*/  BAR.SYNC.DEFER_BLOCKING 0x0 ;  /* 0x0000000000007b1d */ /* 0x000fec0000010000 */
[----:B------:R-:W2:Y:S01]  /*fbe0*/  S2R R60, SR_CTAID.X ;  /* 0x00000000003c7919 */ /* 0x000ea20000002500 */
[----:B-1----:R-:W-:-:S03]  /*fbf0*/  SHF.R.S32.HI R5, RZ, 0x1f, R2 ;  /* 0x0000001fff057819 */ /* 0x002fc60000011402 */
[----:B------:R4:W1:Y:S01]  /*fc00*/  LDS.128 R52, [R202] ;  /* 0x00000000ca347984 */ /* 0x0008620000000c00 */
[----:B------:R-:W-:-:S03]  /*fc10*/  LEA.HI R64, R5, R2, RZ, 0x5 ;  /* 0x0000000205407211 */ /* 0x000fc600078f28ff */
[----:B------:R4:W3:Y:S01]  /*fc20*/  LDS.128 R48, [R202+0x1000] ;  /* 0x00100000ca307984 */ /* 0x0008e20000000c00 */
[----:B------:R-:W-:Y:S01]  /*fc30*/  LOP3.LUT R67, R64, 0xffffffe0, RZ, 0xc0, !PT ;  /* 0xffffffe040437812 */ /* 0x000fe200078ec0ff */
[----:B------:R-:W-:Y:S02]  /*fc40*/  @P0 FMUL.FTZ R64, R8, 0.69314718246459960938 ;  /* 0x3f31721808400820 */ /* 0x000fe40000410000 */
[----:B------:R4:W1:Y:S01]  /*fc50*/  LDS.128 R44, [R202+0x2000] ;  /* 0x00200000ca2c7984 */ /* 0x0008620000000c00 */
[----:B------:R-:W-:Y:S01]  /*fc60*/  IADD3 R4, -R67, R2, RZ ;  /* 0x0000000243047210 */ /* 0x000fe20007ffe1ff */
[----:B------:R-:W-:Y:S02]  /*fc70*/  @P0 FFMA.FTZ R62, R3, c[0x0][0x238], R64 ;  /* 0x00008e00033e0a23 */ /* 0x000fe40000010040 */
[----:B------:R4:W1:Y:S01]  /*fc80*/  LDS.128 R40, [R202+0x3000] ;  /* 0x00300000ca287984 */ /* 0x0008620000000c00 */
[----:B------:R-:W-:-:S03]  /*fc90*/  SHF.R.S32.HI R67, RZ, 0x1f, R4 ;  /* 0x0000001fff437819 */ /* 0x000fc60000011404 */
[----:B------:R4:W1:Y:S01]  /*fca0*/  LDS.128 R36, [R202+0x4000] ;  /* 0x00400000ca247984 */ /* 0x0008620000000c00 */
[----:B------:R-:W-:Y:S01]  /*fcb0*/  LEA.HI R67, R67, R4, RZ, 0x2 ;  /* 0x0000000443437211 */ /* 0x000fe200078f10ff */
[----:B--2---:R-:W-:Y:S02]  /*fcc0*/  IMAD R4, R60, R65, RZ ;  /* 0x000000413c047224 */ /* 0x004fe400078e02ff */
[----:B------:R4:W2:Y:S01]  /*fcd0*/  LDS.128 R32, [R202+0x5000] ;  /* 0x00500000ca207984 */ /* 0x0008a20000000c00 */
[----:B------:R-:W-:Y:S02]  /*fce0*/  SHF.R.S32.HI R66, RZ, 0x2, R67 ;  /* 0x00000002ff427819 */ /* 0x000fe40000011443 */
[----:B------:R-:W-:Y:S01]  /*fcf0*/  SHF.L.U32 R4, R4, 0x7, RZ ;  /* 0x0000000704047819 */ /* 0x000fe200000006ff */
[----:B------:R4:W1:Y:S01]  /*fd00*/  LDS.128 R28, [R202+0x6000] ;  /* 0x00600000ca1c7984 */ /* 0x0008620000000c00 */
[----:B------:R-:W-:Y:S02]  /*fd10*/  LEA R66, R69, R66, 0x4 ;  /* 0x0000004245427211 */ /* 0x000fe400078e20ff */
[----:B------:R-:W-:Y:S01]  /*fd20*/  SHF.R.S32.HI R8, RZ, 0x1f, R4 ;  /* 0x0000001fff087819 */ /* 0x000fe20000011404 */
[----:B------:R4:W1:Y:S01]  /*fd30*/  LDS.128 R24, [R202+0x7000] ;  /* 0x00700000ca187984 */ /* 0x0008620000000c00 */
[----:B------:R-:W-:-:S02]  /*fd40*/  IADD3 R4, P2, P1, R4, R70, R63 ;  /* 0x0000004604047210 */ /* 0x000fc4000795e03f */
[----:B------:R-:W-:Y:S01]  /*fd50*/  SHF.R.S32.HI R63, RZ, 0x1f, R63 ;  /* 0x0000001fff3f7819 */ /* 0x000fe2000001143f */
[----:B------:R4:W1:Y:S03]  /*fd60*/  LDS.128 R20, [R202+0x8000] ;  /* 0x00800000ca147984 */ /* 0x0008660000000c00 */
[----:B------:R-:W-:Y:S01]  /*fd70*/  IADD3.X R8, R8, R71, R63, P2, P1 ;  /* 0x0000004708087210 */ /* 0x000fe200017e243f */
[----:B------:R4:W1:Y:S04]  /*fd80*/  LDS.128 R16, [R202+0x9000] ;  /* 0x00900000ca107984 */ /* 0x0008680000000c00 */
[----:B------:R4:W1:Y:S04]  /*fd90*/  LDS.128 R12, [R202+0xa000] ;  /* 0x00a00000ca0c7984 */ /* 0x0008680000000c00 */
[----:B------:R4:W1:Y:S01]  /*fda0*/  LDS.128 R56, [R202+0xb000] ;  /* 0x00b00000ca387984 */ /* 0x0008620000000c00 */
[----:B------:R-:W-:Y:S05]  /*fdb0*/  @P4 BRA `(.L_x_338) ;  /* 0x0000010000004947 */ /* 0x000fea0003800000 */
[----:B---3--:R-:W-:Y:S01]  /*fdc0*/  IMAD R3, R60, -0x80, R203 ;  /* 0xffffff803c037824 */ /* 0x008fe200078e02cb */
        /* <DEDUP_REMOVED lines=15> */
.L_x_338:
[----:B---3--:R-:W-:Y:S05]  /*fec0*/  BSYNC B0 ;  /* 0x0000000000007941 */ /* 0x008fea0003800000 */
.L_x_337:
[----:B------:R-:W-:Y:S01]  /*fed0*/  IADD3 R4, P0, R212, R11, RZ ;  /* 0x0000000bd4047210 */ /* 0x000fe20007f1e0ff */
[----:B------:R-:W-:Y:S01]  /*fee0*/  IMAD R60, R60, -0x80, R203 ;  /* 0xffffff803c3c7824 */ /* 0x000fe200078e02cb */
[----:B------:R-:W-:Y:S01]  /*fef0*/  SHF.R.S32.HI R3, RZ, 0x1f, R212 ;  /* 0x0000001fff037819 */ /* 0x000fe200000114d4 */
[----:B------:R-:W-:Y:S01]  /*ff00*/  BSSY B0, `(.L_x_339) ;  /* 0x000001c000007945 */ /* 0x000fe20003800000 */
[----:B------:R-:W-:Y:S02]  /*ff10*/  LEA.HI R6, R6, R7, RZ, 0x3 ;  /* 0x0000000706067211 */ /* 0x000fe400078f18ff */
[----:B------:R-:W-:Y:S01]  /*ff20*/  LEA.HI R2, R5, R2, RZ, 0x3 ;  /* 0x0000000205027211 */ /* 0x000fe200078f18ff */
[----:B------:R-:W-:Y:S01]  /*ff30*/  IMAD.X R5, R3, 0x1, R10, P0 ;  /* 0x0000000103057824 */ /* 0x000fe200000e060a */
[----:B------:R-:W-:-:S02]  /*ff40*/  SHF.R.S32.HI R3, RZ, 0x3, R6 ;  /* 0x00000003ff037819 */ /* 0x000fc40000011406 */
[----:B------:R-:W-:Y:S01]  /*ff50*/  SHF.R.S32.HI R0, RZ, 0x1f, R61 ;  /* 0x0000001fff007819 */ /* 0x000fe2000001143d */
[----:B------:R-:W-:Y:S01]  /*ff60*/  IMAD.WIDE.U32 R4, R61, c[0x0][0x1f0], R4 ;  /* 0x00007c003d047a25 */ /* 0x000fe200078e0004 */
[----:B------:R-:W-:Y:S02]  /*ff70*/  ISETP.GE.AND P0, PT, R3, R60, PT ;  /* 0x0000003c0300720c */ /* 0x000fe40003f06270 */
[----:B------:R-:W-:Y:S01]  /*ff80*/  SHF.R.S32.HI R6, RZ, 0x3, R2 ;  /* 0x00000003ff067819 */ /* 0x000fe20000011402 */
[----:B------:R-:W-:-:S03]  /*ff90*/  IMAD R0, R0, c[0x0][0x1f0], RZ ;  /* 0x00007c0000007a24 */ /* 0x000fc600078e02ff */
[----:B------:R-:W-:Y:S01]  /*ffa0*/  SHF.R.S32.HI R7, RZ, 0x1f, R6 ;  /* 0x0000001fff077819 */ /* 0x000fe20000011406 */
[----:B------:R-:W-:-:S04]  /*ffb0*/  IMAD R0, R61, c[0x0][0x1f4], R0 ;  /* 0x00007d003d007a24 */ /* 0x000fc800078e0200 */
[----:B------:R-:W-:-:S04]  /*ffc0*/  IMAD.WIDE R200, R200, 0x80, R6 ;  /* 0x00000080c8c87825 */ /* 0x000fc800078e0206 */
[----:B------:R-:W-:Y:S01]  /*ffd0*/  IMAD.IADD R9, R0, 0x1, R5 ;  /* 0x0000000100097824 */ /* 0x000fe200078e0205 */
        /* <DEDUP_REMOVED lines=11> */
[----:B-1----:R1:W-:Y:S04]  /*10090*/  @!P2 STG.E.128 [R10.64], R52 ;  /* 0x000000340a00a986 */ /* 0x0023e8000c101d0c */
[----:B------:R1:W-:Y:S04]  /*100a0*/  @!P1 STG.E.128 [R10.64+0x80], R36 ;  /* 0x000080240a009986 */ /* 0x0003e8000c101d0c */
[----:B------:R1:W-:Y:S02]  /*100b0*/  @!P0 STG.E.128 [R10.64+0x100], R20 ;  /* 0x000100140a008986 */ /* 0x0003e4000c101d0c */
.L_x_340:
[----:B------:R-:W-:Y:S05]  /*100c0*/  BSYNC B0 ;  /* 0x0000000000007941 */ /* 0x000fea0003800000 */
.L_x_339:
        /* <DEDUP_REMOVED lines=18> */
[----:B--2---:R1:W-:Y:S04]  /*101f0*/  @!P1 STG.E.128 [R2.64+0x80], R32 ;  /* 0x0000802002009986 */ /* 0x0043e8000c101d0c */
[----:B------:R1:W-:Y:S02]  /*10200*/  @!P0 STG.E.128 [R2.64+0x100], R16 ;  /* 0x0001001002008986 */ /* 0x0003e4000c101d0c */
.L_x_342:
[----:B------:R-:W-:Y:S05]  /*10210*/  BSYNC B0 ;  /* 0x0000000000007941 */ /* 0x000fea0003800000 */
.L_x_341:
        /* <DEDUP_REMOVED lines=20> */
.L_x_344:
[----:B------:R-:W-:Y:S05]  /*10360*/  BSYNC B0 ;  /* 0x0000000000007941 */ /* 0x000fea0003800000 */
.L_x_343:
        /* <DEDUP_REMOVED lines=20> */
.L_x_345:
        /* <DEDUP_REMOVED lines=13> */
.L_x_1282:


//--------------------- .text._ZN5flash16flash_fwd_kernelI23Flash_fwd_kernel_traitsILi192ELi128ELi64ELi8ELb0ELb0EN7cutlass10bfloat16_tE19Flash_kernel_traitsILi192ELi128ELi64ELi8ES3_EELb0ELb0ELb1ELb0ELb0ELb0ELb1ELb0EEEvNS_16Flash_fwd_paramsE --------------------------
	.section	.text._ZN5flash16flash_fwd_kernelI23Flash_fwd_kernel_traitsILi192ELi128ELi64ELi8ELb0ELb0EN7cutlass10bfloat16_tE19Flash_kernel_traitsILi192ELi128ELi64ELi8ES3_EELb0ELb0ELb1ELb0ELb0ELb0ELb1ELb0EEEvNS_16Flash_fwd_paramsE,"ax",@progbits
	.sectioninfo	@"SHI_REGISTERS=255"
	.align	128
        .global         _ZN5flash16flash_fwd_kernelI23Flash_fwd_kernel_traitsILi192ELi128ELi64ELi8ELb0ELb0EN7cutlass10bfloat16_tE19Flash_kernel_traitsILi192ELi128ELi64ELi8ES3_EELb0ELb0ELb1ELb0ELb0ELb0ELb1ELb0EEEvNS_16Flash_fwd_paramsE
        .type           _ZN5flash16flash_fwd_kernelI23Flash_fwd_kernel_traitsILi192ELi128ELi64ELi8ELb0ELb0EN7cutlass10bfloat16_tE19Flash_kernel_traitsILi192ELi128ELi64ELi8ES3_EELb0ELb0ELb1ELb0ELb0ELb0ELb1ELb0EEEvNS_16Flash_fwd_paramsE,@function
        .size           _ZN5flash16flash_fwd_kernelI23Flash_fwd_kernel_traitsILi192ELi128ELi64ELi8ELb0ELb0EN7cutlass10bfloat16_tE19Flash_kernel_traitsILi192ELi128ELi64ELi8ES3_EELb0ELb0ELb1ELb0ELb0ELb0ELb1ELb0EEEvNS_16Flash_fwd_paramsE,(.L_x_1283 - _ZN5flash16flash_fwd_kernelI23Flash_fwd_kernel_traitsILi192ELi128ELi64ELi8ELb0ELb0EN7cutlass10bfloat16_tE19Flash_kernel_traitsILi192ELi128ELi64ELi8ES3_EELb0ELb0ELb1ELb0ELb0ELb0ELb1ELb0EEEvNS_16Flash_fwd_paramsE)
        .other          _ZN5flash16flash_fwd_kernelI23Flash_fwd_kernel_traitsILi192ELi128ELi64ELi8ELb0ELb0EN7cutlass10bfloat16_tE19Flash_kernel_traitsILi192ELi128ELi64ELi8ES3_EELb0ELb0ELb1ELb0ELb0ELb0ELb1ELb0EEEvNS_16Flash_fwd_paramsE,@"STO_CUDA_ENTRY STV_DEFAULT"
_ZN5flash16flash_fwd_kernelI23Flash_fwd_kernel_traitsILi192ELi128ELi64ELi8ELb0ELb0EN7cutlass10bfloat16_tE19Flash_kernel_traitsILi192ELi128ELi64ELi8ES3_EELb0ELb0ELb1ELb0ELb0ELb0ELb1ELb0EEEvNS_16Flash_fwd_paramsE:
.text._ZN5flash16flash_fwd_kernelI23Flash_fwd_kernel_traitsILi192ELi128ELi64ELi8ELb0ELb0EN7cutlass10bfloat16_tE19Flash_kernel_traitsILi192ELi128ELi64ELi8ES3_EELb0ELb0ELb1ELb0ELb0ELb0ELb1ELb0EEEvNS_16Flash_fwd_paramsE:
        /* <DEDUP_REMOVED lines=33> */
.L_x_346:
[----:B-1-34-:R-:W-:Y:S02]  /*0210*/  MOV R5, c[0x0][0x218] ;  /* 0x0000860000057a02 */ /* 0x01afe40000000f00 */
.L_x_347:
        /* <DEDUP_REMOVED lines=100> */
.L_x_350:
[----:B------:R-:W-:Y:S05]  /*0860*/  BSYNC B0 ;  /* 0x0000000000007941 */ /* 0x000fea0003800000 */
.L_x_349:
        /* <DEDUP_REMOVED lines=20> */
.L_x_352:
[----:B------:R-:W-:Y:S05]  /*09b0*/  BSYNC B0 ;  /* 0x0000000000007941 */ /* 0x000fea0003800000 */
.L_x_351:
        /* <DEDUP_REMOVED lines=20> */
.L_x_354:
[----:B------:R-:W-:Y:S05]  /*0b00*/  BSYNC B0 ;  /* 0x0000000000007941 */ /* 0x000fea0003800000 */
.L_x_353:
        /* <DEDUP_REMOVED lines=19> */
.L_x_356:
[----:B------:R-:W-:Y:S05]  /*0c40*/  BSYNC B0 ;  /* 0x0000000000007941 */ /* 0x000fea0003800000 */
.L_x_355:
        /* <DEDUP_REMOVED lines=35> */
.L_x_348:
        /* <DEDUP_REMOVED lines=24> */
.L_x_357:
        /* <DEDUP_REMOVED lines=41> */
.L_x_358:
        /* <DEDUP_REMOVED lines=108> */
.L_x_360:
[----:B------:R-:W-:Y:S05]  /*1950*/  BSYNC B0 ;  /* 0x0000000000007941 */ /* 0x000fea0003800000 */
.L_x_359:
        /* <DEDUP_REMOVED lines=37> */
.L_x_362:
[----:B------:R-:W-:Y:S05]  /*1bb0*/  BSYNC B0 ;  /* 0x0000000000007941 */ /* 0x000fea0003800000 */
.L_x_361:
        /* <DEDUP_REMOVED lines=37> */
.L_x_364:
[----:B------:R-:W-:Y:S05]  /*1e10*/  BSYNC B0 ;  /* 0x0000000000007941 */ /* 0x000fea0003800000 */
.L_x_363:
        /* <DEDUP_REMOVED lines=40> */
.L_x_366:
[----:B------:R-:W-:Y:S05]  /*20a0*/  BSYNC B0 ;  /* 0x0000000000007941 */ /* 0x000fea0003800000 */
.L_x_365:
        /* <DEDUP_REMOVED lines=36> */
.L_x_368:
[----:B------:R-:W-:Y:S05]  /*22f0*/  BSYNC B0 ;  /* 0x0000000000007941 */ /* 0x000fea0003800000 */
.L_x_367:
        /* <DEDUP_REMOVED lines=37> */
.L_x_370:
[----:B------:R-:W-:Y:S05]  /*2550*/  BSYNC B0 ;  /* 0x0000000000007941 */ /* 0x000fea0003800000 */
.L_x_369:
        /* <DEDUP_REMOVED lines=44> */
.L_x_372:
[----:B------:R-:W-:Y:S05]  /*2820*/  BSYNC B0 ;  /* 0x0000000000007941 */ /* 0x000fea0003800000 */
.L_x_371:
        /* <DEDUP_REMOVED lines=36> */
.L_x_374:
[----:B------:R-:W-:Y:S05]  /*2a70*/  BSYNC B0 ;  /* 0x0000000000007941 */ /* 0x000fea0003800000 */
.L_x_373:
        /* <DEDUP_REMOVED lines=17> */
[----:B------:R-:W-:-:S02]  /*2b90*/  IADD3 R6, R4, 0x1, -R211 ;  /* 0x0000000104067810 */ /* 0x000fc40007ffe8d3 */
[----:B------:R-:W-:Y:S01]  /*2ba0*/  IMAD R201, R201, 0x200, R8 ;  /* 0x00000200c9c97824 */ /* 0x000fe200078e0208 */
[----:B------:R-:W-:Y:S01]  /*2bb0*/  LDSM.16.M88.4 R60, [R198] ;  /* 0x00000000c63c783b */ /* 0x000fe20000000200 */
[----:B------:R-:W-:Y:S02]  /*2bc0*/  IADD3 R6, R6, c[0x0][0x2e8], RZ ;  /* 0x0000ba0006067a10 */ /* 0x000fe40007ffe0ff */
[----:B------:R-:W-:Y:S01]  /*2bd0*/  IMAD.SHL.U32 R201, R201, 0x2, RZ ;  /* 0x00000002c9c97824 */ /* 0x000fe200078e00ff */
[----:B------:R-:W-:Y:S04]  /*2be0*/  LDSM.16.M88.4 R84, [R197+0x4000] ;  /* 0x00400000c554783b */ /* 0x000fe80000000200 */
[----:B-1----:R-:W1:Y:S01]  /*2bf0*/  LDSM.16.M88.4 R12, [R201+0xc000] ;  /* 0x00c00000c90c783b */ /* 0x002e620000000200 */
[----:B------:R-:W-:-:S02]  /*2c00*/  IADD3 R2, R201, 0xc000, RZ ;  /* 0x0000c000c9027810 */ /* 0x000fc40007ffe0ff */
        /* <DEDUP_REMOVED lines=14> */
[----:B---3--:R-:W3:Y:S01]  /*2cf0*/  LDSM.16.M88.4 R16, [R199+0x800] ;  /* 0x00080000c710783b */ /* 0x008ee20000000200 */
[C---:B------:R-:W-:Y:S02]  /*2d00*/  IADD3 R186, R199.reuse, 0x2800, RZ ;  /* 0x00002800c7ba7810 */ /* 0x040fe40007ffe0ff */
[C---:B------:R-:W-:Y:S01]  /*2d10*/  IADD3 R185, R199.reuse, 0x3000, RZ ;  /* 0x00003000c7b97810 */ /* 0x040fe20007ffe0ff */
[----:B------:R-:W2:Y:S01]  /*2d20*/  LDSM.16.M88.4 R8, [R199+0x1000] ;  /* 0x00100000c708783b */ /* 0x000ea20000000200 */
[----:B------:R-:W-:-:S02]  /*2d30*/  IADD3 R184, R199, 0x3800, RZ ;  /* 0x00003800c7b87810 */ /* 0x000fc40007ffe0ff */
[C---:B------:R-:W-:Y:S01]  /*2d40*/  IADD3 R183, R199.reuse, 0x4000, RZ ;  /* 0x00004000c7b77810 */ /* 0x040fe20007ffe0ff */
[----:B------:R-:W2:Y:S01]  /*2d50*/  LDSM.16.M88.4 R80, [R199+0x1800] ;  /* 0x00180000c750783b */ /* 0x000ea20000000200 */
[C---:B------:R-:W-:Y:S02]  /*2d60*/  IADD3 R182, R199.reuse, 0x4800, RZ ;  /* 0x00004800c7b67810 */ /* 0x040fe40007ffe0ff */
[C---:B------:R-:W-:Y:S01]  /*2d70*/  IADD3 R181, R199.reuse, 0x5000, RZ ;  /* 0x00005000c7b57810 */ /* 0x040fe20007ffe0ff */
[----:B------:R-:W2:Y:S01]  /*2d80*/  LDSM.16.M88.4 R56, [R195+0xc000] ;  /* 0x00c00000c338783b */ /* 0x000ea20000000200 */
[----:B------:R-:W-:-:S03]  /*2d90*/  IADD3 R180, R199, 0x5800, RZ ;  /* 0x00005800c7b47810 */ /* 0x000fc60007ffe0ff */
[----:B------:R-:W3:Y:S01]  /*2da0*/  LDSM.16.M88.4 R36, [R195+0xc800] ;  /* 0x00c80000c324783b */ /* 0x000ee20000000200 */
[C---:B-1----:R-:W-:Y:S03]  /*2db0*/  HMMA.16816.F32.BF16 R20, R48.reuse, R12, RZ ;  /* 0x0000000c3014723c */ /* 0x042fe600000418ff */
[----:B------:R-:W1:Y:S04]  /*2dc0*/  LDSM.16.M88.4 R24, [R195+0xd000] ;  /* 0x00d00000c318783b */ /* 0x000e680000000200 */
[----:B------:R-:W1:Y:S01]  /*2dd0*/  LDSM.16.M88.4 R52, [R195+0xd800] ;  /* 0x00d80000c334783b */ /* 0x000e620000000200 */
[C---:B-----5:R-:W-:Y:S03]  /*2de0*/  HMMA.16816.F32.BF16 R32, R48.reuse, R44, RZ ;  /* 0x0000002c3020723c */ /* 0x060fe600000418ff */
[----:B------:R-:W-:Y:S04]  /*2df0*/  LDSM.16.M88.4 R92, [R201+0x10800] ;  /* 0x01080000c95c783b */ /* 0x000fe80000000200 */
[----:B------:R-:W-:Y:S01]  /*2e00*/  LDSM.16.M88.4 R88, [R195+0x10000] ;  /* 0x01000000c358783b */ /* 0x000fe20000000200 */
[C---:B------:R-:W-:Y:S08]  /*2e10*/  HMMA.16816.F32.BF16 R12, R48.reuse, R14, RZ ;  /* 0x0000000e300c723c */ /* 0x040ff000000418ff */
        /* <DEDUP_REMOVED lines=8> */
[----:B------:R-:W-:Y:S07]  /*2ea0*/  LDSM.16.M88.4 R28, [R188+0x800] ;  /* 0x00080000bc1c783b */ /* 0x000fee0000000200 */
[C---:B---3--:R-:W-:Y:S08]  /*2eb0*/  HMMA.16816.F32.BF16 R32, R76.reuse, R16, R32 ;  /* 0x000000104c20723c */ /* 0x048ff00000041820 */
[C---:B------:R-:W-:Y:S01]  /*2ec0*/  HMMA.16816.F32.BF16 R44, R76.reuse, R18, R44 ;  /* 0x000000124c2c723c */ /* 0x040fe2000004182c */
[----:B------:R-:W2:Y:S07]  /*2ed0*/  LDSM.16.M88.4 R16, [R197] ;  /* 0x00000000c510783b */ /* 0x000eae0000000200 */
[C---:B------:R-:W-:Y:S08]  /*2ee0*/  HMMA.16816.F32.BF16 R72, R76.reuse, R8, R72 ;  /* 0x000000084c48723c */ /* 0x040ff00000041848 */
[C---:B------:R-:W-:Y:S01]  /*2ef0*/  HMMA.16816.F32.BF16 R68, R76.reuse, R10, R68 ;  /* 0x0000000a4c44723c */ /* 0x040fe20000041844 */
[----:B------:R-:W3:Y:S07]  /*2f00*/  LDSM.16.M88.4 R8, [R188+0x1000] ;  /* 0x00100000bc08783b */ /* 0x000eee0000000200 */
[C---:B------:R-:W-:Y:S08]  /*2f10*/  HMMA.16816.F32.BF16 R64, R76.reuse, R80, R64 ;  /* 0x000000504c40723c */ /* 0x040ff00000041840 */
[----:B------:R-:W-:Y:S01]  /*2f20*/  HMMA.16816.F32.BF16 R48, R76, R82, R48 ;  /* 0x000000524c30723c */ /* 0x000fe20000041830 */
[----:B------:R-:W-:Y:S04]  /*2f30*/  LDSM.16.M88.4 R80, [R188+0x3000] ;  /* 0x00300000bc50783b */ /* 0x000fe80000000200 */
[----:B------:R-:W-:Y:S03]  /*2f40*/  LDSM.16.M88.4 R76, [R188+0x3800] ;  /* 0x00380000bc4c783b */ /* 0x000fe60000000200 */
[C---:B------:R-:W-:Y:S08]  /*2f50*/  HMMA.16816.F32.BF16 R20, R60.reuse, R56, R20 ;  /* 0x000000383c14723c */ /* 0x040ff00000041814 */
[C---:B------:R-:W-:Y:S01]  /*2f60*/  HMMA.16816.F32.BF16 R12, R60.reuse, R58, R12 ;  /* 0x0000003a3c0c723c */ /* 0x040fe2000004180c */
[----:B------:R-:W-:Y:S07]  /*2f70*/  LDSM.16.M88.4 R56, [R201+0xe000] ;  /* 0x00e00000c938783b */ /* 0x000fee0000000200 */
[C---:B------:R-:W-:Y:S08]  /*2f80*/  HMMA.16816.F32.BF16 R32, R60.reuse, R36, R32 ;  /* 0x000000243c20723c */ /* 0x040ff00000041820 */
[C---:B------:R-:W-:Y:S01]  /*2f90*/  HMMA.16816.F32.BF16 R44, R60.reuse, R38, R44 ;  /* 0x000000263c2c723c */ /* 0x040fe2000004182c */
[----:B------:R-:W4:Y:S07]  /*2fa0*/  LDSM.16.M88.4 R36, [R188+0x1800] ;  /* 0x00180000bc24783b */ /* 0x000f2e0000000200 */
[C---:B-1----:R-:W-:Y:S08]  /*2fb0*/  HMMA.16816.F32.BF16 R72, R60.reuse, R24, R72 ;  /* 0x000000183c48723c */ /* 0x042ff00000041848 */
[C---:B------:R-:W-:Y:S01]  /*2fc0*/  HMMA.16816.F32.BF16 R68, R60.reuse, R26, R68 ;  /* 0x0000001a3c44723c */ /* 0x040fe20000041844 */
[----:B------:R-:W1:Y:S07]  /*2fd0*/  LDSM.16.M88.4 R24, [R202+0x4000] ;  /* 0x00400000ca18783b */ /* 0x000e6e0000000200 */
[C---:B------:R-:W-:Y:S08]  /*2fe0*/  HMMA.16816.F32.BF16 R64, R60.reuse, R52, R64 ;  /* 0x000000343c40723c */ /* 0x040ff00000041840 */
[----:B------:R-:W-:Y:S01]  /*2ff0*/  HMMA.16816.F32.BF16 R60, R60, R54, R48 ;  /* 0x000000363c3c723c */ /* 0x000fe20000041830 */
[----:B------:R-:W5:Y:S04]  /*3000*/  LDSM.16.M88.4 R52, [R201+0xe800] ;  /* 0x00e80000c934783b */ /* 0x000f680000000200 */
[----:B------:R-:W-:Y:S03]  /*3010*/  LDSM.16.M88.4 R48, [R200+0x4000] ;  /* 0x00400000c830783b */ /* 0x000fe60000000200 */
[C---:B--2---:R-:W-:Y:S08]  /*3020*/  HMMA.16816.F32.BF16 R20, R16.reuse, R40, R20 ;  /* 0x000000281014723c */ /* 0x044ff00000041814 */
[C---:B------:R-:W-:Y:S01]  /*3030*/  HMMA.16816.F32.BF16 R12, R16.reuse, R42, R12 ;  /* 0x0000002a100c723c */ /* 0x040fe2000004180c */
[----:B------:R-:W2:Y:S07]  /*3040*/  LDSM.16.M88.4 R40, [R201+0xf000] ;  /* 0x00f00000c928783b */ /* 0x000eae0000000200 */
[C---:B------:R-:W-:Y:S08]  /*3050*/  HMMA.16816.F32.BF16 R32, R16.reuse, R28, R32 ;  /* 0x0000001c1020723c */ /* 0x040ff00000041820 */
[C---:B------:R-:W-:Y:S01]  /*3060*/  HMMA.16816.F32.BF16 R44, R16.reuse, R30, R44 ;  /* 0x0000001e102c723c */ /* 0x040fe2000004182c */
[----:B------:R-:W2:Y:S07]  /*3070*/  LDSM.16.M88.4 R28, [R201+0xf800] ;  /* 0x00f80000c91c783b */ /* 0x000eae0000000200 */
[C---:B---3--:R-:W-:Y:S08]  /*3080*/  HMMA.16816.F32.BF16 R72, R16.reuse, R8, R72 ;  /* 0x000000081048723c */ /* 0x048ff00000041848 */
[C---:B------:R-:W-:Y:S01]  /*3090*/  HMMA.16816.F32.BF16 R68, R16.reuse, R10, R68 ;  /* 0x0000000a1044723c */ /* 0x040fe20000041844 */
[----:B------:R-:W3:Y:S07]  /*30a0*/  LDSM.16.M88.4 R8, [R199+0x2000] ;  /* 0x00200000c708783b */ /* 0x000eee0000000200 */
[C---:B----4-:R-:W-:Y:S08]  /*30b0*/  HMMA.16816.F32.BF16 R64, R16.reuse, R36, R64 ;  /* 0x000000241040723c */ /* 0x050ff00000041840 */
[----:B------:R-:W-:Y:S01]  /*30c0*/  HMMA.16816.F32.BF16 R60, R16, R38, R60 ;  /* 0x00000026103c723c */ /* 0x000fe2000004183c */
[----:B------:R-:W4:Y:S04]  /*30d0*/  LDSM.16.M88.4 R36, [R199+0x2800] ;  /* 0x00280000c724783b */ /* 0x000f280000000200 */
[----:B------:R-:W3:Y:S03]  /*30e0*/  LDSM.16.M88.4 R16, [R199+0x3000] ;  /* 0x00300000c710783b */ /* 0x000ee60000000200 */
[C---:B-1----:R-:W-:Y:S08]  /*30f0*/  HMMA.16816.F32.BF16 R20, R24.reuse, R56, R20 ;  /* 0x000000381814723c */ /* 0x042ff00000041814 */
[C---:B------:R-:W-:Y:S01]  /*3100*/  HMMA.16816.F32.BF16 R12, R24.reuse, R58, R12 ;  /* 0x0000003a180c723c */ /* 0x040fe2000004180c */
[----:B------:R-:W-:Y:S07]  /*3110*/  LDSM.16.M88.4 R56, [R202+0x8000] ;  /* 0x00800000ca38783b */ /* 0x000fee0000000200 */
[C---:B-----5:R-:W-:Y:S08]  /*3120*/  HMMA.16816.F32.BF16 R32, R24.reuse, R52, R32 ;  /* 0x000000341820723c */ /* 0x060ff00000041820 */
[C---:B------:R-:W-:Y:S01]  /*3130*/  HMMA.16816.F32.BF16 R44, R24.reuse, R54, R44 ;  /* 0x00000036182c723c */ /* 0x040fe2000004182c */
[----:B------:R-:W-:Y:S07]  /*3140*/  LDSM.16.M88.4 R52, [R199+0x3800] ;  /* 0x00380000c734783b */ /* 0x000fee0000000200 */
[C---:B--2---:R-:W-:Y:S08]  /*3150*/  HMMA.16816.F32.BF16 R72, R24.reuse, R40, R72 ;  /* 0x000000281848723c */ /* 0x044ff00000041848 */
[C---:B------:R-:W-:Y:S01]  /*3160*/  HMMA.16816.F32.BF16 R68, R24.reuse, R42, R68 ;  /* 0x0000002a1844723c */ /* 0x040fe20000041844 */
[----:B------:R-:W-:Y:S07]  /*3170*/  LDSM.16.M88.4 R40, [R195+0xe000] ;  /* 0x00e00000c328783b */ /* 0x000fee0000000200 */
[C---:B------:R-:W-:Y:S08]  /*3180*/  HMMA.16816.F32.BF16 R64, R24.reuse, R28, R64 ;  /* 0x0000001c1840723c */ /* 0x040ff00000041840 */
[----:B------:R-:W-:Y:S01]  /*3190*/  HMMA.16816.F32.BF16 R60, R24, R30, R60 ;  /* 0x0000001e183c723c */ /* 0x000fe2000004183c */
[----:B------:R-:W1:Y:S04]  /*31a0*/  LDSM.16.M88.4 R28, [R198+0x4000] ;  /* 0x00400000c61c783b */ /* 0x000e680000000200 */
[----:B------:R-:W2:Y:S03]  /*31b0*/  LDSM.16.M88.4 R24, [R195+0xe800] ;  /* 0x00e80000c318783b */ /* 0x000ea60000000200 */
[C---:B---3--:R-:W-:Y:S08]  /*31c0*/  HMMA.16816.F32.BF16 R20, R48.reuse, R8, R20 ;  /* 0x000000083014723c */ /* 0x048ff00000041814 */
[C---:B------:R-:W-:Y:S01]  /*31d0*/  HMMA.16816.F32.BF16 R12, R48.reuse, R10, R12 ;  /* 0x0000000a300c723c */ /* 0x040fe2000004180c */
[----:B------:R-:W3:Y:S07]  /*31e0*/  LDSM.16.M88.4 R8, [R195+0xf000] ;  /* 0x00f00000c308783b */ /* 0x000eee0000000200 */
[C---:B----4-:R-:W-:Y:S08]  /*31f0*/  HMMA.16816.F32.BF16 R32, R48.reuse, R36, R32 ;  /* 0x000000243020723c */ /* 0x050ff00000041820 */
[C---:B------:R-:W-:Y:S01]  /*3200*/  HMMA.16816.F32.BF16 R44, R48.reuse, R38, R44 ;  /* 0x00000026302c723c */ /* 0x040fe2000004182c */
[----:B------:R-:W-:Y:S07]  /*3210*/  LDSM.16.M88.4 R36, [R195+0xf800] ;  /* 0x00f80000c324783b */ /* 0x000fee0000000200 */
[C---:B------:R-:W-:Y:S08]  /*3220*/  HMMA.16816.F32.BF16 R72, R48.reuse, R16, R72 ;  /* 0x000000103048723c */ /* 0x040ff00000041848 */
[----:B------:R-:W-:Y:S01]  /*3230*/  HMMA.16816.F32.BF16 R68, R48, R18, R68 ;  /* 0x000000123044723c */ /* 0x000fe20000041844 */
[----:B------:R-:W4:Y:S07]  /*3240*/  LDSM.16.M88.4 R16, [R188+0x2000] ;  /* 0x00200000bc10783b */ /* 0x000f2e0000000200 */
[C---:B-1----:R-:W-:Y:S08]  /*3250*/  HMMA.16816.F32.BF16 R20, R28.reuse, R40, R20 ;  /* 0x000000281c14723c */ /* 0x042ff00000041814 */
[----:B------:R-:W-:Y:S01]  /*3260*/  HMMA.16816.F32.BF16 R12, R28, R42, R12 ;  /* 0x0000002a1c0c723c */ /* 0x000fe2000004180c */
[----:B------:R-:W-:Y:S07]  /*3270*/  LDSM.16.M88.4 R40, [R200+0x8000] ;  /* 0x00800000c828783b */ /* 0x000fee0000000200 */
[C---:B------:R-:W-:Y:S08]  /*3280*/  HMMA.16816.F32.BF16 R64, R48.reuse, R52, R64 ;  /* 0x000000343040723c */ /* 0x040ff00000041840 */
[----:B------:R-:W-:Y:S01]  /*3290*/  HMMA.16816.F32.BF16 R60, R48, R54, R60 ;  /* 0x00000036303c723c */ /* 0x000fe2000004183c */
[----:B------:R-:W-:Y:S07]  /*32a0*/  LDSM.16.M88.4 R52, [R201+0x11000] ;  /* 0x01100000c934783b */ /* 0x000fee0000000200 */
[C---:B--2---:R-:W-:Y:S08]  /*32b0*/  HMMA.16816.F32.BF16 R32, R28.reuse, R24, R32 ;  /* 0x000000181c20723c */ /* 0x044ff00000041820 */
[C---:B------:R-:W-:Y:S01]  /*32c0*/  HMMA.16816.F32.BF16 R44, R28.reuse, R26, R44 ;  /* 0x0000001a1c2c723c */ /* 0x040fe2000004182c */
[----:B------:R-:W1:Y:S07]  /*32d0*/  LDSM.16.M88.4 R24, [R201+0x10000] ;  /* 0x01000000c918783b */ /* 0x000e6e0000000200 */
[C---:B---3--:R-:W-:Y:S08]  /*32e0*/  HMMA.16816.F32.BF16 R72, R28.reuse, R8, R72 ;  /* 0x000000081c48723c */ /* 0x048ff00000041848 */
[----:B------:R-:W-:Y:S01]  /*32f0*/  HMMA.16816.F32.BF16 R68, R28, R10, R68 ;  /* 0x0000000a1c44723c */ /* 0x000fe20000041844 */
[----:B------:R-:W2:Y:S07]  /*3300*/  LDSM.16.M88.4 R8, [R188+0x2800] ;  /* 0x00280000bc08783b */ /* 0x000eae0000000200 */
[C---:B----4-:R-:W-:Y:S08]  /*3310*/  HMMA.16816.F32.BF16 R48, R84.reuse, R16, R20 ;  /* 0x000000105430723c */ /* 0x050ff00000041814 */
[----:B------:R-:W-:Y:S01]  /*3320*/  HMMA.16816.F32.BF16 R20, R84, R18, R12 ;  /* 0x000000125414723c */ /* 0x000fe2000004180c */
[----:B------:R-:W-:Y:S07]  /*3330*/  LDSM.16.M88.4 R12, [R198+0x8000] ;  /* 0x00800000c60c783b */ /* 0x000fee0000000200 */
[C---:B------:R-:W-:Y:S08]  /*3340*/  HMMA.16816.F32.BF16 R64, R28.reuse, R36, R64 ;  /* 0x000000241c40723c */ /* 0x040ff00000041840 */
[----:B------:R-:W-:Y:S01]  /*3350*/  HMMA.16816.F32.BF16 R60, R28, R38, R60 ;  /* 0x000000261c3c723c */ /* 0x000fe2000004183c */
[----:B------:R-:W3:Y:S04]  /*3360*/  LDSM.16.M88.4 R28, [R199+0x4000] ;  /* 0x00400000c71c783b */ /* 0x000ee80000000200 */
[----:B------:R-:W4:Y:S03]  /*3370*/  LDSM.16.M88.4 R36, [R199+0x4800] ;  /* 0x00480000c724783b */ /* 0x000f260000000200 */
[C---:B-1----:R-:W-:Y:S01]  /*3380*/  HMMA.16816.F32.BF16 R16, R56.reuse, R24, R48 ;  /* 0x000000183810723c */ /* 0x042fe20000041830 */
[----:B------:R-:W-:Y:S07]  /*3390*/  LDSM.16.M88.4 R48, [R201+0x11800] ;  /* 0x01180000c930783b */ /* 0x000fee0000000200 */
[----:B------:R-:W-:Y:S01]  /*33a0*/  HMMA.16816.F32.BF16 R24, R56, R26, R20 ;  /* 0x0000001a3818723c */ /* 0x000fe20000041814 */
[----:B------:R-:W-:Y:S07]  /*33b0*/  LDSM.16.M88.4 R20, [R188+0x4000] ;  /* 0x00400000bc14783b */ /* 0x000fee0000000200 */
[C---:B--2---:R-:W-:Y:S08]  /*33c0*/  HMMA.16816.F32.BF16 R32, R84.reuse, R8, R32 ;  /* 0x000000085420723c */ /* 0x044ff00000041820 */
[C---:B------:R-:W-:Y:S01]  /*33d0*/  HMMA.16816.F32.BF16 R44, R84.reuse, R10, R44 ;  /* 0x0000000a542c723c */ /* 0x040fe2000004182c */
[----:B------:R-:W1:Y:S07]  /*33e0*/  LDSM.16.M88.4 R8, [R197+0x8000] ;  /* 0x00800000c508783b */ /* 0x000e6e0000000200 */
[----:B------:R-:W-:Y:S08]  /*33f0*/  HMMA.16816.F32.BF16 R72, R84, R80, R72 ;  /* 0x000000505448723c */ /* 0x000ff00000041848 */
[C---:B---3--:R-:W-:Y:S08]  /*3400*/  HMMA.16816.F32.BF16 R16, R40.reuse, R28, R16 ;  /* 0x0000001c2810723c */ /* 0x048ff00000041810 */
[----:B------:R-:W-:Y:S01]  /*3410*/  HMMA.16816.F32.BF16 R24, R40, R30, R24 ;  /* 0x0000001e2818723c */ /* 0x000fe20000041818 */
[----:B------:R-:W2:Y:S07]  /*3420*/  LDSM.16.M88.4 R28, [R195+0x10800] ;  /* 0x01080000c31c783b */ /* 0x000eae0000000200 */
[----:B------:R-:W-:Y:S08]  /*3430*/  HMMA.16816.F32.BF16 R32, R56, R92, R32 ;  /* 0x0000005c3820723c */ /* 0x000ff00000041820 */
[----:B------:R-:W-:Y:S08]  /*3440*/  HMMA.16816.F32.BF16 R16, R12, R88, R16 ;  /* 0x000000580c10723c */ /* 0x000ff00000041810 */
[----:B------:R-:W-:Y:S08]  /*3450*/  HMMA.16816.F32.BF16 R44, R56, R94, R44 ;  /* 0x0000005e382c723c */ /* 0x000ff0000004182c */
[C---:B------:R-:W-:Y:S08]  /*3460*/  HMMA.16816.F32.BF16 R64, R84.reuse, R76, R64 ;  /* 0x0000004c5440723c */ /* 0x040ff00000041840 */
[----:B------:R-:W-:Y:S01]  /*3470*/  HMMA.16816.F32.BF16 R60, R84, R78, R60 ;  /* 0x0000004e543c723c */ /* 0x000fe2000004183c */
[----:B------:R-:W3:Y:S07]  /*3480*/  LDSM.16.M88.4 R76, [R199+0x5000] ;  /* 0x00500000c74c783b */ /* 0x000eee0000000200 */
[----:B------:R-:W-:Y:S08]  /*3490*/  HMMA.16816.F32.BF16 R24, R12, R90, R24 ;  /* 0x0000005a0c18723c */ /* 0x000ff00000041818 */
[----:B----4-:R-:W-:Y:S08]  /*34a0*/  HMMA.16816.F32.BF16 R32, R40, R36, R32 ;  /* 0x000000242820723c */ /* 0x010ff00000041820 */
[----:B------:R-:W-:Y:S08]  /*34b0*/  HMMA.16816.F32.BF16 R68, R84, R82, R68 ;  /* 0x000000525444723c */ /* 0x000ff00000041844 */
[----:B------:R-:W-:Y:S01]  /*34c0*/  HMMA.16816.F32.BF16 R80, R56, R52, R72 ;  /* 0x000000343850723c */ /* 0x000fe20000041848 */
[----:B------:R-:W4:Y:S07]  /*34d0*/  LDSM.16.M88.4 R72, [R188+0x4800] ;  /* 0x00480000bc48783b */ /* 0x000f2e0000000200 */
[----:B-1----:R-:W-:Y:S08]  /*34e0*/  HMMA.16816.F32.BF16 R16, R8, R20, R16 ;  /* 0x000000140810723c */ /* 0x002ff00000041810 */
[----:B------:R-:W-:Y:S01]  /*34f0*/  HMMA.16816.F32.BF16 R44, R40, R38, R44 ;  /* 0x00000026282c723c */ /* 0x000fe2000004182c */
[----:B------:R-:W-:Y:S07]  /*3500*/  LDSM.16.M88.4 R36, [R199+0x5800] ;  /* 0x00580000c724783b */ /* 0x000fee0000000200 */
[----:B------:R-:W-:Y:S01]  /*3510*/  HMMA.16816.F32.BF16 R24, R8, R22, R24 ;  /* 0x000000160818723c */ /* 0x000fe20000041818 */
[----:B------:R-:W1:Y:S07]  /*3520*/  LDSM.16.M88.4 R20, [R195+0x11000] ;  /* 0x01100000c314783b */ /* 0x000e6e0000000200 */
[----:B--2---:R-:W-:Y:S01]  /*3530*/  HMMA.16816.F32.BF16 R32, R12, R28, R32 ;  /* 0x0000001c0c20723c */ /* 0x004fe20000041820 */
[----:B------:R-:W-:-:S02]  /*3540*/  FMUL.FTZ R17, R17, c[0x0][0x2ec] ;  /* 0x0000bb0011117a20 */ /* 0x000fc40000410000 */
[----:B------:R-:W-:Y:S02]  /*3550*/  FMUL.FTZ R18, R18, c[0x0][0x2ec] ;  /* 0x0000bb0012127a20 */ /* 0x000fe40000410000 */
[----:B------:R-:W-:Y:S01]  /*3560*/  FMUL.FTZ R2, R16, c[0x0][0x2ec] ;  /* 0x0000bb0010027a20 */ /* 0x000fe20000410000 */
[----:B------:R-:W-:Y:S02]  /*3570*/  MUFU.TANH R28, R17 ;  /* 0x00000011001c7308 */ /* 0x000fe40000002400 */
[----:B------:R-:W-:Y:S06]  /*3580*/  HMMA.16816.F32.BF16 R68, R56, R54, R68 ;  /* 0x000000363844723c */ /* 0x000fec0000041844 */
[----:B------:R2:W-:Y:S02]  /*3590*/  MUFU.TANH R29, R18 ;  /* 0x00000012001d7308 */ /* 0x0005e40000002400 */
[----:B---3--:R-:W-:Y:S01]  /*35a0*/  HMMA.16816.F32.BF16 R80, R40, R76, R80 ;  /* 0x0000004c2850723c */ /* 0x008fe20000041850 */
[----:B------:R-:W-:-:S02]  /*35b0*/  FMUL.FTZ R24, R24, c[0x0][0x2ec] ;  /* 0x0000bb0018187a20 */ /* 0x000fc40000410000 */
[----:B------:R-:W-:Y:S02]  /*35c0*/  FMUL.FTZ R25, R25, c[0x0][0x2ec] ;  /* 0x0000bb0019197a20 */ /* 0x000fe40000410000 */
[----:B------:R-:W-:Y:S01]  /*35d0*/  FMUL.FTZ R26, R26, c[0x0][0x2ec] ;  /* 0x0000bb001a1a7a20 */ /* 0x000fe20000410000 */
[----:B------:R-:W3:Y:S02]  /*35e0*/  MUFU.TANH R2, R2 ;  /* 0x0000000200027308 */ /* 0x000ee40000002400 */
[----:B------:R-:W-:Y:S06]  /*35f0*/  HMMA.16816.F32.BF16 R44, R12, R30, R44 ;  /* 0x0000001e0c2c723c */ /* 0x000fec000004182c */
[----:B------:R-:W-:Y:S01]  /*3600*/  MUFU.TANH R31, R24 ;  /* 0x00000018001f7308 */ /* 0x000fe20000002400 */
[----:B------:R-:W-:Y:S01]  /*3610*/  FMUL.FTZ R30, R19, c[0x0][0x2ec] ;  /* 0x0000bb00131e7a20 */ /* 0x000fe20000410000 */
[----:B----4-:R-:W-:Y:S01]  /*3620*/  HMMA.16816.F32.BF16 R32, R8, R72, R32 ;  /* 0x000000480820723c */ /* 0x010fe20000041820 */
[----:B--2---:R-:W2:Y:S05]  /*3630*/  LDSM.16.M88.4 R16, [R188+0x5000] ;  /* 0x00500000bc10783b */ /* 0x004eaa0000000200 */
[----:B------:R-:W4:Y:S02]  /*3640*/  MUFU.TANH R30, R30 ;  /* 0x0000001e001e7308 */ /* 0x000f240000002400 */
[----:B------:R-:W-:Y:S08]  /*3650*/  HMMA.16816.F32.BF16 R68, R40, R78, R68 ;  /* 0x0000004e2844723c */ /* 0x000ff00000041844 */
[----:B------:R-:W-:Y:S01]  /*3660*/  HMMA.16816.F32.BF16 R64, R56, R48, R64 ;  /* 0x000000303840723c */ /* 0x000fe20000041840 */
[----:B------:R-:W-:Y:S07]  /*3670*/  MUFU.TANH R48, R25 ;  /* 0x0000001900307308 */ /* 0x000fee0000002400 */
[----:B-1----:R-:W-:Y:S01]  /*3680*/  HMMA.16816.F32.BF16 R80, R12, R20, R80 ;  /* 0x000000140c50723c */ /* 0x002fe20000041850 */
[----:B------:R-:W-:-:S02]  /*3690*/  FMUL.FTZ R34, R34, c[0x0][0x2ec] ;  /* 0x0000bb0022227a20 */ /* 0x000fc40000410000 */
[----:B------:R-:W-:-:S04]  /*36a0*/  FMUL.FTZ R35, R35, c[0x0][0x2ec] ;  /* 0x0000bb0023237a20 */ /* 0x000fc80000410000 */
[----:B------:R-:W-:Y:S01]  /*36b0*/  FMUL.FTZ R21, R32, c[0x0][0x2ec] ;  /* 0x0000bb0020157a20 */ /* 0x000fe20000410000 */
[----:B------:R-:W-:Y:S01]  /*36c0*/  HMMA.16816.F32.BF16 R68, R12, R22, R68 ;  /* 0x000000160c44723c */ /* 0x000fe20000041844 */
[----:B------:R-:W-:Y:S01]  /*36d0*/  FMUL.FTZ R32, R33, c[0x0][0x2ec] ;  /* 0x0000bb0021207a20 */ /* 0x000fe20000410000 */
[----:B------:R-:W-:Y:S01]  /*36e0*/  IADD3 R33, R3, 0x8, RZ ;  /* 0x0000000803217810 */ /* 0x000fe20007ffe0ff */
[----:B------:R-:W-:Y:S01]  /*36f0*/  FMUL.FTZ R20, R27, c[0x0][0x2ec] ;  /* 0x0000bb001b147a20 */ /* 0x000fe20000410000 */
[----:B------:R-:W-:Y:S03]  /*3700*/  MUFU.TANH R23, R34 ;  /* 0x0000002200177308 */ /* 0x000fe60000002400 */
[----:B------:R-:W-:Y:S01]  /*3710*/  IADD3 R22, R4, -c[0x0][0x2e4], -R211 ;  /* 0x8000b90004167a10 */ /* 0x000fe20007ffe8d3 */
[----:B------:R-:W-:Y:S04]  /*3720*/  HMMA.16816.F32.BF16 R64, R40, R36, R64 ;  /* 0x000000242840723c */ /* 0x000fe80000041840 */
[----:B------:R1:W5:Y:S01]  /*3730*/  MUFU.TANH R36, R26 ;  /* 0x0000001a00247308 */ /* 0x0003620000002400 */
[----:B------:R-:W-:-:S02]  /*3740*/  IMAD.IADD R219, R3, 0x1, R22 ;  /* 0x0000000103db7824 */ /* 0x000fc400078e0216 */
[--C-:B------:R-:W-:Y:S01]  /*3750*/  IMAD.IADD R217, R22, 0x1, R33.reuse ;  /* 0x0000000116d97824 */ /* 0x100fe200078e0221 */
[----:B--2---:R-:W-:Y:S01]  /*3760*/  HMMA.16816.F32.BF16 R80, R8, R16, R80 ;  /* 0x000000100850723c */ /* 0x004fe20000041850 */
[----:B------:R-:W-:Y:S01]  /*3770*/  IMAD.IADD R3, R3, 0x1, R6 ;  /* 0x0000000103037824 */ /* 0x000fe200078e0206 */
[----:B------:R-:W-:Y:S01]  /*3780*/  IMNMX R219, RZ, R219, !PT ;  /* 0x000000dbffdb7217 */ /* 0x000fe20007800200 */
[----:B------:R-:W-:Y:S01]  /*3790*/  IMAD.IADD R33, R6, 0x1, R33 ;  /* 0x0000000106217824 */ /* 0x000fe200078e0221 */
[----:B------:R-:W-:Y:S01]  /*37a0*/  IMNMX R217, RZ, R217, !PT ;  /* 0x000000d9ffd97217 */ /* 0x000fe20007800200 */
[----:B------:R-:W-:Y:S01]  /*37b0*/  IMAD R6, R231, 0x40, R209 ;  /* 0x00000040e7067824 */ /* 0x000fe200078e02d1 */
[-C--:B------:R-:W-:Y:S01]  /*37c0*/  IMNMX R218, R3, R4.reuse, PT ;  /* 0x0000000403da7217 */ /* 0x080fe20003800200 */
[----:B------:R-:W2:Y:S01]  /*37d0*/  MUFU.TANH R21, R21 ;  /* 0x0000001500157308 */ /* 0x000ea20000002400 */
[----:B------:R-:W-:Y:S01]  /*37e0*/  IMNMX R216, R33, R4, PT ;  /* 0x0000000421d87217 */ /* 0x000fe20003800200 */
[----:B------:R-:W-:Y:S01]  /*37f0*/  HMMA.16816.F32.BF16 R60, R56, R50, R60 ;  /* 0x00000032383c723c */ /* 0x000fe2000004183c */
[C---:B------:R-:W-:Y:S01]  /*3800*/  IADD3 R16, R6.reuse, 0x1, RZ ;  /* 0x0000000106107810 */ /* 0x040fe20007ffe0ff */
[----:B-1----:R-:W1:Y:S01]  /*3810*/  LDSM.16.M88.4 R24, [R195+0x11800] ;  /* 0x01180000c318783b */ /* 0x002e620000000200 */
[----:B------:R-:W-:-:S02]  /*3820*/  IADD3 R3, R6, 0x8, RZ ;  /* 0x0000000806037810 */ /* 0x000fc40007ffe0ff */
[C---:B------:R-:W-:Y:S01]  /*3830*/  ISETP.GE.AND P6, PT, R16.reuse, R218, PT ;  /* 0x000000da1000720c */ /* 0x040fe20003fc6270 */
[----:B------:R-:W1:Y:S01]  /*3840*/  MUFU.TANH R20, R20 ;  /* 0x0000001400147308 */ /* 0x000e620000002400 */
[C---:B------:R-:W-:Y:S01]  /*3850*/  ISETP.GE.AND P1, PT, R16.reuse, R216, PT ;  /* 0x000000d81000720c */ /* 0x040fe20003f26270 */
[C---:B------:R-:W-:Y:S01]  /*3860*/  HMMA.16816.F32.BF16 R68, R8.reuse, R18, R68 ;  /* 0x000000120844723c */ /* 0x040fe20000041844 */
[C---:B------:R-:W-:Y:S02]  /*3870*/  ISETP.LT.OR P6, PT, R16.reuse, R219, P6 ;  /* 0x000000db1000720c */ /* 0x040fe400037c1670 */
[----:B------:R-:W-:Y:S02]  /*3880*/  ISETP.LT.OR P1, PT, R16, R217, P1 ;  /* 0x000000d91000720c */ /* 0x000fe40000f21670 */
[C---:B------:R-:W-:Y:S02]  /*3890*/  IADD3 R16, R6.reuse, 0x9, RZ ;  /* 0x0000000906107810 */ /* 0x040fe40007ffe0ff */
[----:B------:R-:W-:Y:S01]  /*38a0*/  FMUL.FTZ R83, R83, c[0x0][0x2ec] ;  /* 0x0000bb0053537a20 */ /* 0x000fe20000410000 */
[-C--:B------:R-:W-:Y:S01]  /*38b0*/  ISETP.GE.AND P4, PT, R6, R218.reuse, PT ;  /* 0x000000da0600720c */ /* 0x080fe20003f86270 */
[----:B------:R-:W-:Y:S01]  /*38c0*/  HMMA.16816.F32.BF16 R44, R8, R74, R44 ;  /* 0x0000004a082c723c */ /* 0x000fe2000004182c */
[C---:B------:R-:W-:Y:S01]  /*38d0*/  ISETP.GE.AND P3, PT, R16.reuse, R218, PT ;  /* 0x000000da1000720c */ /* 0x040fe20003f66270 */
[----:B------:R-:W-:Y:S01]  /*38e0*/  MUFU.TANH R22, R35 ;  /* 0x0000002300167308 */ /* 0x000fe20000002400 */
[----:B------:R-:W-:Y:S01]  /*38f0*/  ISETP.GE.AND P2, PT, R16, R216, PT ;  /* 0x000000d81000720c */ /* 0x000fe20003f46270 */
[----:B------:R-:W-:Y:S01]  /*3900*/  FMUL.FTZ R80, R80, c[0x0][0x2ec] ;  /* 0x0000bb0050507a20 */ /* 0x000fe20000410000 */
[----:B------:R-:W-:Y:S01]  /*3910*/  ISETP.LT.OR P3, PT, R16, R219, P3 ;  /* 0x000000db1000720c */ /* 0x000fe20001f61670 */
[----:B------:R-:W-:Y:S01]  /*3920*/  FMUL.FTZ R82, R82, c[0x0][0x2ec] ;  /* 0x0000bb0052527a20 */ /* 0x000fe20000410000 */
[----:B------:R-:W-:Y:S01]  /*3930*/  ISETP.LT.OR P2, PT, R16, R217, P2 ;  /* 0x000000d91000720c */ /* 0x000fe20001741670 */
[----:B------:R-:W-:Y:S01]  /*3940*/  HMMA.16816.F32.BF16 R60, R40, R38, R60 ;  /* 0x00000026283c723c */ /* 0x000fe2000004183c */
[----:B------:R-:W2:Y:S01]  /*3950*/  LDSM.16.M88.4 R16, [R188+0x5800] ;  /* 0x00580000bc10783b */ /* 0x000ea20000000200 */
[C---:B------:R-:W-:Y:S01]  /*3960*/  ISETP.GE.AND P0, PT, R3.reuse, R218, PT ;  /* 0x000000da0300720c */ /* 0x040fe20003f06270 */
[----:B------:R-:W-:Y:S01]  /*3970*/  MUFU.TANH R170, R83 ;  /* 0x0000005300aa7308 */ /* 0x000fe20000002400 */
[----:B------:R-:W-:Y:S01]  /*3980*/  ISETP.GE.AND P5, PT, R3, R216, PT ;  /* 0x000000d80300720c */ /* 0x000fe20003fa6270 */
[----:B------:R-:W-:Y:S01]  /*3990*/  FMUL.FTZ R81, R81, c[0x0][0x2ec] ;  /* 0x0000bb0051517a20 */ /* 0x000fe20000410000 */
[----:B------:R-:W-:Y:S01]  /*39a0*/  ISETP.LT.OR P4, PT, R6, R219, P4 ;  /* 0x000000db0600720c */ /* 0x000fe20002781670 */
[----:B------:R-:W-:-:S04]  /*39b0*/  DEPBAR.LE SB0, 0x0 ;  /* 0x000080000000791a */ /* 0x000fc80000000000 */
[C---:B------:R-:W-:Y:S01]  /*39c0*/  ISETP.LT.OR P0, PT, R3.reuse, R219, P0 ;  /* 0x000000db0300720c */ /* 0x040fe20000701670 */
[----:B------:R-:W-:Y:S01]  /*39d0*/  MUFU.TANH R165, R80 ;  /* 0x0000005000a57308 */ /* 0x000fe20000002400 */
[-C--:B------:R-:W-:Y:S01]  /*39e0*/  ISETP.LT.OR P5, PT, R3, R217.reuse, P5 ;  /* 0x000000d90300720c */ /* 0x080fe20002fa1670 */
[----:B------:R-:W-:Y:S01]  /*39f0*/  FMUL.FTZ R68, R68, c[0x0][0x2ec] ;  /* 0x0000bb0044447a20 */ /* 0x000fe20000410000 */
[----:B---3--:R-:W-:Y:S01]  /*3a00*/  FSEL R3, R2, -INF , !P4 ;  /* 0xff80000002037808 */ /* 0x008fe20006000000 */
[----:B------:R-:W-:Y:S01]  /*3a10*/  FMUL.FTZ R34, R44, c[0x0][0x2ec] ;  /* 0x0000bb002c227a20 */ /* 0x000fe20000410000 */
[----:B------:R-:W-:Y:S01]  /*3a20*/  ISETP.GE.AND P4, PT, R6, R216, PT ;  /* 0x000000d80600720c */ /* 0x000fe20003f86270 */
[C---:B-1----:R-:W-:Y:S01]  /*3a30*/  HMMA.16816.F32.BF16 R64, R12.reuse, R24, R64 ;  /* 0x000000180c40723c */ /* 0x042fe20000041840 */
[----:B------:R-:W-:Y:S01]  /*3a40*/  FMUL.FTZ R4, R45, c[0x0][0x2ec] ;  /* 0x0000bb002d047a20 */ /* 0x000fe20000410000 */
[----:B----4-:R-:W-:Y:S01]  /*3a50*/  FSEL R30, R30, -INF , !P1 ;  /* 0xff8000001e1e7808 */ /* 0x010fe20004800000 */
[----:B------:R-:W-:Y:S01]  /*3a60*/  FMUL.FTZ R33, R46, c[0x0][0x2ec] ;  /* 0x0000bb002e217a20 */ /* 0x000fe20000410000 */
[----:B------:R-:W-:Y:S01]  /*3a70*/  ISETP.LT.OR P4, PT, R6, R217, P4 ;  /* 0x000000d90600720c */ /* 0x000fe20002781670 */
[----:B------:R-:W1:Y:S01]  /*3a80*/  MUFU.TANH R34, R34 ;  /* 0x0000002200227308 */ /* 0x000e620000002400 */
[----:B-----5:R-:W-:Y:S01]  /*3a90*/  FSEL R36, R36, -INF , !P5 ;  /* 0xff80000024247808 */ /* 0x020fe20006800000 */
[----:B------:R-:W-:Y:S01]  /*3aa0*/  FMUL.FTZ R47, R47, c[0x0][0x2ec] ;  /* 0x0000bb002f2f7a20 */ /* 0x000fe20000410000 */
[----:B------:R-:W-:Y:S01]  /*3ab0*/  HMMA.16816.F32.BF16 R60, R12, R26, R60 ;  /* 0x0000001a0c3c723c */ /* 0x000fe2000004183c */
[----:B------:R-:W-:Y:S01]  /*3ac0*/  IADD3 R25, R6, 0x10, RZ ;  /* 0x0000001006197810 */ /* 0x000fe20007ffe0ff */
[----:B------:R-:W-:Y:S01]  /*3ad0*/  FMUL.FTZ R69, R69, c[0x0][0x2ec] ;  /* 0x0000bb0045457a20 */ /* 0x000fe20000410000 */
[----:B------:R-:W-:Y:S01]  /*3ae0*/  FSEL R29, R29, -INF , !P4 ;  /* 0xff8000001d1d7808 */ /* 0x000fe20006000000 */
[----:B------:R-:W-:Y:S01]  /*3af0*/  FMUL.FTZ R70, R70, c[0x0][0x2ec] ;  /* 0x0000bb0046467a20 */ /* 0x000fe20000410000 */
[----:B------:R-:W-:Y:S01]  /*3b00*/  ISETP.GE.AND P4, PT, R25, R218, PT ;  /* 0x000000da1900720c */ /* 0x000fe20003f86270 */
[----:B------:R-:W3:Y:S01]  /*3b10*/  MUFU.TANH R4, R4 ;  /* 0x0000000400047308 */ /* 0x000ee20000002400 */
[----:B------:R-:W-:Y:S01]  /*3b20*/  IADD3 R12, R6, 0x18, RZ ;  /* 0x00000018060c7810 */ /* 0x000fe20007ffe0ff */
[----:B------:R-:W-:Y:S01]  /*3b30*/  FMUL.FTZ R71, R71, c[0x0][0x2ec] ;  /* 0x0000bb0047477a20 */ /* 0x000fe20000410000 */
[----:B------:R-:W-:-:S02]  /*3b40*/  ISETP.GE.AND P1, PT, R25, R216, PT ;  /* 0x000000d81900720c */ /* 0x000fc40003f26270 */
[C---:B------:R-:W-:Y:S02]  /*3b50*/  ISETP.LT.OR P4, PT, R25.reuse, R219, P4 ;  /* 0x000000db1900720c */ /* 0x040fe40002781670 */
[----:B------:R-:W-:Y:S01]  /*3b60*/  IADD3 R13, R6, 0x19, RZ ;  /* 0x00000019060d7810 */ /* 0x000fe20007ffe0ff */
[----:B------:R-:W4:Y:S01]  /*3b70*/  MUFU.TANH R160, R82 ;  /* 0x0000005200a07308 */ /* 0x000f220000002400 */
[-C--:B------:R-:W-:Y:S01]  /*3b80*/  ISETP.GE.AND P5, PT, R12, R218.reuse, PT ;  /* 0x000000da0c00720c */ /* 0x080fe20003fa6270 */
[C---:B--2---:R-:W-:Y:S01]  /*3b90*/  HMMA.16816.F32.BF16 R64, R8.reuse, R16, R64 ;  /* 0x000000100840723c */ /* 0x044fe20000041840 */
[----:B------:R-:W-:Y:S02]  /*3ba0*/  ISETP.LT.OR P1, PT, R25, R217, P1 ;  /* 0x000000d91900720c */ /* 0x000fe40000f21670 */
[----:B------:R-:W-:Y:S02]  /*3bb0*/  IADD3 R24, R6, 0x11, RZ ;  /* 0x0000001106187810 */ /* 0x000fe40007ffe0ff */
[----:B------:R-:W-:Y:S01]  /*3bc0*/  FSEL R25, R48, -INF , !P3 ;  /* 0xff80000030197808 */ /* 0x000fe20005800000 */
[----:B------:R-:W2:Y:S01]  /*3bd0*/  MUFU.TANH R32, R32 ;  /* 0x0000002000207308 */ /* 0x000ea20000002400 */
[----:B------:R-:W-:Y:S01]  /*3be0*/  FSEL R15, R21, -INF , !P4 ;  /* 0xff800000150f7808 */ /* 0x000fe20006000000 */
[----:B------:R-:W-:Y:S01]  /*3bf0*/  HMMA.16816.F32.BF16 R60, R8, R18, R60 ;  /* 0x00000012083c723c */ /* 0x000fe2000004183c */
[----:B------:R-:W-:-:S02]  /*3c00*/  ISETP.GE.AND P3, PT, R13, R218, PT ;  /* 0x000000da0d00720c */ /* 0x000fc40003f66270 */
[-C--:B------:R-:W-:Y:S02]  /*3c10*/  ISETP.GE.AND P4, PT, R13, R216.reuse, PT ;  /* 0x000000d80d00720c */ /* 0x080fe40003f86270 */
[-C--:B------:R-:W-:Y:S01]  /*3c20*/  ISETP.LT.OR P5, PT, R12, R219.reuse, P5 ;  /* 0x000000db0c00720c */ /* 0x080fe20002fa1670 */
[----:B------:R-:W5:Y:S01]  /*3c30*/  MUFU.TANH R33, R33 ;  /* 0x0000002100217308 */ /* 0x000f620000002400 */
[----:B------:R-:W-:Y:S02]  /*3c40*/  FSEL R31, R31, -INF , !P0 ;  /* 0xff8000001f1f7808 */ /* 0x000fe40004000000 */
[----:B------:R-:W-:Y:S02]  /*3c50*/  IADD3 R16, R6, 0x21, RZ ;  /* 0x0000002106107810 */ /* 0x000fe40007ffe0ff */
[-C--:B------:R-:W-:Y:S02]  /*3c60*/  ISETP.GE.AND P0, PT, R24, R216.reuse, PT ;  /* 0x000000d81800720c */ /* 0x080fe40003f06270 */
[C---:B------:R-:W-:Y:S01]  /*3c70*/  ISETP.LT.OR P3, PT, R13.reuse, R219, P3 ;  /* 0x000000db0d00720c */ /* 0x040fe20001f61670 */
[----:B------:R-:W2:Y:S01]  /*3c80*/  MUFU.TANH R2, R47 ;  /* 0x0000002f00027308 */ /* 0x000ea20000002400 */
[-C--:B------:R-:W-:Y:S01]  /*3c90*/  ISETP.LT.OR P4, PT, R13, R217.reuse, P4 ;  /* 0x000000d90d00720c */ /* 0x080fe20002781670 */
[----:B------:R-:W-:Y:S01]  /*3ca0*/  FMUL.FTZ R66, R66, c[0x0][0x2ec] ;  /* 0x0000bb0042427a20 */ /* 0x000fe20000410000 */
[----:B------:R-:W-:Y:S01]  /*3cb0*/  FSEL R20, R20, -INF , !P2 ;  /* 0xff80000014147808 */ /* 0x000fe20005000000 */
[----:B------:R-:W-:Y:S01]  /*3cc0*/  FMUL.FTZ R64, R64, c[0x0][0x2ec] ;  /* 0x0000bb0040407a20 */ /* 0x000fe20000410000 */
[----:B-1----:R-:W-:Y:S01]  /*3cd0*/  FSEL R13, R34, -INF , !P5 ;  /* 0xff800000220d7808 */ /* 0x002fe20006800000 */
[----:B------:R-:W-:Y:S01]  /*3ce0*/  FMUL.FTZ R65, R65, c[0x0][0x2ec] ;  /* 0x0000bb0041417a20 */ /* 0x000fe20000410000 */
[-C--:B------:R-:W-:Y:S01]  /*3cf0*/  ISETP.GE.AND P2, PT, R12, R216.reuse, PT ;  /* 0x000000d80c00720c */ /* 0x080fe20003f46270 */
[----:B------:R-:W1:Y:S01]  /*3d00*/  MUFU.TANH R162, R66 ;  /* 0x0000004200a27308 */ /* 0x000e620000002400 */
[----:B------:R-:W-:Y:S01]  /*3d10*/  ISETP.GE.AND P5, PT, R16, R216, PT ;  /* 0x000000d81000720c */ /* 0x000fe20003fa6270 */
[----:B------:R-:W-:Y:S01]  /*3d20*/  FMUL.FTZ R67, R67, c[0x0][0x2ec] ;  /* 0x0000bb0043437a20 */ /* 0x000fe20000410000 */
[-C--:B------:R-:W-:Y:S01]  /*3d30*/  ISETP.LT.OR P0, PT, R24, R217.reuse, P0 ;  /* 0x000000d91800720c */ /* 0x080fe20000701670 */
[----:B------:R-:W-:Y:S01]  /*3d40*/  FMUL.FTZ R60, R60, c[0x0][0x2ec] ;  /* 0x0000bb003c3c7a20 */ /* 0x000fe20000410000 */
[----:B------:R-:W-:Y:S01]  /*3d50*/  IADD3 R21, R6, 0x20, RZ ;  /* 0x0000002006157810 */ /* 0x000fe20007ffe0ff */
[----:B------:R-:W-:Y:S01]  /*3d60*/  FMUL.FTZ R61, R61, c[0x0][0x2ec] ;  /* 0x0000bb003d3d7a20 */ /* 0x000fe20000410000 */
[-C--:B------:R-:W-:Y:S01]  /*3d70*/  ISETP.LT.OR P2, PT, R12, R217.reuse, P2 ;  /* 0x000000d90c00720c */ /* 0x080fe20001741670 */
[----:B------:R-:W1:Y:S01]  /*3d80*/  MUFU.TANH R157, R81 ;  /* 0x00000051009d7308 */ /* 0x000e620000002400 */
[----:B------:R-:W-:Y:S01]  /*3d90*/  ISETP.LT.OR P5, PT, R16, R217, P5 ;  /* 0x000000d91000720c */ /* 0x000fe20002fa1670 */
[----:B------:R-:W-:Y:S01]  /*3da0*/  FMUL.FTZ R62, R62, c[0x0][0x2ec] ;  /* 0x0000bb003e3e7a20 */ /* 0x000fe20000410000 */
[----:B---3--:R-:W-:Y:S01]  /*3db0*/  FSEL R9, R4, -INF , !P3 ;  /* 0xff80000004097808 */ /* 0x008fe20005800000 */
[----:B------:R-:W-:Y:S01]  /*3dc0*/  FMUL.FTZ R63, R63, c[0x0][0x2ec] ;  /* 0x0000bb003f3f7a20 */ /* 0x000fe20000410000 */
[----:B------:R-:W-:-:S02]  /*3dd0*/  FSEL R14, R23, -INF , !P1 ;  /* 0xff800000170e7808 */ /* 0x000fc40004800000 */
[----:B------:R-:W-:Y:S01]  /*3de0*/  FSEL R12, R22, -INF , !P0 ;  /* 0xff800000160c7808 */ /* 0x000fe20004000000 */
[----:B------:R-:W3:Y:S01]  /*3df0*/  MUFU.TANH R163, R68 ;  /* 0x0000004400a37308 */ /* 0x000ee20000002400 */
[----:B------:R-:W-:Y:S02]  /*3e00*/  IADD3 R4, R6, 0x30, RZ ;  /* 0x0000003006047810 */ /* 0x000fe40007ffe0ff */
[----:B------:R-:W-:Y:S02]  /*3e10*/  FSEL R28, R28, -INF , !P6 ;  /* 0xff8000001c1c7808 */ /* 0x000fe40007000000 */
[C---:B------:R-:W-:Y:S02]  /*3e20*/  ISETP.GE.AND P1, PT, R21.reuse, R218, PT ;  /* 0x000000da1500720c */ /* 0x040fe40003f26270 */
[----:B------:R-:W-:Y:S01]  /*3e30*/  ISETP.GE.AND P0, PT, R21, R216, PT ;  /* 0x000000d81500720c */ /* 0x000fe20003f06270 */
[----:B------:R-:W-:Y:S01]  /*3e40*/  MUFU.TANH R159, R69 ;  /* 0x00000045009f7308 */ /* 0x000fe20000002400 */
[----:B------:R-:W-:-:S02]  /*3e50*/  ISETP.GE.AND P6, PT, R24, R218, PT ;  /* 0x000000da1800720c */ /* 0x000fc40003fc6270 */
[----:B------:R-:W-:Y:S02]  /*3e60*/  FSEL R170, R170, -INF , !P5 ;  /* 0xff800000aaaa7808 */ /* 0x000fe40006800000 */
[----:B------:R-:W-:Y:S02]  /*3e70*/  ISETP.GE.AND P5, PT, R4, R216, PT ;  /* 0x000000d80400720c */ /* 0x000fe40003fa6270 */
[C---:B------:R-:W-:Y:S01]  /*3e80*/  ISETP.LT.OR P1, PT, R21.reuse, R219, P1 ;  /* 0x000000db1500720c */ /* 0x040fe20000f21670 */
[----:B------:R-:W1:Y:S01]  /*3e90*/  MUFU.TANH R168, R70 ;  /* 0x0000004600a87308 */ /* 0x000e620000002400 */
[----:B------:R-:W-:Y:S02]  /*3ea0*/  ISETP.LT.OR P0, PT, R21, R217, P0 ;  /* 0x000000d91500720c */ /* 0x000fe40000701670 */
[----:B------:R-:W-:Y:S02]  /*3eb0*/  ISETP.LT.OR P6, PT, R24, R219, P6 ;  /* 0x000000db1800720c */ /* 0x000fe400037c1670 */
[----:B------:R-:W-:-:S02]  /*3ec0*/  IADD3 R10, R6, 0x29, RZ ;  /* 0x00000029060a7810 */ /* 0x000fc40007ffe0ff */
[----:B------:R-:W-:Y:S01]  /*3ed0*/  IADD3 R11, R6, 0x28, RZ ;  /* 0x00000028060b7810 */ /* 0x000fe20007ffe0ff */
[----:B------:R-:W1:Y:S01]  /*3ee0*/  MUFU.TANH R166, R71 ;  /* 0x0000004700a67308 */ /* 0x000e620000002400 */
[----:B------:R-:W-:Y:S02]  /*3ef0*/  ISETP.LT.OR P5, PT, R4, R217, P5 ;  /* 0x000000d90400720c */ /* 0x000fe40002fa1670 */
[----:B------:R-:W-:Y:S02]  /*3f00*/  FSEL R165, R165, -INF , !P1 ;  /* 0xff800000a5a57808 */ /* 0x000fe40004800000 */
[----:B----4-:R-:W-:Y:S02]  /*3f10*/  FSEL R160, R160, -INF , !P0 ;  /* 0xff800000a0a07808 */ /* 0x010fe40004000000 */
[----:B--2---:R-:W-:Y:S01]  /*3f20*/  FSEL R17, R32, -INF , !P6 ;  /* 0xff80000020117808 */ /* 0x004fe20007000000 */
[----:B------:R-:W2:Y:S01]  /*3f30*/  MUFU.TANH R169, R64 ;  /* 0x0000004000a97308 */ /* 0x000ea20000002400 */
[----:B-----5:R-:W-:-:S02]  /*3f40*/  FSEL R8, R33, -INF , !P2 ;  /* 0xff80000021087808 */ /* 0x020fc40005000000 */
[----:B------:R-:W-:Y:S02]  /*3f50*/  ISETP.GE.AND P3, PT, R10, R218, PT ;  /* 0x000000da0a00720c */ /* 0x000fe40003f66270 */
[----:B------:R-:W-:Y:S02]  /*3f60*/  FSEL R2, R2, -INF , !P4 ;  /* 0xff80000002027808 */ /* 0x000fe40006000000 */
[----:B------:R-:W-:Y:S01]  /*3f70*/  ISETP.GE.AND P1, PT, R10, R216, PT ;  /* 0x000000d80a00720c */ /* 0x000fe20003f26270 */
[----:B------:R-:W4:Y:S01]  /*3f80*/  MUFU.TANH R167, R65 ;  /* 0x0000004100a77308 */ /* 0x000f220000002400 */
[-C--:B------:R-:W-:Y:S02]  /*3f90*/  ISETP.GE.AND P0, PT, R4, R218.reuse, PT ;  /* 0x000000da0400720c */ /* 0x080fe40003f06270 */
[-C--:B------:R-:W-:Y:S02]  /*3fa0*/  ISETP.GE.AND P6, PT, R16, R218.reuse, PT ;  /* 0x000000da1000720c */ /* 0x080fe40003fc6270 */
[----:B------:R-:W-:-:S02]  /*3fb0*/  ISETP.GE.AND P2, PT, R11, R218, PT ;  /* 0x000000da0b00720c */ /* 0x000fc40003f46270 */
[----:B------:R-:W-:Y:S01]  /*3fc0*/  ISETP.GE.AND P4, PT, R11, R216, PT ;  /* 0x000000d80b00720c */ /* 0x000fe20003f86270 */
[----:B------:R-:W5:Y:S01]  /*3fd0*/  MUFU.TANH R142, R67 ;  /* 0x00000043008e7308 */ /* 0x000f620000002400 */
[----:B-1----:R-:W-:Y:S02]  /*3fe0*/  FSEL R162, R162, -INF , !P5 ;  /* 0xff800000a2a27808 */ /* 0x002fe40006800000 */
[----:B------:R-:W-:Y:S02]  /*3ff0*/  ISETP.GT.AND P5, PT, R231, R206, PT ;  /* 0x000000cee700720c */ /* 0x000fe40003fa4270 */
[C---:B------:R-:W-:Y:S02]  /*4000*/  ISETP.LT.OR P3, PT, R10.reuse, R219, P3 ;  /* 0x000000db0a00720c */ /* 0x040fe40001f61670 */
[----:B------:R-:W-:Y:S01]  /*4010*/  ISETP.LT.OR P1, PT, R10, R217, P1 ;  /* 0x000000d90a00720c */ /* 0x000fe20000f21670 */
[----:B------:R-:W1:Y:S01]  /*4020*/  MUFU.TANH R143, R60 ;  /* 0x0000003c008f7308 */ /* 0x000e620000002400 */
[----:B------:R-:W-:-:S02]  /*4030*/  ISETP.LT.OR P0, PT, R4, R219, P0 ;  /* 0x000000db0400720c */ /* 0x000fc40000701670 */
[-C--:B------:R-:W-:Y:S02]  /*4040*/  ISETP.LT.OR P6, PT, R16, R219.reuse, P6 ;  /* 0x000000db1000720c */ /* 0x080fe400037c1670 */
[C---:B------:R-:W-:Y:S02]  /*4050*/  ISETP.LT.OR P2, PT, R11.reuse, R219, P2 ;  /* 0x000000db0b00720c */ /* 0x040fe40001741670 */
[----:B------:R-:W-:Y:S01]  /*4060*/  ISETP.LT.OR P4, PT, R11, R217, P4 ;  /* 0x000000d90b00720c */ /* 0x000fe20002781670 */
[----:B------:R-:W-:Y:S01]  /*4070*/  MUFU.TANH R141, R61 ;  /* 0x0000003d008d7308 */ /* 0x000fe20000002400 */
[C---:B------:R-:W-:Y:S02]  /*4080*/  IADD3 R10, R6.reuse, 0x31, RZ ;  /* 0x00000031060a7810 */ /* 0x040fe40007ffe0ff */
[C---:B------:R-:W-:Y:S02]  /*4090*/  IADD3 R4, R6.reuse, 0x38, RZ ;  /* 0x0000003806047810 */ /* 0x040fe40007ffe0ff */
[----:B------:R-:W-:-:S02]  /*40a0*/  IADD3 R6, R6, 0x39, RZ ;  /* 0x0000003906067810 */ /* 0x000fc40007ffe0ff */
[----:B------:R-:W-:Y:S01]  /*40b0*/  FSEL R157, R157, -INF , !P6 ;  /* 0xff8000009d9d7808 */ /* 0x000fe20007000000 */
[----:B------:R-:W1:Y:S01]  /*40c0*/  MUFU.TANH R140, R62 ;  /* 0x0000003e008c7308 */ /* 0x000e620000002400 */
[----:B---3--:R-:W-:Y:S02]  /*40d0*/  FSEL R163, R163, -INF , !P2 ;  /* 0xff800000a3a37808 */ /* 0x008fe40005000000 */
[----:B------:R-:W-:Y:S02]  /*40e0*/  FSEL R168, R168, -INF , !P4 ;  /* 0xff800000a8a87808 */ /* 0x000fe40006000000 */
[----:B------:R-:W-:Y:S02]  /*40f0*/  FSEL R159, R159, -INF , !P3 ;  /* 0xff8000009f9f7808 */ /* 0x000fe40005800000 */
[----:B------:R-:W-:Y:S01]  /*4100*/  FSEL R166, R166, -INF , !P1 ;  /* 0xff800000a6a67808 */ /* 0x000fe20004800000 */
[----:B------:R-:W3:Y:S01]  /*4110*/  MUFU.TANH R158, R63 ;  /* 0x0000003f009e7308 */ /* 0x000ee20000002400 */
[----:B--2---:R-:W-:Y:S01]  /*4120*/  FSEL R169, R169, -INF , !P0 ;  /* 0xff800000a9a97808 */ /* 0x004fe20004000000 */
[----:B------:R-:W-:Y:S01]  /*4130*/  BAR.SYNC.DEFER_BLOCKING 0x0 ;  /* 0x0000000000007b1d */ /* 0x000fe20000010000 */
[----:B------:R-:W-:-:S02]  /*4140*/  ISETP.GE.AND P6, PT, R10, R218, PT ;  /* 0x000000da0a00720c */ /* 0x000fc40003fc6270 */
[----:B------:R-:W-:Y:S02]  /*4150*/  ISETP.GE.AND P2, PT, R10, R216, PT ;  /* 0x000000d80a00720c */ /* 0x000fe40003f46270 */
[-C--:B------:R-:W-:Y:S02]  /*4160*/  ISETP.GE.AND P4, PT, R4, R218.reuse, PT ;  /* 0x000000da0400720c */ /* 0x080fe40003f86270 */
[----:B------:R-:W-:Y:S02]  /*4170*/  ISETP.GE.AND P3, PT, R6, R218, PT ;  /* 0x000000da0600720c */ /* 0x000fe40003f66270 */
[-C--:B------:R-:W-:Y:S02]  /*4180*/  ISETP.GE.AND P1, PT, R4, R216.reuse, PT ;  /* 0x000000d80400720c */ /* 0x080fe40003f26270 */
        /* <DEDUP_REMOVED lines=8> */
[----:B-----5:R-:W-:Y:S02]  /*4210*/  FSEL R142, R142, -INF , !P2 ;  /* 0xff8000008e8e7808 */ /* 0x020fe40005000000 */
[----:B-1----:R-:W-:Y:S02]  /*4220*/  FSEL R143, R143, -INF , !P4 ;  /* 0xff8000008f8f7808 */ /* 0x002fe40006000000 */
[----:B------:R-:W-:Y:S02]  /*4230*/  FSEL R140, R140, -INF , !P1 ;  /* 0xff8000008c8c7808 */ /* 0x000fe40004800000 */
[----:B------:R-:W-:Y:S02]  /*4240*/  FSEL R141, R141, -INF , !P3 ;  /* 0xff8000008d8d7808 */ /* 0x000fe40005800000 */
[----:B---3--:R-:W-:Y:S01]  /*4250*/  FSEL R158, R158, -INF , !P0 ;  /* 0xff8000009e9e7808 */ /* 0x008fe20004000000 */
[----:B------:R-:W-:Y:S05]  /*4260*/  @!P5 BRA `(.L_x_375) ;  /* 0x000003900000d947 */ /* 0x000fea0003800000 */
[----:B------:R-:W-:Y:S01]  /*4270*/  IADD3 R19, R223, -0x2, RZ ;  /* 0xfffffffedf137810 */ /* 0x000fe20007ffe0ff */
        /* <DEDUP_REMOVED lines=54> */
.L_x_377:
[----:B------:R-:W-:Y:S05]  /*45e0*/  BSYNC B0 ;  /* 0x0000000000007941 */ /* 0x000fea0003800000 */
.L_x_376:
[----:B------:R-:W0:Y:S02]  /*45f0*/  LDGDEPBAR ;  /* 0x00000000000079af */ /* 0x000e240000000000 */
.L_x_375:
        /* <DEDUP_REMOVED lines=76> */
[----:B------:R-:W-:Y:S01]  /*4ac0*/  LDSM.16.MT88.4 R28, [R192+0x12800] ;  /* 0x01280000c01c783b */ /* 0x000fe20000004200 */
[--C-:B------:R-:W-:Y:S01]  /*4ad0*/  FFMA.FTZ R147, R20, c[0x0][0x23c], -R161.reuse ;  /* 0x00008f0014937a23 */ /* 0x100fe200000108a1 */
[----:B------:R-:W-:Y:S01]  /*4ae0*/  MUFU.EX2 R151, R151 ;  /* 0x0000009700977308 */ /* 0x000fe20000000800 */
[--C-:B------:R-:W-:Y:S01]  /*4af0*/  FFMA.FTZ R145, R8, c[0x0][0x23c], -R161.reuse ;  /* 0x00008f0008917a23 */ /* 0x100fe200000108a1 */
[----:B------:R-:W-:Y:S01]  /*4b00*/  LDSM.16.MT88.4 R20, [R196+0x12800] ;  /* 0x01280000c414783b */ /* 0x000fe20000004200 */
[--C-:B------:R-:W-:Y:S02]  /*4b10*/  FFMA.FTZ R135, R13, c[0x0][0x23c], -R164.reuse ;  /* 0x00008f000d877a23 */ /* 0x100fe400000108a4 */
[--C-:B------:R-:W-:Y:S01]  /*4b20*/  FFMA.FTZ R146, R14, c[0x0][0x23c], -R161.reuse ;  /* 0x00008f000e927a23 */ /* 0x100fe200000108a1 */
[----:B------:R-:W2:Y:S01]  /*4b30*/  LDSM.16.MT88.4 R8, [R196+0x14800] ;  /* 0x01480000c408783b */ /* 0x000ea20000004200 */
[--C-:B------:R-:W-:Y:S01]  /*4b40*/  FFMA.FTZ R133, R12, c[0x0][0x23c], -R161.reuse ;  /* 0x00008f000c857a23 */ /* 0x100fe200000108a1 */
[----:B------:R-:W3:Y:S01]  /*4b50*/  MUFU.EX2 R144, R144 ;  /* 0x0000009000907308 */ /* 0x000ee20000000800 */
[----:B-1----:R-:W-:Y:S01]  /*4b60*/  F2FP.BF16.PACK_AB R96, R148, R153 ;  /* 0x000000999460723e */ /* 0x002fe200000010ff */
[----:B------:R-:W-:Y:S01]  /*4b70*/  FFMA.FTZ R2, R2, c[0x0][0x23c], -R161 ;  /* 0x00008f0002027a23 */ /* 0x000fe200000108a1 */
[----:B------:R-:W1:Y:S01]  /*4b80*/  LDSM.16.MT88.4 R12, [R192+0x14800] ;  /* 0x01480000c00c783b */ /* 0x000e620000004200 */
[----:B------:R-:W-:-:S02]  /*4b90*/  FFMA.FTZ R154, R165, c[0x0][0x23c], -R164 ;  /* 0x00008f00a59a7a23 */ /* 0x000fc400000108a4 */
[--C-:B------:R-:W-:Y:S02]  /*4ba0*/  FFMA.FTZ R156, R163, c[0x0][0x23c], -R164.reuse ;  /* 0x00008f00a39c7a23 */ /* 0x100fe400000108a4 */
        /* <DEDUP_REMOVED lines=15> */
[----:B------:R-:W3:Y:S01]  /*4ca0*/  MUFU.EX2 R147, R147 ;  /* 0x0000009300937308 */ /* 0x000ee20000000800 */
[----:B----4-:R-:W-:Y:S01]  /*4cb0*/  F2FP.BF16.PACK_AB R97, R155, R150 ;  /* 0x000000969b61723e */ /* 0x010fe200000010ff */
        /* <DEDUP_REMOVED lines=57> */
[C---:B--2---:R-:W-:Y:S07]  /*5050*/  HMMA.16816.F32.BF16 R92, R96.reuse, R4, RZ ;  /* 0x00000004605c723c */ /* 0x044fee00000418ff */
        /* <DEDUP_REMOVED lines=194> */
[----:B------:R-:W4:Y:S04]  /*5c80*/  LDSM.16.M88.4 R144, [R201+0xc800] ;  /* 0x00c80000c990783b */ /* 0x000f280000000200 */
[----:B------:R-:W5:Y:S04]  /*5c90*/  LDSM.16.M88.4 R136, [R201+0xd000] ;  /* 0x00d00000c988783b */ /* 0x000f680000000200 */
[----:B------:R-:W4:Y:S04]  /*5ca0*/  LDSM.16.M88.4 R152, [R201+0xd800] ;  /* 0x00d80000c998783b */ /* 0x000f280000000200 */
[----:B------:R-:W-:Y:S04]  /*5cb0*/  LDSM.16.M88.4 R4, [R200] ;  /* 0x00000000c804783b */ /* 0x000fe80000000200 */
[----:B------:R-:W5:Y:S04]  /*5cc0*/  LDSM.16.M88.4 R28, [R199] ;  /* 0x00000000c71c783b */ /* 0x000f680000000200 */
[----:B------:R-:W5:Y:S04]  /*5cd0*/  LDSM.16.M88.4 R20, [R191] ;  /* 0x00000000bf14783b */ /* 0x000f680000000200 */
[----:B------:R-:W5:Y:S04]  /*5ce0*/  LDSM.16.M88.4 R172, [R190] ;  /* 0x00000000beac783b */ /* 0x000f680000000200 */
[----:B---3--:R-:W3:Y:S04]  /*5cf0*/  LDSM.16.M88.4 R16, [R189] ;  /* 0x00000000bd10783b */ /* 0x008ee80000000200 */
[----:B-1----:R-:W-:Y:S01]  /*5d00*/  LDSM.16.M88.4 R8, [R198] ;  /* 0x00000000c608783b */ /* 0x002fe20000000200 */
[C---:B--2---:R-:W-:Y:S03]  /*5d10*/  HMMA.16816.F32.BF16 R12, R164.reuse, R24, RZ ;  /* 0x00000018a40c723c */ /* 0x044fe600000418ff */
[----:B------:R-:W1:Y:S04]  /*5d20*/  LDSM.16.M88.4 R168, [R195+0xc000] ;  /* 0x00c00000c3a8783b */ /* 0x000e680000000200 */
[----:B------:R-:W2:Y:S01]  /*5d30*/  LDSM.16.M88.4 R160, [R195+0xc800] ;  /* 0x00c80000c3a0783b */ /* 0x000ea20000000200 */
[C---:B------:R-:W-:Y:S03]  /*5d40*/  HMMA.16816.F32.BF16 R24, R164.reuse, R26, RZ ;  /* 0x0000001aa418723c */ /* 0x040fe600000418ff */
[----:B------:R-:W1:Y:S04]  /*5d50*/  LDSM.16.M88.4 R156, [R195+0xd000] ;  /* 0x00d00000c39c783b */ /* 0x000e680000000200 */
[----:B------:R-:W-:Y:S01]  /*5d60*/  LDSM.16.M88.4 R232, [R183] ;  /* 0x00000000b7e8783b */ /* 0x000fe20000000200 */
[C---:B----4-:R-:W-:Y:S03]  /*5d70*/  HMMA.16816.F32.BF16 R148, R164.reuse, R144, RZ ;  /* 0x00000090a494723c */ /* 0x050fe600000418ff */
[----:B------:R-:W0:Y:S05]  /*5d80*/  LDGDEPBAR ;  /* 0x00000000000079af */ /* 0x000e2a0000000000 */
[C---:B-----5:R-:W-:Y:S08]  /*5d90*/  HMMA.16816.F32.BF16 R140, R164.reuse, R136, RZ ;  /* 0x00000088a48c723c */ /* 0x060ff000000418ff */
[C---:B------:R-:W-:Y:S08]  /*5da0*/  HMMA.16816.F32.BF16 R144, R164.reuse, R146, RZ ;  /* 0x00000092a490723c */ /* 0x040ff000000418ff */
[C---:B------:R-:W-:Y:S08]  /*5db0*/  HMMA.16816.F32.BF16 R136, R164.reuse, R138, RZ ;  /* 0x0000008aa488723c */ /* 0x040ff000000418ff */
[C---:B------:R-:W-:Y:S08]  /*5dc0*/  HMMA.16816.F32.BF16 R32, R164.reuse, R152, RZ ;  /* 0x00000098a420723c */ /* 0x040ff000000418ff */
[----:B------:R-:W-:Y:S01]  /*5dd0*/  HMMA.16816.F32.BF16 R164, R164, R154, RZ ;  /* 0x0000009aa4a4723c */ /* 0x000fe200000418ff */
[----:B------:R-:W4:Y:S07]  /*5de0*/  LDSM.16.M88.4 R152, [R195+0xd800] ;  /* 0x00d80000c398783b */ /* 0x000f2e0000000200 */
[C---:B------:R-:W-:Y:S08]  /*5df0*/  HMMA.16816.F32.BF16 R12, R4.reuse, R28, R12 ;  /* 0x0000001c040c723c */ /* 0x040ff0000004180c */
[C---:B------:R-:W-:Y:S01]  /*5e00*/  HMMA.16816.F32.BF16 R24, R4.reuse, R30, R24 ;  /* 0x0000001e0418723c */ /* 0x040fe20000041818 */
[----:B------:R-:W-:Y:S07]  /*5e10*/  LDSM.16.M88.4 R28, [R188] ;  /* 0x00000000bc1c783b */ /* 0x000fee0000000200 */
[C---:B------:R-:W-:Y:S08]  /*5e20*/  HMMA.16816.F32.BF16 R148, R4.reuse, R20, R148 ;  /* 0x000000140494723c */ /* 0x040ff00000041894 */
[C---:B------:R-:W-:Y:S01]  /*5e30*/  HMMA.16816.F32.BF16 R144, R4.reuse, R22, R144 ;  /* 0x000000160490723c */ /* 0x040fe20000041890 */
[----:B------:R-:W5:Y:S07]  /*5e40*/  LDSM.16.M88.4 R20, [R197] ;  /* 0x00000000c514783b */ /* 0x000f6e0000000200 */
[C---:B------:R-:W-:Y:S08]  /*5e50*/  HMMA.16816.F32.BF16 R140, R4.reuse, R172, R140 ;  /* 0x000000ac048c723c */ /* 0x040ff0000004188c */
[C---:B------:R-:W-:Y:S01]  /*5e60*/  HMMA.16816.F32.BF16 R136, R4.reuse, R174, R136 ;  /* 0x000000ae0488723c */ /* 0x040fe20000041888 */
[----:B------:R-:W-:Y:S07]  /*5e70*/  LDSM.16.M88.4 R172, [R185] ;  /* 0x00000000b9ac783b */ /* 0x000fee0000000200 */
[C---:B---3--:R-:W-:Y:S08]  /*5e80*/  HMMA.16816.F32.BF16 R32, R4.reuse, R16, R32 ;  /* 0x000000100420723c */ /* 0x048ff00000041820 */
[----:B------:R-:W-:Y:S01]  /*5e90*/  HMMA.16816.F32.BF16 R164, R4, R18, R164 ;  /* 0x0000001204a4723c */ /* 0x000fe200000418a4 */
[----:B------:R-:W3:Y:S04]  /*5ea0*/  LDSM.16.M88.4 R16, [R188+0x800] ;  /* 0x00080000bc10783b */ /* 0x000ee80000000200 */
[----:B------:R-:W3:Y:S03]  /*5eb0*/  LDSM.16.M88.4 R4, [R188+0x1000] ;  /* 0x00100000bc04783b */ /* 0x000ee60000000200 */
[C---:B-1----:R-:W-:Y:S08]  /*5ec0*/  HMMA.16816.F32.BF16 R12, R8.reuse, R168, R12 ;  /* 0x000000a8080c723c */ /* 0x042ff0000004180c */
[C---:B------:R-:W-:Y:S01]  /*5ed0*/  HMMA.16816.F32.BF16 R24, R8.reuse, R170, R24 ;  /* 0x000000aa0818723c */ /* 0x040fe20000041818 */
[----:B------:R-:W1:Y:S07]  /*5ee0*/  LDSM.16.M88.4 R168, [R188+0x1800] ;  /* 0x00180000bca8783b */ /* 0x000e6e0000000200 */
[C---:B--2---:R-:W-:Y:S08]  /*5ef0*/  HMMA.16816.F32.BF16 R148, R8.reuse, R160, R148 ;  /* 0x000000a00894723c */ /* 0x044ff00000041894 */
        /* <DEDUP_REMOVED lines=9> */
[C---:B-----5:R-:W-:Y:S08]  /*5f90*/  HMMA.16816.F32.BF16 R12, R20.reuse, R28, R12 ;  /* 0x0000001c140c723c */ /* 0x060ff0000004180c */
[C---:B------:R-:W-:Y:S01]  /*5fa0*/  HMMA.16816.F32.BF16 R24, R20.reuse, R30, R24 ;  /* 0x0000001e1418723c */ /* 0x040fe20000041818 */
[----:B------:R-:W5:Y:S07]  /*5fb0*/  LDSM.16.M88.4 R28, [R201+0xf800] ;  /* 0x00f80000c91c783b */ /* 0x000f6e0000000200 */
[C---:B---3--:R-:W-:Y:S08]  /*5fc0*/  HMMA.16816.F32.BF16 R148, R20.reuse, R16, R148 ;  /* 0x000000101494723c */ /* 0x048ff00000041894 */
[C---:B------:R-:W-:Y:S01]  /*5fd0*/  HMMA.16816.F32.BF16 R144, R20.reuse, R18, R144 ;  /* 0x000000121490723c */ /* 0x040fe20000041890 */
[----:B------:R-:W-:Y:S07]  /*5fe0*/  LDSM.16.M88.4 R16, [R200+0x4000] ;  /* 0x00400000c810783b */ /* 0x000fee0000000200 */
[C---:B------:R-:W-:Y:S08]  /*5ff0*/  HMMA.16816.F32.BF16 R140, R20.reuse, R4, R140 ;  /* 0x00000004148c723c */ /* 0x040ff0000004188c */
[C---:B------:R-:W-:Y:S01]  /*6000*/  HMMA.16816.F32.BF16 R136, R20.reuse, R6, R136 ;  /* 0x000000061488723c */ /* 0x040fe20000041888 */
[----:B------:R-:W3:Y:S07]  /*6010*/  LDSM.16.M88.4 R4, [R187] ;  /* 0x00000000bb04783b */ /* 0x000eee0000000200 */
[C---:B-1----:R-:W-:Y:S08]  /*6020*/  HMMA.16816.F32.BF16 R32, R20.reuse, R168, R32 ;  /* 0x000000a81420723c */ /* 0x042ff00000041820 */
[----:B------:R-:W-:Y:S01]  /*6030*/  HMMA.16816.F32.BF16 R164, R20, R170, R164 ;  /* 0x000000aa14a4723c */ /* 0x000fe200000418a4 */
[----:B------:R-:W1:Y:S04]  /*6040*/  LDSM.16.M88.4 R20, [R186] ;  /* 0x00000000ba14783b */ /* 0x000e680000000200 */
[----:B------:R-:W-:Y:S03]  /*6050*/  LDSM.16.M88.4 R168, [R197+0x4000] ;  /* 0x00400000c5a8783b */ /* 0x000fe60000000200 */
[C---:B--2---:R-:W-:Y:S08]  /*6060*/  HMMA.16816.F32.BF16 R12, R8.reuse, R160, R12 ;  /* 0x000000a0080c723c */ /* 0x044ff0000004180c */
[C---:B------:R-:W-:Y:S01]  /*6070*/  HMMA.16816.F32.BF16 R24, R8.reuse, R162, R24 ;  /* 0x000000a20818723c */ /* 0x040fe20000041818 */
[----:B------:R-:W-:Y:S07]  /*6080*/  LDSM.16.M88.4 R160, [R184] ;  /* 0x00000000b8a0783b */ /* 0x000fee0000000200 */
[C---:B------:R-:W-:Y:S08]  /*6090*/  HMMA.16816.F32.BF16 R148, R8.reuse, R156, R148 ;  /* 0x0000009c0894723c */ /* 0x040ff00000041894 */
        /* <DEDUP_REMOVED lines=8> */
[----:B------:R-:W2:Y:S03]  /*6120*/  LDSM.16.M88.4 R8, [R195+0xe000] ;  /* 0x00e00000c308783b */ /* 0x000ea60000000200 */
[C---:B---3--:R-:W-:Y:S08]  /*6130*/  HMMA.16816.F32.BF16 R12, R16.reuse, R4, R12 ;  /* 0x00000004100c723c */ /* 0x048ff0000004180c */
[C---:B------:R-:W-:Y:S01]  /*6140*/  HMMA.16816.F32.BF16 R24, R16.reuse, R6, R24 ;  /* 0x000000061018723c */ /* 0x040fe20000041818 */
[----:B------:R-:W3:Y:S07]  /*6150*/  LDSM.16.M88.4 R4, [R195+0xe800] ;  /* 0x00e80000c304783b */ /* 0x000eee0000000200 */
[C---:B-1----:R-:W-:Y:S08]  /*6160*/  HMMA.16816.F32.BF16 R148, R16.reuse, R20, R148 ;  /* 0x000000141094723c */ /* 0x042ff00000041894 */
[C---:B------:R-:W-:Y:S01]  /*6170*/  HMMA.16816.F32.BF16 R144, R16.reuse, R22, R144 ;  /* 0x000000161090723c */ /* 0x040fe20000041890 */
[----:B------:R-:W1:Y:S07]  /*6180*/  LDSM.16.M88.4 R20, [R188+0x2000] ;  /* 0x00200000bc14783b */ /* 0x000e6e0000000200 */
[----:B------:R-:W-:Y:S08]  /*6190*/  HMMA.16816.F32.BF16 R140, R16, R172, R140 ;  /* 0x000000ac108c723c */ /* 0x000ff0000004188c */
[----:B--2---:R-:W-:Y:S08]  /*61a0*/  HMMA.16816.F32.BF16 R12, R28, R8, R12 ;  /* 0x000000081c0c723c */ /* 0x004ff0000004180c */
[C---:B------:R-:W-:Y:S01]  /*61b0*/  HMMA.16816.F32.BF16 R136, R16.reuse, R174, R136 ;  /* 0x000000ae1088723c */ /* 0x040fe20000041888 */
[----:B------:R-:W-:Y:S07]  /*61c0*/  LDSM.16.M88.4 R172, [R188+0x3800] ;  /* 0x00380000bcac783b */ /* 0x000fee0000000200 */
[C---:B------:R-:W-:Y:S08]  /*61d0*/  HMMA.16816.F32.BF16 R32, R16.reuse, R160, R32 ;  /* 0x000000a01020723c */ /* 0x040ff00000041820 */
[----:B------:R-:W-:Y:S01]  /*61e0*/  HMMA.16816.F32.BF16 R164, R16, R162, R164 ;  /* 0x000000a210a4723c */ /* 0x000fe200000418a4 */
[----:B------:R-:W-:Y:S04]  /*61f0*/  LDSM.16.M88.4 R160, [R202+0x8000] ;  /* 0x00800000caa0783b */ /* 0x000fe80000000200 */
[----:B------:R-:W-:Y:S03]  /*6200*/  LDSM.16.M88.4 R16, [R188+0x2800] ;  /* 0x00280000bc10783b */ /* 0x000fe60000000200 */
[C---:B---3--:R-:W-:Y:S08]  /*6210*/  HMMA.16816.F32.BF16 R148, R28.reuse, R4, R148 ;  /* 0x000000041c94723c */ /* 0x048ff00000041894 */
[C---:B------:R-:W-:Y:S01]  /*6220*/  HMMA.16816.F32.BF16 R144, R28.reuse, R6, R144 ;  /* 0x000000061c90723c */ /* 0x040fe20000041890 */
[----:B------:R-:W2:Y:S07]  /*6230*/  LDSM.16.M88.4 R4, [R201+0x10000] ;  /* 0x01000000c904783b */ /* 0x000eae0000000200 */
[----:B------:R-:W-:Y:S01]  /*6240*/  HMMA.16816.F32.BF16 R24, R28, R10, R24 ;  /* 0x0000000a1c18723c */ /* 0x000fe20000041818 */
[----:B------:R-:W-:Y:S07]  /*6250*/  LDSM.16.M88.4 R8, [R188+0x3000] ;  /* 0x00300000bc08783b */ /* 0x000fee0000000200 */
[----:B-1----:R-:W-:Y:S08]  /*6260*/  HMMA.16816.F32.BF16 R12, R168, R20, R12 ;  /* 0x00000014a80c723c */ /* 0x002ff0000004180c */
[C---:B------:R-:W-:Y:S08]  /*6270*/  HMMA.16816.F32.BF16 R140, R28.reuse, R156, R140 ;  /* 0x0000009c1c8c723c */ /* 0x040ff0000004188c */
[C---:B------:R-:W-:Y:S01]  /*6280*/  HMMA.16816.F32.BF16 R136, R28.reuse, R158, R136 ;  /* 0x0000009e1c88723c */ /* 0x040fe20000041888 */
[----:B------:R-:W-:Y:S07]  /*6290*/  LDSM.16.M88.4 R156, [R201+0x10800] ;  /* 0x01080000c99c783b */ /* 0x000fee0000000200 */
[C---:B------:R-:W-:Y:S08]  /*62a0*/  HMMA.16816.F32.BF16 R32, R28.reuse, R152, R32 ;  /* 0x000000981c20723c */ /* 0x040ff00000041820 */
[----:B------:R-:W-:Y:S01]  /*62b0*/  HMMA.16816.F32.BF16 R164, R28, R154, R164 ;  /* 0x0000009a1ca4723c */ /* 0x000fe200000418a4 */
[----:B------:R-:W1:Y:S04]  /*62c0*/  LDSM.16.M88.4 R28, [R200+0x8000] ;  /* 0x00800000c81c783b */ /* 0x000e680000000200 */
[----:B------:R-:W-:Y:S03]  /*62d0*/  LDSM.16.M88.4 R152, [R201+0x11000] ;  /* 0x01100000c998783b */ /* 0x000fe60000000200 */
[----:B------:R-:W-:Y:S01]  /*62e0*/  HMMA.16816.F32.BF16 R24, R168, R22, R24 ;  /* 0x00000016a818723c */ /* 0x000fe20000041818 */
[----:B------:R-:W-:Y:S07]  /*62f0*/  LDSM.16.M88.4 R20, [R198+0x8000] ;  /* 0x00800000c614783b */ /* 0x000fee0000000200 */
[----:B--2---:R-:W-:Y:S08]  /*6300*/  HMMA.16816.F32.BF16 R12, R160, R4, R12 ;  /* 0x00000004a00c723c */ /* 0x004ff0000004180c */
[C---:B------:R-:W-:Y:S08]  /*6310*/  HMMA.16816.F32.BF16 R148, R168.reuse, R16, R148 ;  /* 0x00000010a894723c */ /* 0x040ff00000041894 */
[----:B------:R-:W-:Y:S01]  /*6320*/  HMMA.16816.F32.BF16 R144, R168, R18, R144 ;  /* 0x00000012a890723c */ /* 0x000fe20000041890 */
[----:B------:R-:W2:Y:S07]  /*6330*/  LDSM.16.M88.4 R16, [R195+0x10000] ;  /* 0x01000000c310783b */ /* 0x000eae0000000200 */
[----:B------:R-:W-:Y:S01]  /*6340*/  HMMA.16816.F32.BF16 R24, R160, R6, R24 ;  /* 0x00000006a018723c */ /* 0x000fe20000041818 */
[----:B------:R-:W-:Y:S07]  /*6350*/  LDSM.16.M88.4 R4, [R188+0x4000] ;  /* 0x00400000bc04783b */ /* 0x000fee0000000200 */
[----:B-1----:R-:W-:Y:S08]  /*6360*/  HMMA.16816.F32.BF16 R12, R28, R232, R12 ;  /* 0x000000e81c0c723c */ /* 0x002ff0000004180c */
[C---:B------:R-:W-:Y:S08]  /*6370*/  HMMA.16816.F32.BF16 R140, R168.reuse, R8, R140 ;  /* 0x00000008a88c723c */ /* 0x040ff0000004188c */
[C---:B------:R-:W-:Y:S01]  /*6380*/  HMMA.16816.F32.BF16 R136, R168.reuse, R10, R136 ;  /* 0x0000000aa888723c */ /* 0x040fe20000041888 */
[----:B------:R-:W1:Y:S07]  /*6390*/  LDSM.16.M88.4 R8, [R197+0x8000] ;  /* 0x00800000c508783b */ /* 0x000e6e0000000200 */
[C---:B------:R-:W-:Y:S08]  /*63a0*/  HMMA.16816.F32.BF16 R32, R168.reuse, R172, R32 ;  /* 0x000000aca820723c */ /* 0x040ff00000041820 */
[----:B------:R-:W-:Y:S01]  /*63b0*/  HMMA.16816.F32.BF16 R168, R168, R174, R164 ;  /* 0x000000aea8a8723c */ /* 0x000fe200000418a4 */
[----:B------:R-:W3:Y:S04]  /*63c0*/  LDSM.16.M88.4 R164, [R182] ;  /* 0x00000000b6a4783b */ /* 0x000ee80000000200 */
[----:B------:R-:W-:Y:S03]  /*63d0*/  LDSM.16.M88.4 R172, [R181] ;  /* 0x00000000b5ac783b */ /* 0x000fe60000000200 */
[----:B------:R-:W-:Y:S08]  /*63e0*/  HMMA.16816.F32.BF16 R24, R28, R234, R24 ;  /* 0x000000ea1c18723c */ /* 0x000ff00000041818 */
[----:B--2---:R-:W-:Y:S08]  /*63f0*/  HMMA.16816.F32.BF16 R12, R20, R16, R12 ;  /* 0x00000010140c723c */ /* 0x004ff0000004180c */
[C---:B------:R-:W-:Y:S08]  /*6400*/  HMMA.16816.F32.BF16 R148, R160.reuse, R156, R148 ;  /* 0x0000009ca094723c */ /* 0x040ff00000041894 */
[C---:B------:R-:W-:Y:S08]  /*6410*/  HMMA.16816.F32.BF16 R144, R160.reuse, R158, R144 ;  /* 0x0000009ea090723c */ /* 0x040ff00000041890 */
[----:B------:R-:W-:Y:S01]  /*6420*/  HMMA.16816.F32.BF16 R156, R160, R152, R140 ;  /* 0x00000098a09c723c */ /* 0x000fe2000004188c */
[----:B------:R-:W2:Y:S07]  /*6430*/  LDSM.16.M88.4 R140, [R195+0x10800] ;  /* 0x01080000c38c783b */ /* 0x000eae0000000200 */
[----:B------:R-:W-:Y:S01]  /*6440*/  HMMA.16816.F32.BF16 R24, R20, R18, R24 ;  /* 0x000000121418723c */ /* 0x000fe20000041818 */
[----:B------:R-:W4:Y:S07]  /*6450*/  LDSM.16.M88.4 R16, [R201+0x11800] ;  /* 0x01180000c910783b */ /* 0x000f2e0000000200 */
[----:B-1----:R-:W-:Y:S08]  /*6460*/  HMMA.16816.F32.BF16 R12, R8, R4, R12 ;  /* 0x00000004080c723c */ /* 0x002ff0000004180c */
[----:B---3--:R-:W-:Y:S08]  /*6470*/  HMMA.16816.F32.BF16 R148, R28, R164, R148 ;  /* 0x000000a41c94723c */ /* 0x008ff00000041894 */
[----:B------:R-:W-:Y:S01]  /*6480*/  HMMA.16816.F32.BF16 R152, R160, R154, R136 ;  /* 0x0000009aa098723c */ /* 0x000fe20000041888 */
[----:B------:R-:W1:Y:S07]  /*6490*/  LDSM.16.M88.4 R136, [R188+0x4800] ;  /* 0x00480000bc88783b */ /* 0x000e6e0000000200 */
[----:B------:R-:W-:Y:S01]  /*64a0*/  FMUL.FTZ R0, R12, c[0x0][0x2ec] ;  /* 0x0000bb000c007a20 */ /* 0x000fe20000410000 */
[----:B------:R-:W-:Y:S01]  /*64b0*/  HMMA.16816.F32.BF16 R24, R8, R6, R24 ;  /* 0x000000060818723c */ /* 0x000fe20000041818 */
[----:B------:R-:W-:Y:S01]  /*64c0*/  FMUL.FTZ R2, R13, c[0x0][0x2ec] ;  /* 0x0000bb000d027a20 */ /* 0x000fe20000410000 */
[----:B------:R-:W-:Y:S01]  /*64d0*/  LDSM.16.M88.4 R4, [R195+0x11000] ;  /* 0x01100000c304783b */ /* 0x000fe20000000200 */
[----:B------:R-:W-:-:S02]  /*64e0*/  FMUL.FTZ R134, R14, c[0x0][0x2ec] ;  /* 0x0000bb000e867a20 */ /* 0x000fc40000410000 */
[----:B------:R-:W-:Y:S01]  /*64f0*/  FMUL.FTZ R135, R15, c[0x0][0x2ec] ;  /* 0x0000bb000f877a20 */ /* 0x000fe20000410000 */
[----:B------:R-:W-:Y:S01]  /*6500*/  MUFU.TANH R0, R0 ;  /* 0x0000000000007308 */ /* 0x000fe20000002400 */
[----:B------:R-:W3:Y:S01]  /*6510*/  LDSM.16.M88.4 R12, [R180] ;  /* 0x00000000b40c783b */ /* 0x000ee20000000200 */
[----:B--2---:R-:W-:Y:S06]  /*6520*/  HMMA.16816.F32.BF16 R148, R20, R140, R148 ;  /* 0x0000008c1494723c */ /* 0x004fec0000041894 */
[----:B------:R-:W-:Y:S02]  /*6530*/  MUFU.TANH R2, R2 ;  /* 0x0000000200027308 */ /* 0x000fe40000002400 */
[----:B----4-:R-:W-:Y:S06]  /*6540*/  HMMA.16816.F32.BF16 R32, R160, R16, R32 ;  /* 0x00000010a020723c */ /* 0x010fec0000041820 */
[----:B------:R-:W2:Y:S02]  /*6550*/  MUFU.TANH R134, R134 ;  /* 0x0000008600867308 */ /* 0x000ea40000002400 */
[----:B------:R-:W-:Y:S01]  /*6560*/  HMMA.16816.F32.BF16 R144, R28, R166, R144 ;  /* 0x000000a61c90723c */ /* 0x000fe20000041890 */
[----:B------:R-:W-:-:S02]  /*6570*/  FMUL.FTZ R24, R24, c[0x0][0x2ec] ;  /* 0x0000bb0018187a20 */ /* 0x000fc40000410000 */
[----:B------:R-:W-:-:S03]  /*6580*/  FMUL.FTZ R141, R27, c[0x0][0x2ec] ;  /* 0x0000bb001b8d7a20 */ /* 0x000fc60000410000 */
[----:B------:R4:W-:Y:S02]  /*6590*/  MUFU.TANH R140, R24 ;  /* 0x00000018008c7308 */ /* 0x0009e40000002400 */
[----:B------:R-:W-:Y:S06]  /*65a0*/  HMMA.16816.F32.BF16 R156, R28, R172, R156 ;  /* 0x000000ac1c9c723c */ /* 0x000fec000004189c */
[----:B------:R-:W5:Y:S02]  /*65b0*/  MUFU.TANH R135, R135 ;  /* 0x0000008700877308 */ /* 0x000f640000002400 */
[----:B-1----:R-:W-:Y:S06]  /*65c0*/  HMMA.16816.F32.BF16 R148, R8, R136, R148 ;  /* 0x000000880894723c */ /* 0x002fec0000041894 */
[----:B------:R-:W-:Y:S01]  /*65d0*/  MUFU.TANH R141, R141 ;  /* 0x0000008d008d7308 */ /* 0x000fe20000002400 */
[----:B------:R-:W-:Y:S01]  /*65e0*/  FMUL.FTZ R136, R25, c[0x0][0x2ec] ;  /* 0x0000bb0019887a20 */ /* 0x000fe20000410000 */
[----:B------:R-:W-:Y:S01]  /*65f0*/  HMMA.16816.F32.BF16 R168, R160, R18, R168 ;  /* 0x00000012a0a8723c */ /* 0x000fe200000418a8 */
[----:B------:R-:W-:Y:S01]  /*6600*/  FMUL.FTZ R137, R26, c[0x0][0x2ec] ;  /* 0x0000bb001a897a20 */ /* 0x000fe20000410000 */
[----:B------:R-:W-:Y:S04]  /*6610*/  LDSM.16.M88.4 R16, [R188+0x5000] ;  /* 0x00500000bc10783b */ /* 0x000fe80000000200 */
[----:B----4-:R-:W1:Y:S01]  /*6620*/  LDSM.16.M88.4 R24, [R195+0x11800] ;  /* 0x01180000c318783b */ /* 0x010e620000000200 */
[----:B------:R-:W-:Y:S01]  /*6630*/  MUFU.TANH R136, R136 ;  /* 0x0000008800887308 */ /* 0x000fe20000002400 */
[C---:B------:R-:W-:Y:S07]  /*6640*/  HMMA.16816.F32.BF16 R152, R28.reuse, R174, R152 ;  /* 0x000000ae1c98723c */ /* 0x040fee0000041898 */
[----:B------:R-:W4:Y:S01]  /*6650*/  MUFU.TANH R137, R137 ;  /* 0x0000008900897308 */ /* 0x000f220000002400 */
[----:B---3--:R-:W-:Y:S07]  /*6660*/  HMMA.16816.F32.BF16 R32, R28, R12, R32 ;  /* 0x0000000c1c20723c */ /* 0x008fee0000041820 */
[----:B------:R-:W-:Y:S01]  /*6670*/  IMAD R13, R133, 0x40, R209 ;  /* 0x00000040850d7824 */ /* 0x000fe200078e02d1 */
[----:B------:R-:W-:Y:S01]  /*6680*/  HMMA.16816.F32.BF16 R144, R20, R142, R144 ;  /* 0x0000008e1490723c */ /* 0x000fe20000041890 */
[----:B------:R-:W-:-:S03]  /*6690*/  FMUL.FTZ R12, R150, c[0x0][0x2ec] ;  /* 0x0000bb00960c7a20 */ /* 0x000fc60000410000 */
[C---:B------:R-:W-:Y:S02]  /*66a0*/  ISETP.GE.AND P1, PT, R13.reuse, R218, PT ;  /* 0x000000da0d00720c */ /* 0x040fe40003f26270 */
[C---:B------:R-:W-:Y:S01]  /*66b0*/  ISETP.GE.AND P5, PT, R13.reuse, R216, PT ;  /* 0x000000d80d00720c */ /* 0x040fe20003fa6270 */
[----:B------:R-:W-:Y:S01]  /*66c0*/  MUFU.TANH R12, R12 ;  /* 0x0000000c000c7308 */ /* 0x000fe20000002400 */
[----:B------:R-:W-:Y:S01]  /*66d0*/  HMMA.16816.F32.BF16 R156, R20, R4, R156 ;  /* 0x00000004149c723c */ /* 0x000fe2000004189c */
[C---:B------:R-:W-:Y:S02]  /*66e0*/  ISETP.LT.OR P1, PT, R13.reuse, R219, P1 ;  /* 0x000000db0d00720c */ /* 0x040fe40000f21670 */
[----:B------:R-:W-:-:S04]  /*66f0*/  ISETP.LT.OR P5, PT, R13, R217, P5 ;  /* 0x000000d90d00720c */ /* 0x000fc80002fa1670 */
[----:B------:R-:W-:Y:S01]  /*6700*/  IADD3 R4, R13, 0x1, RZ ;  /* 0x000000010d047810 */ /* 0x000fe20007ffe0ff */
[----:B------:R-:W-:Y:S01]  /*6710*/  HMMA.16816.F32.BF16 R168, R28, R14, R168 ;  /* 0x0000000e1ca8723c */ /* 0x000fe200000418a8 */
[----:B--2---:R-:W-:Y:S02]  /*6720*/  FSEL R134, R134, -INF , !P5 ;  /* 0xff80000086867808 */ /* 0x004fe40006800000 */
[C---:B------:R-:W-:Y:S02]  /*6730*/  ISETP.GE.AND P6, PT, R4.reuse, R218, PT ;  /* 0x000000da0400720c */ /* 0x040fe40003fc6270 */
[C---:B------:R-:W-:Y:S02]  /*6740*/  ISETP.GE.AND P0, PT, R4.reuse, R216, PT ;  /* 0x000000d80400720c */ /* 0x040fe40003f06270 */
[C---:B------:R-:W-:Y:S01]  /*6750*/  ISETP.LT.OR P6, PT, R4.reuse, R219, P6 ;  /* 0x000000db0400720c */ /* 0x040fe200037c1670 */
[----:B------:R-:W-:Y:S01]  /*6760*/  HMMA.16816.F32.BF16 R152, R20, R6, R152 ;  /* 0x000000061498723c */ /* 0x000fe20000041898 */
[----:B------:R-:W-:Y:S01]  /*6770*/  ISETP.LT.OR P0, PT, R4, R217, P0 ;  /* 0x000000d90400720c */ /* 0x000fe20000701670 */
[----:B------:R-:W-:Y:S01]  /*6780*/  FMUL.FTZ R14, R151, c[0x0][0x2ec] ;  /* 0x0000bb00970e7a20 */ /* 0x000fe20000410000 */
[----:B------:R-:W2:Y:S01]  /*6790*/  LDSM.16.M88.4 R4, [R188+0x5800] ;  /* 0x00580000bc04783b */ /* 0x000ea20000000200 */
[----:B------:R-:W-:Y:S01]  /*67a0*/  FSEL R15, R2, -INF , !P6 ;  /* 0xff800000020f7808 */ /* 0x000fe20007000000 */
[----:B------:R-:W-:-:S04]  /*67b0*/  DEPBAR.LE SB0, 0x0 ;  /* 0x000080000000791a */ /* 0x000fc80000000000 */
[----:B------:R-:W-:Y:S01]  /*67c0*/  HMMA.16816.F32.BF16 R144, R8, R138, R144 ;  /* 0x0000008a0890723c */ /* 0x000fe20000041890 */
[----:B------:R-:W-:Y:S01]  /*67d0*/  MUFU.TANH R14, R14 ;  /* 0x0000000e000e7308 */ /* 0x000fe20000002400 */
[----:B------:R-:W-:-:S05]  /*67e0*/  IADD3 R2, R13, 0x10, RZ ;  /* 0x000000100d027810 */ /* 0x000fca0007ffe0ff */
[----:B------:R-:W-:Y:S01]  /*67f0*/  FMUL.FTZ R138, R148, c[0x0][0x2ec] ;  /* 0x0000bb00948a7a20 */ /* 0x000fe20000410000 */
[----:B-1----:R-:W-:Y:S01]  /*6800*/  HMMA.16816.F32.BF16 R32, R20, R24, R32 ;  /* 0x000000181420723c */ /* 0x002fe20000041820 */
[----:B------:R-:W-:-:S04]  /*6810*/  FMUL.FTZ R139, R149, c[0x0][0x2ec] ;  /* 0x0000bb00958b7a20 */ /* 0x000fc80000410000 */
[----:B------:R-:W1:Y:S03]  /*6820*/  MUFU.TANH R138, R138 ;  /* 0x0000008a008a7308 */ /* 0x000e660000002400 */
[----:B------:R-:W-:Y:S05]  /*6830*/  HMMA.16816.F32.BF16 R156, R8, R16, R156 ;  /* 0x00000010089c723c */ /* 0x000fea000004189c */
[----:B------:R-:W3:Y:S02]  /*6840*/  MUFU.TANH R139, R139 ;  /* 0x0000008b008b7308 */ /* 0x000ee40000002400 */
[----:B------:R-:W-:Y:S01]  /*6850*/  FSEL R17, R0, -INF , !P1 ;  /* 0xff80000000117808 */ /* 0x000fe20004800000 */
[----:B------:R-:W-:Y:S01]  /*6860*/  HMMA.16816.F32.BF16 R168, R20, R26, R168 ;  /* 0x0000001a14a8723c */ /* 0x000fe200000418a8 */
[----:B-----5:R-:W-:Y:S01]  /*6870*/  FSEL R0, R135, -INF , !P0 ;  /* 0xff80000087007808 */ /* 0x020fe20004000000 */
[----:B------:R-:W-:-:S02]  /*6880*/  FMUL.FTZ R28, R144, c[0x0][0x2ec] ;  /* 0x0000bb00901c7a20 */ /* 0x000fc40000410000 */
[----:B------:R-:W-:Y:S02]  /*6890*/  FMUL.FTZ R16, R145, c[0x0][0x2ec] ;  /* 0x0000bb0091107a20 */ /* 0x000fe40000410000 */
[----:B------:R-:W-:Y:S01]  /*68a0*/  FMUL.FTZ R31, R146, c[0x0][0x2ec] ;  /* 0x0000bb00921f7a20 */ /* 0x000fe20000410000 */
[----:B------:R-:W-:Y:S01]  /*68b0*/  IADD3 R20, R13, 0x11, RZ ;  /* 0x000000110d147810 */ /* 0x000fe20007ffe0ff */
[C---:B------:R-:W-:Y:S01]  /*68c0*/  HMMA.16816.F32.BF16 R152, R8.reuse, R18, R152 ;  /* 0x000000120898723c */ /* 0x040fe20000041898 */
[----:B------:R-:W-:Y:S01]  /*68d0*/  FMUL.FTZ R142, R147, c[0x0][0x2ec] ;  /* 0x0000bb00938e7a20 */ /* 0x000fe20000410000 */
[----:B------:R-:W5:Y:S05]  /*68e0*/  MUFU.TANH R28, R28 ;  /* 0x0000001c001c7308 */ /* 0x000f6a0000002400 */
[C---:B------:R-:W-:Y:S01]  /*68f0*/  IADD3 R19, R13.reuse, 0x8, RZ ;  /* 0x000000080d137810 */ /* 0x040fe20007ffe0ff */
[C---:B--2---:R-:W-:Y:S01]  /*6900*/  HMMA.16816.F32.BF16 R32, R8.reuse, R4, R32 ;  /* 0x000000040820723c */ /* 0x044fe20000041820 */
[----:B------:R-:W-:Y:S01]  /*6910*/  IADD3 R18, R13, 0x9, RZ ;  /* 0x000000090d127810 */ /* 0x000fe20007ffe0ff */
[----:B------:R-:W-:Y:S01]  /*6920*/  MUFU.TANH R16, R16 ;  /* 0x0000001000107308 */ /* 0x000fe20000002400 */
[C---:B------:R-:W-:Y:S01]  /*6930*/  ISETP.GE.AND P1, PT, R19.reuse, R218, PT ;  /* 0x000000da1300720c */ /* 0x040fe20003f26270 */
[----:B------:R-:W-:Y:S01]  /*6940*/  FMUL.FTZ R156, R156, c[0x0][0x2ec] ;  /* 0x0000bb009c9c7a20 */ /* 0x000fe20000410000 */
[----:B------:R-:W-:Y:S01]  /*6950*/  ISETP.GE.AND P5, PT, R19, R216, PT ;  /* 0x000000d81300720c */ /* 0x000fe20003fa6270 */
[----:B------:R-:W-:Y:S01]  /*6960*/  FMUL.FTZ R157, R157, c[0x0][0x2ec] ;  /* 0x0000bb009d9d7a20 */ /* 0x000fe20000410000 */
[----:B------:R-:W-:Y:S01]  /*6970*/  ISETP.GE.AND P6, PT, R18, R218, PT ;  /* 0x000000da1200720c */ /* 0x000fe20003fc6270 */
[----:B------:R-:W-:Y:S01]  /*6980*/  FMUL.FTZ R158, R158, c[0x0][0x2ec] ;  /* 0x0000bb009e9e7a20 */ /* 0x000fe20000410000 */
[C---:B------:R-:W-:Y:S01]  /*6990*/  ISETP.GE.AND P0, PT, R18.reuse, R216, PT ;  /* 0x000000d81200720c */ /* 0x040fe20003f06270 */
[----:B------:R-:W2:Y:S01]  /*69a0*/  MUFU.TANH R31, R31 ;  /* 0x0000001f001f7308 */ /* 0x000ea20000002400 */
[----:B------:R-:W-:Y:S01]  /*69b0*/  ISETP.LT.OR P1, PT, R19, R219, P1 ;  /* 0x000000db1300720c */ /* 0x000fe20000f21670 */
[----:B------:R-:W-:Y:S01]  /*69c0*/  FMUL.FTZ R159, R159, c[0x0][0x2ec] ;  /* 0x0000bb009f9f7a20 */ /* 0x000fe20000410000 */
[----:B------:R-:W-:Y:S01]  /*69d0*/  ISETP.LT.OR P5, PT, R19, R217, P5 ;  /* 0x000000d91300720c */ /* 0x000fe20002fa1670 */
[----:B------:R-:W-:Y:S01]  /*69e0*/  HMMA.16816.F32.BF16 R168, R8, R6, R168 ;  /* 0x0000000608a8723c */ /* 0x000fe200000418a8 */
[C---:B------:R-:W-:Y:S01]  /*69f0*/  ISETP.LT.OR P6, PT, R18.reuse, R219, P6 ;  /* 0x000000db1200720c */ /* 0x040fe200037c1670 */
[----:B------:R-:W-:Y:S01]  /*6a00*/  FMUL.FTZ R164, R155, c[0x0][0x2ec] ;  /* 0x0000bb009ba47a20 */ /* 0x000fe20000410000 */
[----:B------:R-:W-:Y:S01]  /*6a10*/  ISETP.LT.OR P0, PT, R18, R217, P0 ;  /* 0x000000d91200720c */ /* 0x000fe20000701670 */
[----:B------:R-:W1:Y:S01]  /*6a20*/  MUFU.TANH R142, R142 ;  /* 0x0000008e008e7308 */ /* 0x000e620000002400 */
[----:B------:R-:W-:Y:S01]  /*6a30*/  FSEL R29, R140, -INF , !P1 ;  /* 0xff8000008c1d7808 */ /* 0x000fe20004800000 */
[----:B------:R-:W-:Y:S01]  /*6a40*/  FMUL.FTZ R152, R152, c[0x0][0x2ec] ;  /* 0x0000bb0098987a20 */ /* 0x000fe20000410000 */
[----:B----4-:R-:W-:Y:S01]  /*6a50*/  FSEL R18, R137, -INF , !P5 ;  /* 0xff80000089127808 */ /* 0x010fe20006800000 */
[----:B------:R-:W-:Y:S01]  /*6a60*/  FMUL.FTZ R153, R153, c[0x0][0x2ec] ;  /* 0x0000bb0099997a20 */ /* 0x000fe20000410000 */
[----:B------:R-:W-:Y:S01]  /*6a70*/  FSEL R19, R136, -INF , !P6 ;  /* 0xff80000088137808 */ /* 0x000fe20007000000 */
[----:B------:R-:W-:Y:S01]  /*6a80*/  FMUL.FTZ R32, R32, c[0x0][0x2ec] ;  /* 0x0000bb0020207a20 */ /* 0x000fe20000410000 */
[----:B------:R-:W-:Y:S01]  /*6a90*/  FSEL R30, R141, -INF , !P0 ;  /* 0xff8000008d1e7808 */ /* 0x000fe20004000000 */
[----:B------:R-:W4:Y:S01]  /*6aa0*/  MUFU.TANH R167, R156 ;  /* 0x0000009c00a77308 */ /* 0x000f220000002400 */
[----:B------:R-:W-:Y:S01]  /*6ab0*/  ISETP.GE.AND P1, PT, R2, R218, PT ;  /* 0x000000da0200720c */ /* 0x000fe20003f26270 */
[----:B------:R-:W-:Y:S01]  /*6ac0*/  FMUL.FTZ R154, R154, c[0x0][0x2ec] ;  /* 0x0000bb009a9a7a20 */ /* 0x000fe20000410000 */
[----:B------:R-:W-:Y:S01]  /*6ad0*/  ISETP.GE.AND P5, PT, R2, R216, PT ;  /* 0x000000d80200720c */ /* 0x000fe20003fa6270 */
[----:B------:R-:W-:Y:S01]  /*6ae0*/  FMUL.FTZ R33, R33, c[0x0][0x2ec] ;  /* 0x0000bb0021217a20 */ /* 0x000fe20000410000 */
[----:B------:R-:W-:Y:S01]  /*6af0*/  ISETP.GE.AND P6, PT, R20, R218, PT ;  /* 0x000000da1400720c */ /* 0x000fe20003fc6270 */
[----:B------:R-:W-:Y:S01]  /*6b00*/  FMUL.FTZ R34, R34, c[0x0][0x2ec] ;  /* 0x0000bb0022227a20 */ /* 0x000fe20000410000 */
[----:B------:R-:W-:Y:S01]  /*6b10*/  ISETP.GE.AND P0, PT, R20, R216, PT ;  /* 0x000000d81400720c */ /* 0x000fe20003f06270 */
[----:B------:R-:W-:Y:S01]  /*6b20*/  MUFU.TANH R173, R157 ;  /* 0x0000009d00ad7308 */ /* 0x000fe20000002400 */
[C---:B------:R-:W-:Y:S01]  /*6b30*/  ISETP.LT.OR P1, PT, R2.reuse, R219, P1 ;  /* 0x000000db0200720c */ /* 0x040fe20000f21670 */
[----:B------:R-:W-:Y:S01]  /*6b40*/  FMUL.FTZ R35, R35, c[0x0][0x2ec] ;  /* 0x0000bb0023237a20 */ /* 0x000fe20000410000 */
[----:B------:R-:W-:Y:S01]  /*6b50*/  ISETP.LT.OR P5, PT, R2, R217, P5 ;  /* 0x000000d90200720c */ /* 0x000fe20002fa1670 */
[----:B------:R-:W-:Y:S01]  /*6b60*/  FMUL.FTZ R143, R168, c[0x0][0x2ec] ;  /* 0x0000bb00a88f7a20 */ /* 0x000fe20000410000 */
[C---:B------:R-:W-:Y:S01]  /*6b70*/  ISETP.LT.OR P6, PT, R20.reuse, R219, P6 ;  /* 0x000000db1400720c */ /* 0x040fe200037c1670 */
[----:B------:R-:W-:Y:S01]  /*6b80*/  FMUL.FTZ R141, R169, c[0x0][0x2ec] ;  /* 0x0000bb00a98d7a20 */ /* 0x000fe20000410000 */
[----:B------:R-:W-:Y:S01]  /*6b90*/  ISETP.LT.OR P0, PT, R20, R217, P0 ;  /* 0x000000d91400720c */ /* 0x000fe20000701670 */
[----:B------:R-:W2:Y:S01]  /*6ba0*/  MUFU.TANH R174, R158 ;  /* 0x0000009e00ae7308 */ /* 0x000ea20000002400 */
[C---:B------:R-:W-:Y:S01]  /*6bb0*/  IADD3 R4, R13.reuse, 0x18, RZ ;  /* 0x000000180d047810 */ /* 0x040fe20007ffe0ff */
[----:B------:R-:W-:Y:S01]  /*6bc0*/  FMUL.FTZ R140, R170, c[0x0][0x2ec] ;  /* 0x0000bb00aa8c7a20 */ /* 0x000fe20000410000 */
[----:B------:R-:W-:Y:S01]  /*6bd0*/  IADD3 R2, R13, 0x19, RZ ;  /* 0x000000190d027810 */ /* 0x000fe20007ffe0ff */
[----:B------:R-:W-:Y:S01]  /*6be0*/  FMUL.FTZ R150, R171, c[0x0][0x2ec] ;  /* 0x0000bb00ab967a20 */ /* 0x000fe20000410000 */
[----:B-1----:R-:W-:-:S02]  /*6bf0*/  FSEL R27, R138, -INF , !P1 ;  /* 0xff8000008a1b7808 */ /* 0x002fc40004800000 */
[----:B------:R-:W-:Y:S01]  /*6c00*/  FSEL R26, R12, -INF , !P5 ;  /* 0xff8000000c1a7808 */ /* 0x000fe20006800000 */
[----:B------:R-:W1:Y:S01]  /*6c10*/  MUFU.TANH R172, R159 ;  /* 0x0000009f00ac7308 */ /* 0x000e620000002400 */
[----:B---3--:R-:W-:Y:S02]  /*6c20*/  FSEL R25, R139, -INF , !P6 ;  /* 0xff8000008b197808 */ /* 0x008fe40007000000 */
[----:B------:R-:W-:Y:S02]  /*6c30*/  FSEL R24, R14, -INF , !P0 ;  /* 0xff8000000e187808 */ /* 0x000fe40004000000 */
[C---:B------:R-:W-:Y:S02]  /*6c40*/  ISETP.GE.AND P1, PT, R4.reuse, R218, PT ;  /* 0x000000da0400720c */ /* 0x040fe40003f26270 */
[----:B------:R-:W-:Y:S01]  /*6c50*/  ISETP.GE.AND P5, PT, R4, R216, PT ;  /* 0x000000d80400720c */ /* 0x000fe20003fa6270 */
[----:B------:R-:W3:Y:S01]  /*6c60*/  MUFU.TANH R165, R152 ;  /* 0x0000009800a57308 */ /* 0x000ee20000002400 */
[----:B------:R-:W-:-:S02]  /*6c70*/  ISETP.GE.AND P6, PT, R2, R218, PT ;  /* 0x000000da0200720c */ /* 0x000fc40003fc6270 */
[----:B------:R-:W-:Y:S02]  /*6c80*/  ISETP.GE.AND P0, PT, R2, R216, PT ;  /* 0x000000d80200720c */ /* 0x000fe40003f06270 */
[C---:B------:R-:W-:Y:S02]  /*6c90*/  ISETP.LT.OR P1, PT, R4.reuse, R219, P1 ;  /* 0x000000db0400720c */ /* 0x040fe40000f21670 */
[----:B------:R-:W-:Y:S01]  /*6ca0*/  ISETP.LT.OR P5, PT, R4, R217, P5 ;  /* 0x000000d90400720c */ /* 0x000fe20002fa1670 */
[----:B------:R-:W1:Y:S01]  /*6cb0*/  MUFU.TANH R163, R153 ;  /* 0x0000009900a37308 */ /* 0x000e620000002400 */
[C---:B------:R-:W-:Y:S02]  /*6cc0*/  ISETP.LT.OR P6, PT, R2.reuse, R219, P6 ;  /* 0x000000db0200720c */ /* 0x040fe400037c1670 */
[----:B------:R-:W-:Y:S02]  /*6cd0*/  ISETP.LT.OR P0, PT, R2, R217, P0 ;  /* 0x000000d90200720c */ /* 0x000fe40000701670 */
[----:B------:R-:W-:-:S02]  /*6ce0*/  IADD3 R2, R13, 0x20, RZ ;  /* 0x000000200d027810 */ /* 0x000fc40007ffe0ff */
[----:B------:R-:W-:Y:S01]  /*6cf0*/  IADD3 R4, R13, 0x21, RZ ;  /* 0x000000210d047810 */ /* 0x000fe20007ffe0ff */
[----:B------:R-:W1:Y:S01]  /*6d00*/  MUFU.TANH R164, R164 ;  /* 0x000000a400a47308 */ /* 0x000e620000002400 */
[----:B-----5:R-:W-:Y:S02]  /*6d10*/  FSEL R23, R28, -INF , !P1 ;  /* 0xff8000001c177808 */ /* 0x020fe40004800000 */
[----:B--2---:R-:W-:Y:S02]  /*6d20*/  FSEL R22, R31, -INF , !P5 ;  /* 0xff8000001f167808 */ /* 0x004fe40006800000 */
[----:B------:R-:W-:Y:S02]  /*6d30*/  FSEL R21, R16, -INF , !P6 ;  /* 0xff80000010157808 */ /* 0x000fe40007000000 */
[----:B------:R-:W-:Y:S01]  /*6d40*/  FSEL R20, R142, -INF , !P0 ;  /* 0xff8000008e147808 */ /* 0x000fe20004000000 */
[----:B------:R-:W2:Y:S01]  /*6d50*/  MUFU.TANH R155, R32 ;  /* 0x00000020009b7308 */ /* 0x000ea20000002400 */
[----:B------:R-:W-:-:S02]  /*6d60*/  ISETP.GE.AND P1, PT, R2, R218, PT ;  /* 0x000000da0200720c */ /* 0x000fc40003f26270 */
[----:B------:R-:W-:Y:S02]  /*6d70*/  ISETP.GE.AND P5, PT, R2, R216, PT ;  /* 0x000000d80200720c */ /* 0x000fe40003fa6270 */
[C---:B------:R-:W-:Y:S02]  /*6d80*/  ISETP.GE.AND P6, PT, R4.reuse, R218, PT ;  /* 0x000000da0400720c */ /* 0x040fe40003fc6270 */
[----:B------:R-:W-:Y:S01]  /*6d90*/  ISETP.GE.AND P0, PT, R4, R216, PT ;  /* 0x000000d80400720c */ /* 0x000fe20003f06270 */
[----:B------:R-:W5:Y:S01]  /*6da0*/  MUFU.TANH R166, R154 ;  /* 0x0000009a00a67308 */ /* 0x000f620000002400 */
[C---:B------:R-:W-:Y:S02]  /*6db0*/  ISETP.LT.OR P1, PT, R2.reuse, R219, P1 ;  /* 0x000000db0200720c */ /* 0x040fe40000f21670 */
[----:B------:R-:W-:Y:S02]  /*6dc0*/  ISETP.LT.OR P5, PT, R2, R217, P5 ;  /* 0x000000d90200720c */ /* 0x000fe40002fa1670 */
[----:B------:R-:W-:-:S02]  /*6dd0*/  ISETP.LT.OR P6, PT, R4, R219, P6 ;  /* 0x000000db0400720c */ /* 0x000fc400037c1670 */
[----:B------:R-:W-:Y:S01]  /*6de0*/  ISETP.LT.OR P0, PT, R4, R217, P0 ;  /* 0x000000d90400720c */ /* 0x000fe20000701670 */
[----:B------:R-:W2:Y:S01]  /*6df0*/  MUFU.TANH R143, R143 ;  /* 0x0000008f008f7308 */ /* 0x000ea20000002400 */
[C---:B------:R-:W-:Y:S02]  /*6e00*/  IADD3 R4, R13.reuse, 0x28, RZ ;  /* 0x000000280d047810 */ /* 0x040fe40007ffe0ff */
[----:B------:R-:W-:Y:S02]  /*6e10*/  IADD3 R2, R13, 0x29, RZ ;  /* 0x000000290d027810 */ /* 0x000fe40007ffe0ff */
[----:B----4-:R-:W-:Y:S02]  /*6e20*/  FSEL R167, R167, -INF , !P1 ;  /* 0xff800000a7a77808 */ /* 0x010fe40004800000 */
[----:B------:R-:W-:Y:S01]  /*6e30*/  FSEL R174, R174, -INF , !P5 ;  /* 0xff800000aeae7808 */ /* 0x000fe20006800000 */
[----:B------:R-:W-:Y:S01]  /*6e40*/  MUFU.TANH R153, R33 ;  /* 0x0000002100997308 */ /* 0x000fe20000002400 */
[----:B------:R-:W-:-:S02]  /*6e50*/  FSEL R173, R173, -INF , !P6 ;  /* 0xff800000adad7808 */ /* 0x000fc40007000000 */
[----:B-1----:R-:W-:Y:S02]  /*6e60*/  FSEL R172, R172, -INF , !P0 ;  /* 0xff800000acac7808 */ /* 0x002fe40004000000 */
[C---:B------:R-:W-:Y:S02]  /*6e70*/  ISETP.GE.AND P1, PT, R4.reuse, R218, PT ;  /* 0x000000da0400720c */ /* 0x040fe40003f26270 */
[----:B------:R-:W-:Y:S01]  /*6e80*/  ISETP.GE.AND P5, PT, R4, R216, PT ;  /* 0x000000d80400720c */ /* 0x000fe20003fa6270 */
[----:B------:R-:W1:Y:S01]  /*6e90*/  MUFU.TANH R152, R34 ;  /* 0x0000002200987308 */ /* 0x000e620000002400 */
[C---:B------:R-:W-:Y:S02]  /*6ea0*/  ISETP.GE.AND P6, PT, R2.reuse, R218, PT ;  /* 0x000000da0200720c */ /* 0x040fe40003fc6270 */
[----:B------:R-:W-:Y:S02]  /*6eb0*/  ISETP.GE.AND P0, PT, R2, R216, PT ;  /* 0x000000d80200720c */ /* 0x000fe40003f06270 */
[----:B------:R-:W-:-:S02]  /*6ec0*/  ISETP.LT.OR P1, PT, R4, R219, P1 ;  /* 0x000000db0400720c */ /* 0x000fc40000f21670 */
[----:B------:R-:W-:Y:S01]  /*6ed0*/  ISETP.LT.OR P5, PT, R4, R217, P5 ;  /* 0x000000d90400720c */ /* 0x000fe20002fa1670 */
[----:B------:R-:W4:Y:S01]  /*6ee0*/  MUFU.TANH R142, R35 ;  /* 0x00000023008e7308 */ /* 0x000f220000002400 */
[C---:B------:R-:W-:Y:S02]  /*6ef0*/  ISETP.LT.OR P6, PT, R2.reuse, R219, P6 ;  /* 0x000000db0200720c */ /* 0x040fe400037c1670 */
[----:B------:R-:W-:Y:S02]  /*6f00*/  ISETP.LT.OR P0, PT, R2, R217, P0 ;  /* 0x000000d90200720c */ /* 0x000fe40000701670 */
[C---:B------:R-:W-:Y:S02]  /*6f10*/  IADD3 R4, R13.reuse, 0x30, RZ ;  /* 0x000000300d047810 */ /* 0x040fe40007ffe0ff */
[----:B------:R-:W-:Y:S01]  /*6f20*/  IADD3 R2, R13, 0x31, RZ ;  /* 0x000000310d027810 */ /* 0x000fe20007ffe0ff */
[----:B------:R-:W-:Y:S01]  /*6f30*/  MUFU.TANH R141, R141 ;  /* 0x0000008d008d7308 */ /* 0x000fe20000002400 */
[----:B---3--:R-:W-:-:S02]  /*6f40*/  FSEL R165, R165, -INF , !P1 ;  /* 0xff800000a5a57808 */ /* 0x008fc40004800000 */
[----:B------:R-:W-:Y:S02]  /*6f50*/  FSEL R163, R163, -INF , !P6 ;  /* 0xff800000a3a37808 */ /* 0x000fe40007000000 */
[----:B------:R-:W-:Y:S01]  /*6f60*/  FSEL R164, R164, -INF , !P0 ;  /* 0xff800000a4a47808 */ /* 0x000fe20004000000 */
[----:B------:R-:W-:Y:S01]  /*6f70*/  BAR.SYNC.DEFER_BLOCKING 0x0 ;  /* 0x0000000000007b1d */ /* 0x000fe20000010000 */
[-C--:B------:R-:W-:Y:S02]  /*6f80*/  ISETP.GE.AND P1, PT, R4, R218.reuse, PT ;  /* 0x000000da0400720c */ /* 0x080fe40003f26270 */
[C---:B------:R-:W-:Y:S02]  /*6f90*/  ISETP.GE.AND P6, PT, R2.reuse, R218, PT ;  /* 0x000000da0200720c */ /* 0x040fe40003fc6270 */
[----:B------:R-:W-:Y:S01]  /*6fa0*/  ISETP.GE.AND P0, PT, R2, R216, PT ;  /* 0x000000d80200720c */ /* 0x000fe20003f06270 */
[----:B------:R-:W3:Y:S01]  /*6fb0*/  MUFU.TANH R140, R140 ;  /* 0x0000008c008c7308 */ /* 0x000ee20000002400 */
[----:B------:R-:W-:-:S02]  /*6fc0*/  ISETP.LT.OR P1, PT, R4, R219, P1 ;  /* 0x000000db0400720c */ /* 0x000fc40000f21670 */
[C---:B------:R-:W-:Y:S02]  /*6fd0*/  ISETP.LT.OR P6, PT, R2.reuse, R219, P6 ;  /* 0x000000db0200720c */ /* 0x040fe400037c1670 */
[----:B------:R-:W-:Y:S02]  /*6fe0*/  ISETP.LT.OR P0, PT, R2, R217, P0 ;  /* 0x000000d90200720c */ /* 0x000fe40000701670 */
[----:B------:R-:W-:Y:S01]  /*6ff0*/  IADD3 R2, R13, 0x38, RZ ;  /* 0x000000380d027810 */ /* 0x000fe20007ffe0ff */
[----:B------:R-:W1:Y:S01]  /*7000*/  MUFU.TANH R150, R150 ;  /* 0x0000009600967308 */ /* 0x000e620000002400 */
[----:B--2---:R-:W-:Y:S02]  /*7010*/  FSEL R155, R155, -INF , !P1 ;  /* 0xff8000009b9b7808 */ /* 0x004fe40004800000 */
[----:B------:R-:W-:Y:S02]  /*7020*/  ISETP.GE.AND P1, PT, R2, R218, PT ;  /* 0x000000da0200720c */ /* 0x000fe40003f26270 */
[----:B-----5:R-:W-:-:S02]  /*7030*/  FSEL R166, R166, -INF , !P5 ;  /* 0xff800000a6a67808 */ /* 0x020fc40006800000 */
[----:B------:R-:W-:Y:S02]  /*7040*/  ISETP.LT.OR P1, PT, R2, R219, P1 ;  /* 0x000000db0200720c */ /* 0x000fe40000f21670 */
[C---:B------:R-:W-:Y:S02]  /*7050*/  ISETP.GE.AND P5, PT, R4.reuse, R216, PT ;  /* 0x000000d80400720c */ /* 0x040fe40003fa6270 */
[----:B------:R-:W-:Y:S02]  /*7060*/  FSEL R143, R143, -INF , !P1 ;  /* 0xff8000008f8f7808 */ /* 0x000fe40004800000 */
[----:B------:R-:W-:Y:S02]  /*7070*/  ISETP.GT.AND P1, PT, R133, R206, PT ;  /* 0x000000ce8500720c */ /* 0x000fe40003f24270 */
[----:B------:R-:W-:Y:S02]  /*7080*/  ISETP.LT.OR P5, PT, R4, R217, P5 ;  /* 0x000000d90400720c */ /* 0x000fe40002fa1670 */
[----:B------:R-:W-:-:S02]  /*7090*/  IADD3 R13, R13, 0x39, RZ ;  /* 0x000000390d0d7810 */ /* 0x000fc40007ffe0ff */
[----:B-1----:R-:W-:Y:S02]  /*70a0*/  FSEL R152, R152, -INF , !P5 ;  /* 0xff80000098987808 */ /* 0x002fe40006800000 */
[----:B------:R-:W-:Y:S02]  /*70b0*/  FSEL R153, R153, -INF , !P6 ;  /* 0xff80000099997808 */ /* 0x000fe40007000000 */
[----:B----4-:R-:W-:Y:S02]  /*70c0*/  FSEL R142, R142, -INF , !P0 ;  /* 0xff8000008e8e7808 */ /* 0x010fe40004000000 */
[----:B------:R-:W-:Y:S02]  /*70d0*/  ISETP.GE.AND P5, PT, R2, R216, PT ;  /* 0x000000d80200720c */ /* 0x000fe40003fa6270 */
[C---:B------:R-:W-:Y:S02]  /*70e0*/  ISETP.GE.AND P6, PT, R13.reuse, R218, PT ;  /* 0x000000da0d00720c */ /* 0x040fe40003fc6270 */
[----:B------:R-:W-:-:S02]  /*70f0*/  ISETP.GE.AND P0, PT, R13, R216, PT ;  /* 0x000000d80d00720c */ /* 0x000fc40003f06270 */
[----:B------:R-:W-:Y:S02]  /*7100*/  ISETP.LT.OR P5, PT, R2, R217, P5 ;  /* 0x000000d90200720c */ /* 0x000fe40002fa1670 */
[C---:B------:R-:W-:Y:S02]  /*7110*/  ISETP.LT.OR P6, PT, R13.reuse, R219, P6 ;  /* 0x000000db0d00720c */ /* 0x040fe400037c1670 */
[----:B------:R-:W-:Y:S02]  /*7120*/  ISETP.LT.OR P0, PT, R13, R217, P0 ;  /* 0x000000d90d00720c */ /* 0x000fe40000701670 */
[----:B---3--:R-:W-:Y:S02]  /*7130*/  FSEL R140, R140, -INF , !P5 ;  /* 0xff8000008c8c7808 */ /* 0x008fe40006800000 */
        /* <DEDUP_REMOVED lines=57> */
.L_x_381:
[----:B------:R-:W-:Y:S05]  /*74d0*/  BSYNC B0 ;  /* 0x0000000000007941 */ /* 0x000fea0003800000 */
.L_x_380:
[----:B------:R-:W0:Y:S02]  /*74e0*/  LDGDEPBAR ;  /* 0x00000000000079af */ /* 0x000e240000000000 */
.L_x_379:
        /* <DEDUP_REMOVED lines=35> */
[----:B------:R-:W-:Y:S01]  /*7720*/  MOV R231, R133 ;  /* 0x0000008500e77202 */ /* 0x000fe20000000f00 */
[----:B------:R-:W1:Y:S04]  /*7730*/  SHFL.BFLY PT, R7, R6, 0x2, 0x1f ;  /* 0x0c401f0006077f89 */ /* 0x000e6800000e0000 */
[----:B------:R-:W2:Y:S01]  /*7740*/  SHFL.BFLY PT, R5, R4, 0x2, 0x1f ;  /* 0x0c401f0004057f89 */ /* 0x000ea200000e0000 */
[----:B-1----:R-:W-:-:S02]  /*7750*/  FMNMX.FTZ R7, R6, R7, !PT ;  /* 0x0000000706077209 */ /* 0x002fc40007810000 */
[----:B--2---:R-:W-:-:S03]  /*7760*/  FMNMX.FTZ R5, R4, R5, !PT ;  /* 0x0000000504057209 */ /* 0x004fc60007810000 */
[----:B------:R-:W1:Y:S04]  /*7770*/  SHFL.BFLY PT, R222, R7, 0x1, 0x1f ;  /* 0x0c201f0007de7f89 */ /* 0x000e6800000e0000 */
[----:B------:R-:W2:Y:S01]  /*7780*/  SHFL.BFLY PT, R2, R5, 0x1, 0x1f ;  /* 0x0c201f0005027f89 */ /* 0x000ea200000e0000 */
[----:B-1----:R-:W-:-:S04]  /*7790*/  FMNMX.FTZ R222, R7, R222, !PT ;  /* 0x000000de07de7209 */ /* 0x002fc80007810000 */
[C---:B------:R-:W-:Y:S01]  /*77a0*/  FSETP.NEU.FTZ.AND P5, PT, R222.reuse, -INF , PT ;  /* 0xff800000de00780b */ /* 0x040fe20003fbd000 */
[C---:B------:R-:W-:Y:S01]  /*77b0*/  FMUL.FTZ R154, R222.reuse, c[0x0][0x23c] ;  /* 0x00008f00de9a7a20 */ /* 0x040fe20000410000 */
[----:B--2---:R-:W-:Y:S02]  /*77c0*/  FMNMX.FTZ R2, R5, R2, !PT ;  /* 0x0000000205027209 */ /* 0x004fe40007810000 */
[----:B------:R-:W-:Y:S02]  /*77d0*/  FSEL R5, R222, RZ, P5 ;  /* 0x000000ffde057208 */ /* 0x000fe40002800000 */
[----:B------:R-:W-:Y:S01]  /*77e0*/  FSEL R154, R154, RZ, P5 ;  /* 0x000000ff9a9a7208 */ /* 0x000fe20002800000 */
[C---:B------:R-:W-:Y:S01]  /*77f0*/  FMUL.FTZ R151, R2.reuse, c[0x0][0x23c] ;  /* 0x00008f0002977a20 */ /* 0x040fe20000410000 */
[----:B------:R-:W-:Y:S01]  /*7800*/  FSETP.NEU.FTZ.AND P0, PT, R2, -INF , PT ;  /* 0xff8000000200780b */ /* 0x000fe20003f1d000 */
[----:B------:R-:W-:Y:S02]  /*7810*/  FADD.FTZ R4, R132, -R5 ;  /* 0x8000000584047221 */ /* 0x000fe40000010000 */
[--C-:B------:R-:W-:Y:S01]  /*7820*/  FFMA.FTZ R146, R15, c[0x0][0x23c], -R154.reuse ;  /* 0x00008f000f927a23 */ /* 0x100fe2000001089a */
[----:B------:R-:W-:Y:S01]  /*7830*/  FSEL R6, R2, RZ, P0 ;  /* 0x000000ff02067208 */ /* 0x000fe20000000000 */
[----:B------:R-:W1:Y:S01]  /*7840*/  LDSM.16.MT88.4 R12, [R194+0x12000] ;  /* 0x01200000c20c783b */ /* 0x000e620000004200 */
[----:B------:R-:W-:Y:S01]  /*7850*/  FSEL R151, R151, RZ, P0 ;  /* 0x000000ff97977208 */ /* 0x000fe20000000000 */
[----:B------:R-:W-:-:S02]  /*7860*/  FFMA.FTZ R147, R17, c[0x0][0x23c], -R154 ;  /* 0x00008f0011937a23 */ /* 0x000fc4000001089a */
[----:B------:R-:W-:Y:S01]  /*7870*/  FADD.FTZ R6, R3, -R6 ;  /* 0x8000000603067221 */ /* 0x000fe20000010000 */
[----:B------:R-:W-:Y:S01]  /*7880*/  MUFU.EX2 R146, R146 ;  /* 0x0000009200927308 */ /* 0x000fe20000000800 */
[--C-:B------:R-:W-:Y:S02]  /*7890*/  FFMA.FTZ R135, R134, c[0x0][0x23c], -R151.reuse ;  /* 0x00008f0086877a23 */ /* 0x100fe40000010897 */
[--C-:B------:R-:W-:Y:S02]  /*78a0*/  FFMA.FTZ R134, R0, c[0x0][0x23c], -R151.reuse ;  /* 0x00008f0000867a23 */ /* 0x100fe40000010897 */
[--C-:B------:R-:W-:Y:S02]  /*78b0*/  FFMA.FTZ R145, R29, c[0x0][0x23c], -R154.reuse ;  /* 0x00008f001d917a23 */ /* 0x100fe4000001089a */
[----:B------:R-:W-:Y:S01]  /*78c0*/  FFMA.FTZ R144, R19, c[0x0][0x23c], -R154 ;  /* 0x00008f0013907a23 */ /* 0x000fe2000001089a */
[----:B------:R-:W2:Y:S01]  /*78d0*/  MUFU.EX2 R147, R147 ;  /* 0x0000009300937308 */ /* 0x000ea20000000800 */
[----:B------:R-:W-:-:S02]  /*78e0*/  FFMA.FTZ R0, R18, c[0x0][0x23c], -R151 ;  /* 0x00008f0012007a23 */ /* 0x000fc40000010897 */
[----:B------:R-:W-:Y:S01]  /*78f0*/  FFMA.FTZ R149, R30, c[0x0][0x23c], -R151 ;  /* 0x00008f001e957a23 */ /* 0x000fe20000010897 */
[----:B------:R-:W3:Y:S01]  /*7900*/  LDSM.16.MT88.4 R16, [R196+0x12000] ;  /* 0x01200000c410783b */ /* 0x000ee20000004200 */
[----:B------:R-:W-:Y:S02]  /*7910*/  FMUL.FTZ R148, R4, c[0x0][0x23c] ;  /* 0x00008f0004947a20 */ /* 0x000fe40000410000 */
[----:B------:R-:W-:Y:S01]  /*7920*/  FMUL.FTZ R132, R6, c[0x0][0x23c] ;  /* 0x00008f0006847a20 */ /* 0x000fe20000410000 */
[----:B------:R-:W-:Y:S01]  /*7930*/  MUFU.EX2 R145, R145 ;  /* 0x0000009100917308 */ /* 0x000fe20000000800 */
[--C-:B------:R-:W-:Y:S01]  /*7940*/  FFMA.FTZ R3, R27, c[0x0][0x23c], -R154.reuse ;  /* 0x00008f001b037a23 */ /* 0x100fe2000001089a */
[----:B------:R-:W-:Y:S01]  /*7950*/  LDSM.16.MT88.4 R28, [R192+0x12800] ;  /* 0x01280000c01c783b */ /* 0x000fe20000004200 */
[--C-:B------:R-:W-:Y:S02]  /*7960*/  FFMA.FTZ R156, R25, c[0x0][0x23c], -R154.reuse ;  /* 0x00008f00199c7a23 */ /* 0x100fe4000001089a */
[----:B------:R-:W-:-:S02]  /*7970*/  FFMA.FTZ R157, R23, c[0x0][0x23c], -R154 ;  /* 0x00008f00179d7a23 */ /* 0x000fc4000001089a */
[----:B------:R-:W-:Y:S01]  /*7980*/  FFMA.FTZ R158, R21, c[0x0][0x23c], -R154 ;  /* 0x00008f00159e7a23 */ /* 0x000fe2000001089a */
[----:B------:R-:W4:Y:S01]  /*7990*/  MUFU.EX2 R144, R144 ;  /* 0x0000009000907308 */ /* 0x000f220000000800 */
[----:B--2---:R-:W-:Y:S01]  /*79a0*/  F2FP.BF16.PACK_AB R4, R146, R147 ;  /* 0x000000939204723e */ /* 0x004fe200000010ff */
[--C-:B------:R-:W-:Y:S02]  /*79b0*/  FFMA.FTZ R159, R26, c[0x0][0x23c], -R151.reuse ;  /* 0x00008f001a9f7a23 */ /* 0x100fe40000010897 */
[--C-:B------:R-:W-:Y:S02]  /*79c0*/  FFMA.FTZ R162, R24, c[0x0][0x23c], -R151.reuse ;  /* 0x00008f0018a27a23 */ /* 0x100fe40000010897 */
[--C-:B------:R-:W-:Y:S01]  /*79d0*/  FFMA.FTZ R160, R22, c[0x0][0x23c], -R151.reuse ;  /* 0x00008f0016a07a23 */ /* 0x100fe20000010897 */
[----:B------:R-:W-:Y:S01]  /*79e0*/  LDSM.16.MT88.4 R24, [R196+0x14800] ;  /* 0x01480000c418783b */ /* 0x000fe20000004200 */
[----:B------:R-:W-:Y:S01]  /*79f0*/  MUFU.EX2 R135, R135 ;  /* 0x0000008700877308 */ /* 0x000fe20000000800 */
[----:B------:R-:W-:-:S02]  /*7a00*/  FFMA.FTZ R161, R20, c[0x0][0x23c], -R151 ;  /* 0x00008f0014a17a23 */ /* 0x000fc40000010897 */
[----:B------:R-:W-:Y:S01]  /*7a10*/  LDSM.16.MT88.4 R20, [R194+0x14800] ;  /* 0x01480000c214783b */ /* 0x000fe20000004200 */
[--C-:B------:R-:W-:Y:S02]  /*7a20*/  FFMA.FTZ R170, R163, c[0x0][0x23c], -R154.reuse ;  /* 0x00008f00a3aa7a23 */ /* 0x100fe4000001089a */
[--C-:B------:R-:W-:Y:S02]  /*7a30*/  FFMA.FTZ R167, R167, c[0x0][0x23c], -R154.reuse ;  /* 0x00008f00a7a77a23 */ /* 0x100fe4000001089a */
[----:B------:R-:W2:Y:S01]  /*7a40*/  MUFU.EX2 R134, R134 ;  /* 0x0000008600867308 */ /* 0x000ea20000000800 */
[----:B----4-:R-:W-:Y:S01]  /*7a50*/  F2FP.BF16.PACK_AB R6, R144, R145 ;  /* 0x000000919006723e */ /* 0x010fe200000010ff */
[--C-:B------:R-:W-:Y:S02]  /*7a60*/  FFMA.FTZ R168, R173, c[0x0][0x23c], -R154.reuse ;  /* 0x00008f00ada87a23 */ /* 0x100fe4000001089a */
[----:B------:R-:W-:Y:S02]  /*7a70*/  FFMA.FTZ R165, R165, c[0x0][0x23c], -R154 ;  /* 0x00008f00a5a57a23 */ /* 0x000fe4000001089a */
[----:B------:R-:W-:-:S02]  /*7a80*/  FFMA.FTZ R163, R174, c[0x0][0x23c], -R151 ;  /* 0x00008f00aea37a23 */ /* 0x000fc40000010897 */
[----:B------:R-:W-:Y:S01]  /*7a90*/  MUFU.EX2 R0, R0 ;  /* 0x0000000000007308 */ /* 0x000fe20000000800 */
[--C-:B------:R-:W-:Y:S02]  /*7aa0*/  FFMA.FTZ R172, R172, c[0x0][0x23c], -R151.reuse ;  /* 0x00008f00acac7a23 */ /* 0x100fe40000010897 */
[--C-:B------:R-:W-:Y:S02]  /*7ab0*/  FFMA.FTZ R166, R166, c[0x0][0x23c], -R151.reuse ;  /* 0x00008f00a6a67a23 */ /* 0x100fe40000010897 */
[----:B------:R-:W-:Y:S02]  /*7ac0*/  FFMA.FTZ R169, R164, c[0x0][0x23c], -R151 ;  /* 0x00008f00a4a97a23 */ /* 0x000fe40000010897 */
[--C-:B------:R-:W-:Y:S01]  /*7ad0*/  FFMA.FTZ R164, R153, c[0x0][0x23c], -R154.reuse ;  /* 0x00008f0099a47a23 */ /* 0x100fe2000001089a */
[----:B------:R-:W4:Y:S01]  /*7ae0*/  MUFU.EX2 R149, R149 ;  /* 0x0000009500957308 */ /* 0x000f220000000800 */
[----:B--2---:R-:W-:Y:S01]  /*7af0*/  F2FP.BF16.PACK_AB R5, R134, R135 ;  /* 0x000000878605723e */ /* 0x004fe200000010ff */
[----:B------:R-:W-:-:S02]  /*7b00*/  FFMA.FTZ R155, R155, c[0x0][0x23c], -R154 ;  /* 0x00008f009b9b7a23 */ /* 0x000fc4000001089a */
[--C-:B------:R-:W-:Y:S02]  /*7b10*/  FFMA.FTZ R153, R143, c[0x0][0x23c], -R154.reuse ;  /* 0x00008f008f997a23 */ /* 0x100fe4000001089a */
[----:B------:R-:W-:Y:S02]  /*7b20*/  FFMA.FTZ R154, R141, c[0x0][0x23c], -R154 ;  /* 0x00008f008d9a7a23 */ /* 0x000fe4000001089a */
[----:B------:R-:W2:Y:S01]  /*7b30*/  MUFU.EX2 R148, R148 ;  /* 0x0000009400947308 */ /* 0x000ea20000000800 */
[--C-:B------:R-:W-:Y:S02]  /*7b40*/  FFMA.FTZ R152, R152, c[0x0][0x23c], -R151.reuse ;  /* 0x00008f0098987a23 */ /* 0x100fe40000010897 */
[--C-:B------:R-:W-:Y:S02]  /*7b50*/  FFMA.FTZ R171, R142, c[0x0][0x23c], -R151.reuse ;  /* 0x00008f008eab7a23 */ /* 0x100fe40000010897 */
[--C-:B------:R-:W-:Y:S02]  /*7b60*/  FFMA.FTZ R173, R140, c[0x0][0x23c], -R151.reuse ;  /* 0x00008f008cad7a23 */ /* 0x100fe40000010897 */
[----:B------:R-:W-:Y:S01]  /*7b70*/  FFMA.FTZ R150, R150, c[0x0][0x23c], -R151 ;  /* 0x00008f0096967a23 */ /* 0x000fe20000010897 */
[----:B------:R-:W5:Y:S01]  /*7b80*/  MUFU.EX2 R132, R132 ;  /* 0x0000008400847308 */ /* 0x000f620000000800 */
[----:B----4-:R-:W-:Y:S01]  /*7b90*/  F2FP.BF16.PACK_AB R7, R149, R0 ;  /* 0x000000009507723e */ /* 0x010fe200000010ff */
[----:B------:R-:W-:Y:S01]  /*7ba0*/  LDSM.16.MT88.4 R140, [R194+0x13800] ;  /* 0x01380000c28c783b */ /* 0x000fe20000004200 */
[----:B--2---:R-:W-:-:S05]  /*7bb0*/  FMUL.FTZ R120, R120, R148 ;  /* 0x0000009478787220 */ /* 0x004fca0000410000 */
[----:B------:R-:W-:Y:S01]  /*7bc0*/  MUFU.EX2 R3, R3 ;  /* 0x0000000300037308 */ /* 0x000fe20000000800 */
[-C--:B------:R-:W-:Y:S02]  /*7bd0*/  FMUL.FTZ R121, R121, R148.reuse ;  /* 0x0000009479797220 */ /* 0x080fe40000410000 */
[-C--:B------:R-:W-:Y:S02]  /*7be0*/  FMUL.FTZ R116, R116, R148.reuse ;  /* 0x0000009474747220 */ /* 0x080fe40000410000 */
[----:B------:R-:W-:Y:S02]  /*7bf0*/  FMUL.FTZ R117, R117, R148 ;  /* 0x0000009475757220 */ /* 0x000fe40000410000 */
[-C--:B-----5:R-:W-:Y:S01]  /*7c00*/  FMUL.FTZ R122, R122, R132.reuse ;  /* 0x000000847a7a7220 */ /* 0x0a0fe20000410000 */
[----:B------:R-:W2:Y:S01]  /*7c10*/  MUFU.EX2 R156, R156 ;  /* 0x0000009c009c7308 */ /* 0x000ea20000000800 */
        /* <DEDUP_REMOVED lines=13> */
[----:B------:R-:W-:Y:S01]  /*7cf0*/  MUFU.EX2 R158, R158 ;  /* 0x0000009e009e7308 */ /* 0x000fe20000000800 */
[----:B------:R-:W-:-:S02]  /*7d00*/  FMUL.FTZ R126, R126, R132 ;  /* 0x000000847e7e7220 */ /* 0x000fc40000410000 */
[----:B------:R-:W-:Y:S02]  /*7d10*/  FMUL.FTZ R127, R127, R132 ;  /* 0x000000847f7f7220 */ /* 0x000fe40000410000 */
[C---:B---3--:R-:W-:Y:S01]  /*7d20*/  HMMA.16816.F32.BF16 R128, R4.reuse, R16, R128 ;  /* 0x000000100480723c */ /* 0x048fe20000041880 */
[-C--:B------:R-:W-:Y:S02]  /*7d30*/  FMUL.FTZ R112, R112, R148.reuse ;  /* 0x0000009470707220 */ /* 0x080fe40000410000 */
[----:B------:R-:W-:Y:S01]  /*7d40*/  FMUL.FTZ R113, R113, R148 ;  /* 0x0000009471717220 */ /* 0x000fe20000410000 */
[----:B------:R-:W-:Y:S01]  /*7d50*/  MUFU.EX2 R159, R159 ;  /* 0x0000009f009f7308 */ /* 0x000fe20000000800 */
[-C--:B------:R-:W-:Y:S02]  /*7d60*/  FMUL.FTZ R114, R114, R132.reuse ;  /* 0x0000008472727220 */ /* 0x080fe40000410000 */
[----:B------:R-:W-:Y:S01]  /*7d70*/  FMUL.FTZ R115, R115, R132 ;  /* 0x0000008473737220 */ /* 0x000fe20000410000 */
[----:B------:R-:W-:Y:S01]  /*7d80*/  HMMA.16816.F32.BF16 R124, R4, R18, R124 ;  /* 0x00000012047c723c */ /* 0x000fe2000004187c */
[----:B------:R-:W3:Y:S01]  /*7d90*/  LDSM.16.MT88.4 R16, [R192+0x12000] ;  /* 0x01200000c010783b */ /* 0x000ee20000004200 */
[----:B------:R-:W-:-:S02]  /*7da0*/  FMUL.FTZ R108, R108, R148 ;  /* 0x000000946c6c7220 */ /* 0x000fc40000410000 */
[----:B------:R-:W-:Y:S01]  /*7db0*/  FMUL.FTZ R109, R109, R148 ;  /* 0x000000946d6d7220 */ /* 0x000fe20000410000 */
[----:B------:R-:W4:Y:S01]  /*7dc0*/  MUFU.EX2 R162, R162 ;  /* 0x000000a200a27308 */ /* 0x000f220000000800 */
[-C--:B------:R-:W-:Y:S02]  /*7dd0*/  FMUL.FTZ R110, R110, R132.reuse ;  /* 0x000000846e6e7220 */ /* 0x080fe40000410000 */
[----:B------:R-:W-:Y:S01]  /*7de0*/  FMUL.FTZ R111, R111, R132 ;  /* 0x000000846f6f7220 */ /* 0x000fe20000410000 */
[----:B------:R-:W-:Y:S01]  /*7df0*/  HMMA.16816.F32.BF16 R112, R4, R8, R112 ;  /* 0x000000080470723c */ /* 0x000fe20000041870 */
[-C--:B------:R-:W-:Y:S02]  /*7e00*/  FMUL.FTZ R36, R36, R148.reuse ;  /* 0x0000009424247220 */ /* 0x080fe40000410000 */
[----:B------:R-:W-:Y:S01]  /*7e10*/  FMUL.FTZ R37, R37, R148 ;  /* 0x0000009425257220 */ /* 0x000fe20000410000 */
[----:B------:R-:W-:Y:S01]  /*7e20*/  MUFU.EX2 R160, R160 ;  /* 0x000000a000a07308 */ /* 0x000fe20000000800 */
[----:B------:R-:W-:-:S02]  /*7e30*/  FMUL.FTZ R38, R38, R132 ;  /* 0x0000008426267220 */ /* 0x000fc40000410000 */
[----:B------:R-:W-:Y:S01]  /*7e40*/  FMUL.FTZ R39, R39, R132 ;  /* 0x0000008427277220 */ /* 0x000fe20000410000 */
[C---:B------:R-:W-:Y:S01]  /*7e50*/  HMMA.16816.F32.BF16 R108, R4.reuse, R10, R108 ;  /* 0x0000000a046c723c */ /* 0x040fe2000004186c */
[----:B------:R-:W5:Y:S01]  /*7e60*/  LDSM.16.MT88.4 R8, [R194+0x14000] ;  /* 0x01400000c208783b */ /* 0x000f620000004200 */
[-C--:B------:R-:W-:Y:S02]  /*7e70*/  FMUL.FTZ R40, R40, R148.reuse ;  /* 0x0000009428287220 */ /* 0x080fe40000410000 */
[----:B------:R-:W-:Y:S01]  /*7e80*/  FMUL.FTZ R41, R41, R148 ;  /* 0x0000009429297220 */ /* 0x000fe20000410000 */
[----:B------:R-:W2:Y:S01]  /*7e90*/  MUFU.EX2 R161, R161 ;  /* 0x000000a100a17308 */ /* 0x000ea20000000800 */
[-C--:B------:R-:W-:Y:S02]  /*7ea0*/  FMUL.FTZ R42, R42, R132.reuse ;  /* 0x000000842a2a7220 */ /* 0x080fe40000410000 */
[----:B------:R-:W-:Y:S01]  /*7eb0*/  FMUL.FTZ R43, R43, R132 ;  /* 0x000000842b2b7220 */ /* 0x000fe20000410000 */
[----:B-1----:R-:W-:Y:S01]  /*7ec0*/  HMMA.16816.F32.BF16 R36, R4, R12, R36 ;  /* 0x0000000c0424723c */ /* 0x002fe20000041824 */
[----:B------:R-:W-:-:S02]  /*7ed0*/  FMUL.FTZ R104, R104, R148 ;  /* 0x0000009468687220 */ /* 0x000fc40000410000 */
[----:B------:R-:W-:Y:S01]  /*7ee0*/  FMUL.FTZ R105, R105, R148 ;  /* 0x0000009469697220 */ /* 0x000fe20000410000 */
[----:B------:R-:W-:Y:S01]  /*7ef0*/  MUFU.EX2 R167, R167 ;  /* 0x000000a700a77308 */ /* 0x000fe20000000800 */
[-C--:B------:R-:W-:Y:S02]  /*7f00*/  FMUL.FTZ R106, R106, R132.reuse ;  /* 0x000000846a6a7220 */ /* 0x080fe40000410000 */
[----:B------:R-:W-:Y:S01]  /*7f10*/  FMUL.FTZ R107, R107, R132 ;  /* 0x000000846b6b7220 */ /* 0x000fe20000410000 */
[----:B------:R-:W-:Y:S01]  /*7f20*/  HMMA.16816.F32.BF16 R40, R4, R14, R40 ;  /* 0x0000000e0428723c */ /* 0x000fe20000041828 */
[----:B------:R-:W1:Y:S01]  /*7f30*/  LDSM.16.MT88.4 R12, [R192+0x14000] ;  /* 0x01400000c00c783b */ /* 0x000e620000004200 */
[-C--:B------:R-:W-:Y:S02]  /*7f40*/  FMUL.FTZ R100, R100, R148.reuse ;  /* 0x0000009464647220 */ /* 0x080fe40000410000 */
[----:B------:R-:W-:Y:S01]  /*7f50*/  FMUL.FTZ R101, R101, R148 ;  /* 0x0000009465657220 */ /* 0x000fe20000410000 */
[----:B------:R-:W1:Y:S01]  /*7f60*/  MUFU.EX2 R168, R168 ;  /* 0x000000a800a87308 */ /* 0x000e620000000800 */
[----:B------:R-:W-:-:S02]  /*7f70*/  FMUL.FTZ R102, R102, R132 ;  /* 0x0000008466667220 */ /* 0x000fc40000410000 */
[----:B------:R-:W-:Y:S01]  /*7f80*/  FMUL.FTZ R103, R103, R132 ;  /* 0x0000008467677220 */ /* 0x000fe20000410000 */
        /* <DEDUP_REMOVED lines=10> */
[----:B------:R-:W-:Y:S01]  /*8030*/  MUFU.EX2 R170, R170 ;  /* 0x000000aa00aa7308 */ /* 0x000fe20000000800 */
[-C--:B------:R-:W-:Y:S02]  /*8040*/  FMUL.FTZ R50, R50, R132.reuse ;  /* 0x0000008432327220 */ /* 0x080fe40000410000 */
[----:B------:R-:W-:Y:S01]  /*8050*/  FMUL.FTZ R51, R51, R132 ;  /* 0x0000008433337220 */ /* 0x000fe20000410000 */
[----:B-----5:R-:W-:Y:S01]  /*8060*/  HMMA.16816.F32.BF16 R44, R4, R8, R44 ;  /* 0x00000008042c723c */ /* 0x020fe2000004182c */
        /* <DEDUP_REMOVED lines=35> */
[----:B------:R-:W1:Y:S01]  /*82a0*/  MUFU.EX2 R164, R164 ;  /* 0x000000a400a47308 */ /* 0x000e620000000800 */
        /* <DEDUP_REMOVED lines=12> */
[----:B------:R-:W-:Y:S01]  /*8370*/  MUFU.EX2 R154, R154 ;  /* 0x0000009a009a7308 */ /* 0x000fe20000000800 */
        /* <DEDUP_REMOVED lines=29> */
[----:B------:R-:W-:-:S04]  /*8550*/  FFMA.FTZ R147, R229, R148, R147 ;  /* 0x00000094e5937223 */ /* 0x000fc80000010093 */
[----:B------:R-:W-:-:S03]  /*8560*/  FADD.FTZ R146, R146, R147 ;  /* 0x0000009392927221 */ /* 0x000fc60000010000 */
[----:B------:R-:W-:Y:S01]  /*8570*/  HMMA.16816.F32.BF16 R96, R4, R10, R96 ;  /* 0x0000000a0460723c */ /* 0x000fe20000041860 */
[----:B------:R-:W-:Y:S01]  /*8580*/  LDSM.16.MT88.4 R8, [R192+0x14800] ;  /* 0x01480000c008783b */ /* 0x000fe20000004200 */
[----:B------:R-:W-:-:S04]  /*8590*/  FADD.FTZ R145, R145, R146 ;  /* 0x0000009291917221 */ /* 0x000fc80000010000 */
[----:B------:R-:W-:Y:S01]  /*85a0*/  FADD.FTZ R144, R144, R145 ;  /* 0x0000009190907221 */ /* 0x000fe20000010000 */
[----:B--2---:R-:W-:Y:S02]  /*85b0*/  F2FP.BF16.PACK_AB R4, R156, R3 ;  /* 0x000000039c04723e */ /* 0x004fe400000010ff */
[----:B----4-:R-:W-:Y:S01]  /*85c0*/  F2FP.BF16.PACK_AB R5, R162, R159 ;  /* 0x0000009fa205723e */ /* 0x010fe200000010ff */
[----:B------:R-:W-:Y:S01]  /*85d0*/  FADD.FTZ R3, R3, R144 ;  /* 0x0000009003037221 */ /* 0x000fe20000010000 */
[----:B------:R-:W-:Y:S02]  /*85e0*/  F2FP.BF16.PACK_AB R6, R158, R157 ;  /* 0x0000009d9e06723e */ /* 0x000fe400000010ff */
[----:B------:R-:W-:Y:S01]  /*85f0*/  F2FP.BF16.PACK_AB R7, R161, R160 ;  /* 0x000000a0a107723e */ /* 0x000fe200000010ff */
[----:B------:R-:W-:-:S04]  /*8600*/  FADD.FTZ R156, R156, R3 ;  /* 0x000000039c9c7221 */ /* 0x000fc80000010000 */
[----:B------:R-:W-:Y:S02]  /*8610*/  FADD.FTZ R157, R157, R156 ;  /* 0x0000009c9d9d7221 */ /* 0x000fe40000010000 */
[----:B-1----:R-:W-:Y:S02]  /*8620*/  HMMA.16816.F32.BF16 R128, R4, R12, R128 ;  /* 0x0000000c0480723c */ /* 0x002fe40000041880 */
[----:B------:R-:W-:-:S06]  /*8630*/  FADD.FTZ R158, R158, R157 ;  /* 0x0000009d9e9e7221 */ /* 0x000fcc0000010000 */
[C---:B------:R-:W-:Y:S01]  /*8640*/  HMMA.16816.F32.BF16 R124, R4.reuse, R14, R124 ;  /* 0x0000000e047c723c */ /* 0x040fe2000004187c */
[----:B------:R-:W1:Y:S07]  /*8650*/  LDSM.16.MT88.4 R12, [R196+0x16800] ;  /* 0x01680000c40c783b */ /* 0x000e6e0000004200 */
[C---:B---3--:R-:W-:Y:S08]  /*8660*/  HMMA.16816.F32.BF16 R52, R4.reuse, R16, R52 ;  /* 0x000000100434723c */ /* 0x048ff00000041834 */
        /* <DEDUP_REMOVED lines=26> */
[C---:B---3--:R-:W-:Y:S08]  /*8810*/  HMMA.16816.F32.BF16 R76, R4.reuse, R24, R76 ;  /* 0x00000018044c723c */ /* 0x048ff0000004184c */
[C---:B------:R-:W-:Y:S01]  /*8820*/  HMMA.16816.F32.BF16 R80, R4.reuse, R26, R80 ;  /* 0x0000001a0450723c */ /* 0x040fe20000041850 */
[----:B------:R-:W3:Y:S07]  /*8830*/  LDSM.16.MT88.4 R24, [R196+0x15000] ;  /* 0x01500000c418783b */ /* 0x000eee0000004200 */
[C---:B----4-:R-:W-:Y:S08]  /*8840*/  HMMA.16816.F32.BF16 R84, R4.reuse, R20, R84 ;  /* 0x000000140454723c */ /* 0x050ff00000041854 */
[----:B------:R-:W-:Y:S01]  /*8850*/  HMMA.16816.F32.BF16 R88, R4, R22, R88 ;  /* 0x000000160458723c */ /* 0x000fe20000041858 */
[----:B------:R-:W-:Y:S06]  /*8860*/  LDSM.16.MT88.4 R20, [R194+0x15000] ;  /* 0x01500000c214783b */ /* 0x000fec0000004200 */
[----:B------:R-:W-:Y:S01]  /*8870*/  F2FP.BF16.PACK_AB R4, R168, R167 ;  /* 0x000000a7a804723e */ /* 0x000fe200000010ff */
[----:B------:R-:W-:Y:S01]  /*8880*/  FADD.FTZ R167, R167, R158 ;  /* 0x0000009ea7a77221 */ /* 0x000fe20000010000 */
[----:B------:R-:W-:-:S02]  /*8890*/  F2FP.BF16.PACK_AB R5, R172, R163 ;  /* 0x000000a3ac05723e */ /* 0x000fc400000010ff */
        /* <DEDUP_REMOVED lines=8> */
[C---:B--2---:R-:W-:Y:S08]  /*8920*/  HMMA.16816.F32.BF16 R52, R4.reuse, R16, R52 ;  /* 0x000000100434723c */ /* 0x044ff00000041834 */
[C---:B------:R-:W-:Y:S01]  /*8930*/  HMMA.16816.F32.BF16 R56, R4.reuse, R18, R56 ;  /* 0x000000120438723c */ /* 0x040fe20000041838 */
[----:B------:R-:W2:Y:S07]  /*8940*/  LDSM.16.MT88.4 R16, [R193+0x17000] ;  /* 0x01700000c110783b */ /* 0x000eae0000004200 */
[C---:B-----5:R-:W-:Y:S08]  /*8950*/  HMMA.16816.F32.BF16 R120, R4.reuse, R8, R120 ;  /* 0x000000080478723c */ /* 0x060ff00000041878 */
        /* <DEDUP_REMOVED lines=27> */
[----:B------:R-:W-:Y:S01]  /*8b10*/  HMMA.16816.F32.BF16 R48, R4, R22, R48 ;  /* 0x000000160430723c */ /* 0x000fe20000041830 */
[----:B------:R-:W1:Y:S06]  /*8b20*/  LDSM.16.MT88.4 R20, [R193+0x15800] ;  /* 0x01580000c114783b */ /* 0x000e6c0000004200 */
[----:B------:R-:W-:Y:S01]  /*8b30*/  F2FP.BF16.PACK_AB R4, R164, R155 ;  /* 0x0000009ba404723e */ /* 0x000fe200000010ff */
[----:B------:R-:W-:Y:S01]  /*8b40*/  FADD.FTZ R155, R155, R170 ;  /* 0x000000aa9b9b7221 */ /* 0x000fe20000010000 */
[----:B------:R-:W-:-:S02]  /*8b50*/  F2FP.BF16.PACK_AB R5, R171, R152 ;  /* 0x00000098ab05723e */ /* 0x000fc400000010ff */
[----:B------:R-:W-:Y:S01]  /*8b60*/  F2FP.BF16.PACK_AB R6, R154, R153 ;  /* 0x000000999a06723e */ /* 0x000fe200000010ff */
[----:B------:R-:W-:Y:S01]  /*8b70*/  FADD.FTZ R164, R164, R155 ;  /* 0x0000009ba4a47221 */ /* 0x000fe20000010000 */
[----:B------:R-:W-:-:S03]  /*8b80*/  F2FP.BF16.PACK_AB R7, R150, R173 ;  /* 0x000000ad9607723e */ /* 0x000fc600000010ff */
[----:B------:R-:W-:-:S04]  /*8b90*/  FADD.FTZ R153, R153, R164 ;  /* 0x000000a499997221 */ /* 0x000fc80000010000 */
[----:B--2---:R-:W-:Y:S01]  /*8ba0*/  HMMA.16816.F32.BF16 R60, R4, R16, R60 ;  /* 0x00000010043c723c */ /* 0x004fe2000004183c */
[----:B------:R-:W-:-:S06]  /*8bb0*/  FADD.FTZ R229, R154, R153 ;  /* 0x000000999ae57221 */ /* 0x000fcc0000010000 */
[----:B------:R-:W-:Y:S01]  /*8bc0*/  FFMA.FTZ R17, R225, R132, R135 ;  /* 0x00000084e1117223 */ /* 0x000fe20000010087 */
[----:B----4-:R-:W-:Y:S01]  /*8bd0*/  HMMA.16816.F32.BF16 R128, R4, R8, R128 ;  /* 0x000000080480723c */ /* 0x010fe20000041880 */
[----:B------:R-:W-:Y:S02]  /*8be0*/  MOV R132, R222 ;  /* 0x000000de00847202 */ /* 0x000fe40000000f00 */
[----:B------:R-:W-:-:S04]  /*8bf0*/  FADD.FTZ R17, R134, R17 ;  /* 0x0000001186117221 */ /* 0x000fc80000010000 */
[----:B------:R-:W-:Y:S01]  /*8c00*/  FADD.FTZ R0, R0, R17 ;  /* 0x0000001100007221 */ /* 0x000fe20000010000 */
[----:B------:R-:W-:Y:S01]  /*8c10*/  HMMA.16816.F32.BF16 R124, R4, R10, R124 ;  /* 0x0000000a047c723c */ /* 0x000fe2000004187c */
[----:B------:R-:W2:Y:S02]  /*8c20*/  LDSM.16.MT88.4 R8, [R194+0x17800] ;  /* 0x01780000c208783b */ /* 0x000ea40000004200 */
[----:B------:R-:W-:-:S04]  /*8c30*/  FADD.FTZ R0, R149, R0 ;  /* 0x0000000095007221 */ /* 0x000fc80000010000 */
[----:B------:R-:W-:Y:S01]  /*8c40*/  FADD.FTZ R159, R159, R0 ;  /* 0x000000009f9f7221 */ /* 0x000fe20000010000 */
[----:B---3--:R-:W-:Y:S03]  /*8c50*/  HMMA.16816.F32.BF16 R36, R4, R24, R36 ;  /* 0x000000180424723c */ /* 0x008fe60000041824 */
[----:B------:R-:W-:-:S04]  /*8c60*/  FADD.FTZ R3, R162, R159 ;  /* 0x0000009fa2037221 */ /* 0x000fc80000010000 */
[----:B------:R-:W-:Y:S01]  /*8c70*/  FADD.FTZ R0, R160, R3 ;  /* 0x00000003a0007221 */ /* 0x000fe20000010000 */
[----:B------:R-:W-:Y:S01]  /*8c80*/  HMMA.16816.F32.BF16 R40, R4, R26, R40 ;  /* 0x0000001a0428723c */ /* 0x000fe20000041828 */
[----:B------:R-:W3:Y:S02]  /*8c90*/  LDSM.16.MT88.4 R24, [R193+0x17800] ;  /* 0x01780000c118783b */ /* 0x000ee40000004200 */
[----:B------:R-:W-:-:S04]  /*8ca0*/  FADD.FTZ R0, R161, R0 ;  /* 0x00000000a1007221 */ /* 0x000fc80000010000 */
[----:B------:R-:W-:Y:S01]  /*8cb0*/  FADD.FTZ R3, R163, R0 ;  /* 0x00000000a3037221 */ /* 0x000fe20000010000 */
[----:B-1----:R-:W-:Y:S03]  /*8cc0*/  HMMA.16816.F32.BF16 R68, R4, R12, R68 ;  /* 0x0000000c0444723c */ /* 0x002fe60000041844 */
[----:B------:R-:W-:-:S04]  /*8cd0*/  FADD.FTZ R3, R172, R3 ;  /* 0x00000003ac037221 */ /* 0x000fc80000010000 */
[----:B------:R-:W-:Y:S01]  /*8ce0*/  FADD.FTZ R166, R166, R3 ;  /* 0x00000003a6a67221 */ /* 0x000fe20000010000 */
[----:B------:R-:W-:Y:S01]  /*8cf0*/  HMMA.16816.F32.BF16 R72, R4, R14, R72 ;  /* 0x0000000e0448723c */ /* 0x000fe20000041848 */
[----:B------:R-:W1:Y:S01]  /*8d00*/  LDSM.16.MT88.4 R12, [R192+0x17800] ;  /* 0x01780000c00c783b */ /* 0x000e620000004200 */
[----:B------:R-:W-:Y:S01]  /*8d10*/  MOV R3, R2 ;  /* 0x0000000200037202 */ /* 0x000fe20000000f00 */
[----:B------:R-:W-:-:S04]  /*8d20*/  FADD.FTZ R169, R169, R166 ;  /* 0x000000a6a9a97221 */ /* 0x000fc80000010000 */
        /* <DEDUP_REMOVED lines=31> */
[----:B------:R-:W-:Y:S02]  /*8f20*/  @!P3 LEA R10, P1, R5, c[0x0][0x170], 0x1 ;  /* 0x00005c00050aba11 */ /* 0x000fe400078208ff */
[----:B------:R-:W-:-:S04]  /*8f30*/  IADD3 R3, R9, R3, RZ ;  /* 0x0000000309037210 */ /* 0x000fc80007ffe0ff */
        /* <DEDUP_REMOVED lines=45> */
[----:B-1----:R-:W2:Y:S04]  /*9210*/  LDSM.16.M88.4 R4, [R201+0xc000] ;  /* 0x00c00000c904783b */ /* 0x002ea80000000200 */
[----:B------:R-:W1:Y:S04]  /*9220*/  LDSM.16.M88.4 R32, [R201+0xc800] ;  /* 0x00c80000c920783b */ /* 0x000e680000000200 */
[----:B------:R-:W-:Y:S04]  /*9230*/  LDSM.16.M88.4 R160, [R200] ;  /* 0x00000000c8a0783b */ /* 0x000fe80000000200 */
[----:B------:R-:W5:Y:S04]  /*9240*/  LDSM.16.M88.4 R132, [R199] ;  /* 0x00000000c784783b */ /* 0x000f680000000200 */
[----:B------:R-:W1:Y:S04]  /*9250*/  LDSM.16.M88.4 R144, [R201+0xd000] ;  /* 0x00d00000c990783b */ /* 0x000e680000000200 */
[----:B------:R-:W5:Y:S04]  /*9260*/  LDSM.16.M88.4 R136, [R201+0xd800] ;  /* 0x00d80000c988783b */ /* 0x000f680000000200 */
[----:B------:R-:W5:Y:S04]  /*9270*/  LDSM.16.M88.4 R28, [R191] ;  /* 0x00000000bf1c783b */ /* 0x000f680000000200 */
[----:B------:R-:W-:Y:S04]  /*9280*/  LDSM.16.M88.4 R156, [R198] ;  /* 0x00000000c69c783b */ /* 0x000fe80000000200 */
[----:B----4-:R-:W4:Y:S04]  /*9290*/  LDSM.16.M88.4 R16, [R195+0xc000] ;  /* 0x00c00000c310783b */ /* 0x010f280000000200 */
[----:B------:R-:W4:Y:S01]  /*92a0*/  LDSM.16.M88.4 R24, [R190] ;  /* 0x00000000be18783b */ /* 0x000f220000000200 */
[C---:B--2---:R-:W-:Y:S03]  /*92b0*/  HMMA.16816.F32.BF16 R8, R164.reuse, R4, RZ ;  /* 0x00000004a408723c */ /* 0x044fe600000418ff */
[----:B------:R-:W2:Y:S04]  /*92c0*/  LDSM.16.M88.4 R168, [R189] ;  /* 0x00000000bda8783b */ /* 0x000ea80000000200 */
[----:B---3--:R-:W3:Y:S01]  /*92d0*/  LDSM.16.M88.4 R12, [R195+0xc800] ;  /* 0x00c80000c30c783b */ /* 0x008ee20000000200 */
[C---:B------:R-:W-:Y:S03]  /*92e0*/  HMMA.16816.F32.BF16 R4, R164.reuse, R6, RZ ;  /* 0x00000006a404723c */ /* 0x040fe600000418ff */
[----:B------:R-:W-:Y:S04]  /*92f0*/  LDSM.16.M88.4 R152, [R195+0xd000] ;  /* 0x00d00000c398783b */ /* 0x000fe80000000200 */
[----:B------:R-:W-:Y:S01]  /*9300*/  LDSM.16.M88.4 R172, [R195+0xd800] ;  /* 0x00d80000c3ac783b */ /* 0x000fe20000000200 */
[C---:B-1----:R-:W-:Y:S03]  /*9310*/  HMMA.16816.F32.BF16 R20, R164.reuse, R32, RZ ;  /* 0x00000020a414723c */ /* 0x042fe600000418ff */
[----:B------:R-:W-:Y:S04]  /*9320*/  LDSM.16.M88.4 R232, [R188+0x3800] ;  /* 0x00380000bce8783b */ /* 0x000fe80000000200 */
[----:B------:R-:W0:Y:S01]  /*9330*/  LDGDEPBAR ;  /* 0x00000000000079af */ /* 0x000e220000000000 */
[----:B------:R-:W-:Y:S08]  /*9340*/  HMMA.16816.F32.BF16 R32, R164, R34, RZ ;  /* 0x00000022a420723c */ /* 0x000ff000000418ff */
[----:B-----5:R-:W-:Y:S08]  /*9350*/  HMMA.16816.F32.BF16 R8, R160, R132, R8 ;  /* 0x00000084a008723c */ /* 0x020ff00000041808 */
[C---:B------:R-:W-:Y:S08]  /*9360*/  HMMA.16816.F32.BF16 R148, R164.reuse, R144, RZ ;  /* 0x00000090a494723c */ /* 0x040ff000000418ff */
[C---:B------:R-:W-:Y:S08]  /*9370*/  HMMA.16816.F32.BF16 R144, R164.reuse, R146, RZ ;  /* 0x00000092a490723c */ /* 0x040ff000000418ff */
[----:B------:R-:W-:Y:S08]  /*9380*/  HMMA.16816.F32.BF16 R140, R164, R136, RZ ;  /* 0x00000088a48c723c */ /* 0x000ff000000418ff */
[----:B------:R-:W-:Y:S01]  /*9390*/  HMMA.16816.F32.BF16 R4, R160, R134, R4 ;  /* 0x00000086a004723c */ /* 0x000fe20000041804 */
[----:B------:R-:W-:Y:S07]  /*93a0*/  LDSM.16.M88.4 R132, [R197] ;  /* 0x00000000c584783b */ /* 0x000fee0000000200 */
[----:B------:R-:W-:Y:S01]  /*93b0*/  HMMA.16816.F32.BF16 R164, R164, R138, RZ ;  /* 0x0000008aa4a4723c */ /* 0x000fe200000418ff */
[----:B------:R-:W1:Y:S07]  /*93c0*/  LDSM.16.M88.4 R136, [R188] ;  /* 0x00000000bc88783b */ /* 0x000e6e0000000200 */
[C---:B------:R-:W-:Y:S08]  /*93d0*/  HMMA.16816.F32.BF16 R20, R160.reuse, R28, R20 ;  /* 0x0000001ca014723c */ /* 0x040ff00000041814 */
[----:B------:R-:W-:Y:S01]  /*93e0*/  HMMA.16816.F32.BF16 R32, R160, R30, R32 ;  /* 0x0000001ea020723c */ /* 0x000fe20000041820 */
[----:B------:R-:W5:Y:S07]  /*93f0*/  LDSM.16.M88.4 R28, [R188+0x800] ;  /* 0x00080000bc1c783b */ /* 0x000f6e0000000200 */
[C---:B----4-:R-:W-:Y:S08]  /*9400*/  HMMA.16816.F32.BF16 R8, R156.reuse, R16, R8 ;  /* 0x000000109c08723c */ /* 0x050ff00000041808 */
[----:B------:R-:W-:Y:S01]  /*9410*/  HMMA.16816.F32.BF16 R4, R156, R18, R4 ;  /* 0x000000129c04723c */ /* 0x000fe20000041804 */
[----:B------:R-:W-:Y:S07]  /*9420*/  LDSM.16.M88.4 R16, [R201+0xe000] ;  /* 0x00e00000c910783b */ /* 0x000fee0000000200 */
[C---:B------:R-:W-:Y:S08]  /*9430*/  HMMA.16816.F32.BF16 R148, R160.reuse, R24, R148 ;  /* 0x00000018a094723c */ /* 0x040ff00000041894 */
[C---:B------:R-:W-:Y:S01]  /*9440*/  HMMA.16816.F32.BF16 R144, R160.reuse, R26, R144 ;  /* 0x0000001aa090723c */ /* 0x040fe20000041890 */
[----:B------:R-:W-:Y:S07]  /*9450*/  LDSM.16.M88.4 R24, [R188+0x1000] ;  /* 0x00100000bc18783b */ /* 0x000fee0000000200 */
[C---:B--2---:R-:W-:Y:S08]  /*9460*/  HMMA.16816.F32.BF16 R140, R160.reuse, R168, R140 ;  /* 0x000000a8a08c723c */ /* 0x044ff0000004188c */
[----:B------:R-:W-:Y:S01]  /*9470*/  HMMA.16816.F32.BF16 R164, R160, R170, R164 ;  /* 0x000000aaa0a4723c */ /* 0x000fe200000418a4 */
[----:B------:R-:W2:Y:S04]  /*9480*/  LDSM.16.M88.4 R168, [R202+0x4000] ;  /* 0x00400000caa8783b */ /* 0x000ea80000000200 */
[----:B------:R-:W4:Y:S03]  /*9490*/  LDSM.16.M88.4 R160, [R188+0x1800] ;  /* 0x00180000bca0783b */ /* 0x000f260000000200 */
[C---:B---3--:R-:W-:Y:S08]  /*94a0*/  HMMA.16816.F32.BF16 R20, R156.reuse, R12, R20 ;  /* 0x0000000c9c14723c */ /* 0x048ff00000041814 */
[----:B------:R-:W-:Y:S01]  /*94b0*/  HMMA.16816.F32.BF16 R32, R156, R14, R32 ;  /* 0x0000000e9c20723c */ /* 0x000fe20000041820 */
[----:B------:R-:W3:Y:S07]  /*94c0*/  LDSM.16.M88.4 R12, [R201+0xe800] ;  /* 0x00e80000c90c783b */ /* 0x000eee0000000200 */
[C---:B-1----:R-:W-:Y:S08]  /*94d0*/  HMMA.16816.F32.BF16 R8, R132.reuse, R136, R8 ;  /* 0x000000888408723c */ /* 0x042ff00000041808 */
[----:B------:R-:W-:Y:S01]  /*94e0*/  HMMA.16816.F32.BF16 R4, R132, R138, R4 ;  /* 0x0000008a8404723c */ /* 0x000fe20000041804 */
[----:B------:R-:W-:Y:S07]  /*94f0*/  LDSM.16.M88.4 R136, [R187] ;  /* 0x00000000bb88783b */ /* 0x000fee0000000200 */
[C---:B------:R-:W-:Y:S08]  /*9500*/  HMMA.16816.F32.BF16 R148, R156.reuse, R152, R148 ;  /* 0x000000989c94723c */ /* 0x040ff00000041894 */
[C---:B------:R-:W-:Y:S01]  /*9510*/  HMMA.16816.F32.BF16 R144, R156.reuse, R154, R144 ;  /* 0x0000009a9c90723c */ /* 0x040fe20000041890 */
[----:B------:R-:W-:Y:S07]  /*9520*/  LDSM.16.M88.4 R152, [R201+0xf000] ;  /* 0x00f00000c998783b */ /* 0x000fee0000000200 */
[C---:B------:R-:W-:Y:S08]  /*9530*/  HMMA.16816.F32.BF16 R140, R156.reuse, R172, R140 ;  /* 0x000000ac9c8c723c */ /* 0x040ff0000004188c */
[----:B------:R-:W-:Y:S01]  /*9540*/  HMMA.16816.F32.BF16 R164, R156, R174, R164 ;  /* 0x000000ae9ca4723c */ /* 0x000fe200000418a4 */
[----:B------:R-:W1:Y:S04]  /*9550*/  LDSM.16.M88.4 R156, [R200+0x4000] ;  /* 0x00400000c89c783b */ /* 0x000e680000000200 */
[----:B------:R-:W1:Y:S03]  /*9560*/  LDSM.16.M88.4 R172, [R201+0xf800] ;  /* 0x00f80000c9ac783b */ /* 0x000e660000000200 */
[C---:B-----5:R-:W-:Y:S08]  /*9570*/  HMMA.16816.F32.BF16 R20, R132.reuse, R28, R20 ;  /* 0x0000001c8414723c */ /* 0x060ff00000041814 */
[----:B------:R-:W-:Y:S01]  /*9580*/  HMMA.16816.F32.BF16 R32, R132, R30, R32 ;  /* 0x0000001e8420723c */ /* 0x000fe20000041820 */
[----:B------:R-:W5:Y:S07]  /*9590*/  LDSM.16.M88.4 R28, [R186] ;  /* 0x00000000ba1c783b */ /* 0x000f6e0000000200 */
[C---:B--2---:R-:W-:Y:S08]  /*95a0*/  HMMA.16816.F32.BF16 R8, R168.reuse, R16, R8 ;  /* 0x00000010a808723c */ /* 0x044ff00000041808 */
[----:B------:R-:W-:Y:S01]  /*95b0*/  HMMA.16816.F32.BF16 R4, R168, R18, R4 ;  /* 0x00000012a804723c */ /* 0x000fe20000041804 */
[----:B------:R-:W-:Y:S07]  /*95c0*/  LDSM.16.M88.4 R16, [R195+0xe000] ;  /* 0x00e00000c310783b */ /* 0x000fee0000000200 */
[C---:B------:R-:W-:Y:S08]  /*95d0*/  HMMA.16816.F32.BF16 R148, R132.reuse, R24, R148 ;  /* 0x000000188494723c */ /* 0x040ff00000041894 */
[C---:B------:R-:W-:Y:S01]  /*95e0*/  HMMA.16816.F32.BF16 R144, R132.reuse, R26, R144 ;  /* 0x0000001a8490723c */ /* 0x040fe20000041890 */
[----:B------:R-:W-:Y:S07]  /*95f0*/  LDSM.16.M88.4 R24, [R185] ;  /* 0x00000000b918783b */ /* 0x000fee0000000200 */
[C---:B----4-:R-:W-:Y:S08]  /*9600*/  HMMA.16816.F32.BF16 R140, R132.reuse, R160, R140 ;  /* 0x000000a0848c723c */ /* 0x050ff0000004188c */
[----:B------:R-:W-:Y:S01]  /*9610*/  HMMA.16816.F32.BF16 R164, R132, R162, R164 ;  /* 0x000000a284a4723c */ /* 0x000fe200000418a4 */
[----:B------:R-:W2:Y:S04]  /*9620*/  LDSM.16.M88.4 R132, [R198+0x4000] ;  /* 0x00400000c684783b */ /* 0x000ea80000000200 */
[----:B------:R-:W4:Y:S03]  /*9630*/  LDSM.16.M88.4 R160, [R184] ;  /* 0x00000000b8a0783b */ /* 0x000f260000000200 */
[C---:B---3--:R-:W-:Y:S08]  /*9640*/  HMMA.16816.F32.BF16 R20, R168.reuse, R12, R20 ;  /* 0x0000000ca814723c */ /* 0x048ff00000041814 */
        /* <DEDUP_REMOVED lines=12> */
[C---:B-----5:R-:W-:Y:S08]  /*9710*/  HMMA.16816.F32.BF16 R20, R156.reuse, R28, R20 ;  /* 0x0000001c9c14723c */ /* 0x060ff00000041814 */
[----:B------:R-:W-:Y:S01]  /*9720*/  HMMA.16816.F32.BF16 R32, R156, R30, R32 ;  /* 0x0000001e9c20723c */ /* 0x000fe20000041820 */
[----:B------:R-:W1:Y:S07]  /*9730*/  LDSM.16.M88.4 R28, [R188+0x2000] ;  /* 0x00200000bc1c783b */ /* 0x000e6e0000000200 */
[C---:B--2---:R-:W-:Y:S08]  /*9740*/  HMMA.16816.F32.BF16 R8, R132.reuse, R16, R8 ;  /* 0x000000108408723c */ /* 0x044ff00000041808 */
[----:B------:R-:W-:Y:S01]  /*9750*/  HMMA.16816.F32.BF16 R4, R132, R18, R4 ;  /* 0x000000128404723c */ /* 0x000fe20000041804 */
[----:B------:R-:W-:Y:S07]  /*9760*/  LDSM.16.M88.4 R16, [R188+0x3000] ;  /* 0x00300000bc10783b */ /* 0x000fee0000000200 */
[C---:B------:R-:W-:Y:S08]  /*9770*/  HMMA.16816.F32.BF16 R148, R156.reuse, R24, R148 ;  /* 0x000000189c94723c */ /* 0x040ff00000041894 */
[C---:B------:R-:W-:Y:S01]  /*9780*/  HMMA.16816.F32.BF16 R144, R156.reuse, R26, R144 ;  /* 0x0000001a9c90723c */ /* 0x040fe20000041890 */
[----:B------:R-:W-:Y:S07]  /*9790*/  LDSM.16.M88.4 R24, [R188+0x2800] ;  /* 0x00280000bc18783b */ /* 0x000fee0000000200 */
[C---:B----4-:R-:W-:Y:S08]  /*97a0*/  HMMA.16816.F32.BF16 R140, R156.reuse, R160, R140 ;  /* 0x000000a09c8c723c */ /* 0x050ff0000004188c */
[----:B------:R-:W-:Y:S01]  /*97b0*/  HMMA.16816.F32.BF16 R164, R156, R162, R164 ;  /* 0x000000a29ca4723c */ /* 0x000fe200000418a4 */
[----:B------:R-:W-:Y:S04]  /*97c0*/  LDSM.16.M88.4 R160, [R202+0x8000] ;  /* 0x00800000caa0783b */ /* 0x000fe80000000200 */
[----:B------:R-:W-:Y:S03]  /*97d0*/  LDSM.16.M88.4 R156, [R201+0x11000] ;  /* 0x01100000c99c783b */ /* 0x000fe60000000200 */
[C---:B---3--:R-:W-:Y:S08]  /*97e0*/  HMMA.16816.F32.BF16 R20, R132.reuse, R12, R20 ;  /* 0x0000000c8414723c */ /* 0x048ff00000041814 */
[----:B------:R-:W-:Y:S01]  /*97f0*/  HMMA.16816.F32.BF16 R32, R132, R14, R32 ;  /* 0x0000000e8420723c */ /* 0x000fe20000041820 */
[----:B------:R-:W2:Y:S07]  /*9800*/  LDSM.16.M88.4 R12, [R201+0x10000] ;  /* 0x01000000c90c783b */ /* 0x000eae0000000200 */
[C---:B-1----:R-:W-:Y:S08]  /*9810*/  HMMA.16816.F32.BF16 R8, R168.reuse, R28, R8 ;  /* 0x0000001ca808723c */ /* 0x042ff00000041808 */
[----:B------:R-:W-:Y:S01]  /*9820*/  HMMA.16816.F32.BF16 R4, R168, R30, R4 ;  /* 0x0000001ea804723c */ /* 0x000fe20000041804 */
[----:B------:R-:W-:Y:S07]  /*9830*/  LDSM.16.M88.4 R28, [R198+0x8000] ;  /* 0x00800000c61c783b */ /* 0x000fee0000000200 */
[C---:B------:R-:W-:Y:S08]  /*9840*/  HMMA.16816.F32.BF16 R148, R132.reuse, R152, R148 ;  /* 0x000000988494723c */ /* 0x040ff00000041894 */
[C---:B------:R-:W-:Y:S01]  /*9850*/  HMMA.16816.F32.BF16 R144, R132.reuse, R154, R144 ;  /* 0x0000009a8490723c */ /* 0x040fe20000041890 */
[----:B------:R-:W-:Y:S07]  /*9860*/  LDSM.16.M88.4 R152, [R183] ;  /* 0x00000000b798783b */ /* 0x000fee0000000200 */
[C---:B------:R-:W-:Y:S08]  /*9870*/  HMMA.16816.F32.BF16 R140, R132.reuse, R136, R140 ;  /* 0x00000088848c723c */ /* 0x040ff0000004188c */
[----:B------:R-:W-:Y:S01]  /*9880*/  HMMA.16816.F32.BF16 R164, R132, R138, R164 ;  /* 0x0000008a84a4723c */ /* 0x000fe200000418a4 */
[----:B------:R-:W1:Y:S04]  /*9890*/  LDSM.16.M88.4 R136, [R200+0x8000] ;  /* 0x00800000c888783b */ /* 0x000e680000000200 */
[----:B------:R-:W-:Y:S03]  /*98a0*/  LDSM.16.M88.4 R132, [R195+0x10000] ;  /* 0x01000000c384783b */ /* 0x000fe60000000200 */
[----:B--2---:R-:W-:Y:S08]  /*98b0*/  HMMA.16816.F32.BF16 R8, R160, R12, R8 ;  /* 0x0000000ca008723c */ /* 0x004ff00000041808 */
[C---:B------:R-:W-:Y:S08]  /*98c0*/  HMMA.16816.F32.BF16 R20, R168.reuse, R24, R20 ;  /* 0x00000018a814723c */ /* 0x040ff00000041814 */
[----:B------:R-:W-:Y:S01]  /*98d0*/  HMMA.16816.F32.BF16 R32, R168, R26, R32 ;  /* 0x0000001aa820723c */ /* 0x000fe20000041820 */
[----:B------:R-:W2:Y:S07]  /*98e0*/  LDSM.16.M88.4 R24, [R201+0x10800] ;  /* 0x01080000c918783b */ /* 0x000eae0000000200 */
[----:B------:R-:W-:Y:S01]  /*98f0*/  HMMA.16816.F32.BF16 R4, R160, R14, R4 ;  /* 0x0000000ea004723c */ /* 0x000fe20000041804 */
[----:B------:R-:W-:Y:S07]  /*9900*/  LDSM.16.M88.4 R12, [R188+0x4000] ;  /* 0x00400000bc0c783b */ /* 0x000fee0000000200 */
[----:B------:R-:W-:Y:S08]  /*9910*/  HMMA.16816.F32.BF16 R148, R168, R16, R148 ;  /* 0x00000010a894723c */ /* 0x000ff00000041894 */
[C---:B-1----:R-:W-:Y:S08]  /*9920*/  HMMA.16816.F32.BF16 R8, R136.reuse, R152, R8 ;  /* 0x000000988808723c */ /* 0x042ff00000041808 */
[----:B------:R-:W-:Y:S01]  /*9930*/  HMMA.16816.F32.BF16 R4, R136, R154, R4 ;  /* 0x0000009a8804723c */ /* 0x000fe20000041804 */
[----:B------:R-:W-:Y:S07]  /*9940*/  LDSM.16.M88.4 R152, [R201+0x11800] ;  /* 0x01180000c998783b */ /* 0x000fee0000000200 */
[----:B------:R-:W-:Y:S01]  /*9950*/  HMMA.16816.F32.BF16 R144, R168, R18, R144 ;  /* 0x00000012a890723c */ /* 0x000fe20000041890 */
[----:B------:R-:W1:Y:S07]  /*9960*/  LDSM.16.M88.4 R16, [R197+0x8000] ;  /* 0x00800000c510783b */ /* 0x000e6e0000000200 */
[----:B--2---:R-:W-:Y:S08]  /*9970*/  HMMA.16816.F32.BF16 R20, R160, R24, R20 ;  /* 0x00000018a014723c */ /* 0x004ff00000041814 */
[----:B------:R-:W-:Y:S08]  /*9980*/  HMMA.16816.F32.BF16 R8, R28, R132, R8 ;  /* 0x000000841c08723c */ /* 0x000ff00000041808 */
[----:B------:R-:W-:Y:S01]  /*9990*/  HMMA.16816.F32.BF16 R32, R160, R26, R32 ;  /* 0x0000001aa020723c */ /* 0x000fe20000041820 */
[----:B------:R-:W2:Y:S07]  /*99a0*/  LDSM.16.M88.4 R24, [R195+0x10800] ;  /* 0x01080000c318783b */ /* 0x000eae0000000200 */
[----:B------:R-:W-:Y:S01]  /*99b0*/  HMMA.16816.F32.BF16 R4, R28, R134, R4 ;  /* 0x000000861c04723c */ /* 0x000fe20000041804 */
[----:B------:R-:W3:Y:S07]  /*99c0*/  LDSM.16.M88.4 R132, [R181] ;  /* 0x00000000b584783b */ /* 0x000eee0000000200 */
[----:B------:R-:W-:Y:S08]  /*99d0*/  HMMA.16816.F32.BF16 R140, R168, R232, R140 ;  /* 0x000000e8a88c723c */ /* 0x000ff0000004188c */
[----:B------:R-:W-:Y:S08]  /*99e0*/  HMMA.16816.F32.BF16 R20, R136, R172, R20 ;  /* 0x000000ac8814723c */ /* 0x000ff00000041814 */
[----:B------:R-:W-:Y:S08]  /*99f0*/  HMMA.16816.F32.BF16 R148, R160, R156, R148 ;  /* 0x0000009ca094723c */ /* 0x000ff00000041894 */
[----:B-1----:R-:W-:Y:S08]  /*9a00*/  HMMA.16816.F32.BF16 R8, R16, R12, R8 ;  /* 0x0000000c1008723c */ /* 0x002ff00000041808 */
[----:B------:R-:W-:Y:S01]  /*9a10*/  HMMA.16816.F32.BF16 R156, R160, R158, R144 ;  /* 0x0000009ea09c723c */ /* 0x000fe20000041890 */
[----:B------:R-:W1:Y:S07]  /*9a20*/  LDSM.16.M88.4 R144, [R188+0x4800] ;  /* 0x00480000bc90783b */ /* 0x000e6e0000000200 */
[----:B------:R-:W-:Y:S01]  /*9a30*/  HMMA.16816.F32.BF16 R4, R16, R14, R4 ;  /* 0x0000000e1004723c */ /* 0x000fe20000041804 */
[----:B------:R-:W4:Y:S07]  /*9a40*/  LDSM.16.M88.4 R12, [R195+0x11000] ;  /* 0x01100000c30c783b */ /* 0x000f2e0000000200 */
[----:B------:R-:W-:Y:S01]  /*9a50*/  HMMA.16816.F32.BF16 R164, R168, R234, R164 ;  /* 0x000000eaa8a4723c */ /* 0x000fe200000418a4 */
[----:B------:R-:W-:-:S06]  /*9a60*/  FMUL.FTZ R3, R8, c[0x0][0x2ec] ;  /* 0x0000bb0008037a20 */ /* 0x000fcc0000410000 */
[----:B------:R-:W1:Y:S01]  /*9a70*/  MUFU.TANH R3, R3 ;  /* 0x0000000300037308 */ /* 0x000e620000002400 */
[----:B--2---:R-:W-:Y:S08]  /*9a80*/  HMMA.16816.F32.BF16 R20, R28, R24, R20 ;  /* 0x000000181c14723c */ /* 0x004ff00000041814 */
[----:B------:R-:W-:Y:S01]  /*9a90*/  HMMA.16816.F32.BF16 R140, R160, R152, R140 ;  /* 0x00000098a08c723c */ /* 0x000fe2000004188c */
[----:B------:R-:W-:-:S06]  /*9aa0*/  FMUL.FTZ R4, R4, c[0x0][0x2ec] ;  /* 0x0000bb0004047a20 */ /* 0x000fcc0000410000 */
[----:B------:R-:W-:Y:S01]  /*9ab0*/  FMUL.FTZ R152, R9, c[0x0][0x2ec] ;  /* 0x0000bb0009987a20 */ /* 0x000fe20000410000 */
[----:B---3--:R-:W-:Y:S01]  /*9ac0*/  HMMA.16816.F32.BF16 R148, R136, R132, R148 ;  /* 0x000000848894723c */ /* 0x008fe20000041894 */
[----:B------:R-:W-:-:S04]  /*9ad0*/  FMUL.FTZ R153, R5, c[0x0][0x2ec] ;  /* 0x0000bb0005997a20 */ /* 0x000fc80000410000 */
[----:B------:R-:W2:Y:S02]  /*9ae0*/  MUFU.TANH R152, R152 ;  /* 0x0000009800987308 */ /* 0x000ea40000002400 */
[----:B------:R-:W-:Y:S01]  /*9af0*/  FMUL.FTZ R132, R10, c[0x0][0x2ec] ;  /* 0x0000bb000a847a20 */ /* 0x000fe20000410000 */
[----:B------:R-:W-:Y:S01]  /*9b00*/  HMMA.16816.F32.BF16 R164, R160, R154, R164 ;  /* 0x0000009aa0a4723c */ /* 0x000fe200000418a4 */
[----:B------:R-:W-:Y:S02]  /*9b10*/  FMUL.FTZ R133, R11, c[0x0][0x2ec] ;  /* 0x0000bb000b857a20 */ /* 0x000fe40000410000 */
[----:B------:R-:W3:Y:S02]  /*9b20*/  LDSM.16.M88.4 R8, [R180] ;  /* 0x00000000b408783b */ /* 0x000ee40000000200 */
[----:B------:R-:W2:Y:S03]  /*9b30*/  MUFU.TANH R132, R132 ;  /* 0x0000008400847308 */ /* 0x000ea60000002400 */
[----:B-1----:R-:W-:Y:S05]  /*9b40*/  HMMA.16816.F32.BF16 R20, R16, R144, R20 ;  /* 0x000000901014723c */ /* 0x002fea0000041814 */
[----:B------:R1:W1:Y:S02]  /*9b50*/  MUFU.TANH R144, R4 ;  /* 0x0000000400907308 */ /* 0x0002640000002400 */
[----:B------:R-:W-:Y:S01]  /*9b60*/  FMUL.FTZ R145, R7, c[0x0][0x2ec] ;  /* 0x0000bb0007917a20 */ /* 0x000fe20000410000 */
[C---:B------:R-:W-:Y:S05]  /*9b70*/  HMMA.16816.F32.BF16 R156, R136.reuse, R134, R156 ;  /* 0x00000086889c723c */ /* 0x040fea000004189c */
[----:B------:R-:W2:Y:S02]  /*9b80*/  MUFU.TANH R133, R133 ;  /* 0x0000008500857308 */ /* 0x000ea40000002400 */
[----:B------:R-:W-:Y:S01]  /*9b90*/  FMUL.FTZ R135, R6, c[0x0][0x2ec] ;  /* 0x0000bb0006877a20 */ /* 0x000fe20000410000 */
[----:B------:R-:W-:Y:S01]  /*9ba0*/  HMMA.16816.F32.BF16 R32, R136, R174, R32 ;  /* 0x000000ae8820723c */ /* 0x000fe20000041820 */
[----:B-1----:R-:W1:Y:S04]  /*9bb0*/  LDSM.16.M88.4 R4, [R195+0x11800] ;  /* 0x01180000c304783b */ /* 0x002e680000000200 */
[----:B------:R-:W1:Y:S03]  /*9bc0*/  MUFU.TANH R134, R153 ;  /* 0x0000009900867308 */ /* 0x000e660000002400 */
[----:B----4-:R-:W-:Y:S01]  /*9bd0*/  HMMA.16816.F32.BF16 R148, R28, R12, R148 ;  /* 0x0000000c1c94723c */ /* 0x010fe20000041894 */
[----:B------:R-:W-:-:S02]  /*9be0*/  FMUL.FTZ R20, R20, c[0x0][0x2ec] ;  /* 0x0000bb0014147a20 */ /* 0x000fc40000410000 */
[----:B------:R-:W-:Y:S02]  /*9bf0*/  FMUL.FTZ R21, R21, c[0x0][0x2ec] ;  /* 0x0000bb0015157a20 */ /* 0x000fe40000410000 */
[----:B------:R-:W4:Y:S03]  /*9c00*/  MUFU.TANH R135, R135 ;  /* 0x0000008700877308 */ /* 0x000f260000002400 */
[----:B------:R-:W-:Y:S01]  /*9c10*/  HMMA.16816.F32.BF16 R156, R28, R14, R156 ;  /* 0x0000000e1c9c723c */ /* 0x000fe2000004189c */
[----:B------:R-:W5:Y:S04]  /*9c20*/  LDSM.16.M88.4 R12, [R188+0x5800] ;  /* 0x00580000bc0c783b */ /* 0x000f680000000200 */
[----:B------:R-:W1:Y:S03]  /*9c30*/  MUFU.TANH R145, R145 ;  /* 0x0000009100917308 */ /* 0x000e660000002400 */
[C---:B---3--:R-:W-:Y:S05]  /*9c40*/  HMMA.16816.F32.BF16 R140, R136.reuse, R8, R140 ;  /* 0x00000008888c723c */ /* 0x048fea000004188c */
[----:B------:R-:W3:Y:S02]  /*9c50*/  MUFU.TANH R20, R20 ;  /* 0x0000001400147308 */ /* 0x000ee40000002400 */
[----:B------:R-:W-:Y:S01]  /*9c60*/  FMUL.FTZ R8, R22, c[0x0][0x2ec] ;  /* 0x0000bb0016087a20 */ /* 0x000fe20000410000 */
[----:B------:R-:W-:Y:S01]  /*9c70*/  HMMA.16816.F32.BF16 R164, R136, R10, R164 ;  /* 0x0000000a88a4723c */ /* 0x000fe200000418a4 */
[----:B------:R-:W-:-:S04]  /*9c80*/  FMUL.FTZ R9, R23, c[0x0][0x2ec] ;  /* 0x0000bb0017097a20 */ /* 0x000fc80000410000 */
[----:B------:R-:W2:Y:S03]  /*9c90*/  MUFU.TANH R21, R21 ;  /* 0x0000001500157308 */ /* 0x000ea60000002400 */
[----:B------:R-:W-:Y:S01]  /*9ca0*/  HMMA.16816.F32.BF16 R32, R28, R26, R32 ;  /* 0x0000001a1c20723c */ /* 0x000fe20000041820 */
[----:B------:R-:W2:Y:S01]  /*9cb0*/  LDSM.16.M88.4 R24, [R188+0x5000] ;  /* 0x00500000bc18783b */ /* 0x000ea20000000200 */
[----:B------:R-:W-:-:S04]  /*9cc0*/  DEPBAR.LE SB0, 0x0 ;  /* 0x000080000000791a */ /* 0x000fc80000000000 */
[----:B------:R-:W2:Y:S02]  /*9cd0*/  MUFU.TANH R8, R8 ;  /* 0x0000000800087308 */ /* 0x000ea40000002400 */
[C---:B-1----:R-:W-:Y:S06]  /*9ce0*/  HMMA.16816.F32.BF16 R140, R28.reuse, R4, R140 ;  /* 0x000000041c8c723c */ /* 0x042fec000004188c */
[----:B------:R-:W1:Y:S02]  /*9cf0*/  MUFU.TANH R9, R9 ;  /* 0x0000000900097308 */ /* 0x000e640000002400 */
[----:B------:R-:W-:Y:S08]  /*9d00*/  HMMA.16816.F32.BF16 R164, R28, R6, R164 ;  /* 0x000000061ca4723c */ /* 0x000ff000000418a4 */
[C---:B------:R-:W-:Y:S08]  /*9d10*/  HMMA.16816.F32.BF16 R32, R16.reuse, R146, R32 ;  /* 0x000000921020723c */ /* 0x040ff00000041820 */
[C---:B-----5:R-:W-:Y:S08]  /*9d20*/  HMMA.16816.F32.BF16 R140, R16.reuse, R12, R140 ;  /* 0x0000000c108c723c */ /* 0x060ff0000004188c */
[C---:B------:R-:W-:Y:S08]  /*9d30*/  HMMA.16816.F32.BF16 R164, R16.reuse, R14, R164 ;  /* 0x0000000e10a4723c */ /* 0x040ff000000418a4 */
[----:B--2---:R-:W-:Y:S01]  /*9d40*/  HMMA.16816.F32.BF16 R156, R16, R26, R156 ;  /* 0x0000001a109c723c */ /* 0x004fe2000004189c */
[----:B------:R-:W-:-:S02]  /*9d50*/  FMUL.FTZ R22, R32, c[0x0][0x2ec] ;  /* 0x0000bb0020167a20 */ /* 0x000fc40000410000 */
[----:B------:R-:W-:Y:S02]  /*9d60*/  FMUL.FTZ R23, R33, c[0x0][0x2ec] ;  /* 0x0000bb0021177a20 */ /* 0x000fe40000410000 */
[----:B------:R-:W-:Y:S02]  /*9d70*/  FMUL.FTZ R10, R34, c[0x0][0x2ec] ;  /* 0x0000bb00220a7a20 */ /* 0x000fe40000410000 */
[----:B------:R-:W-:Y:S01]  /*9d80*/  FMUL.FTZ R4, R35, c[0x0][0x2ec] ;  /* 0x0000bb0023047a20 */ /* 0x000fe20000410000 */
[----:B------:R-:W-:Y:S01]  /*9d90*/  HMMA.16816.F32.BF16 R148, R16, R24, R148 ;  /* 0x000000181094723c */ /* 0x000fe20000041894 */
[----:B------:R-:W-:Y:S01]  /*9da0*/  FMUL.FTZ R140, R140, c[0x0][0x2ec] ;  /* 0x0000bb008c8c7a20 */ /* 0x000fe20000410000 */
[----:B------:R-:W2:Y:S01]  /*9db0*/  MUFU.TANH R22, R22 ;  /* 0x0000001600167308 */ /* 0x000ea20000002400 */
[----:B------:R-:W-:Y:S02]  /*9dc0*/  FMUL.FTZ R154, R142, c[0x0][0x2ec] ;  /* 0x0000bb008e9a7a20 */ /* 0x000fe40000410000 */
[----:B------:R-:W-:-:S02]  /*9dd0*/  FMUL.FTZ R142, R143, c[0x0][0x2ec] ;  /* 0x0000bb008f8e7a20 */ /* 0x000fc40000410000 */
[----:B------:R-:W-:Y:S02]  /*9de0*/  FMUL.FTZ R141, R141, c[0x0][0x2ec] ;  /* 0x0000bb008d8d7a20 */ /* 0x000fe40000410000 */
[----:B------:R-:W-:Y:S01]  /*9df0*/  FMUL.FTZ R7, R167, c[0x0][0x2ec] ;  /* 0x0000bb00a7077a20 */ /* 0x000fe20000410000 */
[----:B------:R5:W1:Y:S06]  /*9e00*/  MUFU.TANH R162, R140 ;  /* 0x0000008c00a27308 */ /* 0x000a6c0000002400 */
[----:B------:R-:W-:Y:S02]  /*9e10*/  FMUL.FTZ R156, R156, c[0x0][0x2ec] ;  /* 0x0000bb009c9c7a20 */ /* 0x000fe40000410000 */
[----:B------:R-:W-:Y:S01]  /*9e20*/  FMUL.FTZ R158, R158, c[0x0][0x2ec] ;  /* 0x0000bb009e9e7a20 */ /* 0x000fe20000410000 */
[----:B------:R-:W1:Y:S01]  /*9e30*/  MUFU.TANH R23, R23 ;  /* 0x0000001700177308 */ /* 0x000e620000002400 */
[----:B------:R-:W-:-:S02]  /*9e40*/  FMUL.FTZ R157, R157, c[0x0][0x2ec] ;  /* 0x0000bb009d9d7a20 */ /* 0x000fc40000410000 */
[----:B------:R-:W-:Y:S02]  /*9e50*/  FMUL.FTZ R159, R159, c[0x0][0x2ec] ;  /* 0x0000bb009f9f7a20 */ /* 0x000fe40000410000 */
[----:B------:R-:W-:Y:S02]  /*9e60*/  FMUL.FTZ R148, R148, c[0x0][0x2ec] ;  /* 0x0000bb0094947a20 */ /* 0x000fe40000410000 */
[----:B-----5:R-:W-:Y:S01]  /*9e70*/  FMUL.FTZ R140, R166, c[0x0][0x2ec] ;  /* 0x0000bb00a68c7a20 */ /* 0x020fe20000410000 */
[----:B------:R5:W1:Y:S01]  /*9e80*/  MUFU.TANH R230, R156 ;  /* 0x0000009c00e67308 */ /* 0x000a620000002400 */
[----:B------:R-:W-:Y:S02]  /*9e90*/  FMUL.FTZ R149, R149, c[0x0][0x2ec] ;  /* 0x0000bb0095957a20 */ /* 0x000fe40000410000 */
[----:B------:R-:W-:Y:S02]  /*9ea0*/  FMUL.FTZ R150, R150, c[0x0][0x2ec] ;  /* 0x0000bb0096967a20 */ /* 0x000fe40000410000 */
[----:B------:R-:W-:-:S03]  /*9eb0*/  FMUL.FTZ R151, R151, c[0x0][0x2ec] ;  /* 0x0000bb0097977a20 */ /* 0x000fc60000410000 */
[----:B------:R1:W1:Y:S01]  /*9ec0*/  MUFU.TANH R174, R158 ;  /* 0x0000009e00ae7308 */ /* 0x0002620000002400 */
[----:B-----5:R-:W-:-:S07]  /*9ed0*/  FMUL.FTZ R156, R165, c[0x0][0x2ec] ;  /* 0x0000bb00a59c7a20 */ /* 0x020fce0000410000 */
[----:B------:R-:W2:Y:S01]  /*9ee0*/  MUFU.TANH R10, R10 ;  /* 0x0000000a000a7308 */ /* 0x000ea20000002400 */
[----:B-1----:R-:W-:-:S07]  /*9ef0*/  FMUL.FTZ R158, R164, c[0x0][0x2ec] ;  /* 0x0000bb00a49e7a20 */ /* 0x002fce0000410000 */
[----:B------:R-:W1:Y:S08]  /*9f00*/  MUFU.TANH R4, R4 ;  /* 0x0000000400047308 */ /* 0x000e700000002400 */
[----:B------:R1:W1:Y:S08]  /*9f10*/  MUFU.TANH R234, R148 ;  /* 0x0000009400ea7308 */ /* 0x0002700000002400 */
[----:B------:R1:W1:Y:S08]  /*9f20*/  MUFU.TANH R232, R149 ;  /* 0x0000009500e87308 */ /* 0x0002700000002400 */
[----:B------:R1:W1:Y:S08]  /*9f30*/  MUFU.TANH R226, R150 ;  /* 0x0000009600e27308 */ /* 0x0002700000002400 */
        /* <DEDUP_REMOVED lines=8> */
[----:B------:R-:W1:Y:S08]  /*9fc0*/  MUFU.TANH R140, R140 ;  /* 0x0000008c008c7308 */ /* 0x000e700000002400 */
[----:B------:R-:W1:Y:S01]  /*9fd0*/  MUFU.TANH R7, R7 ;  /* 0x0000000700077308 */ /* 0x000e620000002400 */
[----:B------:R-:W-:Y:S06]  /*9fe0*/  BAR.SYNC.DEFER_BLOCKING 0x0 ;  /* 0x0000000000007b1d */ /* 0x000fec0000010000 */
[----:B------:R-:W-:Y:S05]  /*9ff0*/  @!P0 BRA `(.L_x_382) ;  /* 0x0000038000008947 */ /* 0x000fea0003800000 */
[----:B--234-:R-:W-:Y:S01]  /*a000*/  IADD3 R6, R223, -0x4, RZ ;  /* 0xfffffffcdf067810 */ /* 0x01cfe20007ffe0ff */
        /* <DEDUP_REMOVED lines=53> */
.L_x_384:
[----:B------:R-:W-:Y:S05]  /*a360*/  BSYNC B0 ;  /* 0x0000000000007941 */ /* 0x000fea0003800000 */
.L_x_383:
[----:B------:R-:W0:Y:S02]  /*a370*/  LDGDEPBAR ;  /* 0x00000000000079af */ /* 0x000e240000000000 */
.L_x_382:
[----:B--234-:R-:W-:Y:S01]  /*a380*/  IMAD R11, R0, 0x40, R209 ;  /* 0x00000040000b7824 */ /* 0x01cfe200078e02d1 */
[----:B------:R-:W-:Y:S01]  /*a390*/  LDSM.16.MT88.4 R136, [R194+0x12800] ;  /* 0x01280000c288783b */ /* 0x000fe20000004200 */
[----:B------:R-:W-:-:S03]  /*a3a0*/  IMAD.MOV.U32 R231, RZ, RZ, R0 ;  /* 0x000000ffffe77224 */ /* 0x000fc600078e0000 */
[C---:B------:R-:W-:Y:S02]  /*a3b0*/  IADD3 R6, R11.reuse, 0x1, RZ ;  /* 0x000000010b067810 */ /* 0x040fe40007ffe0ff */
[C---:B------:R-:W-:Y:S02]  /*a3c0*/  IADD3 R5, R11.reuse, 0x8, RZ ;  /* 0x000000080b057810 */ /* 0x040fe40007ffe0ff */
[C---:B------:R-:W-:Y:S02]  /*a3d0*/  ISETP.GE.AND P2, PT, R6.reuse, R218, PT ;  /* 0x000000da0600720c */ /* 0x040fe40003f46270 */
[----:B------:R-:W-:Y:S02]  /*a3e0*/  ISETP.GE.AND P5, PT, R6, R216, PT ;  /* 0x000000d80600720c */ /* 0x000fe40003fa6270 */
        /* <DEDUP_REMOVED lines=20> */
[C---:B------:R-:W-:Y:S02]  /*a530*/  ISETP.LT.OR P0, PT, R12.reuse, R219, P0 ;  /* 0x000000db0c00720c */ /* 0x040fe40000701670 */
[----:B------:R-:W-:Y:S02]  /*a540*/  ISETP.LT.OR P3, PT, R12, R217, P3 ;  /* 0x000000d90c00720c */ /* 0x000fe40001f61670 */
        /* <DEDUP_REMOVED lines=13> */
[----:B------:R-:W-:Y:S02]  /*a620*/  IADD3 R13, R11, 0x19, RZ ;  /* 0x000000190b0d7810 */ /* 0x000fe40007ffe0ff */
[C---:B------:R-:W-:Y:S02]  /*a630*/  ISETP.LT.OR P4, PT, R6.reuse, R219, P4 ;  /* 0x000000db0600720c */ /* 0x040fe40002781670 */
[----:B------:R-:W-:-:S02]  /*a640*/  ISETP.LT.OR P0, PT, R6, R217, P0 ;  /* 0x000000d90600720c */ /* 0x000fc40000701670 */
[----:B------:R-:W-:Y:S02]  /*a650*/  FSEL R6, R145, -INF , !P3 ;  /* 0xff80000091067808 */ /* 0x000fe40005800000 */
[----:B------:R-:W-:Y:S02]  /*a660*/  FSEL R34, R20, -INF , !P6 ;  /* 0xff80000014227808 */ /* 0x000fe40007000000 */
[C---:B------:R-:W-:Y:S02]  /*a670*/  ISETP.GE.AND P3, PT, R13.reuse, R218, PT ;  /* 0x000000da0d00720c */ /* 0x040fe40003f66270 */
[C---:B------:R-:W-:Y:S02]  /*a680*/  ISETP.GE.AND P6, PT, R13.reuse, R216, PT ;  /* 0x000000d80d00720c */ /* 0x040fe40003fc6270 */
[C---:B------:R-:W-:Y:S02]  /*a690*/  ISETP.LT.OR P3, PT, R13.reuse, R219, P3 ;  /* 0x000000db0d00720c */ /* 0x040fe40001f61670 */
[----:B------:R-:W-:-:S02]  /*a6a0*/  ISETP.LT.OR P6, PT, R13, R217, P6 ;  /* 0x000000d90d00720c */ /* 0x000fc400037c1670 */
[----:B------:R-:W-:Y:S02]  /*a6b0*/  IADD3 R13, R11, 0x21, RZ ;  /* 0x000000210b0d7810 */ /* 0x000fe40007ffe0ff */
[----:B------:R-:W-:Y:S02]  /*a6c0*/  FSEL R24, R9, -INF , !P1 ;  /* 0xff80000009187808 */ /* 0x000fe40004800000 */
[----:B------:R-:W-:Y:S02]  /*a6d0*/  FSEL R30, R22, -INF , !P4 ;  /* 0xff800000161e7808 */ /* 0x000fe40006000000 */
[C---:B------:R-:W-:Y:S02]  /*a6e0*/  ISETP.GE.AND P1, PT, R13.reuse, R218, PT ;  /* 0x000000da0d00720c */ /* 0x040fe40003f26270 */
[----:B------:R-:W-:Y:S02]  /*a6f0*/  ISETP.GE.AND P4, PT, R13, R216, PT ;  /* 0x000000d80d00720c */ /* 0x000fe40003f86270 */
[----:B------:R-:W-:-:S02]  /*a700*/  IADD3 R15, R11, 0x20, RZ ;  /* 0x000000200b0f7810 */ /* 0x000fc40007ffe0ff */
[C---:B------:R-:W-:Y:S02]  /*a710*/  ISETP.LT.OR P1, PT, R13.reuse, R219, P1 ;  /* 0x000000db0d00720c */ /* 0x040fe40000f21670 */
[----:B------:R-:W-:Y:S02]  /*a720*/  ISETP.LT.OR P4, PT, R13, R217, P4 ;  /* 0x000000d90d00720c */ /* 0x000fe40002781670 */
[----:B------:R-:W-:Y:S02]  /*a730*/  FMNMX.FTZ R13, R222, R3, !PT ;  /* 0x00000003de0d7209 */ /* 0x000fe40007810000 */
[----:B------:R-:W-:Y:S02]  /*a740*/  FSEL R26, R8, -INF , !P2 ;  /* 0xff800000081a7808 */ /* 0x000fe40005000000 */
[----:B------:R-:W-:Y:S02]  /*a750*/  ISETP.GE.AND P2, PT, R15, R218, PT ;  /* 0x000000da0f00720c */ /* 0x000fe40003f46270 */
[----:B------:R-:W-:-:S02]  /*a760*/  FMNMX.FTZ R13, R16, R13, !PT ;  /* 0x0000000d100d7209 */ /* 0x000fc40007810000 */
[----:B------:R-:W-:Y:S02]  /*a770*/  ISETP.LT.OR P2, PT, R15, R219, P2 ;  /* 0x000000db0f00720c */ /* 0x000fe40001741670 */
[----:B------:R-:W-:Y:S02]  /*a780*/  IADD3 R9, R11, 0x29, RZ ;  /* 0x000000290b097810 */ /* 0x000fe40007ffe0ff */
[----:B------:R-:W-:Y:S02]  /*a790*/  FMNMX.FTZ R13, R144, R13, !PT ;  /* 0x0000000d900d7209 */ /* 0x000fe40007810000 */
[----:B-1----:R-:W-:Y:S02]  /*a7a0*/  FSEL R20, R4, -INF , !P6 ;  /* 0xff80000004147808 */ /* 0x002fe40007000000 */
[----:B------:R-:W-:Y:S02]  /*a7b0*/  FSEL R234, R234, -INF , !P2 ;  /* 0xff800000eaea7808 */ /* 0x000fe40005000000 */
[----:B------:R-:W-:-:S02]  /*a7c0*/  ISETP.GE.AND P6, PT, R9, R218, PT ;  /* 0x000000da0900720c */ /* 0x000fc40003fc6270 */
[----:B------:R-:W-:Y:S02]  /*a7d0*/  ISETP.GE.AND P2, PT, R9, R216, PT ;  /* 0x000000d80900720c */ /* 0x000fe40003f46270 */
[----:B------:R-:W-:Y:S02]  /*a7e0*/  FMNMX.FTZ R13, R134, R13, !PT ;  /* 0x0000000d860d7209 */ /* 0x000fe40007810000 */
[----:B------:R-:W-:Y:S02]  /*a7f0*/  FSEL R32, R21, -INF , !P5 ;  /* 0xff80000015207808 */ /* 0x000fe40006800000 */
[C---:B------:R-:W-:Y:S02]  /*a800*/  ISETP.LT.OR P6, PT, R9.reuse, R219, P6 ;  /* 0x000000db0900720c */ /* 0x040fe400037c1670 */
[----:B------:R-:W-:Y:S02]  /*a810*/  ISETP.LT.OR P2, PT, R9, R217, P2 ;  /* 0x000000d90900720c */ /* 0x000fe40001741670 */
[----:B------:R-:W-:-:S02]  /*a820*/  FMNMX.FTZ R13, R34, R13, !PT ;  /* 0x0000000d220d7209 */ /* 0x000fc40007810000 */
[----:B------:R-:W-:Y:S02]  /*a830*/  FMNMX.FTZ R9, R2, R5, !PT ;  /* 0x0000000502097209 */ /* 0x000fe40007810000 */
[----:B------:R-:W-:Y:S02]  /*a840*/  IADD3 R8, R11, 0x28, RZ ;  /* 0x000000280b087810 */ /* 0x000fe40007ffe0ff */
[----:B------:R-:W-:Y:S02]  /*a850*/  FMNMX.FTZ R13, R32, R13, !PT ;  /* 0x0000000d200d7209 */ /* 0x000fe40007810000 */
[----:B------:R-:W-:Y:S02]  /*a860*/  FSEL R22, R10, -INF , !P0 ;  /* 0xff8000000a167808 */ /* 0x000fe40004000000 */
[----:B------:R-:W-:Y:S02]  /*a870*/  FSEL R28, R23, -INF , !P3 ;  /* 0xff800000171c7808 */ /* 0x000fe40005800000 */
[----:B------:R-:W-:-:S02]  /*a880*/  FMNMX.FTZ R9, R12, R9, !PT ;  /* 0x000000090c097209 */ /* 0x000fc40007810000 */
[C---:B------:R-:W-:Y:S02]  /*a890*/  ISETP.GE.AND P5, PT, R15.reuse, R216, PT ;  /* 0x000000d80f00720c */ /* 0x040fe40003fa6270 */
[C---:B------:R-:W-:Y:S02]  /*a8a0*/  ISETP.GE.AND P0, PT, R8.reuse, R218, PT ;  /* 0x000000da0800720c */ /* 0x040fe40003f06270 */
[----:B------:R-:W-:Y:S02]  /*a8b0*/  ISETP.GE.AND P3, PT, R8, R216, PT ;  /* 0x000000d80800720c */ /* 0x000fe40003f66270 */
[----:B------:R-:W-:Y:S02]  /*a8c0*/  FMNMX.FTZ R13, R30, R13, !PT ;  /* 0x0000000d1e0d7209 */ /* 0x000fe40007810000 */
[----:B------:R-:W-:Y:S02]  /*a8d0*/  FMNMX.FTZ R9, R14, R9, !PT ;  /* 0x000000090e097209 */ /* 0x000fe40007810000 */
[----:B------:R-:W-:-:S02]  /*a8e0*/  ISETP.LT.OR P5, PT, R15, R217, P5 ;  /* 0x000000d90f00720c */ /* 0x000fc40002fa1670 */
[C---:B------:R-:W-:Y:S02]  /*a8f0*/  ISETP.LT.OR P0, PT, R8.reuse, R219, P0 ;  /* 0x000000db0800720c */ /* 0x040fe40000701670 */
[----:B------:R-:W-:Y:S02]  /*a900*/  ISETP.LT.OR P3, PT, R8, R217, P3 ;  /* 0x000000d90800720c */ /* 0x000fe40001f61670 */
[----:B------:R-:W-:Y:S02]  /*a910*/  IADD3 R8, R11, 0x30, RZ ;  /* 0x000000300b087810 */ /* 0x000fe40007ffe0ff */
[----:B------:R-:W-:Y:S02]  /*a920*/  FMNMX.FTZ R13, R28, R13, !PT ;  /* 0x0000000d1c0d7209 */ /* 0x000fe40007810000 */
[----:B------:R-:W-:Y:S02]  /*a930*/  FMNMX.FTZ R9, R6, R9, !PT ;  /* 0x0000000906097209 */ /* 0x000fe40007810000 */
[----:B------:R-:W-:-:S02]  /*a940*/  FSEL R226, R226, -INF , !P5 ;  /* 0xff800000e2e27808 */ /* 0x000fc40006800000 */
[----:B------:R-:W-:Y:S02]  /*a950*/  FSEL R232, R232, -INF , !P1 ;  /* 0xff800000e8e87808 */ /* 0x000fe40004800000 */
[C---:B------:R-:W-:Y:S02]  /*a960*/  ISETP.GE.AND P5, PT, R8.reuse, R218, PT ;  /* 0x000000da0800720c */ /* 0x040fe40003fa6270 */
[----:B------:R-:W-:Y:S02]  /*a970*/  ISETP.GE.AND P1, PT, R8, R216, PT ;  /* 0x000000d80800720c */ /* 0x000fe40003f26270 */
[----:B------:R-:W-:Y:S02]  /*a980*/  FMNMX.FTZ R13, R234, R13, !PT ;  /* 0x0000000dea0d7209 */ /* 0x000fe40007810000 */
[----:B------:R-:W-:Y:S02]  /*a990*/  FMNMX.FTZ R9, R26, R9, !PT ;  /* 0x000000091a097209 */ /* 0x000fe40007810000 */
[----:B------:R-:W-:-:S02]  /*a9a0*/  ISETP.LT.OR P5, PT, R8, R219, P5 ;  /* 0x000000db0800720c */ /* 0x000fc40002fa1670 */
[----:B------:R-:W-:Y:S02]  /*a9b0*/  ISETP.LT.OR P1, PT, R8, R217, P1 ;  /* 0x000000d90800720c */ /* 0x000fe40000f21670 */
[----:B------:R-:W-:Y:S02]  /*a9c0*/  IADD3 R8, R11, 0x31, RZ ;  /* 0x000000310b087810 */ /* 0x000fe40007ffe0ff */
[----:B------:R-:W-:Y:S02]  /*a9d0*/  FSEL R230, R230, -INF , !P0 ;  /* 0xff800000e6e67808 */ /* 0x000fe40004000000 */
[----:B------:R-:W-:Y:S02]  /*a9e0*/  FMNMX.FTZ R13, R232, R13, !PT ;  /* 0x0000000de80d7209 */ /* 0x000fe40007810000 */
[----:B------:R-:W-:Y:S02]  /*a9f0*/  FMNMX.FTZ R9, R24, R9, !PT ;  /* 0x0000000918097209 */ /* 0x000fe40007810000 */
[----:B------:R-:W-:-:S02]  /*aa00*/  FSEL R224, R224, -INF , !P4 ;  /* 0xff800000e0e07808 */ /* 0x000fc40006000000 */
[----:B------:R-:W-:Y:S02]  /*aa10*/  IADD3 R4, R11, 0x38, RZ ;  /* 0x000000380b047810 */ /* 0x000fe40007ffe0ff */
[-C--:B------:R-:W-:Y:S02]  /*aa20*/  ISETP.GE.AND P4, PT, R8, R218.reuse, PT ;  /* 0x000000da0800720c */ /* 0x080fe40003f86270 */
[----:B------:R-:W-:Y:S02]  /*aa30*/  FSEL R228, R228, -INF , !P6 ;  /* 0xff800000e4e47808 */ /* 0x000fe40007000000 */
[----:B------:R-:W-:Y:S02]  /*aa40*/  FMNMX.FTZ R13, R230, R13, !PT ;  /* 0x0000000de60d7209 */ /* 0x000fe40007810000 */
[----:B------:R-:W-:Y:S02]  /*aa50*/  FMNMX.FTZ R9, R22, R9, !PT ;  /* 0x0000000916097209 */ /* 0x000fe40007810000 */
[----:B------:R-:W-:-:S02]  /*aa60*/  ISETP.GE.AND P6, PT, R4, R218, PT ;  /* 0x000000da0400720c */ /* 0x000fc40003fc6270 */
[----:B------:R-:W-:Y:S02]  /*aa70*/  FSEL R162, R162, -INF , !P5 ;  /* 0xff800000a2a27808 */ /* 0x000fe40006800000 */
[----:B------:R-:W-:Y:S02]  /*aa80*/  ISETP.LT.OR P4, PT, R8, R219, P4 ;  /* 0x000000db0800720c */ /* 0x000fe40002781670 */
[----:B------:R-:W-:Y:S02]  /*aa90*/  FMNMX.FTZ R13, R228, R13, !PT ;  /* 0x0000000de40d7209 */ /* 0x000fe40007810000 */
[----:B------:R-:W-:Y:S02]  /*aaa0*/  IADD3 R11, R11, 0x39, RZ ;  /* 0x000000390b0b7810 */ /* 0x000fe40007ffe0ff */
[----:B------:R-:W-:Y:S02]  /*aab0*/  FMNMX.FTZ R9, R20, R9, !PT ;  /* 0x0000000914097209 */ /* 0x000fe40007810000 */
[----:B------:R-:W-:-:S02]  /*aac0*/  ISETP.LT.OR P6, PT, R4, R219, P6 ;  /* 0x000000db0400720c */ /* 0x000fc400037c1670 */
[----:B------:R-:W-:Y:S02]  /*aad0*/  FSEL R160, R160, -INF , !P4 ;  /* 0xff800000a0a07808 */ /* 0x000fe40006000000 */
[----:B------:R-:W-:Y:S02]  /*aae0*/  FMNMX.FTZ R13, R162, R13, !PT ;  /* 0x0000000da20d7209 */ /* 0x000fe40007810000 */
[----:B------:R-:W-:Y:S02]  /*aaf0*/  ISETP.GE.AND P5, PT, R11, R218, PT ;  /* 0x000000da0b00720c */ /* 0x000fe40003fa6270 */
[----:B------:R-:W-:Y:S02]  /*ab00*/  FMNMX.FTZ R9, R226, R9, !PT ;  /* 0x00000009e2097209 */ /* 0x000fe40007810000 */
[----:B------:R-:W-:Y:S02]  /*ab10*/  FSEL R158, R158, -INF , !P6 ;  /* 0xff8000009e9e7808 */ /* 0x000fe40007000000 */
[----:B------:R-:W-:-:S02]  /*ab20*/  FMNMX.FTZ R13, R160, R13, !PT ;  /* 0x0000000da00d7209 */ /* 0x000fc40007810000 */
[----:B------:R-:W-:Y:S02]  /*ab30*/  ISETP.LT.OR P5, PT, R11, R219, P5 ;  /* 0x000000db0b00720c */ /* 0x000fe40002fa1670 */
[----:B------:R-:W-:Y:S02]  /*ab40*/  FSEL R174, R174, -INF , !P3 ;  /* 0xff800000aeae7808 */ /* 0x000fe40005800000 */
[----:B------:R-:W-:Y:S02]  /*ab50*/  FMNMX.FTZ R9, R224, R9, !PT ;  /* 0x00000009e0097209 */ /* 0x000fe40007810000 */
[----:B------:R-:W-:Y:S02]  /*ab60*/  FMNMX.FTZ R15, R158, R13, !PT ;  /* 0x0000000d9e0f7209 */ /* 0x000fe40007810000 */
[----:B------:R-:W-:Y:S02]  /*ab70*/  ISETP.GE.AND P0, PT, R8, R216, PT ;  /* 0x000000d80800720c */ /* 0x000fe40003f06270 */
[----:B------:R-:W-:-:S02]  /*ab80*/  FSEL R156, R156, -INF , !P5 ;  /* 0xff8000009c9c7808 */ /* 0x000fc40006800000 */
[----:B------:R-:W-:Y:S02]  /*ab90*/  FSEL R172, R172, -INF , !P2 ;  /* 0xff800000acac7808 */ /* 0x000fe40005000000 */
[----:B------:R-:W-:Y:S02]  /*aba0*/  FMNMX.FTZ R13, R174, R9, !PT ;  /* 0x00000009ae0d7209 */ /* 0x000fe40007810000 */
[----:B------:R-:W-:Y:S02]  /*abb0*/  ISETP.GE.AND P3, PT, R4, R216, PT ;  /* 0x000000d80400720c */ /* 0x000fe40003f66270 */
[----:B------:R-:W-:Y:S02]  /*abc0*/  FMNMX.FTZ R9, R156, R15, !PT ;  /* 0x0000000f9c097209 */ /* 0x000fe40007810000 */
[----:B------:R-:W-:Y:S02]  /*abd0*/  ISETP.LT.OR P0, PT, R8, R217, P0 ;  /* 0x000000d90800720c */ /* 0x000fe40000701670 */
[----:B------:R-:W-:-:S02]  /*abe0*/  FSEL R154, R154, -INF , !P1 ;  /* 0xff8000009a9a7808 */ /* 0x000fc40004800000 */
[----:B------:R-:W-:Y:S02]  /*abf0*/  FMNMX.FTZ R13, R172, R13, !PT ;  /* 0x0000000dac0d7209 */ /* 0x000fe40007810000 */
[----:B------:R-:W-:Y:S02]  /*ac00*/  ISETP.LT.OR P3, PT, R4, R217, P3 ;  /* 0x000000d90400720c */ /* 0x000fe40001f61670 */
[C---:B------:R-:W-:Y:S01]  /*ac10*/  ISETP.GE.AND P1, PT, R11.reuse, R216, PT ;  /* 0x000000d80b00720c */ /* 0x040fe20003f26270 */
[----:B------:R-:W1:Y:S01]  /*ac20*/  SHFL.BFLY PT, R4, R9, 0x2, 0x1f ;  /* 0x0c401f0009047f89 */ /* 0x000e6200000e0000 */
[----:B------:R-:W-:Y:S02]  /*ac30*/  FSEL R142, R142, -INF , !P0 ;  /* 0xff8000008e8e7808 */ /* 0x000fe40004000000 */
[----:B------:R-:W-:Y:S02]  /*ac40*/  FMNMX.FTZ R13, R154, R13, !PT ;  /* 0x0000000d9a0d7209 */ /* 0x000fe40007810000 */
[----:B------:R-:W-:-:S02]  /*ac50*/  ISETP.LT.OR P1, PT, R11, R217, P1 ;  /* 0x000000d90b00720c */ /* 0x000fc40000f21670 */
[----:B------:R-:W-:Y:S02]  /*ac60*/  FSEL R140, R140, -INF , !P3 ;  /* 0xff8000008c8c7808 */ /* 0x000fe40005800000 */
[----:B------:R-:W-:Y:S02]  /*ac70*/  FMNMX.FTZ R13, R142, R13, !PT ;  /* 0x0000000d8e0d7209 */ /* 0x000fe40007810000 */
[----:B------:R-:W-:Y:S02]  /*ac80*/  FSEL R152, R7, -INF , !P1 ;  /* 0xff80000007987808 */ /* 0x000fe40004800000 */
[----:B------:R-:W-:-:S04]  /*ac90*/  FMNMX.FTZ R13, R140, R13, !PT ;  /* 0x0000000d8c0d7209 */ /* 0x000fc80007810000 */
[----:B------:R-:W-:-:S05]  /*aca0*/  FMNMX.FTZ R8, R152, R13, !PT ;  /* 0x0000000d98087209 */ /* 0x000fca0007810000 */
[----:B------:R-:W2:Y:S01]  /*acb0*/  SHFL.BFLY PT, R7, R8, 0x2, 0x1f ;  /* 0x0c401f0008077f89 */ /* 0x000ea200000e0000 */
[----:B-1----:R-:W-:-:S05]  /*acc0*/  FMNMX.FTZ R9, R9, R4, !PT ;  /* 0x0000000409097209 */ /* 0x002fca0007810000 */
[----:B------:R-:W1:Y:S01]  /*acd0*/  SHFL.BFLY PT, R132, R9, 0x1, 0x1f ;  /* 0x0c201f0009847f89 */ /* 0x000e6200000e0000 */
[----:B--2---:R-:W-:-:S05]  /*ace0*/  FMNMX.FTZ R7, R8, R7, !PT ;  /* 0x0000000708077209 */ /* 0x004fca0007810000 */
[----:B------:R-:W2:Y:S01]  /*acf0*/  SHFL.BFLY PT, R4, R7, 0x1, 0x1f ;  /* 0x0c201f0007047f89 */ /* 0x000ea200000e0000 */
[----:B-1----:R-:W-:-:S03]  /*ad00*/  FMNMX.FTZ R132, R9, R132, !PT ;  /* 0x0000008409847209 */ /* 0x002fc60007810000 */
[----:B------:R-:W-:Y:S01]  /*ad10*/  LDSM.16.MT88.4 R8, [R193+0x12000] ;  /* 0x01200000c108783b */ /* 0x000fe20000004200 */
[C---:B------:R-:W-:Y:S01]  /*ad20*/  FSETP.NEU.FTZ.AND P1, PT, R132.reuse, -INF , PT ;  /* 0xff8000008400780b */ /* 0x040fe20003f3d000 */
[----:B------:R-:W-:-:S05]  /*ad30*/  FMUL.FTZ R141, R132, c[0x0][0x23c] ;  /* 0x00008f00848d7a20 */ /* 0x000fca0000410000 */
[----:B------:R-:W-:-:S05]  /*ad40*/  FSEL R141, R141, RZ, P1 ;  /* 0x000000ff8d8d7208 */ /* 0x000fca0000800000 */
[--C-:B------:R-:W-:Y:S02]  /*ad50*/  FFMA.FTZ R147, R3, c[0x0][0x23c], -R141.reuse ;  /* 0x00008f0003937a23 */ /* 0x100fe4000001088d */
[--C-:B------:R-:W-:Y:S02]  /*ad60*/  FFMA.FTZ R145, R144, c[0x0][0x23c], -R141.reuse ;  /* 0x00008f0090917a23 */ /* 0x100fe4000001088d */
[--C-:B------:R-:W-:Y:S02]  /*ad70*/  FFMA.FTZ R144, R134, c[0x0][0x23c], -R141.reuse ;  /* 0x00008f0086907a23 */ /* 0x100fe4000001088d */
[--C-:B------:R-:W-:Y:S01]  /*ad80*/  FFMA.FTZ R146, R16, c[0x0][0x23c], -R141.reuse ;  /* 0x00008f0010927a23 */ /* 0x100fe2000001088d */
[----:B--2---:R-:W-:Y:S01]  /*ad90*/  FMNMX.FTZ R3, R7, R4, !PT ;  /* 0x0000000407037209 */ /* 0x004fe20007810000 */
[----:B------:R-:W-:Y:S01]  /*ada0*/  MUFU.EX2 R147, R147 ;  /* 0x0000009300937308 */ /* 0x000fe20000000800 */
[----:B------:R-:W-:Y:S01]  /*adb0*/  LDSM.16.MT88.4 R16, [R196+0x12000] ;  /* 0x01200000c410783b */ /* 0x000fe20000004200 */
[----:B------:R-:W-:Y:S01]  /*adc0*/  FFMA.FTZ R151, R34, c[0x0][0x23c], -R141 ;  /* 0x00008f0022977a23 */ /* 0x000fe2000001088d */
[C---:B------:R-:W-:Y:S01]  /*add0*/  FSETP.NEU.FTZ.AND P0, PT, R3.reuse, -INF , PT ;  /* 0xff8000000300780b */ /* 0x040fe20003f1d000 */
[----:B------:R-:W-:-:S02]  /*ade0*/  FMUL.FTZ R149, R3, c[0x0][0x23c] ;  /* 0x00008f0003957a20 */ /* 0x000fc40000410000 */
[--C-:B------:R-:W-:Y:S02]  /*adf0*/  FFMA.FTZ R164, R32, c[0x0][0x23c], -R141.reuse ;  /* 0x00008f0020a47a23 */ /* 0x100fe4000001088d */
[----:B------:R-:W1:Y:S01]  /*ae00*/  MUFU.EX2 R146, R146 ;  /* 0x0000009200927308 */ /* 0x000e620000000800 */
[----:B------:R-:W-:Y:S01]  /*ae10*/  FSEL R149, R149, RZ, P0 ;  /* 0x000000ff95957208 */ /* 0x000fe20000000000 */
[--C-:B------:R-:W-:Y:S01]  /*ae20*/  FFMA.FTZ R153, R30, c[0x0][0x23c], -R141.reuse ;  /* 0x00008f001e997a23 */ /* 0x100fe2000001088d */
[----:B------:R-:W-:Y:S01]  /*ae30*/  LDSM.16.MT88.4 R32, [R193+0x12800] ;  /* 0x01280000c120783b */ /* 0x000fe20000004200 */
[----:B------:R-:W-:Y:S02]  /*ae40*/  FFMA.FTZ R166, R28, c[0x0][0x23c], -R141 ;  /* 0x00008f001ca67a23 */ /* 0x000fe4000001088d */
[--C-:B------:R-:W-:Y:S01]  /*ae50*/  FFMA.FTZ R135, R5, c[0x0][0x23c], -R149.reuse ;  /* 0x00008f0005877a23 */ /* 0x100fe20000010895 */
[----:B------:R-:W-:Y:S01]  /*ae60*/  FSEL R5, R132, RZ, P1 ;  /* 0x000000ff84057208 */ /* 0x000fe20000800000 */
[--C-:B------:R-:W-:Y:S01]  /*ae70*/  FFMA.FTZ R134, R12, c[0x0][0x23c], -R149.reuse ;  /* 0x00008f000c867a23 */ /* 0x100fe20000010895 */
[----:B------:R-:W-:Y:S01]  /*ae80*/  MUFU.EX2 R145, R145 ;  /* 0x0000009100917308 */ /* 0x000fe20000000800 */
[----:B------:R-:W-:Y:S01]  /*ae90*/  FFMA.FTZ R133, R14, c[0x0][0x23c], -R149 ;  /* 0x00008f000e857a23 */ /* 0x000fe20000010895 */
[----:B------:R-:W-:Y:S01]  /*aea0*/  LDSM.16.MT88.4 R28, [R192+0x12800] ;  /* 0x01280000c01c783b */ /* 0x000fe20000004200 */
[----:B------:R-:W-:Y:S01]  /*aeb0*/  FADD.FTZ R4, R222, -R5 ;  /* 0x80000005de047221 */ /* 0x000fe20000010000 */
[----:B------:R-:W-:Y:S01]  /*aec0*/  FSEL R5, R3, RZ, P0 ;  /* 0x000000ff03057208 */ /* 0x000fe20000000000 */
[----:B------:R-:W-:Y:S01]  /*aed0*/  FFMA.FTZ R148, R6, c[0x0][0x23c], -R149 ;  /* 0x00008f0006947a23 */ /* 0x000fe20000010895 */
[----:B------:R-:W2:Y:S01]  /*aee0*/  LDSM.16.MT88.4 R12, [R194+0x12000] ;  /* 0x01200000c20c783b */ /* 0x000ea20000004200 */
[----:B------:R-:W-:Y:S01]  /*aef0*/  FMUL.FTZ R150, R4, c[0x0][0x23c] ;  /* 0x00008f0004967a20 */ /* 0x000fe20000410000 */
[----:B------:R-:W3:Y:S01]  /*af00*/  MUFU.EX2 R144, R144 ;  /* 0x0000009000907308 */ /* 0x000ee20000000800 */
[----:B------:R-:W-:Y:S01]  /*af10*/  FADD.FTZ R5, R2, -R5 ;  /* 0x8000000502057221 */ /* 0x000fe20000010000 */
[----:B-1----:R-:W-:Y:S01]  /*af20*/  F2FP.BF16.PACK_AB R4, R146, R147 ;  /* 0x000000939204723e */ /* 0x002fe200000010ff */
[----:B------:R-:W-:-:S02]  /*af30*/  FFMA.FTZ R155, R26, c[0x0][0x23c], -R149 ;  /* 0x00008f001a9b7a23 */ /* 0x000fc40000010895 */
[----:B------:R-:W-:Y:S02]  /*af40*/  FMUL.FTZ R2, R5, c[0x0][0x23c] ;  /* 0x00008f0005027a20 */ /* 0x000fe40000410000 */
[--C-:B------:R-:W-:Y:S01]  /*af50*/  FFMA.FTZ R168, R24, c[0x0][0x23c], -R149.reuse ;  /* 0x00008f0018a87a23 */ /* 0x100fe20000010895 */
[----:B------:R-:W-:Y:S01]  /*af60*/  MUFU.EX2 R135, R135 ;  /* 0x0000008700877308 */ /* 0x000fe20000000800 */
[--C-:B------:R-:W-:Y:S01]  /*af70*/  FFMA.FTZ R157, R22, c[0x0][0x23c], -R149.reuse ;  /* 0x00008f00169d7a23 */ /* 0x100fe20000010895 */
[----:B------:R-:W-:Y:S01]  /*af80*/  LDSM.16.MT88.4 R24, [R196+0x14800] ;  /* 0x01480000c418783b */ /* 0x000fe20000004200 */
[----:B------:R-:W-:Y:S02]  /*af90*/  FFMA.FTZ R170, R20, c[0x0][0x23c], -R149 ;  /* 0x00008f0014aa7a23 */ /* 0x000fe40000010895 */
[--C-:B------:R-:W-:Y:S01]  /*afa0*/  FFMA.FTZ R159, R234, c[0x0][0x23c], -R141.reuse ;  /* 0x00008f00ea9f7a23 */ /* 0x100fe2000001088d */
[----:B------:R-:W-:Y:S01]  /*afb0*/  LDSM.16.MT88.4 R20, [R194+0x14800] ;  /* 0x01480000c214783b */ /* 0x000fe20000004200 */
[--C-:B------:R-:W-:Y:S01]  /*afc0*/  FFMA.FTZ R222, R232, c[0x0][0x23c], -R141.reuse ;  /* 0x00008f00e8de7a23 */ /* 0x100fe2000001088d */
[----:B------:R-:W1:Y:S01]  /*afd0*/  MUFU.EX2 R134, R134 ;  /* 0x0000008600867308 */ /* 0x000e620000000800 */
[----:B---3--:R-:W-:Y:S01]  /*afe0*/  F2FP.BF16.PACK_AB R6, R144, R145 ;  /* 0x000000919006723e */ /* 0x008fe200000010ff */
[----:B------:R-:W-:-:S02]  /*aff0*/  FFMA.FTZ R161, R230, c[0x0][0x23c], -R141 ;  /* 0x00008f00e6a17a23 */ /* 0x000fc4000001088d */
[----:B------:R-:W-:Y:S02]  /*b000*/  FFMA.FTZ R228, R228, c[0x0][0x23c], -R141 ;  /* 0x00008f00e4e47a23 */ /* 0x000fe4000001088d */
[--C-:B------:R-:W-:Y:S02]  /*b010*/  FFMA.FTZ R163, R226, c[0x0][0x23c], -R149.reuse ;  /* 0x00008f00e2a37a23 */ /* 0x100fe40000010895 */
[----:B------:R-:W-:Y:S01]  /*b020*/  MUFU.EX2 R133, R133 ;  /* 0x0000008500857308 */ /* 0x000fe20000000800 */
[--C-:B------:R-:W-:Y:S02]  /*b030*/  FFMA.FTZ R224, R224, c[0x0][0x23c], -R149.reuse ;  /* 0x00008f00e0e07a23 */ /* 0x100fe40000010895 */
[--C-:B------:R-:W-:Y:S02]  /*b040*/  FFMA.FTZ R165, R174, c[0x0][0x23c], -R149.reuse ;  /* 0x00008f00aea57a23 */ /* 0x100fe40000010895 */
[----:B------:R-:W-:Y:S02]  /*b050*/  FFMA.FTZ R172, R172, c[0x0][0x23c], -R149 ;  /* 0x00008f00acac7a23 */ /* 0x000fe40000010895 */
[----:B------:R-:W-:Y:S01]  /*b060*/  FFMA.FTZ R169, R156, c[0x0][0x23c], -R141 ;  /* 0x00008f009ca97a23 */ /* 0x000fe2000001088d */
[----:B------:R-:W3:Y:S01]  /*b070*/  MUFU.EX2 R148, R148 ;  /* 0x0000009400947308 */ /* 0x000ee20000000800 */
[----:B-1----:R-:W-:Y:S01]  /*b080*/  F2FP.BF16.PACK_AB R5, R134, R135 ;  /* 0x000000878605723e */ /* 0x002fe200000010ff */
[----:B------:R-:W-:-:S02]  /*b090*/  FFMA.FTZ R154, R154, c[0x0][0x23c], -R149 ;  /* 0x00008f009a9a7a23 */ /* 0x000fc40000010895 */
[--C-:B------:R-:W-:Y:S02]  /*b0a0*/  FFMA.FTZ R171, R142, c[0x0][0x23c], -R149.reuse ;  /* 0x00008f008eab7a23 */ /* 0x100fe40000010895 */
[----:B------:R-:W-:Y:S02]  /*b0b0*/  FFMA.FTZ R156, R140, c[0x0][0x23c], -R149 ;  /* 0x00008f008c9c7a23 */ /* 0x000fe40000010895 */
        /* <DEDUP_REMOVED lines=307> */
.L_x_378:
        /* <DEDUP_REMOVED lines=10> */
.L_x_388:
        /* <DEDUP_REMOVED lines=10> */
[C---:B------:R-:W-:Y:S04]  /*c530*/  IADD3 R5, P6, R7.reuse, UR11, RZ ;  /* 0x0000000b07057c10 */ /* 0x040fe8000ffde0ff */
        /* <DEDUP_REMOVED lines=43> */
.L_x_386:
        /* <DEDUP_REMOVED lines=8> */
[C---:B------:R-:W-:Y:S02]  /*c870*/  @!P3 LEA R238, P0, R240.reuse, c[0x0][0x170], 0x1 ;  /* 0x00005c00f0eeba11 */ /* 0x040fe400078008ff */
[----:B------:R-:W-:Y:S02]  /*c880*/  IADD3 R224, R241, R3, RZ ;  /* 0x00000003f1e07210 */ /* 0x000fe40007ffe0ff */
[C---:B------:R-:W-:Y:S02]  /*c890*/  @!P2 LEA R236, P5, R240.reuse, c[0x0][0x170], 0x1 ;  /* 0x00005c00f0ecaa11 */ /* 0x040fe400078a08ff */
[C-C-:B------:R-:W-:Y:S02]  /*c8a0*/  @!P4 LEA.HI.X R245, R240.reuse, c[0x0][0x174], R224.reuse, 0x1, P1 ;  /* 0x00005d00f0f5ca11 */ /* 0x140fe400008f0ce0 */
[C-C-:B------:R-:W-:Y:S01]  /*c8b0*/  @!P3 LEA.HI.X R239, R240.reuse, c[0x0][0x174], R224.reuse, 0x1, P0 ;  /* 0x00005d00f0efba11 */ /* 0x140fe200000f0ce0 */
[----:B------:R-:W-:Y:S01]  /*c8c0*/  @P4 STS.128 [R210+0x12000], RZ ;  /* 0x012000ffd2004388 */ /* 0x000fe20000000c00 */
[C---:B------:R-:W-:Y:S02]  /*c8d0*/  @!P2 LEA.HI.X R237, R240.reuse, c[0x0][0x174], R224, 0x1, P5 ;  /* 0x00005d00f0edaa11 */ /* 0x040fe400028f0ce0 */
[----:B------:R-:W-:Y:S03]  /*c8e0*/  IADD3 R222, P6, R240, UR15, RZ ;  /* 0x0000000ff0de7c10 */ /* 0x000fe6000ffde0ff */
[----:B------:R-:W-:Y:S01]  /*c8f0*/  @!PT LDS RZ, [RZ] ;  /* 0x00000000fffff984 */ /* 0x000fe20000000800 */
[----:B------:R-:W-:Y:S01]  /*c900*/  @!PT LDS RZ, [RZ] ;  /* 0x00000000fffff984 */ /* 0x000fe20000000800 */
[----:B------:R-:W-:Y:S01]  /*c910*/  @!PT LDS RZ, [RZ] ;  /* 0x00000000fffff984 */ /* 0x000fe20000000800 */
[----:B------:R1:W-:Y:S01]  /*c920*/  @!P4 LDGSTS.E.BYPASS.LTC128B.128 [R210+0x12000], [R244.64] ;  /* 0x12000000f4d2cfae */ /* 0x0003e2000b901d4c */
[----:B------:R-:W-:Y:S02]  /*c930*/  IADD3.X R3, R224, UR5, RZ, P6, !PT ;  /* 0x00000005e0037c10 */ /* 0x000fe4000b7fe4ff */
[C---:B------:R-:W-:Y:S02]  /*c940*/  @!P4 LEA R242, P6, R222.reuse, c[0x0][0x170], 0x1 ;  /* 0x00005c00def2ca11 */ /* 0x040fe400078c08ff */
[C---:B------:R-:W-:Y:S01]  /*c950*/  @!P3 LEA R234, P1, R222.reuse, c[0x0][0x170], 0x1 ;  /* 0x00005c00deeaba11 */ /* 0x040fe200078208ff */
[----:B------:R-:W-:Y:S01]  /*c960*/  @P3 STS.128 [R210+0x14000], RZ ;  /* 0x014000ffd2003388 */ /* 0x000fe20000000c00 */
[C-C-:B------:R-:W-:Y:S02]  /*c970*/  @!P4 LEA.HI.X R243, R222.reuse, c[0x0][0x174], R3.reuse, 0x1, P6 ;  /* 0x00005d00def3ca11 */ /* 0x140fe400030f0c03 */
[C-C-:B------:R-:W-:Y:S02]  /*c980*/  @!P3 LEA.HI.X R235, R222.reuse, c[0x0][0x174], R3.reuse, 0x1, P1 ;  /* 0x00005d00deebba11 */ /* 0x140fe400008f0c03 */
[C---:B------:R-:W-:Y:S01]  /*c990*/  @!P2 LEA R232, P0, R222.reuse, c[0x0][0x170], 0x1 ;  /* 0x00005c00dee8aa11 */ /* 0x040fe200078008ff */
[----:B------:R-:W-:Y:S01]  /*c9a0*/  @!PT LDS RZ, [RZ] ;  /* 0x00000000fffff984 */ /* 0x000fe20000000800 */
[----:B------:R-:W-:Y:S01]  /*c9b0*/  @!PT LDS RZ, [RZ] ;  /* 0x00000000fffff984 */ /* 0x000fe20000000800 */
[----:B------:R-:W-:Y:S01]  /*c9c0*/  @!PT LDS RZ, [RZ] ;  /* 0x00000000fffff984 */ /* 0x000fe20000000800 */
[----:B------:R2:W-:Y:S03]  /*c9d0*/  @!P3 LDGSTS.E.BYPASS.LTC128B.128 [R210+0x14000], [R238.64+0x80] ;  /* 0x14000080eed2bfae */ /* 0x0005e6000b901d4c */
[----:B------:R-:W-:Y:S02]  /*c9e0*/  @!P2 LEA.HI.X R233, R222, c[0x0][0x174], R3, 0x1, P0 ;  /* 0x00005d00dee9aa11 */ /* 0x000fe400000f0c03 */
[----:B------:R-:W-:Y:S01]  /*c9f0*/  ISETP.GT.AND P0, PT, R223, R206, PT ;  /* 0x000000cedf00720c */ /* 0x000fe20003f04270 */
        /* <DEDUP_REMOVED lines=184> */
[----:B-----5:R-:W-:Y:S02]  /*d580*/  FMUL.FTZ R234, R9, c[0x0][0x2ec] ;  /* 0x0000bb0009ea7a20 */ /* 0x020fe40000410000 */
[----:B------:R-:W-:Y:S02]  /*d590*/  FMUL.FTZ R233, R10, c[0x0][0x2ec] ;  /* 0x0000bb000ae97a20 */ /* 0x000fe40000410000 */
[----:B------:R-:W2:Y:S01]  /*d5a0*/  MUFU.TANH R228, R228 ;  /* 0x000000e400e47308 */ /* 0x000ea20000002400 */
        /* <DEDUP_REMOVED lines=16> */
[----:B----4-:R-:W-:Y:S02]  /*d6b0*/  FMUL.FTZ R243, R22, c[0x0][0x2ec] ;  /* 0x0000bb0016f37a20 */ /* 0x010fe40000410000 */
[----:B------:R-:W-:Y:S02]  /*d6c0*/  FMUL.FTZ R242, R23, c[0x0][0x2ec] ;  /* 0x0000bb0017f27a20 */ /* 0x000fe40000410000 */
[----:B------:R-:W-:Y:S02]  /*d6d0*/  FMUL.FTZ R251, R24, c[0x0][0x2ec] ;  /* 0x0000bb0018fb7a20 */ /* 0x000fe40000410000 */
[----:B------:R-:W-:Y:S02]  /*d6e0*/  FMUL.FTZ R249, R25, c[0x0][0x2ec] ;  /* 0x0000bb0019f97a20 */ /* 0x000fe40000410000 */
[----:B------:R-:W-:Y:S01]  /*d6f0*/  FMUL.FTZ R247, R26, c[0x0][0x2ec] ;  /* 0x0000bb001af77a20 */ /* 0x000fe20000410000 */
[----:B------:R-:W4:Y:S01]  /*d700*/  MUFU.TANH R233, R233 ;  /* 0x000000e900e97308 */ /* 0x000f220000002400 */
        /* <DEDUP_REMOVED lines=35> */
.L_x_387:
[----:B------:R-:W-:Y:S01]  /*d940*/  IMAD R4, R223, 0x40, R209 ;  /* 0x00000040df047824 */ /* 0x000fe200078e02d1 */
[----:B------:R-:W-:Y:S04]  /*d950*/  LDSM.16.MT88.4 R28, [R193+0x12000] ;  /* 0x01200000c11c783b */ /* 0x000fe80000004200 */
[CC--:B------:R-:W-:Y:S02]  /*d960*/  ISETP.GE.AND P5, PT, R4.reuse, R219.reuse, PT ;  /* 0x000000db0400720c */ /* 0x0c0fe40003fa6270 */
[C---:B-1----:R-:W-:Y:S02]  /*d970*/  IADD3 R9, R4.reuse, 0x8, RZ ;  /* 0x0000000804097810 */ /* 0x042fe40007ffe0ff */
[C---:B------:R-:W-:Y:S02]  /*d980*/  ISETP.GE.OR P5, PT, R4.reuse, R218, !P5 ;  /* 0x000000da0400720c */ /* 0x040fe40006fa6670 */
[----:B------:R-:W-:Y:S02]  /*d990*/  IADD3 R5, R4, 0x1, RZ ;  /* 0x0000000104057810 */ /* 0x000fe40007ffe0ff */
[----:B------:R-:W-:Y:S02]  /*d9a0*/  FSEL R222, R222, -INF , !P5 ;  /* 0xff800000dede7808 */ /* 0x000fe40006800000 */
[----:B------:R-:W-:Y:S02]  /*d9b0*/  ISETP.GE.AND P5, PT, R9, R219, PT ;  /* 0x000000db0900720c */ /* 0x000fe40003fa6270 */
[C---:B------:R-:W-:Y:S02]  /*d9c0*/  ISETP.GE.AND P1, PT, R4.reuse, R217, PT ;  /* 0x000000d90400720c */ /* 0x040fe40003f26270 */
[C---:B------:R-:W-:Y:S02]  /*d9d0*/  ISETP.GE.AND P6, PT, R5.reuse, R219, PT ;  /* 0x000000db0500720c */ /* 0x040fe40003fc6270 */
[----:B------:R-:W-:Y:S02]  /*d9e0*/  ISETP.GE.AND P0, PT, R5, R217, PT ;  /* 0x000000d90500720c */ /* 0x000fe40003f06270 */
[C---:B------:R-:W-:Y:S02]  /*d9f0*/  IADD3 R7, R4.reuse, 0x9, RZ ;  /* 0x0000000904077810 */ /* 0x040fe40007ffe0ff */
[C---:B------:R-:W-:Y:S02]  /*da00*/  IADD3 R10, R4.reuse, 0x11, RZ ;  /* 0x00000011040a7810 */ /* 0x040fe40007ffe0ff */
[----:B------:R-:W-:Y:S02]  /*da10*/  ISETP.GE.OR P1, PT, R4, R216, !P1 ;  /* 0x000000d80400720c */ /* 0x000fe40004f26670 */
[-C--:B------:R-:W-:Y:S02]  /*da20*/  ISETP.GE.OR P5, PT, R9, R218.reuse, !P5 ;  /* 0x000000da0900720c */ /* 0x080fe40006fa6670 */
[C---:B------:R-:W-:Y:S02]  /*da30*/  ISETP.GE.OR P6, PT, R5.reuse, R218, !P6 ;  /* 0x000000da0500720c */ /* 0x040fe400077c6670 */
[----:B------:R-:W-:Y:S02]  /*da40*/  FSEL R230, R230, -INF , !P5 ;  /* 0xff800000e6e67808 */ /* 0x000fe40006800000 */
[----:B------:R-:W-:Y:S02]  /*da50*/  ISETP.GE.OR P0, PT, R5, R216, !P0 ;  /* 0x000000d80500720c */ /* 0x000fe40004706670 */
[----:B------:R-:W-:Y:S02]  /*da60*/  FSEL R5, R228, -INF , !P1 ;  /* 0xff800000e4057808 */ /* 0x000fe40004800000 */
[----:B------:R-:W-:Y:S02]  /*da70*/  IADD3 R11, R4, 0x10, RZ ;  /* 0x00000010040b7810 */ /* 0x000fe40007ffe0ff */
[-C--:B------:R-:W-:Y:S02]  /*da80*/  ISETP.GE.AND P1, PT, R7, R219.reuse, PT ;  /* 0x000000db0700720c */ /* 0x080fe40003f26270 */
[-C--:B------:R-:W-:Y:S02]  /*da90*/  ISETP.GE.AND P5, PT, R10, R219.reuse, PT ;  /* 0x000000db0a00720c */ /* 0x080fe40003fa6270 */
[----:B------:R-:W-:Y:S02]  /*daa0*/  FSEL R224, R224, -INF , !P6 ;  /* 0xff800000e0e07808 */ /* 0x000fe40007000000 */
[-C--:B------:R-:W-:Y:S02]  /*dab0*/  ISETP.GE.OR P5, PT, R10, R218.reuse, !P5 ;  /* 0x000000da0a00720c */ /* 0x080fe40006fa6670 */
[----:B------:R-:W-:Y:S02]  /*dac0*/  IADD3 R8, R4, 0x18, RZ ;  /* 0x0000001804087810 */ /* 0x000fe40007ffe0ff */
[-C--:B------:R-:W-:Y:S02]  /*dad0*/  ISETP.GE.AND P6, PT, R11, R219.reuse, PT ;  /* 0x000000db0b00720c */ /* 0x080fe40003fc6270 */
[-C--:B------:R-:W-:Y:S02]  /*dae0*/  ISETP.GE.OR P1, PT, R7, R218.reuse, !P1 ;  /* 0x000000da0700720c */ /* 0x080fe40004f26670 */
[----:B------:R-:W-:Y:S02]  /*daf0*/  FSEL R162, R237, -INF , !P5 ;  /* 0xff800000eda27808 */ /* 0x000fe40006800000 */
[-C--:B------:R-:W-:Y:S02]  /*db00*/  ISETP.GE.OR P6, PT, R11, R218.reuse, !P6 ;  /* 0x000000da0b00720c */ /* 0x080fe400077c6670 */
[----:B------:R-:W-:Y:S02]  /*db10*/  FSEL R234, R234, -INF , !P1 ;  /* 0xff800000eaea7808 */ /* 0x000fe40004800000 */
[----:B------:R-:W-:Y:S02]  /*db20*/  ISETP.GE.AND P1, PT, R8, R219, PT ;  /* 0x000000db0800720c */ /* 0x000fe40003f26270 */
[-C--:B------:R-:W-:Y:S02]  /*db30*/  ISETP.GE.AND P5, PT, R7, R217.reuse, PT ;  /* 0x000000d90700720c */ /* 0x080fe40003fa6270 */
[----:B------:R-:W-:Y:S02]  /*db40*/  FSEL R164, R238, -INF , !P6 ;  /* 0xff800000eea47808 */ /* 0x000fe40007000000 */
[----:B------:R-:W-:Y:S02]  /*db50*/  ISETP.GE.OR P1, PT, R8, R218, !P1 ;  /* 0x000000da0800720c */ /* 0x000fe40004f26670 */
[----:B------:R-:W-:Y:S02]  /*db60*/  IADD3 R6, R4, 0x19, RZ ;  /* 0x0000001904067810 */ /* 0x000fe40007ffe0ff */
[----:B------:R-:W-:Y:S02]  /*db70*/  ISETP.GE.AND P6, PT, R9, R217, PT ;  /* 0x000000d90900720c */ /* 0x000fe40003fc6270 */
[-C--:B------:R-:W-:Y:S02]  /*db80*/  ISETP.GE.OR P5, PT, R7, R216.reuse, !P5 ;  /* 0x000000d80700720c */ /* 0x080fe40006fa6670 */
[----:B------:R-:W-:Y:S02]  /*db90*/  FSEL R142, R241, -INF , !P1 ;  /* 0xff800000f18e7808 */ /* 0x000fe40004800000 */
[----:B------:R-:W-:Y:S02]  /*dba0*/  ISETP.GE.OR P6, PT, R9, R216, !P6 ;  /* 0x000000d80900720c */ /* 0x000fe400077c6670 */
[----:B------:R-:W-:Y:S02]  /*dbb0*/  FSEL R9, R232, -INF , !P5 ;  /* 0xff800000e8097808 */ /* 0x000fe40006800000 */
[----:B------:R-:W-:Y:S02]  /*dbc0*/  ISETP.GE.AND P1, PT, R6, R219, PT ;  /* 0x000000db0600720c */ /* 0x000fe40003f26270 */
[----:B------:R-:W-:Y:S02]  /*dbd0*/  ISETP.GE.AND P5, PT, R8, R217, PT ;  /* 0x000000d90800720c */ /* 0x000fe40003fa6270 */
[----:B------:R-:W-:Y:S02]  /*dbe0*/  ISETP.GE.OR P1, PT, R6, R218, !P1 ;  /* 0x000000da0600720c */ /* 0x000fe40004f26670 */
[----:B------:R-:W-:Y:S02]  /*dbf0*/  ISETP.GE.OR P5, PT, R8, R216, !P5 ;  /* 0x000000d80800720c */ /* 0x000fe40006fa6670 */
[----:B------:R-:W-:Y:S02]  /*dc00*/  IADD3 R12, R4, 0x21, RZ ;  /* 0x00000021040c7810 */ /* 0x000fe40007ffe0ff */
[----:B------:R-:W-:Y:S02]  /*dc10*/  FSEL R140, R244, -INF , !P1 ;  /* 0xff800000f48c7808 */ /* 0x000fe40004800000 */
[----:B------:R-:W-:Y:S02]  /*dc20*/  FSEL R143, R240, -INF , !P5 ;  /* 0xff800000f08f7808 */ /* 0x000fe40006800000 */
[----:B------:R-:W-:Y:S02]  /*dc30*/  IADD3 R13, R4, 0x20, RZ ;  /* 0x00000020040d7810 */ /* 0x000fe40007ffe0ff */
[C---:B------:R-:W-:Y:S02]  /*dc40*/  ISETP.GE.AND P1, PT, R12.reuse, R219, PT ;  /* 0x000000db0c00720c */ /* 0x040fe40003f26270 */
[C---:B------:R-:W-:Y:S02]  /*dc50*/  ISETP.GE.AND P5, PT, R12.reuse, R217, PT ;  /* 0x000000d90c00720c */ /* 0x040fe40003fa6270 */
[----:B------:R-:W-:Y:S02]  /*dc60*/  FSEL R7, R3, -INF , !P0 ;  /* 0xff80000003077808 */ /* 0x000fe40004000000 */
[----:B------:R-:W-:Y:S02]  /*dc70*/  ISETP.GE.AND P0, PT, R13, R219, PT ;  /* 0x000000db0d00720c */ /* 0x000fe40003f06270 */
[C---:B------:R-:W-:Y:S02]  /*dc80*/  ISETP.GE.OR P1, PT, R12.reuse, R218, !P1 ;  /* 0x000000da0c00720c */ /* 0x040fe40004f26670 */
[----:B------:R-:W-:Y:S02]  /*dc90*/  ISETP.GE.OR P5, PT, R12, R216, !P5 ;  /* 0x000000d80c00720c */ /* 0x000fe40006fa6670 */
[----:B------:R-:W-:Y:S02]  /*dca0*/  IADD3 R3, R4, 0x28, RZ ;  /* 0x0000002804037810 */ /* 0x000fe40007ffe0ff */
[----:B------:R-:W-:Y:S02]  /*dcb0*/  FMNMX.FTZ R12, R5, R0, !PT ;  /* 0x00000000050c7209 */ /* 0x000fe40007810000 */
[----:B------:R-:W-:Y:S02]  /*dcc0*/  FSEL R233, R233, -INF , !P6 ;  /* 0xff800000e9e97808 */ /* 0x000fe40007000000 */
[----:B------:R-:W-:Y:S02]  /*dcd0*/  ISETP.GE.AND P6, PT, R11, R217, PT ;  /* 0x000000d90b00720c */ /* 0x000fe40003fc6270 */
[----:B------:R-:W-:Y:S02]  /*dce0*/  FSEL R158, R248, -INF , !P1 ;  /* 0xff800000f89e7808 */ /* 0x000fe40004800000 */
[----:B------:R-:W-:Y:S02]  /*dcf0*/  ISETP.GE.OR P0, PT, R13, R218, !P0 ;  /* 0x000000da0d00720c */ /* 0x000fe40004706670 */
[----:B------:R-:W-:Y:S02]  /*dd00*/  FMNMX.FTZ R12, R7, R12, !PT ;  /* 0x0000000c070c7209 */ /* 0x000fe40007810000 */
[----:B------:R-:W-:Y:S02]  /*dd10*/  ISETP.GE.AND P1, PT, R3, R219, PT ;  /* 0x000000db0300720c */ /* 0x000fe40003f26270 */
[----:B------:R-:W-:Y:S02]  /*dd20*/  ISETP.GE.OR P6, PT, R11, R216, !P6 ;  /* 0x000000d80b00720c */ /* 0x000fe400077c6670 */
[----:B------:R-:W-:Y:S02]  /*dd30*/  FMNMX.FTZ R11, R222, R2, !PT ;  /* 0x00000002de0b7209 */ /* 0x000fe40007810000 */
[----:B------:R-:W-:Y:S02]  /*dd40*/  FSEL R160, R245, -INF , !P0 ;  /* 0xff800000f5a07808 */ /* 0x000fe40004000000 */
[----:B------:R-:W-:Y:S02]  /*dd50*/  ISETP.GE.OR P1, PT, R3, R218, !P1 ;  /* 0x000000da0300720c */ /* 0x000fe40004f26670 */
[----:B------:R-:W-:Y:S02]  /*dd60*/  IADD3 R8, R4, 0x29, RZ ;  /* 0x0000002904087810 */ /* 0x000fe40007ffe0ff */
[----:B------:R-:W-:Y:S02]  /*dd70*/  FMNMX.FTZ R12, R233, R12, !PT ;  /* 0x0000000ce90c7209 */ /* 0x000fe40007810000 */
[----:B------:R-:W-:Y:S02]  /*dd80*/  ISETP.GE.AND P0, PT, R10, R217, PT ;  /* 0x000000d90a00720c */ /* 0x000fe40003f06270 */
[----:B------:R-:W-:Y:S02]  /*dd90*/  FMNMX.FTZ R11, R224, R11, !PT ;  /* 0x0000000be00b7209 */ /* 0x000fe40007810000 */
[----:B------:R-:W-:Y:S02]  /*dda0*/  FSEL R163, R236, -INF , !P6 ;  /* 0xff800000eca37808 */ /* 0x000fe40007000000 */
[----:B------:R-:W-:Y:S02]  /*ddb0*/  FSEL R156, R251, -INF , !P1 ;  /* 0xff800000fb9c7808 */ /* 0x000fe40004800000 */
[----:B------:R-:W-:Y:S02]  /*ddc0*/  ISETP.GE.OR P0, PT, R10, R216, !P0 ;  /* 0x000000d80a00720c */ /* 0x000fe40004706670 */
[----:B------:R-:W-:Y:S02]  /*ddd0*/  ISETP.GE.AND P1, PT, R8, R219, PT ;  /* 0x000000db0800720c */ /* 0x000fe40003f26270 */
[----:B------:R-:W-:Y:S02]  /*dde0*/  FMNMX.FTZ R12, R9, R12, !PT ;  /* 0x0000000c090c7209 */ /* 0x000fe40007810000 */
[----:B------:R-:W-:Y:S02]  /*ddf0*/  ISETP.GE.AND P6, PT, R6, R217, PT ;  /* 0x000000d90600720c */ /* 0x000fe40003fc6270 */
[----:B------:R-:W-:Y:S02]  /*de00*/  FMNMX.FTZ R11, R230, R11, !PT ;  /* 0x0000000be60b7209 */ /* 0x000fe40007810000 */
[----:B------:R-:W-:Y:S02]  /*de10*/  FSEL R161, R235, -INF , !P0 ;  /* 0xff800000eba17808 */ /* 0x000fe40004000000 */
[----:B------:R-:W-:Y:S02]  /*de20*/  FMNMX.FTZ R12, R163, R12, !PT ;  /* 0x0000000ca30c7209 */ /* 0x000fe40007810000 */
[----:B------:R-:W-:Y:S02]  /*de30*/  ISETP.GE.OR P6, PT, R6, R216, !P6 ;  /* 0x000000d80600720c */ /* 0x000fe400077c6670 */
[----:B------:R-:W-:Y:S02]  /*de40*/  ISETP.GE.OR P1, PT, R8, R218, !P1 ;  /* 0x000000da0800720c */ /* 0x000fe40004f26670 */
[----:B------:R-:W-:Y:S02]  /*de50*/  ISETP.GE.AND P0, PT, R13, R217, PT ;  /* 0x000000d90d00720c */ /* 0x000fe40003f06270 */
[----:B------:R-:W-:Y:S02]  /*de60*/  IADD3 R6, R4, 0x30, RZ ;  /* 0x0000003004067810 */ /* 0x000fe40007ffe0ff */
        /* <DEDUP_REMOVED lines=20> */
[----:B------:R-:W-:Y:S02]  /*dfb0*/  FMNMX.FTZ R11, R140, R11, !PT ;  /* 0x0000000b8c0b7209 */ /* 0x000fe40007810000 */
[----:B------:R-:W-:Y:S02]  /*dfc0*/  IADD3 R10, R4, 0x31, RZ ;  /* 0x00000031040a7810 */ /* 0x000fe40007ffe0ff */
[----:B------:R-:W-:Y:S02]  /*dfd0*/  FSEL R155, R247, -INF , !P1 ;  /* 0xff800000f79b7808 */ /* 0x000fe40004800000 */
[----:B------:R-:W-:Y:S02]  /*dfe0*/  FMNMX.FTZ R8, R157, R8, !PT ;  /* 0x000000089d087209 */ /* 0x000fe40007810000 */
[----:B------:R-:W-:Y:S02]  /*dff0*/  ISETP.GE.AND P5, PT, R6, R217, PT ;  /* 0x000000d90600720c */ /* 0x000fe40003fa6270 */
[----:B------:R-:W-:Y:S02]  /*e000*/  FMNMX.FTZ R11, R160, R11, !PT ;  /* 0x0000000ba00b7209 */ /* 0x000fe40007810000 */
[----:B------:R-:W-:Y:S02]  /*e010*/  ISETP.GE.AND P6, PT, R10, R219, PT ;  /* 0x000000db0a00720c */ /* 0x000fe40003fc6270 */
[----:B------:R-:W-:Y:S02]  /*e020*/  FSEL R153, R246, -INF , !P0 ;  /* 0xff800000f6997808 */ /* 0x000fe40004000000 */
[----:B------:R-:W-:Y:S02]  /*e030*/  FMNMX.FTZ R8, R155, R8, !PT ;  /* 0x000000089b087209 */ /* 0x000fe40007810000 */
[----:B------:R-:W-:Y:S02]  /*e040*/  ISETP.GE.OR P5, PT, R6, R216, !P5 ;  /* 0x000000d80600720c */ /* 0x000fe40006fa6670 */
[----:B------:R-:W-:Y:S02]  /*e050*/  ISETP.GE.AND P1, PT, R10, R217, PT ;  /* 0x000000d90a00720c */ /* 0x000fe40003f26270 */
[----:B------:R-:W-:Y:S02]  /*e060*/  IADD3 R3, R4, 0x38, RZ ;  /* 0x0000003804037810 */ /* 0x000fe40007ffe0ff */
[----:B------:R-:W-:Y:S02]  /*e070*/  FMNMX.FTZ R11, R158, R11, !PT ;  /* 0x0000000b9e0b7209 */ /* 0x000fe40007810000 */
[C---:B------:R-:W-:Y:S02]  /*e080*/  ISETP.GE.OR P6, PT, R10.reuse, R218, !P6 ;  /* 0x000000da0a00720c */ /* 0x040fe400077c6670 */
[----:B------:R-:W-:Y:S02]  /*e090*/  FSEL R149, R21, -INF , !P5 ;  /* 0xff80000015957808 */ /* 0x000fe40006800000 */
[----:B------:R-:W-:Y:S02]  /*e0a0*/  FMNMX.FTZ R8, R153, R8, !PT ;  /* 0x0000000899087209 */ /* 0x000fe40007810000 */
[----:B------:R-:W-:Y:S02]  /*e0b0*/  ISETP.GE.OR P1, PT, R10, R216, !P1 ;  /* 0x000000d80a00720c */ /* 0x000fe40004f26670 */
[----:B------:R-:W-:Y:S02]  /*e0c0*/  IADD3 R4, R4, 0x39, RZ ;  /* 0x0000003904047810 */ /* 0x000fe40007ffe0ff */
[C---:B------:R-:W-:Y:S02]  /*e0d0*/  ISETP.GE.AND P0, PT, R3.reuse, R217, PT ;  /* 0x000000d90300720c */ /* 0x040fe40003f06270 */
[----:B------:R-:W-:Y:S02]  /*e0e0*/  FSEL R150, R26, -INF , !P6 ;  /* 0xff8000001a967808 */ /* 0x000fe40007000000 */
[----:B------:R-:W-:Y:S02]  /*e0f0*/  FMNMX.FTZ R11, R156, R11, !PT ;  /* 0x0000000b9c0b7209 */ /* 0x000fe40007810000 */
[----:B------:R-:W-:Y:S02]  /*e100*/  ISETP.GE.AND P6, PT, R3, R219, PT ;  /* 0x000000db0300720c */ /* 0x000fe40003fc6270 */
[----:B------:R-:W-:Y:S02]  /*e110*/  FSEL R147, R252, -INF , !P1 ;  /* 0xff800000fc937808 */ /* 0x000fe40004800000 */
[----:B------:R-:W-:Y:S02]  /*e120*/  FMNMX.FTZ R8, R149, R8, !PT ;  /* 0x0000000895087209 */ /* 0x000fe40007810000 */
[C---:B------:R-:W-:Y:S02]  /*e130*/  ISETP.GE.OR P5, PT, R3.reuse, R216, !P0 ;  /* 0x000000d80300720c */ /* 0x040fe400047a6670 */
        /* <DEDUP_REMOVED lines=9> */
[----:B------:R-:W-:Y:S02]  /*e1d0*/  FSEL R133, R22, -INF , !P0 ;  /* 0xff80000016857808 */ /* 0x000fe40004000000 */
[----:B------:R-:W-:Y:S01]  /*e1e0*/  FMNMX.FTZ R8, R145, R8, !PT ;  /* 0x0000000891087209 */ /* 0x000fe20007810000 */
[----:B------:R-:W-:Y:S01]  /*e1f0*/  LDSM.16.MT88.4 R20, [R194+0x12000] ;  /* 0x01200000c214783b */ /* 0x000fe20000004200 */
        /* <DEDUP_REMOVED lines=30> */
[----:B------:R-:W-:Y:S01]  /*e3e0*/  ISETP.GT.AND P0, PT, R223, R206, PT ;  /* 0x000000cedf00720c */ /* 0x000fe20003f04270 */
        /* <DEDUP_REMOVED lines=283> */
[----:B------:R-:W4:Y:S03]  /*f5a0*/  LDSM.16.MT88.4 R108, [R196+0x17000] ;  /* 0x01700000c46c783b */ /* 0x000f260000004200 */
[----:B------:R-:W-:Y:S04]  /*f5b0*/  IMAD.MOV.U32 R231, RZ, RZ, R223 ;  /* 0x000000ffffe77224 */ /* 0x000fe800078e00df */
        /* <DEDUP_REMOVED lines=67> */
.L_x_385:
        /* <DEDUP_REMOVED lines=334> */
.L_x_390:
[----:B---3--:R-:W-:Y:S05]  /*10ed0*/  BSYNC B0 ;  /* 0x0000000000007941 */ /* 0x008fea0003800000 */
.L_x_389:
        /* <DEDUP_REMOVED lines=31> */
.L_x_392:
[----:B------:R-:W-:Y:S05]  /*110d0*/  BSYNC B0 ;  /* 0x0000000000007941 */ /* 0x000fea0003800000 */
.L_x_391:
        /* <DEDUP_REMOVED lines=20> */
.L_x_394:
[----:B------:R-:W-:Y:S05]  /*11220*/  BSYNC B0 ;  /* 0x0000000000007941 */ /* 0x000fea0003800000 */
.L_x_393:
        /* <DEDUP_REMOVED lines=20> */
.L_x_396:
[----:B------:R-:W-:Y:S05]  /*11370*/  BSYNC B0 ;  /* 0x0000000000007941 */ /* 0x000fea0003800000 */
.L_x_395:
        /* <DEDUP_REMOVED lines=20> */
.L_x_397:
        /* <DEDUP_REMOVED lines=12> */
.L_x_1283:


//--------------------- .text._ZN5flash16flash_fwd_kernelI23Flash_fwd_kernel_traitsILi192ELi128ELi64ELi8ELb0ELb0EN7cutlass10bfloat16_tE19Flash_kernel_traitsILi192ELi128ELi64ELi8ES3_EELb0ELb0ELb1ELb1ELb0ELb0ELb0ELb0EEEvNS_16Flash_fwd_paramsE --------------------------
	.section	.text._ZN5flash16flash_fwd_kernelI23Flash_fwd_kernel_traitsILi192ELi128ELi64ELi8ELb0ELb0EN7cutlass10bfloat16_tE19Flash_kernel_traitsILi192ELi128ELi64ELi8ES3_EELb0ELb0ELb1ELb1ELb0ELb0ELb0ELb0EEEvNS_16Flash_fwd_paramsE,"ax",@progbits
	.sectioninfo	@"SHI_REGISTERS=244"
	.align	128
        .global         _ZN5flash16flash_fwd_kernelI23Flash_fwd_kernel_traitsILi192ELi128ELi64ELi8ELb0ELb0EN7cutlass10bfloat16_tE19Flash_kernel_traitsILi192ELi128ELi64ELi8ES3_EELb0ELb0ELb1ELb1ELb0ELb0ELb0ELb0EEEvNS_16Flash_fwd_paramsE
        .type           _ZN5flash16flash_fwd_kernelI23Flash_fwd_kernel_traitsILi192ELi128ELi64ELi8ELb0ELb0EN7cutlass10bfloat16_tE19Flash_kernel_traitsILi192ELi128ELi64ELi8ES3_EELb0ELb0ELb1ELb1ELb0ELb0ELb0ELb0EEEvNS_16Flash_fwd_paramsE,@function
        .size           _ZN5flash16flash_fwd_kernelI23Flash_fwd_kernel_traitsILi192ELi128ELi64ELi8ELb0ELb0EN7cutlass10bfloat16_tE19Flash_kernel_traitsILi192ELi128ELi64ELi8ES3_EELb0ELb0ELb1ELb1ELb0ELb0ELb0ELb0EEEvNS_16Flash_fwd_paramsE,(.L_x_1284 - _ZN5flash16flash_fwd_kernelI23Flash_fwd_kernel_traitsILi192ELi128ELi64ELi8ELb0ELb0EN7cutlass10bfloat16_tE19Flash_kernel_traitsILi192ELi128ELi64ELi8ES3_EELb0ELb0ELb1ELb1ELb0ELb0ELb0ELb0EEEvNS_16Flash_fwd_paramsE)
        .other          _ZN5flash16flash_fwd_kernelI23Flash_fwd_kernel_traitsILi192ELi128ELi64ELi8ELb0ELb0EN7cutlass10bfloat16_tE19Flash_kernel_traitsILi192ELi128ELi64ELi8ES3_EELb0ELb0ELb1ELb1ELb0ELb0ELb0ELb0EEEvNS_16Flash_fwd_paramsE,@"STO_CUDA_ENTRY STV_DEFAULT"
_ZN5flash16flash_fwd_kernelI23Flash_fwd_kernel_traitsILi192ELi128ELi64ELi8ELb0ELb0EN7cutlass10bfloat16_tE19Flash_kernel_traitsILi192ELi128ELi64ELi8ES3_EELb0ELb0ELb1ELb1ELb0ELb0ELb0ELb0EEEvNS_16Flash_fwd_paramsE:
.text._ZN5flash16flash_fwd_kernelI23Flash_fwd_kernel_traitsILi192ELi128ELi64ELi8ELb0ELb0EN7cutlass10bfloat16_tE19Flash_kernel_traitsILi192ELi128ELi64ELi8ES3_EELb0ELb0ELb1ELb1ELb0ELb0ELb0ELb0EEEvNS_16Flash_fwd_paramsE:
        /* <DEDUP_REMOVED lines=35> */
[----:B------:R-:W-:Y:S02]  /*0230*/  UMOV UR17, URZ ;  /* 0x0000003f00117c82 */ /* 0x000fe40008000000 */
        /* <DEDUP_REMOVED lines=19> */
.L_x_398:
[----:B------:R-:W-:Y:S02]  /*0370*/  ULDC UR6, c[0x0][0x218] ;  /* 0x0000860000067ab9 */ /* 0x000fe40000000800 */
.L_x_399:
        /* <DEDUP_REMOVED lines=21> */
[----:B------:R-:W-:Y:S01]  /*04d0*/  UIADD3 UR6, UR21, UR20, -UR12 ;  /* 0x0000001415067290 */ /* 0x000fe2000fffe80c */
[----:B------:R-:W1:Y:S01]  /*04e0*/  S2R R4, SR_TID.X ;  /* 0x0000000000047919 */ /* 0x000e620000002100 */
[----:B------:R-:W-:Y:S02]  /*04f0*/  UIADD3 UR7, UR21, 0x3f, URZ ;  /* 0x0000003f15077890 */ /* 0x000fe4000fffe03f */
[----:B------:R-:W-:Y:S02]  /*0500*/  ULDC UR8, c[0x0][0x2e4] ;  /* 0x0000b90000087ab9 */ /* 0x000fe40000000800 */
[----:B------:R-:W-:Y:S02]  /*0510*/  UIADD3 UR5, -UR12, 0xbf, UR20 ;  /* 0x000000bf0c057890 */ /* 0x000fe4000fffe114 */
[----:B------:R-:W-:Y:S02]  /*0520*/  ULDC UR4, c[0x0][0x2e8] ;  /* 0x0000ba0000047ab9 */ /* 0x000fe40000000800 */
[----:B------:R-:W-:-:S02]  /*0530*/  UIADD3 UR8, UR6, -UR8, URZ ;  /* 0x8000000806087290 */ /* 0x000fc4000fffe03f */
[----:B------:R-:W-:Y:S02]  /*0540*/  USHF.R.S32.HI UR6, URZ, 0x1f, UR7 ;  /* 0x0000001f3f067899 */ /* 0x000fe40008011407 */
[----:B------:R-:W-:Y:S02]  /*0550*/  UIADD3 UR4, UR5, UR4, UR21 ;  /* 0x0000000405047290 */ /* 0x000fe4000fffe015 */
[----:B------:R-:W-:Y:S02]  /*0560*/  ULEA.HI UR7, UR6, UR7, URZ, 0x6 ;  /* 0x0000000706077291 */ /* 0x000fe4000f8f303f */
[----:B------:R-:W-:Y:S02]  /*0570*/  USHF.R.S32.HI UR5, URZ, 0x1f, UR8 ;  /* 0x0000001f3f057899 */ /* 0x000fe40008011408 */
[----:B------:R-:W-:Y:S02]  /*0580*/  USHF.R.S32.HI UR6, URZ, 0x1f, UR4 ;  /* 0x0000001f3f067899 */ /* 0x000fe40008011404 */
        /* <DEDUP_REMOVED lines=12> */
[----:B-1----:R-:W-:Y:S01]  /*0650*/  UISETP.NE.AND UP0, UPT, UR10, -0x1, UPT ;  /* 0xffffffff0a00788c */ /* 0x002fe2000bf05270 */
[----:B------:R-:W-:Y:S01]  /*0660*/  SHF.R.S32.HI R3, RZ, 0x1f, R4 ;  /* 0x0000001fff037819 */ /* 0x000fe20000011404 */
[----:B------:R-:W-:Y:S01]  /*0670*/  ULDC.U8 UR17, c[0x0][0x329] ;  /* 0x0000ca4000117ab9 */ /* 0x000fe20000000000 */
[----:B------:R-:W1:Y:S01]  /*0680*/  S2R R10, SR_CTAID.Z ;  /* 0x00000000000a7919 */ /* 0x000e620000002700 */
[----:B------:R-:W-:Y:S01]  /*0690*/  UISETP.NE.AND UP1, UPT, UR17, URZ, UPT ;  /* 0x0000003f1100728c */ /* 0x000fe2000bf25270 */
[----:B------:R-:W-:Y:S01]  /*06a0*/  LEA.HI R14, R3, R4, RZ, 0x3 ;  /* 0x00000004030e7211 */ /* 0x000fe200078f18ff */
[----:B------:R-:W-:Y:S01]  /*06b0*/  ULDC.64 UR6, c[0x0][0x1e8] ;  /* 0x00007a0000067ab9 */ /* 0x000fe20000000a00 */
[----:B------:R-:W-:Y:S01]  /*06c0*/  IMAD.U32 R17, RZ, RZ, UR11 ;  /* 0x0000000bff117e24 */ /* 0x000fe2000f8e00ff */
[----:B------:R-:W-:Y:S01]  /*06d0*/  ULDC.U8 UR18, c[0x0][0x328] ;  /* 0x0000ca0000127ab9 */ /* 0x000fe20000000000 */
[----:B------:R-:W-:Y:S01]  /*06e0*/  LOP3.LUT R9, R14, 0xfffffff8, RZ, 0xc0, !PT ;  /* 0xfffffff80e097812 */ /* 0x000fe200078ec0ff */
[----:B------:R-:W-:Y:S01]  /*06f0*/  UISETP.NE.AND UP2, UPT, UR18, URZ, UPT ;  /* 0x0000003f1200728c */ /* 0x000fe2000bf45270 */
[----:B------:R-:W-:Y:S01]  /*0700*/  SHF.R.S32.HI R14, RZ, 0x3, R14 ;  /* 0x00000003ff0e7819 */ /* 0x000fe2000001140e */
[----:B------:R-:W-:Y:S01]  /*0710*/  @UP0 UIMAD.WIDE.U32 UR8, UR10, UR6, URZ ;  /* 0x000000060a0802a5 */ /* 0x000fe2000f8e003f */
[----:B------:R-:W-:Y:S01]  /*0720*/  BSSY B0, `(.L_x_401) ;  /* 0x0000040000007945 */ /* 0x000fe20003800000 */
[----:B------:R-:W-:Y:S01]  /*0730*/  @!UP0 USHF.R.S32.HI UR19, URZ, 0x1f, UR16 ;  /* 0x0000001f3f138899 */ /* 0x000fe20008011410 */
[----:B------:R-:W-:Y:S01]  /*0740*/  IMAD.IADD R9, R4, 0x1, -R9 ;  /* 0x0000000104097824 */ /* 0x000fe200078e0a09 */
[----:B------:R-:W-:Y:S01]  /*0750*/  ULDC.64 UR4, c[0x0][0x1e0] ;  /* 0x0000780000047ab9 */ /* 0x000fe20000000a00 */
[----:B------:R-:W-:Y:S01]  /*0760*/  SHF.R.S32.HI R15, RZ, 0x1f, R14 ;  /* 0x0000001fff0f7819 */ /* 0x000fe2000001140e */
[----:B------:R-:W-:Y:S01]  /*0770*/  UISETP.NE.OR UP3, UPT, UR17, URZ, !UP2 ;  /* 0x0000003f1100728c */ /* 0x000fe2000d765670 */
[----:B------:R-:W-:Y:S01]  /*0780*/  IMAD.SHL.U32 R8, R9, 0x8, RZ ;  /* 0x0000000809087824 */ /* 0x000fe200078e00ff */
[----:B------:R-:W-:-:S02]  /*0790*/  @UP0 UIMAD UR7, UR10, UR7, UR9 ;  /* 0x000000070a0702a4 */ /* 0x000fc4000f8e0209 */
[----:B------:R-:W-:Y:S01]  /*07a0*/  ULDC UR13, c[0x0][0x214] ;  /* 0x00008500000d7ab9 */ /* 0x000fe20000000800 */
[----:B------:R-:W-:Y:S01]  /*07b0*/  IMAD.WIDE R16, R17, 0x80, R14 ;  /* 0x0000008011107825 */ /* 0x000fe200078e020e */
[----:B------:R-:W-:Y:S01]  /*07c0*/  @UP1 ULDC UR17, c[0x0][0x210] ;  /* 0x0000840000111ab9 */ /* 0x000fe20000000800 */
[C---:B------:R-:W-:Y:S01]  /*07d0*/  IADD3 R7, R8.reuse, 0x40, RZ ;  /* 0x0000004008077810 */ /* 0x040fe20007ffe0ff */
[----:B------:R-:W-:Y:S01]  /*07e0*/  @!UP0 UIMAD UR19, UR19, UR4, URZ ;  /* 0x00000004131382a4 */ /* 0x000fe2000f8e023f */
[----:B------:R-:W-:Y:S01]  /*07f0*/  IADD3 R6, R8, 0x80, RZ ;  /* 0x0000008008067810 */ /* 0x000fe20007ffe0ff */
[----:B------:R-:W-:Y:S02]  /*0800*/  ULDC UR9, c[0x0][0x234] ;  /* 0x00008d0000097ab9 */ /* 0x000fe40000000800 */
[----:B------:R-:W-:Y:S02]  /*0810*/  @!UP0 UIMAD.WIDE.U32 UR22, UR16, UR4, URZ ;  /* 0x00000004101682a5 */ /* 0x000fe4000f8e003f */
[----:B------:R-:W-:-:S02]  /*0820*/  @UP1 UIMAD UR17, UR17, UR13, URZ ;  /* 0x0000000d111112a4 */ /* 0x000fc4000f8e023f */
[----:B------:R-:W-:Y:S02]  /*0830*/  @!UP1 USEL UR17, UR13, UR9, !UP2 ;  /* 0x000000090d119287 */ /* 0x000fe4000d000000 */
[----:B------:R-:W-:Y:S02]  /*0840*/  @!UP0 UIMAD UR19, UR16, UR5, UR19 ;  /* 0x00000005101382a4 */ /* 0x000fe4000f8e0213 */
[----:B------:R-:W-:Y:S02]  /*0850*/  ULDC UR6, c[0x0][0x1c0] ;  /* 0x0000700000067ab9 */ /* 0x000fe40000000800 */
[----:B------:R-:W-:Y:S02]  /*0860*/  @UP1 UMOV UR18, 0x1 ;  /* 0x0000000100121882 */ /* 0x000fe40000000000 */
[----:B------:R-:W-:Y:S02]  /*0870*/  @!UP1 UIMAD UR18, UR17, UR6, URZ ;  /* 0x00000006111292a4 */ /* 0x000fe4000f8e023f */
[----:B------:R-:W-:-:S02]  /*0880*/  @!UP0 UMOV UR8, UR22 ;  /* 0x0000001600088c82 */ /* 0x000fc40008000000 */
[----:B------:R-:W-:Y:S01]  /*0890*/  @!UP0 UIADD3 UR7, UR23, UR19, URZ ;  /* 0x0000001317078290 */ /* 0x000fe2000fffe03f */
[C---:B------:R-:W-:Y:S01]  /*08a0*/  IADD3 R2, P0, R8.reuse, UR8, RZ ;  /* 0x0000000808027c10 */ /* 0x040fe2000ff1e0ff */
[----:B------:R-:W-:Y:S02]  /*08b0*/  USHF.R.S32.HI UR21, URZ, 0x1f, UR26 ;  /* 0x0000001f3f157899 */ /* 0x000fe4000801141a */
[----:B------:R-:W-:Y:S02]  /*08c0*/  UIADD3 UR12, -UR20, UR12, URZ ;  /* 0x0000000c140c7290 */ /* 0x000fe4000fffe13f */
[----:B------:R-:W-:Y:S01]  /*08d0*/  @!UP3 UIMAD UR22, UR16, UR13, URZ ;  /* 0x0000000d1016b2a4 */ /* 0x000fe2000f8e023f */
[----:B------:R-:W-:Y:S01]  /*08e0*/  LEA.HI.X.SX32 R3, R8, UR7, 0x1, P0 ;  /* 0x0000000708037c11 */ /* 0x000fe200080f0eff */
[----:B------:R-:W-:Y:S02]  /*08f0*/  UIMAD UR18, UR16, UR18, URZ ;  /* 0x00000012101272a4 */ /* 0x000fe4000f8e023f */
[----:B------:R-:W-:Y:S01]  /*0900*/  ULDC.64 UR4, c[0x0][0x1f0] ;  /* 0x00007c0000047ab9 */ /* 0x000fe20000000a00 */
[----:B------:R-:W-:Y:S01]  /*0910*/  ISETP.GE.AND P0, PT, R14, UR12, PT ;  /* 0x0000000c0e007c0c */ /* 0x000fe2000bf06270 */
[----:B------:R-:W-:Y:S01]  /*0920*/  @!UP3 USEL UR22, UR22, UR10, !UP0 ;  /* 0x0000000a1616b287 */ /* 0x000fe2000c000000 */
[----:B-1----:R-:W-:Y:S01]  /*0930*/  IMAD.WIDE.U32 R10, R10, c[0x0][0x1f0], R2 ;  /* 0x00007c000a0a7a25 */ /* 0x002fe200078e0002 */
[----:B------:R-:W-:-:S02]  /*0940*/  USEL UR18, UR18, URZ, UP3 ;  /* 0x0000003f12127287 */ /* 0x000fc40009800000 */
[----:B------:R-:W-:Y:S02]  /*0950*/  UIMAD UR4, UR21, UR4, URZ ;  /* 0x00000004150472a4 */ /* 0x000fe4000f8e023f */
[----:B------:R-:W-:Y:S02]  /*0960*/  UIMAD UR17, UR26, UR17, UR18 ;  /* 0x000000111a1172a4 */ /* 0x000fe4000f8e0212 */
[----:B------:R-:W-:Y:S02]  /*0970*/  @UP1 ULDC UR21, c[0x0][0x210] ;  /* 0x0000840000151ab9 */ /* 0x000fe40000000800 */
[----:B------:R-:W-:Y:S02]  /*0980*/  @!UP1 UMOV UR21, 0x1 ;  /* 0x0000000100159882 */ /* 0x000fe40000000000 */
[----:B------:R-:W-:Y:S02]  /*0990*/  UIMAD UR20, UR20, UR21, URZ ;  /* 0x00000015141472a4 */ /* 0x000fe4000f8e023f */
[----:B------:R-:W-:-:S02]  /*09a0*/  UMOV UR24, URZ ;  /* 0x0000003f00187c82 */ /* 0x000fc40008000000 */
[----:B------:R-:W-:Y:S02]  /*09b0*/  @!UP3 UMOV UR24, UR22 ;  /* 0x000000160018bc82 */ /* 0x000fe40008000000 */
[----:B------:R-:W-:Y:S02]  /*09c0*/  UIMAD UR4, UR26, UR5, UR4 ;  /* 0x000000051a0472a4 */ /* 0x000fe4000f8e0204 */
[----:B------:R-:W-:Y:S02]  /*09d0*/  UMOV UR25, URZ ;  /* 0x0000003f00197c82 */ /* 0x000fe40008000000 */
[----:B------:R-:W-:Y:S02]  /*09e0*/  USHF.R.S32.HI UR7, URZ, 0x1f, UR17 ;  /* 0x0000001f3f077899 */ /* 0x000fe40008011411 */
[----:B------:R-:W-:Y:S01]  /*09f0*/  @!UP3 USHF.R.S32.HI UR25, URZ, 0x1f, UR22 ;  /* 0x0000001f3f19b899 */ /* 0x000fe20008011416 */
[----:B------:R-:W-:Y:S01]  /*0a00*/  IADD3 R13, R11, UR4, RZ ;  /* 0x000000040b0d7c10 */ /* 0x000fe2000fffe0ff */
[----:B------:R-:W-:-:S02]  /*0a10*/  USHF.R.S32.HI UR6, URZ, 0x1f, UR20 ;  /* 0x0000001f3f067899 */ /* 0x000fc40008011414 */
[----:B------:R-:W-:-:S04]  /*0a20*/  UIADD3 UR17, UP1, UP0, UR20, UR24, UR17 ;  /* 0x0000001814117290 */ /* 0x000fc8000f83e011 */
[----:B------:R-:W-:Y:S01]  /*0a30*/  UIADD3.X UR6, UR6, UR25, UR7, UP1, UP0 ;  /* 0x0000001906067290 */ /* 0x000fe20008fe0407 */
[----:B------:R-:W-:Y:S06]  /*0a40*/  @P0 BRA `(.L_x_402) ;  /* 0x000000d000000947 */ /* 0x000fec0003800000 */
        /* <DEDUP_REMOVED lines=13> */
.L_x_402:
[----:B------:R-:W-:Y:S05]  /*0b20*/  BSYNC B0 ;  /* 0x0000000000007941 */ /* 0x000fea0003800000 */
.L_x_401:
[----:B------:R-:W-:Y:S01]  /*0b30*/  IADD3 R5, R14, 0x20, RZ ;  /* 0x000000200e057810 */ /* 0x000fe20007ffe0ff */
[----:B------:R-:W-:Y:S03]  /*0b40*/  BSSY B0, `(.L_x_403) ;  /* 0x0000013000007945 */ /* 0x000fe60003800000 */
[----:B------:R-:W-:-:S13]  /*0b50*/  ISETP.GE.AND P0, PT, R5, UR12, PT ;  /* 0x0000000c05007c0c */ /* 0x000fda000bf06270 */
        /* <DEDUP_REMOVED lines=17> */
.L_x_404:
[----:B------:R-:W-:Y:S05]  /*0c70*/  BSYNC B0 ;  /* 0x0000000000007941 */ /* 0x000fea0003800000 */
.L_x_403:
        /* <DEDUP_REMOVED lines=20> */
.L_x_406:
[----:B------:R-:W-:Y:S05]  /*0dc0*/  BSYNC B0 ;  /* 0x0000000000007941 */ /* 0x000fea0003800000 */
.L_x_405:
[----:B-1----:R-:W-:Y:S01]  /*0dd0*/  IADD3 R2, R14, 0x60, RZ ;  /* 0x000000600e027810 */ /* 0x002fe20007ffe0ff */
[----:B------:R-:W-:Y:S03]  /*0de0*/  BSSY B0, `(.L_x_407) ;  /* 0x0000012000007945 */ /* 0x000fe60003800000 */
[----:B------:R-:W-:-:S13]  /*0df0*/  ISETP.GE.AND P0, PT, R2, UR12, PT ;  /* 0x0000000c02007c0c */ /* 0x000fda000bf06270 */
        /* <DEDUP_REMOVED lines=16> */
.L_x_408:
[----:B------:R-:W-:Y:S05]  /*0f00*/  BSYNC B0 ;  /* 0x0000000000007941 */ /* 0x000fea0003800000 */
.L_x_407:
[----:B------:R-:W-:-:S04]  /*0f10*/  ISETP.NE.AND P6, PT, R9, RZ, PT ;  /* 0x000000ff0900720c */ /* 0x000fc80003fc5270 */
[----:B------:R-:W-:Y:S02]  /*0f20*/  ISETP.GE.OR P5, PT, R14, UR12, P6 ;  /* 0x0000000c0e007c0c */ /* 0x000fe4000b7a6670 */
[----:B------:R-:W-:Y:S02]  /*0f30*/  ISETP.GE.OR P4, PT, R5, UR12, P6 ;  /* 0x0000000c05007c0c */ /* 0x000fe4000b786670 */
[----:B------:R-:W-:Y:S02]  /*0f40*/  ISETP.GE.OR P3, PT, R4, UR12, P6 ;  /* 0x0000000c04007c0c */ /* 0x000fe4000b766670 */
[----:B------:R-:W-:-:S07]  /*0f50*/  ISETP.GE.OR P6, PT, R2, UR12, P6 ;  /* 0x0000000c02007c0c */ /* 0x000fce000b7c6670 */
[----:B-1----:R-:W-:Y:S02]  /*0f60*/  @!P5 IMAD R7, R14, UR21, RZ ;  /* 0x000000150e07dc24 */ /* 0x002fe4000f8e02ff */
[----:B------:R-:W-:Y:S02]  /*0f70*/  @!P4 IMAD R0, R5, UR21, RZ ;  /* 0x000000150500cc24 */ /* 0x000fe4000f8e02ff */
[----:B------:R-:W-:Y:S01]  /*0f80*/  @!P3 IMAD R4, R4, UR21, RZ ;  /* 0x000000150404bc24 */ /* 0x000fe2000f8e02ff */
[C---:B------:R-:W-:Y:S02]  /*0f90*/  @!P5 IADD3 R6, P0, R7.reuse, UR17, RZ ;  /* 0x000000110706dc10 */ /* 0x040fe4000ff1e0ff */
[----:B------:R-:W-:Y:S02]  /*0fa0*/  @!P4 IADD3 R3, P1, R0, UR17, RZ ;  /* 0x000000110003cc10 */ /* 0x000fe4000ff3e0ff */
[----:B------:R-:W-:Y:S02]  /*0fb0*/  @!P5 LEA.HI.X.SX32 R7, R7, UR6, 0x1, P0 ;  /* 0x000000060707dc11 */ /* 0x000fe400080f0eff */
[----:B------:R-:W-:-:S02]  /*0fc0*/  @!P5 LEA R10, P2, R6, c[0x0][0x200], 0x2 ;  /* 0x00008000060ada11 */ /* 0x000fc400078410ff */
        /* <DEDUP_REMOVED lines=23> */
.L_x_400:
[----:B-1----:R-:W-:Y:S02]  /*1140*/  UISETP.NE.AND UP0, UPT, UR10, -0x1, UPT ;  /* 0xffffffff0a00788c */ /* 0x002fe4000bf05270 */
[----:B------:R-:W-:Y:S02]  /*1150*/  UISETP.NE.AND UP1, UPT, UR18, -0x1, UPT ;  /* 0xffffffff1200788c */ /* 0x000fe4000bf25270 */
[----:B------:R-:W-:Y:S02]  /*1160*/  ULDC.64 UR4, c[0x0][0x190] ;  /* 0x0000640000047ab9 */ /* 0x000fe40000000a00 */
[----:B------:R-:W-:Y:S02]  /*1170*/  ULDC.64 UR8, c[0x0][0x178] ;  /* 0x00005e0000087ab9 */ /* 0x000fe40000000a00 */
[----:B------:R-:W-:Y:S01]  /*1180*/  PLOP3.LUT P0, PT, PT, PT, UP1, 0x80, 0x0 ;  /* 0x000000000000781c */ /* 0x000fe20003f0f018 */
[----:B------:R-:W-:-:S02]  /*1190*/  USHF.R.S32.HI UR27, URZ, 0x1f, UR26 ;  /* 0x0000001f3f1b7899 */ /* 0x000fc4000801141a */
[----:B------:R-:W-:Y:S02]  /*11a0*/  @UP0 UIMAD.WIDE.U32 UR22, UR10, UR4, URZ ;  /* 0x000000040a1602a5 */ /* 0x000fe4000f8e003f */
[----:B------:R-:W-:Y:S02]  /*11b0*/  @!UP0 USHF.R.S32.HI UR19, URZ, 0x1f, UR16 ;  /* 0x0000001f3f138899 */ /* 0x000fe40008011410 */
[----:B------:R-:W-:Y:S02]  /*11c0*/  @UP0 UIMAD UR6, UR10, UR5, UR23 ;  /* 0x000000050a0602a4 */ /* 0x000fe4000f8e0217 */
[----:B------:R-:W-:Y:S02]  /*11d0*/  @UP1 UIADD3 UR23, UR17, UR18, URZ ;  /* 0x0000001211171290 */ /* 0x000fe4000fffe03f */
[----:B------:R-:W-:Y:S02]  /*11e0*/  @!UP0 UIMAD UR19, UR19, UR8, URZ ;  /* 0x00000008131382a4 */ /* 0x000fe4000f8e023f */
[----:B------:R-:W-:-:S02]  /*11f0*/  @!UP0 UIMAD.WIDE.U32 UR28, UR16, UR8, URZ ;  /* 0x00000008101c82a5 */ /* 0x000fc4000f8e003f */
[----:B------:R-:W-:Y:S02]  /*1200*/  ULDC.64 UR4, c[0x0][0x198] ;  /* 0x0000660000047ab9 */ /* 0x000fe40000000a00 */
[----:B------:R-:W-:Y:S02]  /*1210*/  @UP1 UIMAD.WIDE.U32 UR24, UR23, UR4, URZ ;  /* 0x00000004171812a5 */ /* 0x000fe4000f8e003f */
[----:B------:R-:W-:Y:S02]  /*1220*/  @!UP0 UIMAD UR19, UR16, UR9, UR19 ;  /* 0x00000009101382a4 */ /* 0x000fe4000f8e0213 */
[----:B------:R-:W-:Y:S02]  /*1230*/  @UP0 UMOV UR8, UR22 ;  /* 0x0000001600080c82 */ /* 0x000fe40008000000 */
[----:B------:R-:W-:Y:S02]  /*1240*/  @UP1 UIMAD UR9, UR23, UR5, UR25 ;  /* 0x00000005170912a4 */ /* 0x000fe4000f8e0219 */
[----:B------:R-:W-:-:S02]  /*1250*/  @!UP0 UIADD3 UR6, UR29, UR19, URZ ;  /* 0x000000131d068290 */ /* 0x000fc4000fffe03f */
[----:B------:R-:W-:Y:S01]  /*1260*/  @!UP0 UMOV UR8, UR28 ;  /* 0x0000001c00088c82 */ /* 0x000fe20008000000 */
[----:B------:R-:W-:Y:S05]  /*1270*/  @P0 BRA `(.L_x_409) ;  /* 0x000000c000000947 */ /* 0x000fea0003800000 */
[----:B------:R-:W-:Y:S02]  /*1280*/  USHF.R.S32.HI UR19, URZ, 0x1f, UR17 ;  /* 0x0000001f3f137899 */ /* 0x000fe40008011411 */
[----:B------:R-:W-:Y:S02]  /*1290*/  ULDC.64 UR4, c[0x0][0x198] ;  /* 0x0000660000047ab9 */ /* 0x000fe40000000a00 */
[----:B------:R-:W-:Y:S02]  /*12a0*/  UIMAD UR19, UR19, UR4, URZ ;  /* 0x00000004131372a4 */ /* 0x000fe4000f8e023f */
[----:B------:R-:W-:Y:S02]  /*12b0*/  UIMAD.WIDE.U32 UR22, UR17, UR4, URZ ;  /* 0x00000004111672a5 */ /* 0x000fe4000f8e003f */
[----:B------:R-:W-:Y:S02]  /*12c0*/  UIMAD UR19, UR17, UR5, UR19 ;  /* 0x00000005111372a4 */ /* 0x000fe4000f8e0213 */
[----:B------:R-:W-:-:S02]  /*12d0*/  USHF.R.S32.HI UR9, URZ, 0x1f, UR16 ;  /* 0x0000001f3f097899 */ /* 0x000fc40008011410 */
[----:B------:R-:W-:Y:S02]  /*12e0*/  ULDC.64 UR4, c[0x0][0x180] ;  /* 0x0000600000047ab9 */ /* 0x000fe40000000a00 */
[----:B------:R-:W-:Y:S02]  /*12f0*/  UIADD3 UR23, UR23, UR19, URZ ;  /* 0x0000001317177290 */ /* 0x000fe4000fffe03f */
[----:B------:R-:W-:Y:S02]  /*1300*/  UIMAD UR9, UR9, UR4, URZ ;  /* 0x00000004090972a4 */ /* 0x000fe4000f8e023f */
[----:B------:R-:W-:Y:S02]  /*1310*/  UIMAD.WIDE.U32 UR24, UR16, UR4, UR22 ;  /* 0x00000004101872a5 */ /* 0x000fe4000f8e0016 */
[----:B------:R-:W-:-:S04]  /*1320*/  UIMAD UR9, UR16, UR5, UR9 ;  /* 0x00000005100972a4 */ /* 0x000fc8000f8e0209 */
[----:B------:R-:W-:Y:S02]  /*1330*/  UIADD3 UR9, UR25, UR9, URZ ;  /* 0x0000000919097290 */ /* 0x000fe4000fffe03f */
.L_x_409:
        /* <DEDUP_REMOVED lines=11> */
[----:B-1----:R-:W-:Y:S02]  /*13f0*/  IABS R0, R0 ;  /* 0x0000000000007213 */ /* 0x002fe40000000000 */
[----:B--2---:R-:W-:-:S05]  /*1400*/  IADD3 R6, R6, 0xffffffe, RZ ;  /* 0x0ffffffe06067810 */ /* 0x004fca0007ffe0ff */
        /* <DEDUP_REMOVED lines=27> */
[----:B------:R-:W-:Y:S02]  /*15c0*/  UMOV UR18, UR22 ;  /* 0x0000001600127c82 */ /* 0x000fe40008000000 */
[----:B------:R-:W-:-:S02]  /*15d0*/  UIMAD UR5, UR16, UR5, UR17 ;  /* 0x00000005100572a4 */ /* 0x000fc4000f8e0211 */
[----:B------:R-:W-:-:S04]  /*15e0*/  UIMAD.WIDE.U32 UR22, UR16, UR4, UR18 ;  /* 0x00000004101672a5 */ /* 0x000fc8000f8e0012 */
[----:B------:R-:W-:Y:S02]  /*15f0*/  UIADD3 UR5, UR23, UR5, URZ ;  /* 0x0000000517057290 */ /* 0x000fe4000fffe03f */
.L_x_410:
[----:B------:R-:W-:Y:S01]  /*1600*/  SHF.R.S32.HI R85, RZ, 0x1f, R4 ;  /* 0x0000001fff557819 */ /* 0x000fe20000011404 */
[----:B------:R-:W1:Y:S01]  /*1610*/  S2R R14, SR_CTAID.Z ;  /* 0x00000000000e7919 */ /* 0x000e620000002700 */
[----:B------:R-:W-:Y:S01]  /*1620*/  SHF.R.S32.HI R23, RZ, 0x1f, R20 ;  /* 0x0000001fff177819 */ /* 0x000fe20000011414 */
[----:B------:R-:W-:Y:S01]  /*1630*/  IMAD.U32 R19, RZ, RZ, UR11 ;  /* 0x0000000bff137e24 */ /* 0x000fe2000f8e00ff */
[CC--:B------:R-:W-:Y:S01]  /*1640*/  LEA.HI R3, R85.reuse, R4.reuse, RZ, 0x3 ;  /* 0x0000000455037211 */ /* 0x0c0fe200078f18ff */
[----:B------:R-:W-:Y:S01]  /*1650*/  BSSY B0, `(.L_x_411) ;  /* 0x000006a000007945 */ /* 0x000fe20003800000 */
[----:B------:R-:W-:Y:S01]  /*1660*/  LEA.HI R5, R85, R4, RZ, 0x4 ;  /* 0x0000000455057211 */ /* 0x000fe200078f20ff */
[C---:B------:R-:W-:Y:S01]  /*1670*/  IMAD R203, R23.reuse, c[0x0][0x1b0], RZ ;  /* 0x00006c0017cb7a24 */ /* 0x040fe200078e02ff */
[----:B------:R-:W-:Y:S01]  /*1680*/  SHF.R.S32.HI R12, RZ, 0x3, R3 ;  /* 0x00000003ff0c7819 */ /* 0x000fe20000011403 */
[----:B------:R-:W-:Y:S01]  /*1690*/  IMAD R23, R23, c[0x0][0x1b8], RZ ;  /* 0x00006e0017177a24 */ /* 0x000fe200078e02ff */
[----:B------:R-:W-:Y:S01]  /*16a0*/  LOP3.LUT R3, R3, 0xfffffff8, RZ, 0xc0, !PT ;  /* 0xfffffff803037812 */ /* 0x000fe200078ec0ff */
[----:B------:R-:W-:Y:S01]  /*16b0*/  IMAD R203, R20, c[0x0][0x1b4], R203 ;  /* 0x00006d0014cb7a24 */ /* 0x000fe200078e02cb */
[----:B------:R-:W-:Y:S01]  /*16c0*/  SHF.R.S32.HI R6, RZ, 0x4, R5 ;  /* 0x00000004ff067819 */ /* 0x000fe20000011405 */
[----:B------:R-:W-:Y:S01]  /*16d0*/  IMAD.SHL.U32 R199, R12, 0x40, RZ ;  /* 0x000000400cc77824 */ /* 0x000fe200078e00ff */
[--C-:B------:R-:W-:Y:S01]  /*16e0*/  SHF.R.S32.HI R13, RZ, 0x1f, R12.reuse ;  /* 0x0000001fff0d7819 */ /* 0x100fe2000001140c */
[----:B------:R-:W-:Y:S01]  /*16f0*/  IMAD.IADD R2, R4, 0x1, -R3 ;  /* 0x0000000104027824 */ /* 0x000fe200078e0a03 */
[----:B------:R-:W-:Y:S01]  /*1700*/  LEA.HI R193, R5, R6, RZ, 0x1 ;  /* 0x0000000605c17211 */ /* 0x000fe200078f08ff */
[----:B------:R-:W-:Y:S01]  /*1710*/  IMAD R23, R20, c[0x0][0x1bc], R23 ;  /* 0x00006f0014177a24 */ /* 0x000fe200078e0217 */
[----:B------:R-:W-:Y:S01]  /*1720*/  LOP3.LUT R199, R199, 0x1c0, RZ, 0xc0, !PT ;  /* 0x000001c0c7c77812 */ /* 0x000fe200078ec0ff */
[----:B------:R-:W-:Y:S01]  /*1730*/  IMAD.SHL.U32 R210, R2, 0x8, RZ ;  /* 0x0000000802d27824 */ /* 0x000fe200078e00ff */
[----:B------:R-:W-:Y:S01]  /*1740*/  LOP3.LUT R5, R5, 0xfffffff0, RZ, 0xc0, !PT ;  /* 0xfffffff005057812 */ /* 0x000fe200078ec0ff */
[----:B------:R-:W-:Y:S01]  /*1750*/  IMAD R7, R13, c[0x0][0x198], RZ ;  /* 0x000066000d077a24 */ /* 0x000fe200078e02ff */
[----:B------:R-:W-:Y:S01]  /*1760*/  LOP3.LUT R193, R193, 0xfffffffe, RZ, 0xc0, !PT ;  /* 0xfffffffec1c17812 */ /* 0x000fe200078ec0ff */
[----:B------:R-:W-:Y:S01]  /*1770*/  IMAD.WIDE R18, R19, 0x80, R12 ;  /* 0x0000008013127825 */ /* 0x000fe200078e020c */
[----:B------:R-:W-:-:S02]  /*1780*/  LOP3.LUT R0, R199, 0x38, R210, 0xf8, !PT ;  /* 0x00000038c7007812 */ /* 0x000fc400078ef8d2 */
[----:B------:R-:W-:Y:S01]  /*1790*/  SHF.R.U32.HI R199, RZ, 0x3, R199 ;  /* 0x00000003ffc77819 */ /* 0x000fe200000116c7 */
[----:B------:R-:W-:Y:S01]  /*17a0*/  IMAD.IADD R5, R4, 0x1, -R5 ;  /* 0x0000000104057824 */ /* 0x000fe200078e0a05 */
[--C-:B------:R-:W-:Y:S01]  /*17b0*/  SHF.R.S32.HI R211, RZ, 0x1f, R210.reuse ;  /* 0x0000001fffd37819 */ /* 0x100fe200000114d2 */
[----:B------:R-:W-:Y:S01]  /*17c0*/  IMAD.IADD R193, R6, 0x1, -R193 ;  /* 0x0000000106c17824 */ /* 0x000fe200078e0ac1 */
[----:B------:R-:W-:Y:S01]  /*17d0*/  LOP3.LUT R199, R0, R199, RZ, 0x3c, !PT ;  /* 0x000000c700c77212 */ /* 0x000fe200078e3cff */
[C---:B------:R-:W-:Y:S01]  /*17e0*/  IMAD R7, R12.reuse, c[0x0][0x19c], R7 ;  /* 0x000067000c077a24 */ /* 0x040fe200078e0207 */
[----:B------:R-:W-:Y:S01]  /*17f0*/  SHF.R.S32.HI R0, RZ, 0x1f, R5 ;  /* 0x0000001fff007819 */ /* 0x000fe20000011405 */
[--C-:B------:R-:W-:Y:S01]  /*1800*/  IMAD.WIDE.U32 R16, R12, c[0x0][0x198], R210.reuse ;  /* 0x000066000c107a25 */ /* 0x100fe200078e00d2 */
[----:B------:R-:W-:Y:S02]  /*1810*/  LEA.HI R6, R85, R4, RZ, 0x6 ;  /* 0x0000000455067211 */ /* 0x000fe400078f30ff */
[----:B------:R-:W-:Y:S01]  /*1820*/  LEA.HI R3, R0, R5, RZ, 0x3 ;  /* 0x0000000500037211 */ /* 0x000fe200078f18ff */
[----:B------:R-:W-:Y:S01]  /*1830*/  IMAD.WIDE.U32 R10, R12, c[0x0][0x1a0], R210 ;  /* 0x000068000c0a7a25 */ /* 0x000fe200078e00d2 */
[----:B------:R-:W-:-:S02]  /*1840*/  IADD3 R8, P0, R210, UR8, RZ ;  /* 0x00000008d2087c10 */ /* 0x000fc4000ff1e0ff */
[----:B------:R-:W-:Y:S01]  /*1850*/  LOP3.LUT R0, R3, 0xfffffff8, RZ, 0xc0, !PT ;  /* 0xfffffff803007812 */ /* 0x000fe200078ec0ff */
[----:B------:R-:W-:Y:S01]  /*1860*/  IMAD.SHL.U32 R6, R6, 0x8, RZ ;  /* 0x0000000806067824 */ /* 0x000fe200078e00ff */
[----:B------:R-:W-:Y:S01]  /*1870*/  IADD3.X R9, R211, UR6, RZ, P0, !PT ;  /* 0x00000006d3097c10 */ /* 0x000fe200087fe4ff */
[----:B------:R-:W-:Y:S01]  /*1880*/  UIADD3 UR6, -UR20, UR12, URZ ;  /* 0x0000000c14067290 */ /* 0x000fe2000fffe13f */
[----:B------:R-:W-:Y:S01]  /*1890*/  IADD3 R200, P1, R16, UR24, RZ ;  /* 0x0000001810c87c10 */ /* 0x000fe2000ff3e0ff */
[----:B------:R-:W-:Y:S01]  /*18a0*/  IMAD.IADD R0, R5, 0x1, -R0 ;  /* 0x0000000105007824 */ /* 0x000fe200078e0a00 */
[----:B------:R-:W-:Y:S01]  /*18b0*/  LOP3.LUT R199, R199, 0xfffffe00, R6, 0xf8, !PT ;  /* 0xfffffe00c7c77812 */ /* 0x000fe200078ef806 */
[----:B------:R-:W-:Y:S01]  /*18c0*/  IMAD R5, R13, c[0x0][0x1a0], RZ ;  /* 0x000068000d057a24 */ /* 0x000fe200078e02ff */
[----:B------:R-:W-:Y:S01]  /*18d0*/  IADD3 R6, P0, R10, UR22, RZ ;  /* 0x000000160a067c10 */ /* 0x000fe2000ff1e0ff */
[----:B-1----:R-:W-:Y:S01]  /*18e0*/  IMAD.WIDE.U32 R14, R14, c[0x0][0x1a8], R8 ;  /* 0x00006a000e0e7a25 */ /* 0x002fe200078e0008 */
[----:B------:R-:W-:-:S02]  /*18f0*/  LOP3.LUT P3, RZ, R0, 0x4, RZ, 0xc0, !PT ;  /* 0x0000000400ff7812 */ /* 0x000fc4000786c0ff */
[C---:B------:R-:W-:Y:S01]  /*1900*/  LOP3.LUT P2, RZ, R0.reuse, 0x2, RZ, 0xc0, !PT ;  /* 0x0000000200ff7812 */ /* 0x040fe2000784c0ff */
[----:B------:R-:W-:Y:S01]  /*1910*/  IMAD.SHL.U32 R0, R0, 0x40, RZ ;  /* 0x0000004000007824 */ /* 0x000fe200078e00ff */
[----:B------:R-:W-:Y:S01]  /*1920*/  IADD3.X R201, R17, UR9, R7, P1, !PT ;  /* 0x0000000911c97c10 */ /* 0x000fe20008ffe407 */
[----:B------:R-:W-:Y:S01]  /*1930*/  IMAD R5, R12, c[0x0][0x1a4], R5 ;  /* 0x000069000c057a24 */ /* 0x000fe200078e0205 */
[----:B------:R-:W-:Y:S01]  /*1940*/  LEA.HI R85, R85, R4, RZ, 0x5 ;  /* 0x0000000455557211 */ /* 0x000fe200078f28ff */
[----:B------:R-:W-:Y:S01]  /*1950*/  IMAD.SHL.U32 R9, R193, 0x8, RZ ;  /* 0x00000008c1097824 */ /* 0x000fe200078e00ff */
[----:B------:R-:W-:Y:S01]  /*1960*/  LOP3.LUT R0, R0, 0x1c0, RZ, 0xc0, !PT ;  /* 0x000001c000007812 */ /* 0x000fe200078ec0ff */
[----:B------:R-:W-:Y:S01]  /*1970*/  IMAD.SHL.U32 R3, R3, 0x40, RZ ;  /* 0x0000004003037824 */ /* 0x000fe200078e00ff */
[----:B------:R-:W-:Y:S01]  /*1980*/  IADD3.X R7, R11, UR5, R5, P0, !PT ;  /* 0x000000050b077c10 */ /* 0x000fe200087fe405 */
[----:B------:R-:W-:Y:S01]  /*1990*/  ULDC.64 UR4, c[0x0][0x1a8] ;  /* 0x00006a0000047ab9 */ /* 0x000fe20000000a00 */
[----:B------:R-:W-:Y:S01]  /*19a0*/  LOP3.LUT R5, R0, 0x8, R9, 0xf8, !PT ;  /* 0x0000000800057812 */ /* 0x000fe200078ef809 */
[----:B------:R-:W-:Y:S01]  /*19b0*/  UIMAD UR4, UR27, UR4, URZ ;  /* 0x000000041b0472a4 */ /* 0x000fe2000f8e023f */
[----:B------:R-:W-:Y:S01]  /*19c0*/  ISETP.GE.AND P0, PT, R12, UR6, PT ;  /* 0x000000060c007c0c */ /* 0x000fe2000bf06270 */
[----:B------:R-:W-:Y:S01]  /*19d0*/  IMAD.WIDE.U32 R200, R20, c[0x0][0x1b0], R200 ;  /* 0x00006c0014c87a25 */ /* 0x000fe200078e00c8 */
[----:B------:R-:W-:Y:S01]  /*19e0*/  SHF.R.U32.HI R0, RZ, 0x3, R0 ;  /* 0x00000003ff007819 */ /* 0x000fe20000011600 */
[----:B------:R-:W-:Y:S01]  /*19f0*/  UIMAD UR4, UR26, UR5, UR4 ;  /* 0x000000051a0472a4 */ /* 0x000fe2000f8e0204 */
[----:B------:R-:W-:Y:S01]  /*1a00*/  IADD3 R197, R210, 0x40, RZ ;  /* 0x00000040d2c57810 */ /* 0x000fe20007ffe0ff */
[----:B------:R-:W-:Y:S01]  /*1a10*/  IMAD.WIDE.U32 R20, R20, c[0x0][0x1b8], R6 ;  /* 0x00006e0014147a25 */ /* 0x000fe200078e0006 */
[----:B------:R-:W-:-:S02]  /*1a20*/  LOP3.LUT R0, R5, R0, RZ, 0x3c, !PT ;  /* 0x0000000005007212 */ /* 0x000fc400078e3cff */
[----:B------:R-:W-:Y:S01]  /*1a30*/  IADD3 R196, R210, 0x80, RZ ;  /* 0x00000080d2c47810 */ /* 0x000fe20007ffe0ff */
[----:B------:R-:W-:Y:S01]  /*1a40*/  IMAD.MOV.U32 R7, RZ, RZ, 0x10 ;  /* 0x00000010ff077424 */ /* 0x000fe200078e00ff */
[----:B------:R-:W-:Y:S01]  /*1a50*/  LOP3.LUT R0, R0, 0xfffffe00, R3, 0xf8, !PT ;  /* 0xfffffe0000007812 */ /* 0x000fe200078ef803 */
[----:B------:R-:W-:Y:S01]  /*1a60*/  IMAD.MOV.U32 R5, RZ, RZ, 0x20 ;  /* 0x00000020ff057424 */ /* 0x000fe200078e00ff */
[----:B------:R-:W-:Y:S01]  /*1a70*/  LOP3.LUT R3, R85, 0xffffffe0, RZ, 0xc0, !PT ;  /* 0xffffffe055037812 */ /* 0x000fe200078ec0ff */
[----:B------:R-:W-:Y:S01]  /*1a80*/  IMAD.SHL.U32 R199, R199, 0x2, RZ ;  /* 0x00000002c7c77824 */ /* 0x000fe200078e00ff */
[----:B------:R-:W-:Y:S01]  /*1a90*/  IADD3 R17, R15, UR4, RZ ;  /* 0x000000040f117c10 */ /* 0x000fe2000fffe0ff */
[----:B------:R-:W-:Y:S01]  /*1aa0*/  IMAD.IADD R203, R201, 0x1, R203 ;  /* 0x00000001c9cb7824 */ /* 0x000fe200078e02cb */
[----:B------:R-:W-:Y:S01]  /*1ab0*/  SHF.R.S32.HI R85, RZ, 0x5, R85 ;  /* 0x00000005ff557819 */ /* 0x000fe20000011455 */
[----:B------:R-:W-:Y:S01]  /*1ac0*/  IMAD.IADD R8, R4, 0x1, -R3 ;  /* 0x0000000104087824 */ /* 0x000fe200078e0a03 */
[----:B------:R-:W-:Y:S01]  /*1ad0*/  SEL R7, R7, 0xfffffff0, !P2 ;  /* 0xfffffff007077807 */ /* 0x000fe20005000000 */
[----:B------:R-:W-:Y:S01]  /*1ae0*/  IMAD.IADD R23, R21, 0x1, R23 ;  /* 0x0000000115177824 */ /* 0x000fe200078e0217 */
[----:B------:R-:W-:Y:S01]  /*1af0*/  SEL R5, R5, 0xffffffe0, !P3 ;  /* 0xffffffe005057807 */ /* 0x000fe20005800000 */
        /* <DEDUP_REMOVED lines=31> */
.L_x_412:
[----:B------:R-:W-:Y:S05]  /*1cf0*/  BSYNC B0 ;  /* 0x0000000000007941 */ /* 0x000fea0003800000 */
.L_x_411:
[----:B------:R-:W-:Y:S01]  /*1d00*/  IADD3 R6, R12, 0x20, RZ ;  /* 0x000000200c067810 */ /* 0x000fe20007ffe0ff */
[----:B------:R-:W-:Y:S03]  /*1d10*/  BSSY B0, `(.L_x_413) ;  /* 0x0000024000007945 */ /* 0x000fe60003800000 */
[----:B------:R-:W-:-:S13]  /*1d20*/  ISETP.GE.AND P0, PT, R6, UR6, PT ;  /* 0x0000000606007c0c */ /* 0x000fda000bf06270 */
        /* <DEDUP_REMOVED lines=34> */
.L_x_414:
[----:B------:R-:W-:Y:S05]  /*1f50*/  BSYNC B0 ;  /* 0x0000000000007941 */ /* 0x000fea0003800000 */
.L_x_413:
[----:B------:R-:W-:Y:S01]  /*1f60*/  IADD3 R3, R12, 0x40, RZ ;  /* 0x000000400c037810 */ /* 0x000fe20007ffe0ff */
[----:B------:R-:W-:Y:S03]  /*1f70*/  BSSY B0, `(.L_x_415) ;  /* 0x0000024000007945 */ /* 0x000fe60003800000 */
[----:B------:R-:W-:-:S13]  /*1f80*/  ISETP.GE.AND P0, PT, R3, UR6, PT ;  /* 0x0000000603007c0c */ /* 0x000fda000bf06270 */
        /* <DEDUP_REMOVED lines=34> */
.L_x_416:
[----:B------:R-:W-:Y:S05]  /*21b0*/  BSYNC B0 ;  /* 0x0000000000007941 */ /* 0x000fea0003800000 */
.L_x_415:
[----:B------:R-:W-:Y:S01]  /*21c0*/  IADD3 R3, R12, 0x60, RZ ;  /* 0x000000600c037810 */ /* 0x000fe20007ffe0ff */
[----:B------:R-:W-:Y:S01]  /*21d0*/  UMOV UR17, 0x6 ;  /* 0x0000000600117882 */ /* 0x000fe20000000000 */
[----:B------:R-:W-:Y:S01]  /*21e0*/  BSSY B0, `(.L_x_417) ;  /* 0x0000026000007945 */ /* 0x000fe20003800000 */
[----:B------:R-:W-:Y:S01]  /*21f0*/  ULDC.64 UR8, c[0x0][0x198] ;  /* 0x0000660000087ab9 */ /* 0x000fe20000000a00 */
[----:B------:R-:W-:Y:S01]  /*2200*/  ISETP.GE.AND P0, PT, R3, UR6, PT ;  /* 0x0000000603007c0c */ /* 0x000fe2000bf06270 */
[----:B------:R-:W-:Y:S02]  /*2210*/  USHF.L.U64.HI UR24, UR8, UR17, UR9 ;  /* 0x0000001108187299 */ /* 0x000fe40008010209 */
[----:B------:R-:W-:-:S10]  /*2220*/  USHF.L.U32 UR25, UR8, 0x6, URZ ;  /* 0x0000000608197899 */ /* 0x000fd4000800063f */
[----:B------:R-:W-:Y:S05]  /*2230*/  @P0 BRA `(.L_x_418) ;  /* 0x0000020000000947 */ /* 0x000fea0003800000 */
[----:B------:R-:W-:Y:S01]  /*2240*/  IADD3 R3, P0, R18, 0x60, RZ ;  /* 0x0000006012037810 */ /* 0x000fe20007f1e0ff */
[----:B------:R-:W-:Y:S01]  /*2250*/  IMAD.MOV.U32 R15, RZ, RZ, R17 ;  /* 0x000000ffff0f7224 */ /* 0x000fe200078e0011 */
[----:B------:R-:W-:Y:S02]  /*2260*/  ISETP.GE.AND P3, PT, R210, c[0x0][0x220], PT ;  /* 0x00008800d2007a0c */ /* 0x000fe40003f66270 */
[----:B------:R-:W-:Y:S01]  /*2270*/  ISETP.GE.AND P2, PT, R197, c[0x0][0x220], PT ;  /* 0x00008800c5007a0c */ /* 0x000fe20003f46270 */
[----:B-1----:R-:W-:Y:S01]  /*2280*/  IMAD.X R10, RZ, RZ, R19, P0 ;  /* 0x000000ffff0a7224 */ /* 0x002fe200000e0613 */
        /* <DEDUP_REMOVED lines=27> */
.L_x_418:
[----:B------:R-:W-:Y:S05]  /*2440*/  BSYNC B0 ;  /* 0x0000000000007941 */ /* 0x000fea0003800000 */
.L_x_417:
[----:B------:R-:W-:Y:S01]  /*2450*/  UIADD3 UR22, UR13, -0x1, URZ ;  /* 0xffffffff0d167890 */ /* 0x000fe2000fffe03f */
[----:B------:R-:W-:Y:S01]  /*2460*/  MOV R202, R200 ;  /* 0x000000c800ca7202 */ /* 0x000fe20000000f00 */
[----:B------:R-:W-:Y:S01]  /*2470*/  IMAD.U32 R3, RZ, RZ, UR25 ;  /* 0x00000019ff037e24 */ /* 0x000fe2000f8e00ff */
[----:B------:R-:W-:Y:S01]  /*2480*/  BSSY B0, `(.L_x_419) ;  /* 0x0000022000007945 */ /* 0x000fe20003800000 */
[----:B------:R-:W-:Y:S02]  /*2490*/  UIMAD UR18, UR22, -0x40, UR21 ;  /* 0xffffffc0161278a4 */ /* 0x000fe4000f8e0215 */
[----:B------:R-:W-:Y:S01]  /*24a0*/  USHF.R.S32.HI UR19, URZ, 0x1f, UR22 ;  /* 0x0000001f3f137899 */ /* 0x000fe20008011416 */
[----:B------:R-:W-:Y:S01]  /*24b0*/  IMAD.WIDE.U32 R14, R3, UR22, R202 ;  /* 0x00000016030e7c25 */ /* 0x000fe2000f8e00ca */
[----:B------:R-:W-:Y:S02]  /*24c0*/  UIMAD UR4, UR24, UR22, URZ ;  /* 0x00000016180472a4 */ /* 0x000fe4000f8e023f */
[----:B------:R-:W-:-:S02]  /*24d0*/  ISETP.GE.AND P0, PT, R12, UR18, PT ;  /* 0x000000120c007c0c */ /* 0x000fc4000bf06270 */
[----:B------:R-:W-:-:S06]  /*24e0*/  UIMAD UR4, UR19, UR25, UR4 ;  /* 0x00000019130472a4 */ /* 0x000fcc000f8e0204 */
[----:B------:R-:W-:-:S05]  /*24f0*/  IADD3 R9, R15, UR4, RZ ;  /* 0x000000040f097c10 */ /* 0x000fca000fffe0ff */
        /* <DEDUP_REMOVED lines=26> */
.L_x_420:
[----:B------:R-:W-:Y:S05]  /*26a0*/  BSYNC B0 ;  /* 0x0000000000007941 */ /* 0x000fea0003800000 */
.L_x_419:
[----:B------:R-:W-:Y:S01]  /*26b0*/  ISETP.GE.AND P0, PT, R6, UR18, PT ;  /* 0x0000001206007c0c */ /* 0x000fe2000bf06270 */
        /* <DEDUP_REMOVED lines=8> */
[----:B-1----:R-:W-:Y:S02]  /*2740*/  IADD3 R10, P1, R14, UR9, RZ ;  /* 0x000000090e0a7c10 */ /* 0x002fe4000ff3e0ff */
        /* <DEDUP_REMOVED lines=24> */
.L_x_422:
[----:B------:R-:W-:Y:S05]  /*28d0*/  BSYNC B0 ;  /* 0x0000000000007941 */ /* 0x000fea0003800000 */
.L_x_421:
[----:B------:R-:W-:Y:S01]  /*28e0*/  ULDC.64 UR4, c[0x0][0x318] ;  /* 0x0000c60000047ab9 */ /* 0x000fe20000000a00 */
[----:B------:R-:W0:Y:S01]  /*28f0*/  LDGDEPBAR ;  /* 0x00000000000079af */ /* 0x000e220000000000 */
[----:B------:R-:W-:-:S04]  /*2900*/  UISETP.NE.U32.AND UP1, UPT, URZ, UR4, UPT ;  /* 0x000000043f00728c */ /* 0x000fc8000bf25070 */
[----:B------:R-:W-:-:S03]  /*2910*/  UISETP.NE.AND.EX UP1, UPT, URZ, UR5, UPT, UP1 ;  /* 0x000000053f00728c */ /* 0x000fc6000bf25310 */
[----:B------:R-:W-:-:S03]  /*2920*/  ULDC.64 UR4, c[0x0][0x320] ;  /* 0x0000c80000047ab9 */ /* 0x000fc60000000a00 */
[----:B------:R-:W-:-:S05]  /*2930*/  PLOP3.LUT P0, PT, PT, PT, UP1, 0x80, 0x0 ;  /* 0x000000000000781c */ /* 0x000fca0003f0f018 */
[----:B------:R-:W-:Y:S02]  /*2940*/  @UP1 USHF.R.S32.HI UR28, URZ, 0x1f, UR16 ;  /* 0x0000001f3f1c1899 */ /* 0x000fe40008011410 */
[----:B------:R-:W-:Y:S02]  /*2950*/  @UP1 UIMAD.WIDE.U32 UR26, UR16, UR4, UR26 ;  /* 0x00000004101a12a5 */ /* 0x000fe4000f8e001a */
[----:B------:R-:W-:-:S03]  /*2960*/  @UP1 UIMAD UR28, UR28, UR4, URZ ;  /* 0x000000041c1c12a4 */ /* 0x000fc6000f8e023f */
[----:B------:R-:W-:Y:S01]  /*2970*/  ULDC UR4, c[0x0][0x318] ;  /* 0x0000c60000047ab9 */ /* 0x000fe20000000800 */
[----:B------:R-:W-:-:S04]  /*2980*/  DEPBAR.LE SB0, 0x0 ;  /* 0x000080000000791a */ /* 0x000fc80000000000 */
[----:B------:R-:W-:Y:S02]  /*2990*/  @UP1 UIMAD UR5, UR16, UR5, UR28 ;  /* 0x00000005100512a4 */ /* 0x000fe4000f8e021c */
[----:B------:R-:W-:Y:S02]  /*29a0*/  @UP1 ULEA UR28, UP0, UR26, UR4, 0x2 ;  /* 0x000000041a1c1291 */ /* 0x000fe4000f80103f */
[----:B------:R-:W-:Y:S02]  /*29b0*/  @UP1 UIADD3 UR5, UR27, UR5, URZ ;  /* 0x000000051b051290 */ /* 0x000fe4000fffe03f */
[----:B------:R-:W-:Y:S02]  /*29c0*/  ULDC UR4, c[0x0][0x31c] ;  /* 0x0000c70000047ab9 */ /* 0x000fe40000000800 */
[----:B------:R-:W-:Y:S01]  /*29d0*/  @UP1 ULEA.HI.X UR29, UR26, UR4, UR5, 0x2, UP0 ;  /* 0x000000041a1d1291 */ /* 0x000fe200080f1405 */
[----:B-1----:R-:W-:Y:S01]  /*29e0*/  IMAD.U32 R14, RZ, RZ, UR28 ;  /* 0x0000001cff0e7e24 */ /* 0x002fe2000f8e00ff */
[----:B------:R-:W1:Y:S01]  /*29f0*/  @P0 MUFU.RCP R9, c[0x0][0x238] ;  /* 0x00008e0000090b08 */ /* 0x000e620000001000 */
[----:B------:R-:W-:Y:S01]  /*2a00*/  ISETP.GE.AND P1, PT, R12, UR18, PT ;  /* 0x000000120c007c0c */ /* 0x000fe2000bf26270 */
[----:B------:R-:W-:-:S02]  /*2a10*/  ULDC.64 UR4, c[0x0][0x1a0] ;  /* 0x0000680000047ab9 */ /* 0x000fc40000000a00 */
[----:B------:R-:W-:-:S05]  /*2a20*/  IMAD.U32 R15, RZ, RZ, UR29 ;  /* 0x0000001dff0f7e24 */ /* 0x000fca000f8e00ff */
[----:B------:R-:W1:Y:S01]  /*2a30*/  @P0 LDG.E R10, [R14.64] ;  /* 0x0000000e0e0a0981 */ /* 0x000e62000c1e1900 */
[----:B------:R-:W-:Y:S01]  /*2a40*/  USHF.L.U32 UR16, UR4, 0x6, URZ ;  /* 0x0000000604107899 */ /* 0x000fe2000800063f */
[----:B------:R-:W-:Y:S01]  /*2a50*/  IMAD.MOV.U32 R22, RZ, RZ, R20 ;  /* 0x000000ffff167224 */ /* 0x000fe200078e0014 */
[----:B------:R-:W-:Y:S01]  /*2a60*/  USHF.L.U64.HI UR17, UR4, UR17, UR5 ;  /* 0x0000001104117299 */ /* 0x000fe20008010205 */
[----:B------:R-:W-:Y:S01]  /*2a70*/  BAR.SYNC.DEFER_BLOCKING 0x0 ;  /* 0x0000000000007b1d */ /* 0x000fe20000010000 */
[----:B------:R-:W-:Y:S02]  /*2a80*/  IMAD.SHL.U32 R198, R4, 0x2, RZ ;  /* 0x0000000204c67824 */ /* 0x000fe400078e00ff */
[----:B------:R-:W-:Y:S01]  /*2a90*/  UIMAD UR5, UR17, UR22, URZ ;  /* 0x00000016110572a4 */ /* 0x000fe2000f8e023f */
[----:B------:R-:W-:Y:S02]  /*2aa0*/  IMAD.U32 R195, RZ, RZ, UR16 ;  /* 0x00000010ffc37e24 */ /* 0x000fe4000f8e00ff */
[----:B------:R-:W-:Y:S01]  /*2ab0*/  BSSY B0, `(.L_x_423) ;  /* 0x0000029000007945 */ /* 0x000fe20003800000 */
[----:B------:R-:W-:Y:S01]  /*2ac0*/  UIMAD UR5, UR19, UR16, UR5 ;  /* 0x00000010130572a4 */ /* 0x000fe2000f8e0205 */
[----:B------:R-:W-:-:S02]  /*2ad0*/  LOP3.LUT R198, R198, 0x6, RZ, 0xc0, !PT ;  /* 0x00000006c6c67812 */ /* 0x000fc400078ec0ff */
[----:B------:R-:W-:Y:S01]  /*2ae0*/  UMOV UR19, URZ ;  /* 0x0000003f00137c82 */ /* 0x000fe20008000000 */
[----:B------:R2:W-:Y:S04]  /*2af0*/  @P1 STS.128 [R199+0x12000], RZ ;  /* 0x012000ffc7001388 */ /* 0x0005e80000000c00 */
[----:B------:R2:W-:Y:S04]  /*2b00*/  @P1 STS.128 [R199+0x14000], RZ ;  /* 0x014000ffc7001388 */ /* 0x0005e80000000c00 */
[----:B------:R2:W-:Y:S01]  /*2b10*/  @P1 STS.128 [R199+0x16000], RZ ;  /* 0x016000ffc7001388 */ /* 0x0005e20000000c00 */
[----:B-1----:R-:W-:Y:S01]  /*2b20*/  @P0 FMUL.FTZ R10, R10, R9 ;  /* 0x000000090a0a0220 */ /* 0x002fe20000410000 */
[----:B------:R-:W-:-:S03]  /*2b30*/  SHF.R.S32.HI R9, RZ, 0x1f, R8 ;  /* 0x0000001fff097819 */ /* 0x000fc60000011408 */
[----:B------:R1:W3:Y:S01]  /*2b40*/  @P0 R2UR UR26, R10 ;  /* 0x000000000a1a03c2 */ /* 0x0002e200000e0000 */
[----:B------:R-:W-:-:S04]  /*2b50*/  LEA.HI R8, R9, R8, RZ, 0x2 ;  /* 0x0000000809087211 */ /* 0x000fc800078f10ff */
[----:B------:R-:W-:Y:S01]  /*2b60*/  SHF.R.S32.HI R4, RZ, 0x2, R8 ;  /* 0x00000002ff047819 */ /* 0x000fe20000011408 */
[----:B-1----:R-:W-:Y:S01]  /*2b70*/  IMAD.WIDE.U32 R10, R195, UR22, R22 ;  /* 0x00000016c30a7c25 */ /* 0x002fe2000f8e0016 */
[----:B---3--:R-:W-:-:S04]  /*2b80*/  @UP1 UMOV UR19, UR26 ;  /* 0x0000001a00131c82 */ /* 0x008fc80008000000 */
[----:B------:R-:W-:Y:S01]  /*2b90*/  IADD3 R8, R11, UR5, RZ ;  /* 0x000000050b087c10 */ /* 0x000fe2000fffe0ff */
[----:B------:R-:W-:Y:S05]  /*2ba0*/  @P1 BRA `(.L_x_424) ;  /* 0x0000019000001947 */ /* 0x000fea0003800000 */
[----:B--2---:R-:W-:Y:S02]  /*2bb0*/  ISETP.GE.AND P3, PT, R210, c[0x0][0x220], PT ;  /* 0x00008800d2007a0c */ /* 0x004fe40003f66270 */
        /* <DEDUP_REMOVED lines=24> */
.L_x_424:
[----:B--2---:R-:W-:Y:S05]  /*2d40*/  BSYNC B0 ;  /* 0x0000000000007941 */ /* 0x004fea0003800000 */
.L_x_423:
[----:B------:R-:W-:Y:S01]  /*2d50*/  ISETP.GE.AND P0, PT, R6, UR18, PT ;  /* 0x0000001206007c0c */ /* 0x000fe2000bf06270 */
        /* <DEDUP_REMOVED lines=35> */
.L_x_426:
[----:B------:R-:W-:Y:S05]  /*2f90*/  BSYNC B0 ;  /* 0x0000000000007941 */ /* 0x000fea0003800000 */
.L_x_425:
[C---:B------:R-:W-:Y:S01]  /*2fa0*/  IMAD.SHL.U32 R6, R2.reuse, 0x40, RZ ;  /* 0x0000004002067824 */ /* 0x040fe200078e00ff */
[----:B------:R-:W-:Y:S01]  /*2fb0*/  R2P PR, R2, 0x6 ;  /* 0x0000000602007804 */ /* 0x000fe20000000000 */
[----:B------:R-:W-:Y:S01]  /*2fc0*/  IMAD.SHL.U32 R12, R12, 0x8, RZ ;  /* 0x000000080c0c7824 */ /* 0x000fe200078e00ff */
[----:B------:R-:W-:Y:S01]  /*2fd0*/  UIADD3 UR4, UR21, -UR12, URZ ;  /* 0x8000000c15047290 */ /* 0x000fe2000fffe03f */
[C---:B------:R-:W-:Y:S01]  /*2fe0*/  IMAD R194, R85.reuse, 0x400, R0 ;  /* 0x0000040055c27824 */ /* 0x040fe200078e0200 */
[----:B---3--:R-:W-:Y:S01]  /*2ff0*/  LOP3.LUT R9, R6, 0x1c0, RZ, 0xc0, !PT ;  /* 0x000001c006097812 */ /* 0x008fe200078ec0ff */
[----:B------:R-:W-:Y:S01]  /*3000*/  UIADD3 UR5, UR21, 0x1, -UR12 ;  /* 0x0000000115057890 */ /* 0x000fe2000fffe80c */
[----:B------:R-:W-:Y:S01]  /*3010*/  LEA R85, R85, UR20, 0x4 ;  /* 0x0000001455557c11 */ /* 0x000fe2000f8e20ff */
[----:B------:R-:W-:Y:S01]  /*3020*/  IMAD.SHL.U32 R194, R194, 0x2, RZ ;  /* 0x00000002c2c27824 */ /* 0x000fe200078e00ff */
[----:B------:R-:W-:Y:S01]  /*3030*/  LOP3.LUT R6, R9, 0x8, R12, 0xf8, !PT ;  /* 0x0000000809067812 */ /* 0x000fe200078ef80c */
[----:B------:R-:W0:Y:S01]  /*3040*/  LDGDEPBAR ;  /* 0x00000000000079af */ /* 0x000e220000000000 */
[----:B------:R-:W-:Y:S01]  /*3050*/  SHF.R.U32.HI R9, RZ, 0x3, R9 ;  /* 0x00000003ff097819 */ /* 0x000fe20000011609 */
[--C-:B------:R-:W-:Y:S01]  /*3060*/  IMAD R192, R7, 0x2, R194.reuse ;  /* 0x0000000207c07824 */ /* 0x100fe200078e02c2 */
[----:B------:R-:W-:Y:S01]  /*3070*/  UISETP.GT.AND UP0, UPT, UR22, UR7, UPT ;  /* 0x000000071600728c */ /* 0x000fe2000bf04270 */
[----:B------:R-:W-:Y:S01]  /*3080*/  LDSM.16.M88.4 R64, [R194] ;  /* 0x00000000c240783b */ /* 0x000fe20000000200 */
[----:B------:R-:W-:Y:S01]  /*3090*/  LOP3.LUT R6, R6, R9, RZ, 0x3c, !PT ;  /* 0x0000000906067212 */ /* 0x000fe200078e3cff */
[----:B------:R-:W-:-:S02]  /*30a0*/  IMAD R190, R5, 0x2, R194 ;  /* 0x0000000205be7824 */ /* 0x000fc400078e02c2 */
[----:B------:R-:W-:Y:S01]  /*30b0*/  LDSM.16.M88.4 R48, [R192] ;  /* 0x00000000c030783b */ /* 0x000fe20000000200 */
[----:B------:R-:W-:Y:S02]  /*30c0*/  IMAD R189, R5, 0x2, R192 ;  /* 0x0000000205bd7824 */ /* 0x000fe400078e02c0 */
[----:B------:R-:W-:Y:S01]  /*30d0*/  IMAD R193, R193, 0x200, R6 ;  /* 0x00000200c1c17824 */ /* 0x000fe200078e0206 */
[----:B-1----:R-:W-:Y:S01]  /*30e0*/  LDSM.16.M88.4 R12, [R190] ;  /* 0x00000000be0c783b */ /* 0x002fe20000000200 */
[----:B------:R-:W-:Y:S02]  /*30f0*/  IMAD.IADD R4, R4, 0x1, R85 ;  /* 0x0000000104047824 */ /* 0x000fe400078e0255 */
[----:B------:R-:W-:-:S03]  /*3100*/  IMAD.SHL.U32 R193, R193, 0x2, RZ ;  /* 0x00000002c1c17824 */ /* 0x000fc600078e00ff */
[----:B------:R-:W-:Y:S02]  /*3110*/  IADD3 R209, R4, UR4, RZ ;  /* 0x0000000404d17c10 */ /* 0x000fe4000fffe0ff */
[----:B------:R-:W1:Y:S01]  /*3120*/  LDSM.16.M88.4 R28, [R193+0xc800] ;  /* 0x00c80000c11c783b */ /* 0x000e620000000200 */
[C---:B------:R-:W-:Y:S02]  /*3130*/  IADD3 R2, R193.reuse, 0xc000, RZ ;  /* 0x0000c000c1027810 */ /* 0x040fe40007ffe0ff */
[----:B------:R-:W-:Y:S01]  /*3140*/  IADD3 R191, R193, 0xc020, RZ ;  /* 0x0000c020c1bf7810 */ /* 0x000fe20007ffe0ff */
[----:B------:R-:W3:Y:S01]  /*3150*/  LDSM.16.M88.4 R36, [R193+0xc000] ;  /* 0x00c00000c124783b */ /* 0x000ee20000000200 */
[----:B------:R-:W-:Y:S01]  /*3160*/  @P1 IADD3 R191, R2, -0x20, RZ ;  /* 0xffffffe002bf1810 */ /* 0x000fe20007ffe0ff */
[----:B------:R-:W-:Y:S01]  /*3170*/  IMAD.MOV.U32 R2, RZ, RZ, 0x40 ;  /* 0x00000040ff027424 */ /* 0x000fe200078e00ff */
[----:B------:R-:W-:Y:S01]  /*3180*/  IADD3 R208, R209, -c[0x0][0x2e4], RZ ;  /* 0x8000b900d1d07a10 */ /* 0x000fe20007ffe0ff */
[----:B------:R-:W4:Y:S01]  /*3190*/  LDSM.16.M88.4 R16, [R193+0xd000] ;  /* 0x00d00000c110783b */ /* 0x000f220000000200 */
[----:B------:R-:W-:-:S02]  /*31a0*/  IADD3 R183, R191, 0x800, RZ ;  /* 0x00000800bfb77810 */ /* 0x000fc40007ffe0ff */
[----:B------:R-:W-:Y:S01]  /*31b0*/  SEL R2, R2, 0xffffffc0, !P2 ;  /* 0xffffffc002027807 */ /* 0x000fe20005000000 */
[----:B------:R-:W5:Y:S01]  /*31c0*/  LDSM.16.M88.4 R72, [R193+0xd800] ;  /* 0x00d80000c148783b */ /* 0x000f620000000200 */
[----:B------:R-:W-:Y:S02]  /*31d0*/  IMNMX R208, RZ, R208, !PT ;  /* 0x000000d0ffd07217 */ /* 0x000fe40007800200 */
[----:B------:R-:W-:Y:S01]  /*31e0*/  IADD3 R182, R191, 0x1000, RZ ;  /* 0x00001000bfb67810 */ /* 0x000fe20007ffe0ff */
[----:B------:R-:W2:Y:S01]  /*31f0*/  LDSM.16.M88.4 R8, [R191+0x800] ;  /* 0x00080000bf08783b */ /* 0x000ea20000000200 */
[----:B------:R-:W-:Y:S01]  /*3200*/  IMAD.IADD R187, R193, 0x1, R2 ;  /* 0x00000001c1bb7824 */ /* 0x000fe200078e0202 */
[----:B------:R-:W-:Y:S01]  /*3210*/  IADD3 R181, R191, 0x1800, RZ ;  /* 0x00001800bfb57810 */ /* 0x000fe20007ffe0ff */
[----:B------:R-:W-:Y:S01]  /*3220*/  IMAD.IADD R180, R2, 0x1, R191 ;  /* 0x0000000102b47824 */ /* 0x000fe200078e02bf */
[----:B------:R-:W2:Y:S01]  /*3230*/  LDSM.16.M88.4 R60, [R191] ;  /* 0x00000000bf3c783b */ /* 0x000ea20000000200 */
[----:B------:R-:W-:-:S02]  /*3240*/  IADD3 R2, R4, 0x8, RZ ;  /* 0x0000000804027810 */ /* 0x000fc40007ffe0ff */
[C---:B------:R-:W-:Y:S01]  /*3250*/  IADD3 R179, R191.reuse, 0x2000, RZ ;  /* 0x00002000bfb37810 */ /* 0x040fe20007ffe0ff */
[----:B------:R-:W2:Y:S01]  /*3260*/  LDSM.16.M88.4 R56, [R191+0x1000] ;  /* 0x00100000bf38783b */ /* 0x000ea20000000200 */
[----:B------:R-:W-:Y:S01]  /*3270*/  IADD3 R206, R2, UR4, RZ ;  /* 0x0000000402ce7c10 */ /* 0x000fe2000fffe0ff */
[----:B------:R-:W-:Y:S01]  /*3280*/  ULDC UR4, c[0x0][0x2e8] ;  /* 0x0000ba0000047ab9 */ /* 0x000fe20000000800 */
[C---:B------:R-:W-:Y:S01]  /*3290*/  IADD3 R178, R191.reuse, 0x2800, RZ ;  /* 0x00002800bfb27810 */ /* 0x040fe20007ffe0ff */
[----:B------:R-:W2:Y:S01]  /*32a0*/  LDSM.16.M88.4 R52, [R191+0x1800] ;  /* 0x00180000bf34783b */ /* 0x000ea20000000200 */
[----:B------:R-:W-:Y:S01]  /*32b0*/  UIADD3 UR4, UR5, UR4, URZ ;  /* 0x0000000405047290 */ /* 0x000fe2000fffe03f */
[----:B------:R-:W-:Y:S02]  /*32c0*/  IADD3 R205, R206, -c[0x0][0x2e4], RZ ;  /* 0x8000b900cecd7a10 */ /* 0x000fe40007ffe0ff */
[----:B------:R-:W2:Y:S01]  /*32d0*/  LDSM.16.M88.4 R44, [R187+0xc000] ;  /* 0x00c00000bb2c783b */ /* 0x000ea20000000200 */
[----:B------:R-:W-:-:S02]  /*32e0*/  IADD3 R177, R191, 0x3000, RZ ;  /* 0x00003000bfb17810 */ /* 0x000fc40007ffe0ff */
[----:B------:R-:W-:Y:S01]  /*32f0*/  IADD3 R207, R4, UR4, RZ ;  /* 0x0000000404cf7c10 */ /* 0x000fe2000fffe0ff */
[----:B------:R-:W-:Y:S01]  /*3300*/  LDSM.16.M88.4 R76, [R191+0x2800] ;  /* 0x00280000bf4c783b */ /* 0x000fe20000000200 */
[----:B------:R-:W-:Y:S02]  /*3310*/  IADD3 R204, R2, UR4, RZ ;  /* 0x0000000402cc7c10 */ /* 0x000fe4000fffe0ff */
[----:B------:R-:W-:Y:S01]  /*3320*/  IMNMX R207, R207, UR21, PT ;  /* 0x00000015cfcf7c17 */ /* 0x000fe2000b800200 */
[----:B-1----:R-:W-:Y:S01]  /*3330*/  HMMA.16816.F32.BF16 R32, R64, R28, RZ ;  /* 0x0000001c4020723c */ /* 0x002fe200000418ff */
[----:B------:R-:W-:Y:S01]  /*3340*/  LDSM.16.M88.4 R80, [R193+0x11000] ;  /* 0x01100000c150783b */ /* 0x000fe20000000200 */
[----:B------:R-:W-:Y:S02]  /*3350*/  IMNMX R204, R204, UR21, PT ;  /* 0x00000015cccc7c17 */ /* 0x000fe4000b800200 */
[----:B------:R-:W-:Y:S02]  /*3360*/  IMNMX R205, RZ, R205, !PT ;  /* 0x000000cdffcd7217 */ /* 0x000fe40007800200 */
[----:B------:R-:W-:-:S02]  /*3370*/  IADD3 R176, R191, 0x3800, RZ ;  /* 0x00003800bfb07810 */ /* 0x000fc40007ffe0ff */
[C---:B------:R-:W-:Y:S01]  /*3380*/  HMMA.16816.F32.BF16 R28, R64.reuse, R30, RZ ;  /* 0x0000001e401c723c */ /* 0x040fe200000418ff */
[C---:B------:R-:W-:Y:S02]  /*3390*/  IADD3 R175, R191.reuse, 0x4000, RZ ;  /* 0x00004000bfaf7810 */ /* 0x040fe40007ffe0ff */
[C---:B------:R-:W-:Y:S02]  /*33a0*/  IADD3 R174, R191.reuse, 0x4800, RZ ;  /* 0x00004800bfae7810 */ /* 0x040fe40007ffe0ff */
[C---:B------:R-:W-:Y:S02]  /*33b0*/  IADD3 R173, R191.reuse, 0x5000, RZ ;  /* 0x00005000bfad7810 */ /* 0x040fe40007ffe0ff */
[----:B------:R-:W-:Y:S01]  /*33c0*/  IADD3 R172, R191, 0x5800, RZ ;  /* 0x00005800bfac7810 */ /* 0x000fe20007ffe0ff */
[C---:B---3--:R-:W-:Y:S08]  /*33d0*/  HMMA.16816.F32.BF16 R40, R64.reuse, R36, RZ ;  /* 0x000000244028723c */ /* 0x048ff000000418ff */
[C---:B------:R-:W-:Y:S08]  /*33e0*/  HMMA.16816.F32.BF16 R36, R64.reuse, R38, RZ ;  /* 0x000000264024723c */ /* 0x040ff000000418ff */
[C---:B----4-:R-:W-:Y:S08]  /*33f0*/  HMMA.16816.F32.BF16 R24, R64.reuse, R16, RZ ;  /* 0x000000104018723c */ /* 0x050ff000000418ff */
[C---:B------:R-:W-:Y:S08]  /*3400*/  HMMA.16816.F32.BF16 R16, R64.reuse, R18, RZ ;  /* 0x000000124010723c */ /* 0x040ff000000418ff */
[C---:B-----5:R-:W-:Y:S08]  /*3410*/  HMMA.16816.F32.BF16 R68, R64.reuse, R72, RZ ;  /* 0x000000484044723c */ /* 0x060ff000000418ff */
[----:B------:R-:W-:Y:S01]  /*3420*/  HMMA.16816.F32.BF16 R64, R64, R74, RZ ;  /* 0x0000004a4040723c */ /* 0x000fe200000418ff */
[----:B------:R-:W-:Y:S07]  /*3430*/  LDSM.16.M88.4 R72, [R193+0xf800] ;  /* 0x00f80000c148783b */ /* 0x000fee0000000200 */
[C---:B--2---:R-:W-:Y:S08]  /*3440*/  HMMA.16816.F32.BF16 R32, R48.reuse, R8, R32 ;  /* 0x000000083020723c */ /* 0x044ff00000041820 */
[C---:B------:R-:W-:Y:S01]  /*3450*/  HMMA.16816.F32.BF16 R28, R48.reuse, R10, R28 ;  /* 0x0000000a301c723c */ /* 0x040fe2000004181c */
[----:B------:R-:W1:Y:S07]  /*3460*/  LDSM.16.M88.4 R8, [R187+0xc800] ;  /* 0x00c80000bb08783b */ /* 0x000e6e0000000200 */
[C---:B------:R-:W-:Y:S08]  /*3470*/  HMMA.16816.F32.BF16 R40, R48.reuse, R60, R40 ;  /* 0x0000003c3028723c */ /* 0x040ff00000041828 */
[C---:B------:R-:W-:Y:S01]  /*3480*/  HMMA.16816.F32.BF16 R36, R48.reuse, R62, R36 ;  /* 0x0000003e3024723c */ /* 0x040fe20000041824 */
[----:B------:R-:W-:Y:S07]  /*3490*/  LDSM.16.M88.4 R60, [R180+0x1000] ;  /* 0x00100000b43c783b */ /* 0x000fee0000000200 */
[C---:B------:R-:W-:Y:S08]  /*34a0*/  HMMA.16816.F32.BF16 R24, R48.reuse, R56, R24 ;  /* 0x000000383018723c */ /* 0x040ff00000041818 */
[C---:B------:R-:W-:Y:S01]  /*34b0*/  HMMA.16816.F32.BF16 R16, R48.reuse, R58, R16 ;  /* 0x0000003a3010723c */ /* 0x040fe20000041810 */
[----:B------:R-:W2:Y:S07]  /*34c0*/  LDSM.16.M88.4 R56, [R187+0xd000] ;  /* 0x00d00000bb38783b */ /* 0x000eae0000000200 */
[C---:B------:R-:W-:Y:S08]  /*34d0*/  HMMA.16816.F32.BF16 R68, R48.reuse, R52, R68 ;  /* 0x000000343044723c */ /* 0x040ff00000041844 */
[----:B------:R-:W-:Y:S01]  /*34e0*/  HMMA.16816.F32.BF16 R64, R48, R54, R64 ;  /* 0x000000363040723c */ /* 0x000fe20000041840 */
[----:B------:R-:W3:Y:S04]  /*34f0*/  LDSM.16.M88.4 R48, [R187+0xd800] ;  /* 0x00d80000bb30783b */ /* 0x000ee80000000200 */
[----:B------:R-:W-:Y:S03]  /*3500*/  LDSM.16.M88.4 R52, [R180] ;  /* 0x00000000b434783b */ /* 0x000fe60000000200 */
[C---:B------:R-:W-:Y:S08]  /*3510*/  HMMA.16816.F32.BF16 R40, R12.reuse, R44, R40 ;  /* 0x0000002c0c28723c */ /* 0x040ff00000041828 */
[C---:B------:R-:W-:Y:S01]  /*3520*/  HMMA.16816.F32.BF16 R36, R12.reuse, R46, R36 ;  /* 0x0000002e0c24723c */ /* 0x040fe20000041824 */
[----:B------:R-:W4:Y:S07]  /*3530*/  LDSM.16.M88.4 R44, [R189] ;  /* 0x00000000bd2c783b */ /* 0x000f2e0000000200 */
[C---:B-1----:R-:W-:Y:S08]  /*3540*/  HMMA.16816.F32.BF16 R32, R12.reuse, R8, R32 ;  /* 0x000000080c20723c */ /* 0x042ff00000041820 */
[C---:B------:R-:W-:Y:S01]  /*3550*/  HMMA.16816.F32.BF16 R28, R12.reuse, R10, R28 ;  /* 0x0000000a0c1c723c */ /* 0x040fe2000004181c */
[----:B------:R-:W1:Y:S07]  /*3560*/  LDSM.16.M88.4 R8, [R180+0x800] ;  /* 0x00080000b408783b */ /* 0x000e6e0000000200 */
[C---:B--2---:R-:W-:Y:S08]  /*3570*/  HMMA.16816.F32.BF16 R24, R12.reuse, R56, R24 ;  /* 0x000000380c18723c */ /* 0x044ff00000041818 */
[C---:B------:R-:W-:Y:S01]  /*3580*/  HMMA.16816.F32.BF16 R16, R12.reuse, R58, R16 ;  /* 0x0000003a0c10723c */ /* 0x040fe20000041810 */
[----:B------:R-:W2:Y:S07]  /*3590*/  LDSM.16.M88.4 R56, [R180+0x1800] ;  /* 0x00180000b438783b */ /* 0x000eae0000000200 */
[C---:B---3--:R-:W-:Y:S08]  /*35a0*/  HMMA.16816.F32.BF16 R68, R12.reuse, R48, R68 ;  /* 0x000000300c44723c */ /* 0x048ff00000041844 */
[----:B------:R-:W-:Y:S01]  /*35b0*/  HMMA.16816.F32.BF16 R64, R12, R50, R64 ;  /* 0x000000320c40723c */ /* 0x000fe20000041840 */
[----:B------:R-:W-:Y:S04]  /*35c0*/  LDSM.16.M88.4 R48, [R194+0x4000] ;  /* 0x00400000c230783b */ /* 0x000fe80000000200 */
[----:B------:R-:W3:Y:S03]  /*35d0*/  LDSM.16.M88.4 R12, [R193+0xe000] ;  /* 0x00e00000c10c783b */ /* 0x000ee60000000200 */
[C---:B----4-:R-:W-:Y:S08]  /*35e0*/  HMMA.16816.F32.BF16 R40, R44.reuse, R52, R40 ;  /* 0x000000342c28723c */ /* 0x050ff00000041828 */
[C---:B------:R-:W-:Y:S01]  /*35f0*/  HMMA.16816.F32.BF16 R36, R44.reuse, R54, R36 ;  /* 0x000000362c24723c */ /* 0x040fe20000041824 */
[----:B------:R-:W4:Y:S07]  /*3600*/  LDSM.16.M88.4 R52, [R193+0xe800] ;  /* 0x00e80000c134783b */ /* 0x000f2e0000000200 */
[C---:B-1----:R-:W-:Y:S08]  /*3610*/  HMMA.16816.F32.BF16 R32, R44.reuse, R8, R32 ;  /* 0x000000082c20723c */ /* 0x042ff00000041820 */
[C---:B------:R-:W-:Y:S01]  /*3620*/  HMMA.16816.F32.BF16 R28, R44.reuse, R10, R28 ;  /* 0x0000000a2c1c723c */ /* 0x040fe2000004181c */
[----:B------:R-:W1:Y:S07]  /*3630*/  LDSM.16.M88.4 R8, [R193+0xf000] ;  /* 0x00f00000c108783b */ /* 0x000e6e0000000200 */
[C---:B------:R-:W-:Y:S08]  /*3640*/  HMMA.16816.F32.BF16 R24, R44.reuse, R60, R24 ;  /* 0x0000003c2c18723c */ /* 0x040ff00000041818 */
[C---:B------:R-:W-:Y:S01]  /*3650*/  HMMA.16816.F32.BF16 R16, R44.reuse, R62, R16 ;  /* 0x0000003e2c10723c */ /* 0x040fe20000041810 */
[----:B------:R-:W-:Y:S07]  /*3660*/  LDSM.16.M88.4 R60, [R191+0x3000] ;  /* 0x00300000bf3c783b */ /* 0x000fee0000000200 */
[C---:B--2---:R-:W-:Y:S08]  /*3670*/  HMMA.16816.F32.BF16 R68, R44.reuse, R56, R68 ;  /* 0x000000382c44723c */ /* 0x044ff00000041844 */
[----:B------:R-:W-:Y:S01]  /*3680*/  HMMA.16816.F32.BF16 R64, R44, R58, R64 ;  /* 0x0000003a2c40723c */ /* 0x000fe20000041840 */
[----:B------:R-:W-:Y:S04]  /*3690*/  LDSM.16.M88.4 R44, [R192+0x4000] ;  /* 0x00400000c02c783b */ /* 0x000fe80000000200 */
[----:B------:R-:W-:Y:S03]  /*36a0*/  LDSM.16.M88.4 R56, [R191+0x3800] ;  /* 0x00380000bf38783b */ /* 0x000fe60000000200 */
[C---:B---3--:R-:W-:Y:S08]  /*36b0*/  HMMA.16816.F32.BF16 R40, R48.reuse, R12, R40 ;  /* 0x0000000c3028723c */ /* 0x048ff00000041828 */
[C---:B------:R-:W-:Y:S01]  /*36c0*/  HMMA.16816.F32.BF16 R36, R48.reuse, R14, R36 ;  /* 0x0000000e3024723c */ /* 0x040fe20000041824 */
[----:B------:R-:W2:Y:S07]  /*36d0*/  LDSM.16.M88.4 R12, [R191+0x2000] ;  /* 0x00200000bf0c783b */ /* 0x000eae0000000200 */
[C---:B----4-:R-:W-:Y:S08]  /*36e0*/  HMMA.16816.F32.BF16 R32, R48.reuse, R52, R32 ;  /* 0x000000343020723c */ /* 0x050ff00000041820 */
[C---:B------:R-:W-:Y:S01]  /*36f0*/  HMMA.16816.F32.BF16 R28, R48.reuse, R54, R28 ;  /* 0x00000036301c723c */ /* 0x040fe2000004181c */
[----:B------:R-:W-:Y:S07]  /*3700*/  LDSM.16.M88.4 R52, [R187+0xe000] ;  /* 0x00e00000bb34783b */ /* 0x000fee0000000200 */
[C---:B-1----:R-:W-:Y:S08]  /*3710*/  HMMA.16816.F32.BF16 R24, R48.reuse, R8, R24 ;  /* 0x000000083018723c */ /* 0x042ff00000041818 */
[C---:B------:R-:W-:Y:S01]  /*3720*/  HMMA.16816.F32.BF16 R16, R48.reuse, R10, R16 ;  /* 0x0000000a3010723c */ /* 0x040fe20000041810 */
[----:B------:R-:W1:Y:S07]  /*3730*/  LDSM.16.M88.4 R8, [R190+0x4000] ;  /* 0x00400000be08783b */ /* 0x000e6e0000000200 */
        /* <DEDUP_REMOVED lines=25> */
[----:B------:R-:W-:Y:S07]  /*38d0*/  LDSM.16.M88.4 R72, [R193+0x11800] ;  /* 0x01180000c148783b */ /* 0x000fee0000000200 */
[C---:B--2---:R-:W-:Y:S08]  /*38e0*/  HMMA.16816.F32.BF16 R68, R8.reuse, R12, R68 ;  /* 0x0000000c0844723c */ /* 0x044ff00000041844 */
[----:B------:R-:W-:Y:S01]  /*38f0*/  HMMA.16816.F32.BF16 R64, R8, R14, R64 ;  /* 0x0000000e0840723c */ /* 0x000fe20000041840 */
[----:B------:R-:W2:Y:S04]  /*3900*/  LDSM.16.M88.4 R12, [R193+0x10000] ;  /* 0x01000000c10c783b */ /* 0x000ea80000000200 */
[----:B------:R-:W4:Y:S03]  /*3910*/  LDSM.16.M88.4 R8, [R193+0x10800] ;  /* 0x01080000c108783b */ /* 0x000f260000000200 */
[C---:B-----5:R-:W-:Y:S08]  /*3920*/  HMMA.16816.F32.BF16 R40, R44.reuse, R60, R40 ;  /* 0x0000003c2c28723c */ /* 0x060ff00000041828 */
[C---:B------:R-:W-:Y:S01]  /*3930*/  HMMA.16816.F32.BF16 R36, R44.reuse, R62, R36 ;  /* 0x0000003e2c24723c */ /* 0x040fe20000041824 */
[----:B------:R-:W-:Y:S07]  /*3940*/  LDSM.16.M88.4 R60, [R192+0x8000] ;  /* 0x00800000c03c783b */ /* 0x000fee0000000200 */
[C---:B------:R-:W-:Y:S08]  /*3950*/  HMMA.16816.F32.BF16 R32, R44.reuse, R56, R32 ;  /* 0x000000382c20723c */ /* 0x040ff00000041820 */
[C---:B------:R-:W-:Y:S01]  /*3960*/  HMMA.16816.F32.BF16 R28, R44.reuse, R58, R28 ;  /* 0x0000003a2c1c723c */ /* 0x040fe2000004181c */
[----:B------:R-:W5:Y:S07]  /*3970*/  LDSM.16.M88.4 R56, [R191+0x4000] ;  /* 0x00400000bf38783b */ /* 0x000f6e0000000200 */
        /* <DEDUP_REMOVED lines=15> */
[C---:B------:R-:W-:Y:S01]  /*3a70*/  HMMA.16816.F32.BF16 R72, R76.reuse, R74, R64 ;  /* 0x0000004a4c48723c */ /* 0x040fe20000041840 */
[----:B------:R-:W4:Y:S07]  /*3a80*/  LDSM.16.M88.4 R64, [R187+0x10800] ;  /* 0x01080000bb40783b */ /* 0x000f2e0000000200 */
[----:B------:R-:W-:Y:S01]  /*3a90*/  HMMA.16816.F32.BF16 R16, R76, R82, R16 ;  /* 0x000000524c10723c */ /* 0x000fe20000041810 */
[----:B------:R-:W2:Y:S07]  /*3aa0*/  LDSM.16.M88.4 R76, [R187+0x11000] ;  /* 0x01100000bb4c783b */ /* 0x000eae0000000200 */
[C---:B-----5:R-:W-:Y:S07]  /*3ab0*/  HMMA.16816.F32.BF16 R40, R60.reuse, R56, R40 ;  /* 0x000000383c28723c */ /* 0x060fee0000041828 */
[----:B------:R-:W-:Y:S01]  /*3ac0*/  IMAD.U32 R57, RZ, RZ, UR22 ;  /* 0x00000016ff397e24 */ /* 0x000fe2000f8e00ff */
[----:B-1----:R-:W-:Y:S03]  /*3ad0*/  HMMA.16816.F32.BF16 R32, R60, R52, R32 ;  /* 0x000000343c20723c */ /* 0x002fe60000041820 */
[----:B------:R-:W-:-:S04]  /*3ae0*/  IMAD R56, R57, 0x40, R198 ;  /* 0x0000004039387824 */ /* 0x000fc800078e02c6 */
[----:B------:R-:W-:Y:S01]  /*3af0*/  IMAD.IADD R6, R209, 0x1, -R56 ;  /* 0x00000001d1067824 */ /* 0x000fe200078e0a38 */
[C---:B------:R-:W-:Y:S01]  /*3b00*/  HMMA.16816.F32.BF16 R28, R60.reuse, R54, R28 ;  /* 0x000000363c1c723c */ /* 0x040fe2000004181c */
[C---:B------:R-:W-:Y:S02]  /*3b10*/  ISETP.GE.AND P5, PT, R56.reuse, R207, PT ;  /* 0x000000cf3800720c */ /* 0x040fe40003fa6270 */
[C---:B------:R-:W-:Y:S02]  /*3b20*/  ISETP.GE.AND P4, PT, R56.reuse, R204, PT ;  /* 0x000000cc3800720c */ /* 0x040fe40003f86270 */
[----:B------:R-:W-:Y:S02]  /*3b30*/  IABS R6, R6 ;  /* 0x0000000600067213 */ /* 0x000fe40000000000 */
[C---:B------:R-:W-:Y:S01]  /*3b40*/  ISETP.LT.OR P5, PT, R56.reuse, R208, P5 ;  /* 0x000000d03800720c */ /* 0x040fe20002fa1670 */
[----:B---3--:R-:W-:Y:S01]  /*3b50*/  HMMA.16816.F32.BF16 R52, R60, R48, R24 ;  /* 0x000000303c34723c */ /* 0x008fe20000041818 */
[----:B------:R-:W1:Y:S01]  /*3b60*/  LDSM.16.M88.4 R24, [R187+0x11800] ;  /* 0x01180000bb18783b */ /* 0x000e620000000200 */
[----:B------:R-:W-:-:S02]  /*3b70*/  ISETP.LT.OR P4, PT, R56, R205, P4 ;  /* 0x000000cd3800720c */ /* 0x000fc40002781670 */
[----:B------:R-:W-:-:S04]  /*3b80*/  IADD3 R2, R56, 0x11, RZ ;  /* 0x0000001138027810 */ /* 0x000fc80007ffe0ff */
[C---:B------:R-:W-:Y:S08]  /*3b90*/  HMMA.16816.F32.BF16 R68, R60.reuse, R44, R68 ;  /* 0x0000002c3c44723c */ /* 0x040ff00000041844 */
[C---:B------:R-:W-:Y:S08]  /*3ba0*/  HMMA.16816.F32.BF16 R72, R60.reuse, R46, R72 ;  /* 0x0000002e3c48723c */ /* 0x040ff00000041848 */
[----:B------:R-:W-:Y:S01]  /*3bb0*/  HMMA.16816.F32.BF16 R16, R60, R50, R16 ;  /* 0x000000323c10723c */ /* 0x000fe20000041810 */
[----:B------:R-:W-:Y:S07]  /*3bc0*/  LDSM.16.M88.4 R48, [R180+0x4000] ;  /* 0x00400000b430783b */ /* 0x000fee0000000200 */
[----:B--2---:R-:W-:Y:S01]  /*3bd0*/  HMMA.16816.F32.BF16 R44, R8, R12, R40 ;  /* 0x0000000c082c723c */ /* 0x004fe20000041828 */
[----:B------:R-:W2:Y:S07]  /*3be0*/  LDSM.16.M88.4 R40, [R189+0x8000] ;  /* 0x00800000bd28783b */ /* 0x000eae0000000200 */
[----:B------:R-:W-:Y:S08]  /*3bf0*/  HMMA.16816.F32.BF16 R36, R60, R58, R36 ;  /* 0x0000003a3c24723c */ /* 0x000ff00000041824 */
[C---:B----4-:R-:W-:Y:S08]  /*3c00*/  HMMA.16816.F32.BF16 R32, R8.reuse, R64, R32 ;  /* 0x000000400820723c */ /* 0x050ff00000041820 */
[C---:B------:R-:W-:Y:S08]  /*3c10*/  HMMA.16816.F32.BF16 R28, R8.reuse, R66, R28 ;  /* 0x00000042081c723c */ /* 0x040ff0000004181c */
[C---:B------:R-:W-:Y:S01]  /*3c20*/  HMMA.16816.F32.BF16 R36, R8.reuse, R14, R36 ;  /* 0x0000000e0824723c */ /* 0x040fe20000041824 */
[----:B------:R-:W3:Y:S07]  /*3c30*/  LDSM.16.M88.4 R12, [R180+0x4800] ;  /* 0x00480000b40c783b */ /* 0x000eee0000000200 */
[C---:B------:R-:W-:Y:S08]  /*3c40*/  HMMA.16816.F32.BF16 R52, R8.reuse, R76, R52 ;  /* 0x0000004c0834723c */ /* 0x040ff00000041834 */
[C---:B------:R-:W-:Y:S08]  /*3c50*/  HMMA.16816.F32.BF16 R16, R8.reuse, R78, R16 ;  /* 0x0000004e0810723c */ /* 0x040ff00000041810 */
[C---:B-1----:R-:W-:Y:S07]  /*3c60*/  HMMA.16816.F32.BF16 R68, R8.reuse, R24, R68 ;  /* 0x000000180844723c */ /* 0x042fee0000041844 */
[----:B------:R-:W-:Y:S01]  /*3c70*/  IADD3 R25, R56, 0x8, RZ ;  /* 0x0000000838197810 */ /* 0x000fe20007ffe0ff */
[----:B------:R-:W-:Y:S01]  /*3c80*/  HMMA.16816.F32.BF16 R72, R8, R26, R72 ;  /* 0x0000001a0848723c */ /* 0x000fe20000041848 */
[----:B------:R-:W-:-:S02]  /*3c90*/  IMAD.IADD R24, R209, 0x1, -R2 ;  /* 0x00000001d1187824 */ /* 0x000fc400078e0a02 */
[CC--:B------:R-:W-:Y:S02]  /*3ca0*/  ISETP.GE.AND P0, PT, R25.reuse, R207.reuse, PT ;  /* 0x000000cf1900720c */ /* 0x0c0fe40003f06270 */
[----:B------:R-:W-:Y:S02]  /*3cb0*/  ISETP.GE.AND P6, PT, R25, R204, PT ;  /* 0x000000cc1900720c */ /* 0x000fe40003fc6270 */
[----:B------:R-:W-:Y:S01]  /*3cc0*/  IMAD.IADD R8, R206, 0x1, -R56 ;  /* 0x00000001ce087824 */ /* 0x000fe200078e0a38 */
[C---:B--2---:R-:W-:Y:S01]  /*3cd0*/  HMMA.16816.F32.BF16 R44, R40.reuse, R48, R44 ;  /* 0x00000030282c723c */ /* 0x044fe2000004182c */
[----:B------:R-:W-:Y:S01]  /*3ce0*/  IMAD.MOV.U32 R9, RZ, RZ, R6 ;  /* 0x000000ffff097224 */ /* 0x000fe200078e0006 */
[----:B------:R-:W-:Y:S01]  /*3cf0*/  IADD3 R6, R56, 0x1, RZ ;  /* 0x0000000138067810 */ /* 0x000fe20007ffe0ff */
[C---:B------:R-:W-:Y:S01]  /*3d00*/  IMAD.IADD R27, R209.reuse, 0x1, -R25 ;  /* 0x00000001d11b7824 */ /* 0x040fe200078e0a19 */
[----:B------:R-:W-:Y:S02]  /*3d10*/  IABS R8, R8 ;  /* 0x0000000800087213 */ /* 0x000fe40000000000 */
[----:B------:R-:W-:Y:S01]  /*3d20*/  ISETP.GE.AND P2, PT, R6, R207, PT ;  /* 0x000000cf0600720c */ /* 0x000fe20003f46270 */
[----:B------:R-:W-:Y:S01]  /*3d30*/  IMAD.IADD R10, R209, 0x1, -R6 ;  /* 0x00000001d10a7824 */ /* 0x000fe200078e0a06 */
[----:B------:R-:W1:Y:S01]  /*3d40*/  I2F R9, R9 ;  /* 0x0000000900097306 */ /* 0x000e620000201400 */
[----:B------:R-:W-:Y:S01]  /*3d50*/  IMAD.MOV.U32 R11, RZ, RZ, R8 ;  /* 0x000000ffff0b7224 */ /* 0x000fe200078e0008 */
[----:B---3--:R-:W-:Y:S01]  /*3d60*/  HMMA.16816.F32.BF16 R28, R40, R14, R28 ;  /* 0x0000000e281c723c */ /* 0x008fe2000004181c */
[----:B------:R-:W-:Y:S01]  /*3d70*/  IMAD.IADD R26, R206, 0x1, -R6 ;  /* 0x00000001ce1a7824 */ /* 0x000fe200078e0a06 */
[----:B------:R-:W-:-:S02]  /*3d80*/  IABS R8, R10 ;  /* 0x0000000a00087213 */ /* 0x000fc40000000000 */
[----:B------:R-:W-:Y:S02]  /*3d90*/  ISETP.GE.AND P1, PT, R6, R204, PT ;  /* 0x000000cc0600720c */ /* 0x000fe40003f26270 */
[----:B------:R-:W2:Y:S01]  /*3da0*/  I2F R11, R11 ;  /* 0x0000000b000b7306 */ /* 0x000ea20000201400 */
[----:B------:R-:W-:Y:S01]  /*3db0*/  IADD3 R14, R56, 0x9, RZ ;  /* 0x00000009380e7810 */ /* 0x000fe20007ffe0ff */
[C---:B------:R-:W-:Y:S01]  /*3dc0*/  HMMA.16816.F32.BF16 R36, R40.reuse, R50, R36 ;  /* 0x000000322824723c */ /* 0x040fe20000041824 */
[----:B------:R-:W-:Y:S02]  /*3dd0*/  ISETP.LT.OR P0, PT, R25, R208, P0 ;  /* 0x000000d01900720c */ /* 0x000fe40000701670 */
[----:B------:R-:W-:Y:S01]  /*3de0*/  ISETP.GE.AND P3, PT, R14, R207, PT ;  /* 0x000000cf0e00720c */ /* 0x000fe20003f66270 */
[----:B------:R-:W-:Y:S01]  /*3df0*/  IMAD.IADD R4, R209, 0x1, -R14 ;  /* 0x00000001d1047824 */ /* 0x000fe200078e0a0e */
[----:B------:R-:W-:Y:S01]  /*3e00*/  ISETP.LT.OR P6, PT, R25, R205, P6 ;  /* 0x000000cd1900720c */ /* 0x000fe200037c1670 */
[----:B------:R-:W3:Y:S01]  /*3e10*/  I2F R8, R8 ;  /* 0x0000000800087306 */ /* 0x000ee20000201400 */
[----:B-1----:R-:W-:Y:S01]  /*3e20*/  FFMA.FTZ R44, R9, -UR19, R44 ;  /* 0x80000013092c7c23 */ /* 0x002fe2000801002c */
[----:B------:R-:W-:Y:S01]  /*3e30*/  HMMA.16816.F32.BF16 R32, R40, R12, R32 ;  /* 0x0000000c2820723c */ /* 0x000fe20000041820 */
[----:B------:R-:W-:Y:S01]  /*3e40*/  IABS R4, R4 ;  /* 0x0000000400047213 */ /* 0x000fe20000000000 */
[----:B------:R-:W-:Y:S01]  /*3e50*/  IMAD.IADD R25, R206, 0x1, -R25 ;  /* 0x00000001ce197824 */ /* 0x000fe200078e0a19 */
[----:B------:R-:W-:-:S02]  /*3e60*/  ISETP.LT.OR P2, PT, R6, R208, P2 ;  /* 0x000000d00600720c */ /* 0x000fc40001741670 */
[----:B------:R-:W-:Y:S01]  /*3e70*/  FSEL R44, R44, -INF , !P5 ;  /* 0xff8000002c2c7808 */ /* 0x000fe20006800000 */
[----:B--2---:R-:W-:Y:S01]  /*3e80*/  FFMA.FTZ R46, R11, -UR19, R46 ;  /* 0x800000130b2e7c23 */ /* 0x004fe2000801002e */
[----:B------:R-:W-:Y:S01]  /*3e90*/  IADD3 R12, R56, 0x10, RZ ;  /* 0x00000010380c7810 */ /* 0x000fe20007ffe0ff */
[----:B------:R-:W1:Y:S01]  /*3ea0*/  I2F R4, R4 ;  /* 0x0000000400047306 */ /* 0x000e620000201400 */
[C---:B------:R-:W-:Y:S02]  /*3eb0*/  ISETP.GE.AND P5, PT, R14.reuse, R204, PT ;  /* 0x000000cc0e00720c */ /* 0x040fe40003fa6270 */
[C---:B------:R-:W-:Y:S01]  /*3ec0*/  ISETP.LT.OR P3, PT, R14.reuse, R208, P3 ;  /* 0x000000d00e00720c */ /* 0x040fe20001f61670 */
[----:B------:R-:W-:Y:S01]  /*3ed0*/  IMAD.IADD R13, R209, 0x1, -R12 ;  /* 0x00000001d10d7824 */ /* 0x000fe200078e0a0c */
[----:B------:R-:W-:Y:S01]  /*3ee0*/  ISETP.LT.OR P5, PT, R14, R205, P5 ;  /* 0x000000cd0e00720c */ /* 0x000fe20002fa1670 */
[----:B---3--:R-:W-:Y:S01]  /*3ef0*/  FFMA.FTZ R45, R8, -UR19, R45 ;  /* 0x80000013082d7c23 */ /* 0x008fe2000801002d */
[----:B------:R-:W-:Y:S01]  /*3f00*/  IABS R26, R26 ;  /* 0x0000001a001a7213 */ /* 0x000fe20000000000 */
[----:B------:R-:W2:Y:S01]  /*3f10*/  LDSM.16.M88.4 R8, [R180+0x5000] ;  /* 0x00500000b408783b */ /* 0x000ea20000000200 */
[C---:B------:R-:W-:Y:S01]  /*3f20*/  IMAD.IADD R14, R206.reuse, 0x1, -R14 ;  /* 0x00000001ce0e7824 */ /* 0x040fe200078e0a0e */
[----:B------:R-:W-:Y:S01]  /*3f30*/  IABS R27, R27 ;  /* 0x0000001b001b7213 */ /* 0x000fe20000000000 */
[----:B------:R-:W-:Y:S01]  /*3f40*/  IMAD.IADD R15, R206, 0x1, -R12 ;  /* 0x00000001ce0f7824 */ /* 0x000fe200078e0a0c */
[----:B------:R-:W-:Y:S01]  /*3f50*/  ISETP.LT.OR P1, PT, R6, R205, P1 ;  /* 0x000000cd0600720c */ /* 0x000fe20000f21670 */
[----:B------:R-:W3:Y:S01]  /*3f60*/  I2F R26, R26 ;  /* 0x0000001a001a7306 */ /* 0x000ee20000201400 */
[----:B------:R-:W-:-:S02]  /*3f70*/  FSEL R6, R46, -INF , !P4 ;  /* 0xff8000002e067808 */ /* 0x000fc40006000000 */
[----:B------:R-:W-:Y:S01]  /*3f80*/  FSEL R45, R45, -INF , !P2 ;  /* 0xff8000002d2d7808 */ /* 0x000fe20005000000 */
[----:B-1----:R-:W-:Y:S01]  /*3f90*/  FFMA.FTZ R37, R4, -UR19, R37 ;  /* 0x8000001304257c23 */ /* 0x002fe20008010025 */
[----:B------:R-:W-:Y:S02]  /*3fa0*/  IABS R25, R25 ;  /* 0x0000001900197213 */ /* 0x000fe40000000000 */
[C---:B------:R-:W-:Y:S01]  /*3fb0*/  ISETP.GE.AND P4, PT, R12.reuse, R207, PT ;  /* 0x000000cf0c00720c */ /* 0x040fe20003f86270 */
[----:B------:R-:W1:Y:S01]  /*3fc0*/  I2F R27, R27 ;  /* 0x0000001b001b7306 */ /* 0x000e620000201400 */
[----:B------:R-:W-:Y:S02]  /*3fd0*/  ISETP.GE.AND P2, PT, R12, R204, PT ;  /* 0x000000cc0c00720c */ /* 0x000fe40003f46270 */
[----:B------:R-:W-:Y:S02]  /*3fe0*/  IABS R13, R13 ;  /* 0x0000000d000d7213 */ /* 0x000fe40000000000 */
[----:B------:R-:W-:-:S02]  /*3ff0*/  IABS R14, R14 ;  /* 0x0000000e000e7213 */ /* 0x000fc40000000000 */
[C---:B------:R-:W-:Y:S01]  /*4000*/  ISETP.LT.OR P4, PT, R12.reuse, R208, P4 ;  /* 0x000000d00c00720c */ /* 0x040fe20002781670 */
[----:B------:R-:W4:Y:S01]  /*4010*/  I2F R25, R25 ;  /* 0x0000001900197306 */ /* 0x000f220000201400 */
[----:B------:R-:W-:Y:S01]  /*4020*/  ISETP.LT.OR P2, PT, R12, R205, P2 ;  /* 0x000000cd0c00720c */ /* 0x000fe20001741670 */
[----:B---3--:R-:W-:Y:S01]  /*4030*/  FFMA.FTZ R26, R26, -UR19, R47 ;  /* 0x800000131a1a7c23 */ /* 0x008fe2000801002f */
[----:B------:R-:W-:Y:S02]  /*4040*/  IADD3 R12, R56, 0x18, RZ ;  /* 0x00000018380c7810 */ /* 0x000fe40007ffe0ff */
[----:B------:R-:W-:Y:S02]  /*4050*/  IABS R15, R15 ;  /* 0x0000000f000f7213 */ /* 0x000fe40000000000 */
[----:B------:R-:W-:Y:S01]  /*4060*/  IABS R24, R24 ;  /* 0x0000001800187213 */ /* 0x000fe20000000000 */
[----:B------:R-:W3:Y:S01]  /*4070*/  I2F R13, R13 ;  /* 0x0000000d000d7306 */ /* 0x000ee20000201400 */
[----:B-1----:R-:W-:Y:S01]  /*4080*/  FFMA.FTZ R36, R27, -UR19, R36 ;  /* 0x800000131b247c23 */ /* 0x002fe20008010024 */
[----:B------:R-:W-:-:S02]  /*4090*/  FSEL R37, R37, -INF , !P3 ;  /* 0xff80000025257808 */ /* 0x000fc40005800000 */
[----:B------:R-:W-:Y:S02]  /*40a0*/  ISETP.GE.AND P3, PT, R12, R204, PT ;  /* 0x000000cc0c00720c */ /* 0x000fe40003f66270 */
[----:B------:R-:W-:Y:S02]  /*40b0*/  IADD3 R46, R56, 0x31, RZ ;  /* 0x00000031382e7810 */ /* 0x000fe40007ffe0ff */
[----:B------:R-:W1:Y:S01]  /*40c0*/  I2F R14, R14 ;  /* 0x0000000e000e7306 */ /* 0x000e620000201400 */
[----:B----4-:R-:W-:Y:S01]  /*40d0*/  FFMA.FTZ R38, R25, -UR19, R38 ;  /* 0x8000001319267c23 */ /* 0x010fe20008010026 */
[----:B------:R-:W-:Y:S01]  /*40e0*/  ISETP.LT.OR P3, PT, R12, R205, P3 ;  /* 0x000000cd0c00720c */ /* 0x000fe20001f61670 */
[C---:B--2---:R-:W-:Y:S05]  /*40f0*/  HMMA.16816.F32.BF16 R52, R40.reuse, R8, R52 ;  /* 0x000000082834723c */ /* 0x044fea0000041834 */
[----:B------:R-:W2:Y:S01]  /*4100*/  I2F R15, R15 ;  /* 0x0000000f000f7306 */ /* 0x000ea20000201400 */
[----:B---3--:R-:W-:Y:S01]  /*4110*/  FFMA.FTZ R27, R13, -UR19, R32 ;  /* 0x800000130d1b7c23 */ /* 0x008fe20008010020 */
[----:B------:R-:W-:Y:S01]  /*4120*/  IADD3 R8, R56, 0x19, RZ ;  /* 0x0000001938087810 */ /* 0x000fe20007ffe0ff */
[C---:B------:R-:W-:Y:S01]  /*4130*/  IMAD.IADD R9, R209.reuse, 0x1, -R12 ;  /* 0x00000001d1097824 */ /* 0x040fe200078e0a0c */
[----:B------:R-:W-:Y:S01]  /*4140*/  FSEL R32, R26, -INF , !P1 ;  /* 0xff8000001a207808 */ /* 0x000fe20004800000 */
[----:B------:R-:W-:Y:S01]  /*4150*/  IMAD.IADD R26, R206, 0x1, -R2 ;  /* 0x00000001ce1a7824 */ /* 0x000fe200078e0a02 */
[----:B------:R-:W-:Y:S01]  /*4160*/  ISETP.GE.AND P1, PT, R2, R207, PT ;  /* 0x000000cf0200720c */ /* 0x000fe20003f26270 */
[----:B------:R-:W-:Y:S01]  /*4170*/  IMAD.IADD R4, R209, 0x1, -R8 ;  /* 0x00000001d1047824 */ /* 0x000fe200078e0a08 */
[----:B------:R-:W-:Y:S01]  /*4180*/  IABS R9, R9 ;  /* 0x0000000900097213 */ /* 0x000fe20000000000 */
[----:B-1----:R-:W-:Y:S01]  /*4190*/  FFMA.FTZ R25, R14, -UR19, R39 ;  /* 0x800000130e197c23 */ /* 0x002fe20008010027 */
[----:B------:R-:W-:Y:S01]  /*41a0*/  FSEL R39, R36, -INF , !P0 ;  /* 0xff80000024277808 */ /* 0x000fe20004000000 */
[----:B------:R-:W-:Y:S01]  /*41b0*/  I2F R24, R24 ;  /* 0x0000001800187306 */ /* 0x000fe20000201400 */
[----:B------:R-:W-:Y:S01]  /*41c0*/  IABS R4, R4 ;  /* 0x0000000400047213 */ /* 0x000fe20000000000 */
[----:B------:R-:W-:Y:S01]  /*41d0*/  HMMA.16816.F32.BF16 R16, R40, R10, R16 ;  /* 0x0000000a2810723c */ /* 0x000fe20000041810 */
[----:B------:R-:W-:-:S02]  /*41e0*/  ISETP.GE.AND P0, PT, R2, R204, PT ;  /* 0x000000cc0200720c */ /* 0x000fc40003f06270 */
[C---:B------:R-:W-:Y:S01]  /*41f0*/  ISETP.LT.OR P1, PT, R2.reuse, R208, P1 ;  /* 0x000000d00200720c */ /* 0x040fe20000f21670 */
[----:B------:R-:W-:Y:S01]  /*4200*/  IMAD.MOV.U32 R48, RZ, RZ, R4 ;  /* 0x000000ffff307224 */ /* 0x000fe200078e0004 */
[----:B------:R-:W-:Y:S01]  /*4210*/  ISETP.LT.OR P0, PT, R2, R205, P0 ;  /* 0x000000cd0200720c */ /* 0x000fe20000701670 */
[----:B------:R1:W3:Y:S01]  /*4220*/  I2F R47, R9 ;  /* 0x00000009002f7306 */ /* 0x0002e20000201400 */
[----:B--2---:R-:W-:Y:S01]  /*4230*/  FFMA.FTZ R15, R15, -UR19, R34 ;  /* 0x800000130f0f7c23 */ /* 0x004fe20008010022 */
[----:B------:R-:W-:Y:S02]  /*4240*/  IADD3 R14, R56, 0x20, RZ ;  /* 0x00000020380e7810 */ /* 0x000fe40007ffe0ff */
[----:B------:R-:W-:Y:S02]  /*4250*/  IABS R26, R26 ;  /* 0x0000001a001a7213 */ /* 0x000fe40000000000 */
[----:B------:R-:W-:Y:S01]  /*4260*/  FSEL R27, R27, -INF , !P4 ;  /* 0xff8000001b1b7808 */ /* 0x000fe20006000000 */
[----:B------:R-:W-:Y:S01]  /*4270*/  IMAD.IADD R13, R209, 0x1, -R14 ;  /* 0x00000001d10d7824 */ /* 0x000fe200078e0a0e */
[----:B------:R-:W-:Y:S01]  /*4280*/  ISETP.GE.AND P4, PT, R8, R204, PT ;  /* 0x000000cc0800720c */ /* 0x000fe20003f86270 */
[----:B------:R-:W2:Y:S03]  /*4290*/  I2F R48, R48 ;  /* 0x0000003000307306 */ /* 0x000ea60000201400 */
[----:B------:R-:W-:-:S02]  /*42a0*/  IABS R13, R13 ;  /* 0x0000000d000d7213 */ /* 0x000fc40000000000 */
[----:B------:R-:W-:Y:S02]  /*42b0*/  ISETP.LT.OR P4, PT, R8, R205, P4 ;  /* 0x000000cd0800720c */ /* 0x000fe40002781670 */
[----:B-1----:R-:W-:Y:S01]  /*42c0*/  IADD3 R9, R56, 0x21, RZ ;  /* 0x0000002138097810 */ /* 0x002fe20007ffe0ff */
[----:B------:R-:W1:Y:S01]  /*42d0*/  I2F R26, R26 ;  /* 0x0000001a001a7306 */ /* 0x000e620000201400 */
[----:B---3--:R-:W-:-:S03]  /*42e0*/  FFMA.FTZ R11, R47, -UR19, R28 ;  /* 0x800000132f0b7c23 */ /* 0x008fc6000801001c */
[----:B------:R-:W-:-:S04]  /*42f0*/  IMAD.IADD R4, R209, 0x1, -R9 ;  /* 0x00000001d1047824 */ /* 0x000fc800078e0a09 */
[----:B------:R-:W3:Y:S01]  /*4300*/  I2F R13, R13 ;  /* 0x0000000d000d7306 */ /* 0x000ee20000201400 */
[----:B------:R-:W-:Y:S01]  /*4310*/  IABS R2, R4 ;  /* 0x0000000400027213 */ /* 0x000fe20000000000 */
[----:B--2---:R-:W-:Y:S01]  /*4320*/  FFMA.FTZ R48, R48, -UR19, R29 ;  /* 0x8000001330307c23 */ /* 0x004fe2000801001d */
[----:B------:R-:W-:Y:S02]  /*4330*/  FSEL R4, R38, -INF , !P6 ;  /* 0xff80000026047808 */ /* 0x000fe40007000000 */
[----:B------:R-:W-:Y:S02]  /*4340*/  ISETP.GE.AND P6, PT, R12, R207, PT ;  /* 0x000000cf0c00720c */ /* 0x000fe40003fc6270 */
[----:B------:R-:W-:Y:S01]  /*4350*/  IADD3 R38, R56, 0x30, RZ ;  /* 0x0000003038267810 */ /* 0x000fe20007ffe0ff */
[----:B------:R-:W2:Y:S01]  /*4360*/  I2F R34, R2 ;  /* 0x0000000200227306 */ /* 0x000ea20000201400 */
[----:B------:R-:W-:Y:S01]  /*4370*/  ISETP.LT.OR P6, PT, R12, R208, P6 ;  /* 0x000000d00c00720c */ /* 0x000fe200037c1670 */
[----:B------:R-:W-:-:S02]  /*4380*/  IMAD.IADD R12, R206, 0x1, -R12 ;  /* 0x00000001ce0c7824 */ /* 0x000fc400078e0a0c */
[----:B-1----:R-:W-:Y:S01]  /*4390*/  FFMA.FTZ R26, R26, -UR19, R35 ;  /* 0x800000131a1a7c23 */ /* 0x002fe20008010023 */
[----:B------:R-:W-:Y:S02]  /*43a0*/  FSEL R11, R11, -INF , !P6 ;  /* 0xff8000000b0b7808 */ /* 0x000fe40007000000 */
[----:B------:R-:W-:Y:S01]  /*43b0*/  IABS R49, R12 ;  /* 0x0000000c00317213 */ /* 0x000fe20000000000 */
[----:B------:R-:W-:Y:S01]  /*43c0*/  IMAD.IADD R12, R206, 0x1, -R8 ;  /* 0x00000001ce0c7824 */ /* 0x000fe200078e0a08 */
[----:B------:R-:W-:Y:S01]  /*43d0*/  FSEL R26, R26, -INF , !P0 ;  /* 0xff8000001a1a7808 */ /* 0x000fe20004000000 */
[----:B---3--:R-:W-:Y:S01]  /*43e0*/  FFMA.FTZ R52, R13, -UR19, R52 ;  /* 0x800000130d347c23 */ /* 0x008fe20008010034 */
[CC--:B------:R-:W-:Y:S02]  /*43f0*/  ISETP.GE.AND P0, PT, R9.reuse, R207.reuse, PT ;  /* 0x000000cf0900720c */ /* 0x0c0fe40003f06270 */
[----:B------:R-:W-:Y:S01]  /*4400*/  IABS R12, R12 ;  /* 0x0000000c000c7213 */ /* 0x000fe20000000000 */
[----:B------:R-:W1:Y:S01]  /*4410*/  I2F R49, R49 ;  /* 0x0000003100317306 */ /* 0x000e620000201400 */
[----:B------:R-:W-:Y:S01]  /*4420*/  ISETP.GE.AND P6, PT, R9, R204, PT ;  /* 0x000000cc0900720c */ /* 0x000fe20003fc6270 */
[----:B--2---:R-:W-:Y:S01]  /*4430*/  FFMA.FTZ R53, R34, -UR19, R53 ;  /* 0x8000001322357c23 */ /* 0x004fe20008010035 */
[----:B------:R-:W-:Y:S01]  /*4440*/  FSEL R2, R25, -INF , !P5 ;  /* 0xff80000019027808 */ /* 0x000fe20006800000 */
[----:B------:R-:W-:Y:S01]  /*4450*/  FFMA.FTZ R25, R24, -UR19, R33 ;  /* 0x8000001318197c23 */ /* 0x000fe20008010021 */
[----:B------:R-:W-:Y:S01]  /*4460*/  FSEL R24, R15, -INF , !P2 ;  /* 0xff8000000f187808 */ /* 0x000fe20005000000 */
[----:B------:R-:W-:Y:S01]  /*4470*/  IMAD.IADD R15, R206, 0x1, -R14 ;  /* 0x00000001ce0f7824 */ /* 0x000fe200078e0a0e */
[----:B------:R-:W-:Y:S01]  /*4480*/  ISETP.GE.AND P5, PT, R8, R207, PT ;  /* 0x000000cf0800720c */ /* 0x000fe20003fa6270 */
[----:B------:R-:W2:Y:S01]  /*4490*/  I2F R12, R12 ;  /* 0x0000000c000c7306 */ /* 0x000ea20000201400 */
[----:B------:R-:W-:-:S02]  /*44a0*/  FSEL R25, R25, -INF , !P1 ;  /* 0xff80000019197808 */ /* 0x000fc40004800000 */
[----:B------:R-:W-:Y:S02]  /*44b0*/  ISETP.LT.OR P5, PT, R8, R208, P5 ;  /* 0x000000d00800720c */ /* 0x000fe40002fa1670 */
[----:B------:R-:W-:Y:S02]  /*44c0*/  IABS R15, R15 ;  /* 0x0000000f000f7213 */ /* 0x000fe40000000000 */
[----:B------:R-:W-:Y:S01]  /*44d0*/  IADD3 R8, R56, 0x28, RZ ;  /* 0x0000002838087810 */ /* 0x000fe20007ffe0ff */
[----:B-1----:R-:W-:Y:S01]  /*44e0*/  FFMA.FTZ R10, R49, -UR19, R30 ;  /* 0x80000013310a7c23 */ /* 0x002fe2000801001e */
[C---:B------:R-:W-:Y:S01]  /*44f0*/  ISETP.GE.AND P2, PT, R14.reuse, R207, PT ;  /* 0x000000cf0e00720c */ /* 0x040fe20003f46270 */
[----:B------:R-:W-:Y:S01]  /*4500*/  IMAD.IADD R30, R209, 0x1, -R46 ;  /* 0x00000001d11e7824 */ /* 0x000fe200078e0a2e */
[C---:B------:R-:W-:Y:S01]  /*4510*/  ISETP.GE.AND P1, PT, R14.reuse, R204, PT ;  /* 0x000000cc0e00720c */ /* 0x040fe20003f26270 */
[----:B------:R-:W1:Y:S01]  /*4520*/  I2F R15, R15 ;  /* 0x0000000f000f7306 */ /* 0x000e620000201400 */
[----:B------:R-:W-:-:S02]  /*4530*/  ISETP.LT.OR P2, PT, R14, R208, P2 ;  /* 0x000000d00e00720c */ /* 0x000fc40001741670 */
[-C--:B------:R-:W-:Y:S01]  /*4540*/  ISETP.LT.OR P1, PT, R14, R205.reuse, P1 ;  /* 0x000000cd0e00720c */ /* 0x080fe20000f21670 */
[----:B------:R-:W-:Y:S01]  /*4550*/  IMAD.IADD R14, R209, 0x1, -R8 ;  /* 0x00000001d10e7824 */ /* 0x000fe200078e0a08 */
[----:B------:R-:W-:Y:S01]  /*4560*/  IADD3 R33, R56, 0x29, RZ ;  /* 0x0000002938217810 */ /* 0x000fe20007ffe0ff */
[----:B--2---:R-:W-:Y:S01]  /*4570*/  FFMA.FTZ R47, R12, -UR19, R31 ;  /* 0x800000130c2f7c23 */ /* 0x004fe2000801001f */
[----:B------:R-:W-:Y:S01]  /*4580*/  ISETP.LT.OR P0, PT, R9, R208, P0 ;  /* 0x000000d00900720c */ /* 0x000fe20000701670 */
[C---:B------:R-:W-:Y:S01]  /*4590*/  IMAD.IADD R31, R209.reuse, 0x1, -R38 ;  /* 0x00000001d11f7824 */ /* 0x040fe200078e0a26 */
[----:B------:R-:W-:Y:S01]  /*45a0*/  IABS R14, R14 ;  /* 0x0000000e000e7213 */ /* 0x000fe20000000000 */
[----:B------:R-:W-:Y:S01]  /*45b0*/  IMAD.IADD R28, R209, 0x1, -R33 ;  /* 0x00000001d11c7824 */ /* 0x000fe200078e0a21 */
[----:B------:R-:W-:Y:S01]  /*45c0*/  ISETP.LT.OR P6, PT, R9, R205, P6 ;  /* 0x000000cd0900720c */ /* 0x000fe200037c1670 */
[----:B------:R-:W-:Y:S01]  /*45d0*/  IMAD.IADD R9, R206, 0x1, -R9 ;  /* 0x00000001ce097824 */ /* 0x000fe200078e0a09 */
[----:B------:R-:W-:Y:S01]  /*45e0*/  FSEL R10, R10, -INF , !P3 ;  /* 0xff8000000a0a7808 */ /* 0x000fe20005800000 */
[----:B------:R-:W-:Y:S01]  /*45f0*/  IMAD.MOV.U32 R35, RZ, RZ, R14 ;  /* 0x000000ffff237224 */ /* 0x000fe200078e000e */
[----:B------:R-:W-:Y:S01]  /*4600*/  IABS R14, R28 ;  /* 0x0000001c000e7213 */ /* 0x000fe20000000000 */
[----:B-1----:R-:W-:Y:S01]  /*4610*/  FFMA.FTZ R54, R15, -UR19, R54 ;  /* 0x800000130f367c23 */ /* 0x002fe20008010036 */
[----:B------:R-:W-:Y:S01]  /*4620*/  IABS R34, R9 ;  /* 0x0000000900227213 */ /* 0x000fe20000000000 */
[----:B------:R-:W-:Y:S01]  /*4630*/  IMAD.IADD R50, R206, 0x1, -R33 ;  /* 0x00000001ce327824 */ /* 0x000fe200078e0a21 */
[----:B------:R1:W2:Y:S01]  /*4640*/  I2F R36, R14 ;  /* 0x0000000e00247306 */ /* 0x0002a20000201400 */
[----:B------:R-:W-:-:S02]  /*4650*/  FSEL R9, R48, -INF , !P5 ;  /* 0xff80000030097808 */ /* 0x000fc40006800000 */
[C---:B------:R-:W-:Y:S01]  /*4660*/  ISETP.GE.AND P3, PT, R8.reuse, R207, PT ;  /* 0x000000cf0800720c */ /* 0x040fe20003f66270 */
[----:B------:R-:W-:Y:S01]  /*4670*/  IMAD.MOV.U32 R48, RZ, RZ, R34 ;  /* 0x000000ffff307224 */ /* 0x000fe200078e0022 */
[----:B------:R-:W-:Y:S01]  /*4680*/  ISETP.GE.AND P5, PT, R8, R204, PT ;  /* 0x000000cc0800720c */ /* 0x000fe20003fa6270 */
[----:B------:R-:W-:Y:S01]  /*4690*/  IMAD.IADD R34, R206, 0x1, -R8 ;  /* 0x00000001ce227824 */ /* 0x000fe200078e0a08 */
[C---:B------:R-:W-:Y:S01]  /*46a0*/  ISETP.LT.OR P3, PT, R8.reuse, R208, P3 ;  /* 0x000000d00800720c */ /* 0x040fe20001f61670 */
[----:B------:R-:W3:Y:S01]  /*46b0*/  I2F R35, R35 ;  /* 0x0000002300237306 */ /* 0x000ee20000201400 */
[----:B------:R-:W-:Y:S02]  /*46c0*/  ISETP.LT.OR P5, PT, R8, R205, P5 ;  /* 0x000000cd0800720c */ /* 0x000fe40002fa1670 */
[----:B------:R-:W-:Y:S02]  /*46d0*/  FSEL R8, R47, -INF , !P4 ;  /* 0xff8000002f087808 */ /* 0x000fe40006000000 */
[----:B------:R-:W-:-:S02]  /*46e0*/  FSEL R169, R52, -INF , !P2 ;  /* 0xff80000034a97808 */ /* 0x000fc40005000000 */
[C---:B------:R-:W-:Y:S01]  /*46f0*/  ISETP.GE.AND P4, PT, R33.reuse, R207, PT ;  /* 0x000000cf2100720c */ /* 0x040fe20003f86270 */
[----:B-1----:R-:W1:Y:S01]  /*4700*/  LDSM.16.M88.4 R12, [R180+0x5800] ;  /* 0x00580000b40c783b */ /* 0x002e620000000200 */
[----:B------:R-:W-:Y:S01]  /*4710*/  ISETP.GE.AND P2, PT, R33, R204, PT ;  /* 0x000000cc2100720c */ /* 0x000fe20003f46270 */
[----:B------:R-:W4:Y:S01]  /*4720*/  I2F R48, R48 ;  /* 0x0000003000307306 */ /* 0x000f220000201400 */
[----:B------:R-:W-:Y:S01]  /*4730*/  IABS R47, R34 ;  /* 0x00000022002f7213 */ /* 0x000fe20000000000 */
[----:B--2---:R-:W-:Y:S01]  /*4740*/  FFMA.FTZ R17, R36, -UR19, R17 ;  /* 0x8000001324117c23 */ /* 0x004fe20008010011 */
[----:B------:R-:W-:Y:S01]  /*4750*/  IADD3 R28, R56, 0x38, RZ ;  /* 0x00000038381c7810 */ /* 0x000fe20007ffe0ff */
[----:B------:R-:W-:-:S04]  /*4760*/  DEPBAR.LE SB0, 0x0 ;  /* 0x000080000000791a */ /* 0x000fc80000000000 */
[----:B------:R-:W-:Y:S01]  /*4770*/  IADD3 R56, R56, 0x39, RZ ;  /* 0x0000003938387810 */ /* 0x000fe20007ffe0ff */
[----:B---3--:R-:W-:Y:S01]  /*4780*/  FFMA.FTZ R16, R35, -UR19, R16 ;  /* 0x8000001323107c23 */ /* 0x008fe20008010010 */
[----:B------:R-:W-:Y:S01]  /*4790*/  ISETP.LT.OR P4, PT, R33, R208, P4 ;  /* 0x000000d02100720c */ /* 0x000fe20002781670 */
[----:B------:R-:W-:Y:S01]  /*47a0*/  IMAD.IADD R29, R209, 0x1, -R28 ;  /* 0x00000001d11d7824 */ /* 0x000fe200078e0a1c */
[----:B------:R-:W-:Y:S01]  /*47b0*/  ISETP.LT.OR P2, PT, R33, R205, P2 ;  /* 0x000000cd2100720c */ /* 0x000fe20001741670 */
[----:B------:R-:W-:Y:S01]  /*47c0*/  IMAD.MOV.U32 R33, RZ, RZ, R47 ;  /* 0x000000ffff217224 */ /* 0x000fe200078e002f */
[----:B------:R-:W-:Y:S01]  /*47d0*/  IABS R31, R31 ;  /* 0x0000001f001f7213 */ /* 0x000fe20000000000 */
[----:B------:R-:W-:Y:S01]  /*47e0*/  IMAD.IADD R47, R206, 0x1, -R38 ;  /* 0x00000001ce2f7824 */ /* 0x000fe200078e0a26 */
[----:B------:R-:W-:Y:S01]  /*47f0*/  FSEL R164, R54, -INF , !P1 ;  /* 0xff80000036a47808 */ /* 0x000fe20004800000 */
[----:B------:R-:W-:Y:S01]  /*4800*/  IMAD.IADD R49, R209, 0x1, -R56 ;  /* 0x00000001d1317824 */ /* 0x000fe200078e0a38 */
[----:B------:R-:W-:Y:S01]  /*4810*/  FSEL R161, R53, -INF , !P0 ;  /* 0xff80000035a17808 */ /* 0x000fe20004000000 */
[----:B------:R-:W2:Y:S01]  /*4820*/  I2F R33, R33 ;  /* 0x0000002100217306 */ /* 0x000ea20000201400 */
[----:B------:R-:W-:Y:S01]  /*4830*/  IABS R47, R47 ;  /* 0x0000002f002f7213 */ /* 0x000fe20000000000 */
[----:B----4-:R-:W-:Y:S01]  /*4840*/  FFMA.FTZ R48, R48, -UR19, R55 ;  /* 0x8000001330307c23 */ /* 0x010fe20008010037 */
[----:B------:R-:W-:-:S02]  /*4850*/  IABS R49, R49 ;  /* 0x0000003100317213 */ /* 0x000fc40000000000 */
[C---:B------:R-:W-:Y:S02]  /*4860*/  ISETP.GE.AND P1, PT, R38.reuse, R207, PT ;  /* 0x000000cf2600720c */ /* 0x040fe40003f26270 */
[C---:B------:R-:W-:Y:S01]  /*4870*/  ISETP.GE.AND P0, PT, R38.reuse, R204, PT ;  /* 0x000000cc2600720c */ /* 0x040fe20003f06270 */
[----:B------:R3:W-:Y:S01]  /*4880*/  I2F R34, R49 ;  /* 0x0000003100227306 */ /* 0x0007e20000201400 */
[C---:B------:R-:W-:Y:S02]  /*4890*/  ISETP.LT.OR P1, PT, R38.reuse, R208, P1 ;  /* 0x000000d02600720c */ /* 0x040fe40000f21670 */
[----:B------:R-:W-:Y:S02]  /*48a0*/  ISETP.LT.OR P0, PT, R38, R205, P0 ;  /* 0x000000cd2600720c */ /* 0x000fe40000701670 */
[----:B------:R-:W-:Y:S01]  /*48b0*/  FSEL R167, R16, -INF , !P3 ;  /* 0xff80000010a77808 */ /* 0x000fe20005800000 */
[----:B------:R-:W-:Y:S01]  /*48c0*/  IMAD.IADD R16, R206, 0x1, -R28 ;  /* 0x00000001ce107824 */ /* 0x000fe200078e0a1c */
[----:B------:R-:W-:Y:S01]  /*48d0*/  IABS R30, R30 ;  /* 0x0000001e001e7213 */ /* 0x000fe20000000000 */
[----:B------:R-:W-:Y:S01]  /*48e0*/  I2F R31, R31 ;  /* 0x0000001f001f7306 */ /* 0x000fe20000201400 */
[----:B------:R-:W-:Y:S01]  /*48f0*/  IABS R29, R29 ;  /* 0x0000001d001d7213 */ /* 0x000fe20000000000 */
[----:B--2---:R-:W-:Y:S01]  /*4900*/  FFMA.FTZ R18, R33, -UR19, R18 ;  /* 0x8000001321127c23 */ /* 0x004fe20008010012 */
[----:B-1----:R-:W-:Y:S01]  /*4910*/  HMMA.16816.F32.BF16 R68, R40, R12, R68 ;  /* 0x0000000c2844723c */ /* 0x002fe20000041844 */
[----:B------:R-:W-:-:S02]  /*4920*/  IABS R16, R16 ;  /* 0x0000001000107213 */ /* 0x000fc40000000000 */
[----:B------:R-:W-:Y:S02]  /*4930*/  FSEL R214, R48, -INF , !P6 ;  /* 0xff80000030d67808 */ /* 0x000fe40007000000 */
[----:B------:R-:W1:Y:S01]  /*4940*/  I2F R13, R47 ;  /* 0x0000002f000d7306 */ /* 0x000e620000201400 */
[----:B---3--:R-:W-:Y:S01]  /*4950*/  IABS R49, R50 ;  /* 0x0000003200317213 */ /* 0x008fe20000000000 */
[----:B------:R-:W-:Y:S01]  /*4960*/  IMAD.IADD R12, R206, 0x1, -R46 ;  /* 0x00000001ce0c7824 */ /* 0x000fe200078e0a2e */
[----:B------:R-:W-:Y:S01]  /*4970*/  HMMA.16816.F32.BF16 R72, R40, R14, R72 ;  /* 0x0000000e2848723c */ /* 0x000fe20000041848 */
[----:B------:R-:W-:Y:S02]  /*4980*/  FSEL R168, R18, -INF , !P5 ;  /* 0xff80000012a87808 */ /* 0x000fe40006800000 */
[----:B------:R-:W-:Y:S02]  /*4990*/  FSEL R163, R17, -INF , !P4 ;  /* 0xff80000011a37808 */ /* 0x000fe40006000000 */
[----:B------:R-:W2:Y:S01]  /*49a0*/  I2F R38, R49 ;  /* 0x0000003100267306 */ /* 0x000ea20000201400 */
[----:B------:R-:W-:Y:S01]  /*49b0*/  IABS R12, R12 ;  /* 0x0000000c000c7213 */ /* 0x000fe20000000000 */
[----:B------:R-:W-:Y:S01]  /*49c0*/  IMAD.IADD R14, R206, 0x1, -R56 ;  /* 0x00000001ce0e7824 */ /* 0x000fe200078e0a38 */
[----:B------:R-:W-:-:S02]  /*49d0*/  ISETP.GE.AND P6, PT, R46, R207, PT ;  /* 0x000000cf2e00720c */ /* 0x000fc40003fc6270 */
[----:B------:R-:W-:Y:S02]  /*49e0*/  ISETP.GE.AND P3, PT, R46, R204, PT ;  /* 0x000000cc2e00720c */ /* 0x000fe40003f66270 */
[----:B------:R-:W-:Y:S01]  /*49f0*/  IABS R14, R14 ;  /* 0x0000000e000e7213 */ /* 0x000fe20000000000 */
[----:B------:R-:W3:Y:S01]  /*4a00*/  I2F R30, R30 ;  /* 0x0000001e001e7306 */ /* 0x000ee20000201400 */
[-C--:B------:R-:W-:Y:S02]  /*4a10*/  ISETP.GE.AND P5, PT, R28, R207.reuse, PT ;  /* 0x000000cf1c00720c */ /* 0x080fe40003fa6270 */
[----:B-1----:R-:W-:Y:S01]  /*4a20*/  FFMA.FTZ R13, R13, -UR19, R70 ;  /* 0x800000130d0d7c23 */ /* 0x002fe20008010046 */
[----:B------:R-:W-:Y:S01]  /*4a30*/  ISETP.GE.AND P4, PT, R56, R207, PT ;  /* 0x000000cf3800720c */ /* 0x000fe20003f86270 */
[----:B------:R-:W-:Y:S01]  /*4a40*/  FFMA.FTZ R31, R31, -UR19, R68 ;  /* 0x800000131f1f7c23 */ /* 0x000fe20008010044 */
[----:B------:R-:W-:Y:S02]  /*4a50*/  ISETP.LT.OR P6, PT, R46, R208, P6 ;  /* 0x000000d02e00720c */ /* 0x000fe400037c1670 */
[----:B------:R-:W1:Y:S01]  /*4a60*/  I2F R29, R29 ;  /* 0x0000001d001d7306 */ /* 0x000e620000201400 */
[----:B------:R-:W-:Y:S01]  /*4a70*/  FSEL R166, R13, -INF , !P0 ;  /* 0xff8000000da67808 */ /* 0x000fe20004000000 */
[----:B--2---:R-:W-:Y:S01]  /*4a80*/  FFMA.FTZ R19, R38, -UR19, R19 ;  /* 0x8000001326137c23 */ /* 0x004fe20008010013 */
[----:B------:R-:W-:Y:S01]  /*4a90*/  PLOP3.LUT P0, PT, PT, PT, UP0, 0x80, 0x0 ;  /* 0x000000000000781c */ /* 0x000fe20003f0f008 */
[----:B------:R-:W-:Y:S01]  /*4aa0*/  FFMA.FTZ R34, R34, -UR19, R73 ;  /* 0x8000001322227c23 */ /* 0x000fe20008010049 */
[----:B------:R-:W-:-:S02]  /*4ab0*/  FSEL R213, R31, -INF , !P1 ;  /* 0xff8000001fd57808 */ /* 0x000fc40004800000 */
[----:B------:R-:W-:Y:S01]  /*4ac0*/  FSEL R212, R19, -INF , !P2 ;  /* 0xff80000013d47808 */ /* 0x000fe20005000000 */
[----:B------:R-:W2:Y:S01]  /*4ad0*/  I2F R12, R12 ;  /* 0x0000000c000c7306 */ /* 0x000ea20000201400 */
[-C--:B------:R-:W-:Y:S01]  /*4ae0*/  ISETP.GE.AND P2, PT, R28, R204.reuse, PT ;  /* 0x000000cc1c00720c */ /* 0x080fe20003f46270 */
[----:B---3--:R-:W-:Y:S01]  /*4af0*/  FFMA.FTZ R30, R30, -UR19, R69 ;  /* 0x800000131e1e7c23 */ /* 0x008fe20008010045 */
[----:B------:R-:W-:Y:S02]  /*4b00*/  ISETP.GE.AND P1, PT, R56, R204, PT ;  /* 0x000000cc3800720c */ /* 0x000fe40003f26270 */
[-C--:B------:R-:W-:Y:S02]  /*4b10*/  ISETP.LT.OR P3, PT, R46, R205.reuse, P3 ;  /* 0x000000cd2e00720c */ /* 0x080fe40001f61670 */
[CC--:B------:R-:W-:Y:S01]  /*4b20*/  ISETP.LT.OR P5, PT, R28.reuse, R208.reuse, P5 ;  /* 0x000000d01c00720c */ /* 0x0c0fe20002fa1670 */
[----:B------:R-:W3:Y:S01]  /*4b30*/  I2F R15, R16 ;  /* 0x00000010000f7306 */ /* 0x000ee20000201400 */
[----:B-1----:R-:W-:Y:S01]  /*4b40*/  FFMA.FTZ R29, R29, -UR19, R72 ;  /* 0x800000131d1d7c23 */ /* 0x002fe20008010048 */
[----:B------:R-:W-:Y:S01]  /*4b50*/  ISETP.LT.OR P2, PT, R28, R205, P2 ;  /* 0x000000cd1c00720c */ /* 0x000fe20001741670 */
[----:B------:R-:W-:Y:S01]  /*4b60*/  BAR.SYNC.DEFER_BLOCKING 0x0 ;  /* 0x0000000000007b1d */ /* 0x000fe20000010000 */
[----:B------:R-:W-:-:S02]  /*4b70*/  ISETP.LT.OR P4, PT, R56, R208, P4 ;  /* 0x000000d03800720c */ /* 0x000fc40002781670 */
[----:B------:R-:W-:Y:S01]  /*4b80*/  ISETP.LT.OR P1, PT, R56, R205, P1 ;  /* 0x000000cd3800720c */ /* 0x000fe20000f21670 */
[----:B--2---:R-:W-:Y:S02]  /*4b90*/  FFMA.FTZ R12, R12, -UR19, R71 ;  /* 0x800000130c0c7c23 */ /* 0x004fe40008010047 */
[----:B------:R-:W1:Y:S01]  /*4ba0*/  I2F R14, R14 ;  /* 0x0000000e000e7306 */ /* 0x000e620000201400 */
[----:B------:R-:W-:Y:S02]  /*4bb0*/  FSEL R171, R30, -INF , !P6 ;  /* 0xff8000001eab7808 */ /* 0x000fe40007000000 */
[----:B------:R-:W-:Y:S02]  /*4bc0*/  FSEL R147, R29, -INF , !P5 ;  /* 0xff8000001d937808 */ /* 0x000fe40006800000 */
[----:B------:R-:W-:Y:S01]  /*4bd0*/  FSEL R146, R12, -INF , !P3 ;  /* 0xff8000000c927808 */ /* 0x000fe20005800000 */
[----:B---3--:R-:W-:Y:S01]  /*4be0*/  FFMA.FTZ R74, R15, -UR19, R74 ;  /* 0x800000130f4a7c23 */ /* 0x008fe2000801004a */
[----:B------:R-:W-:-:S04]  /*4bf0*/  FSEL R145, R34, -INF , !P4 ;  /* 0xff80000022917808 */ /* 0x000fc80006000000 */
[----:B------:R-:W-:Y:S01]  /*4c00*/  FSEL R144, R74, -INF , !P2 ;  /* 0xff8000004a907808 */ /* 0x000fe20005000000 */
[----:B-1----:R-:W-:-:S05]  /*4c10*/  FFMA.FTZ R75, R14, -UR19, R75 ;  /* 0x800000130e4b7c23 */ /* 0x002fca000801004b */
[----:B------:R-:W-:Y:S01]  /*4c20*/  FSEL R162, R75, -INF , !P1 ;  /* 0xff8000004ba27808 */ /* 0x000fe20004800000 */
[----:B------:R-:W-:Y:S05]  /*4c30*/  @!P0 BRA `(.L_x_427) ;  /* 0x0000039000008947 */ /* 0x000fea0003800000 */
[----:B------:R-:W-:Y:S01]  /*4c40*/  UIADD3 UR5, UR13, -0x2, URZ ;  /* 0xfffffffe0d057890 */ /* 0x000fe2000fffe03f */
[----:B------:R-:W-:Y:S01]  /*4c50*/  ISETP.GE.AND P5, PT, R210, c[0x0][0x220], PT ;  /* 0x00008800d2007a0c */ /* 0x000fe20003fa6270 */
[----:B------:R-:W-:Y:S01]  /*4c60*/  BSSY B0, `(.L_x_428) ;  /* 0x0000035000007945 */ /* 0x000fe20003800000 */
[----:B------:R-:W-:Y:S01]  /*4c70*/  ISETP.GE.AND P4, PT, R197, c[0x0][0x220], PT ;  /* 0x00008800c5007a0c */ /* 0x000fe20003f86270 */
[----:B------:R-:W-:Y:S01]  /*4c80*/  USHF.R.S32.HI UR4, URZ, 0x1f, UR5 ;  /* 0x0000001f3f047899 */ /* 0x000fe20008011405 */
[----:B------:R-:W-:Y:S01]  /*4c90*/  ISETP.GE.AND P2, PT, R196, c[0x0][0x220], PT ;  /* 0x00008800c4007a0c */ /* 0x000fe20003f46270 */
[----:B------:R-:W-:Y:S01]  /*4ca0*/  UIMAD UR24, UR24, UR5, URZ ;  /* 0x00000005181872a4 */ /* 0x000fe2000f8e023f */
[----:B------:R-:W-:-:S03]  /*4cb0*/  IMAD.WIDE.U32 R14, R3, UR5, R202 ;  /* 0x00000005030e7c25 */ /* 0x000fc6000f8e00ca */
[----:B------:R-:W-:-:S04]  /*4cc0*/  UIMAD UR4, UR4, UR25, UR24 ;  /* 0x00000019040472a4 */ /* 0x000fc8000f8e0218 */
[C---:B------:R-:W-:Y:S01]  /*4cd0*/  @!P5 LEA R30, P6, R14.reuse, c[0x0][0x168], 0x1 ;  /* 0x00005a000e1eda11 */ /* 0x040fe200078c08ff */
[----:B------:R1:W-:Y:S01]  /*4ce0*/  @P5 STS.128 [R199+0xc000], RZ ;  /* 0x00c000ffc7005388 */ /* 0x0003e20000000c00 */
[----:B------:R-:W-:Y:S02]  /*4cf0*/  IADD3 R3, R15, UR4, RZ ;  /* 0x000000040f037c10 */ /* 0x000fe4000fffe0ff */
        /* <DEDUP_REMOVED lines=43> */
.L_x_429:
[----:B------:R-:W-:Y:S05]  /*4fb0*/  BSYNC B0 ;  /* 0x0000000000007941 */ /* 0x000fea0003800000 */
.L_x_428:
[----:B------:R-:W0:Y:S02]  /*4fc0*/  LDGDEPBAR ;  /* 0x00000000000079af */ /* 0x000e240000000000 */
.L_x_427:
        /* <DEDUP_REMOVED lines=74> */
[----:B------:R-:W2:Y:S01]  /*5470*/  LDSM.16.MT88.4 R4, [R184+0x16000] ;  /* 0x01600000b804783b */ /* 0x000ea20000004200 */
[--C-:B------:R-:W-:Y:S02]  /*5480*/  FFMA.FTZ R2, R9, c[0x0][0x23c], -R170.reuse ;  /* 0x00008f0009027a23 */ /* 0x100fe400000108aa */
[--C-:B------:R-:W-:Y:S01]  /*5490*/  FFMA.FTZ R149, R10, c[0x0][0x23c], -R165.reuse ;  /* 0x00008f000a957a23 */ /* 0x100fe200000108a5 */
[----:B------:R-:W-:Y:S01]  /*54a0*/  LDSM.16.MT88.4 R32, [R184+0x12800] ;  /* 0x01280000b820783b */ /* 0x000fe20000004200 */
[----:B------:R-:W-:Y:S01]  /*54b0*/  FFMA.FTZ R0, R8, c[0x0][0x23c], -R165 ;  /* 0x00008f0008007a23 */ /* 0x000fe200000108a5 */
[----:B------:R-:W-:Y:S01]  /*54c0*/  MUFU.EX2 R155, R155 ;  /* 0x0000009b009b7308 */ /* 0x000fe20000000800 */
[--C-:B------:R-:W-:Y:S01]  /*54d0*/  FFMA.FTZ R153, R27, c[0x0][0x23c], -R170.reuse ;  /* 0x00008f001b997a23 */ /* 0x100fe200000108aa */
[----:B------:R-:W2:Y:S01]  /*54e0*/  LDSM.16.MT88.4 R8, [R188+0x14800] ;  /* 0x01480000bc08783b */ /* 0x000ea20000004200 */
[----:B------:R-:W-:-:S02]  /*54f0*/  FFMA.FTZ R134, R25, c[0x0][0x23c], -R170 ;  /* 0x00008f0019867a23 */ /* 0x000fc400000108aa */
[--C-:B------:R-:W-:Y:S01]  /*5500*/  FFMA.FTZ R150, R24, c[0x0][0x23c], -R165.reuse ;  /* 0x00008f0018967a23 */ /* 0x100fe200000108a5 */
[----:B------:R-:W-:Y:S01]  /*5510*/  LDSM.16.MT88.4 R28, [R186+0x14800] ;  /* 0x01480000ba1c783b */ /* 0x000fe20000004200 */
        /* <DEDUP_REMOVED lines=218> */
[----:B------:R-:W-:-:S04]  /*62c0*/  DEPBAR.LE SB0, 0x0 ;  /* 0x000080000000791a */ /* 0x000fc80000000000 */
[----:B------:R-:W-:Y:S01]  /*62d0*/  UIADD3 UR22, UR13, -0x2, URZ ;  /* 0xfffffffe0d167890 */ /* 0x000fe2000fffe03f */
[----:B------:R-:W-:Y:S01]  /*62e0*/  BAR.SYNC.DEFER_BLOCKING 0x0 ;  /* 0x0000000000007b1d */ /* 0x000fe20000010000 */
[----:B------:R-:W-:Y:S02]  /*62f0*/  ISETP.GE.AND P4, PT, R210, c[0x0][0x220], PT ;  /* 0x00008800d2007a0c */ /* 0x000fe40003f86270 */
[----:B------:R-:W-:Y:S01]  /*6300*/  ISETP.GE.AND P3, PT, R197, c[0x0][0x220], PT ;  /* 0x00008800c5007a0c */ /* 0x000fe20003f66270 */
[----:B------:R-:W-:Y:S01]  /*6310*/  USHF.R.S32.HI UR5, URZ, 0x1f, UR22 ;  /* 0x0000001f3f057899 */ /* 0x000fe20008011416 */
[----:B------:R-:W-:Y:S01]  /*6320*/  ISETP.GE.AND P2, PT, R196, c[0x0][0x220], PT ;  /* 0x00008800c4007a0c */ /* 0x000fe20003f46270 */
[----:B------:R-:W-:Y:S01]  /*6330*/  UIMAD UR4, UR17, UR22, URZ ;  /* 0x00000016110472a4 */ /* 0x000fe2000f8e023f */
[----:B------:R-:W-:Y:S01]  /*6340*/  IMAD.WIDE.U32 R4, R195, UR22, R22 ;  /* 0x00000016c3047c25 */ /* 0x000fe2000f8e0016 */
[----:B------:R-:W-:Y:S02]  /*6350*/  UISETP.GT.AND UP0, UPT, UR22, UR7, UPT ;  /* 0x000000071600728c */ /* 0x000fe4000bf04270 */
[----:B------:R-:W-:-:S04]  /*6360*/  UIMAD UR4, UR5, UR16, UR4 ;  /* 0x00000010050472a4 */ /* 0x000fc8000f8e0204 */
[C---:B------:R-:W-:Y:S02]  /*6370*/  @!P4 LEA R10, P6, R4.reuse, c[0x0][0x170], 0x1 ;  /* 0x00005c00040aca11 */ /* 0x040fe400078c08ff */
[----:B------:R-:W-:Y:S02]  /*6380*/  IADD3 R0, R5, UR4, RZ ;  /* 0x0000000405007c10 */ /* 0x000fe4000fffe0ff */
[C---:B------:R-:W-:Y:S02]  /*6390*/  @!P3 LEA R8, P1, R4.reuse, c[0x0][0x170], 0x1 ;  /* 0x00005c000408ba11 */ /* 0x040fe400078208ff */
[C---:B------:R-:W-:Y:S02]  /*63a0*/  @!P2 LEA R6, P0, R4.reuse, c[0x0][0x170], 0x1 ;  /* 0x00005c000406aa11 */ /* 0x040fe400078008ff */
[C---:B------:R-:W-:Y:S02]  /*63b0*/  IADD3 R5, P5, R4.reuse, UR18, RZ ;  /* 0x0000001204057c10 */ /* 0x040fe4000ffbe0ff */
[C-C-:B------:R-:W-:Y:S01]  /*63c0*/  @!P4 LEA.HI.X R11, R4.reuse, c[0x0][0x174], R0.reuse, 0x1, P6 ;  /* 0x00005d00040bca11 */ /* 0x140fe200030f0c00 */
[----:B------:R-:W-:Y:S01]  /*63d0*/  @P4 STS.128 [R199+0x12000], RZ ;  /* 0x012000ffc7004388 */ /* 0x000fe20000000c00 */
[----:B------:R-:W-:-:S02]  /*63e0*/  @!P3 LEA.HI.X R9, R4, c[0x0][0x174], R0, 0x1, P1 ;  /* 0x00005d000409ba11 */ /* 0x000fc400008f0c00 */
[----:B------:R-:W-:Y:S01]  /*63f0*/  @!P2 LEA.HI.X R7, R4, c[0x0][0x174], R0, 0x1, P0 ;  /* 0x00005d000407aa11 */ /* 0x000fe200000f0c00 */
[----:B------:R-:W-:Y:S01]  /*6400*/  @!PT LDS RZ, [RZ] ;  /* 0x00000000fffff984 */ /* 0x000fe20000000800 */
[----:B------:R-:W-:Y:S01]  /*6410*/  @!PT LDS RZ, [RZ] ;  /* 0x00000000fffff984 */ /* 0x000fe20000000800 */
[----:B------:R-:W-:Y:S01]  /*6420*/  @!PT LDS RZ, [RZ] ;  /* 0x00000000fffff984 */ /* 0x000fe20000000800 */
[----:B------:R1:W-:Y:S01]  /*6430*/  @!P4 LDGSTS.E.BYPASS.LTC128B.128 [R199+0x12000], [R10.64] ;  /* 0x120000000ac7cfae */ /* 0x0003e2000b901d4e */
[C---:B------:R-:W-:Y:S02]  /*6440*/  @!P4 LEA R12, P0, R5.reuse, c[0x0][0x170], 0x1 ;  /* 0x00005c00050cca11 */ /* 0x040fe400078008ff */
        /* <DEDUP_REMOVED lines=8> */
[----:B------:R-:W-:-:S02]  /*64d0*/  @!P4 LEA.HI.X R13, R5, c[0x0][0x174], R0, 0x1, P0 ;  /* 0x00005d00050dca11 */ /* 0x000fc400000f0c00 */
[C-C-:B------:R-:W-:Y:S01]  /*64e0*/  @!P3 LEA.HI.X R19, R5.reuse, c[0x0][0x174], R0.reuse, 0x1, P5 ;  /* 0x00005d000513ba11 */ /* 0x140fe200028f0c00 */
[----:B------:R-:W-:Y:S01]  /*64f0*/  @P2 STS.128 [R199+0x16000], RZ ;  /* 0x016000ffc7002388 */ /* 0x000fe20000000c00 */
[----:B------:R-:W-:-:S03]  /*6500*/  @!P2 LEA.HI.X R17, R5, c[0x0][0x174], R0, 0x1, P1 ;  /* 0x00005d000511aa11 */ /* 0x000fc600008f0c00 */
        /* <DEDUP_REMOVED lines=20> */
[----:B------:R-:W3:Y:S04]  /*6650*/  LDSM.16.M88.4 R144, [R193+0xc000] ;  /* 0x00c00000c190783b */ /* 0x000ee80000000200 */
[----:B------:R-:W5:Y:S04]  /*6660*/  LDSM.16.M88.4 R136, [R193+0xc800] ;  /* 0x00c80000c188783b */ /* 0x000f680000000200 */
[----:B------:R-:W5:Y:S04]  /*6670*/  LDSM.16.M88.4 R28, [R193+0xd000] ;  /* 0x00d00000c11c783b */ /* 0x000f680000000200 */
[----:B-1----:R-:W1:Y:S04]  /*6680*/  LDSM.16.M88.4 R8, [R193+0xd800] ;  /* 0x00d80000c108783b */ /* 0x002e680000000200 */
[----:B------:R-:W-:Y:S04]  /*6690*/  LDSM.16.M88.4 R160, [R192] ;  /* 0x00000000c0a0783b */ /* 0x000fe80000000200 */
[----:B--2---:R-:W2:Y:S04]  /*66a0*/  LDSM.16.M88.4 R4, [R191] ;  /* 0x00000000bf04783b */ /* 0x004ea80000000200 */
[----:B------:R-:W1:Y:S04]  /*66b0*/  LDSM.16.M88.4 R148, [R183] ;  /* 0x00000000b794783b */ /* 0x000e680000000200 */
[----:B------:R-:W1:Y:S04]  /*66c0*/  LDSM.16.M88.4 R24, [R182] ;  /* 0x00000000b618783b */ /* 0x000e680000000200 */
[----:B------:R-:W1:Y:S04]  /*66d0*/  LDSM.16.M88.4 R228, [R181] ;  /* 0x00000000b5e4783b */ /* 0x000e680000000200 */
[----:B------:R-:W-:Y:S01]  /*66e0*/  LDSM.16.M88.4 R152, [R187+0xc000] ;  /* 0x00c00000bb98783b */ /* 0x000fe20000000200 */
[C---:B---3--:R-:W-:Y:S03]  /*66f0*/  HMMA.16816.F32.BF16 R12, R164.reuse, R144, RZ ;  /* 0x00000090a40c723c */ /* 0x048fe600000418ff */
[----:B----4-:R-:W-:Y:S04]  /*6700*/  LDSM.16.M88.4 R16, [R187+0xc800] ;  /* 0x00c80000bb10783b */ /* 0x010fe80000000200 */
[----:B------:R-:W-:Y:S01]  /*6710*/  LDSM.16.M88.4 R224, [R187+0xd800] ;  /* 0x00d80000bbe0783b */ /* 0x000fe20000000200 */
[C---:B------:R-:W-:Y:S03]  /*6720*/  HMMA.16816.F32.BF16 R144, R164.reuse, R146, RZ ;  /* 0x00000092a490723c */ /* 0x040fe600000418ff */
[----:B------:R-:W-:Y:S04]  /*6730*/  LDSM.16.M88.4 R156, [R189] ;  /* 0x00000000bd9c783b */ /* 0x000fe80000000200 */
[----:B------:R-:W-:Y:S01]  /*6740*/  LDSM.16.M88.4 R220, [R180] ;  /* 0x00000000b4dc783b */ /* 0x000fe20000000200 */
[C---:B-----5:R-:W-:Y:S03]  /*6750*/  HMMA.16816.F32.BF16 R140, R164.reuse, R136, RZ ;  /* 0x00000088a48c723c */ /* 0x060fe600000418ff */
[----:B------:R-:W0:Y:S05]  /*6760*/  LDGDEPBAR ;  /* 0x00000000000079af */ /* 0x000e2a0000000000 */
[C---:B------:R-:W-:Y:S08]  /*6770*/  HMMA.16816.F32.BF16 R136, R164.reuse, R138, RZ ;  /* 0x0000008aa488723c */ /* 0x040ff000000418ff */
[C---:B------:R-:W-:Y:S08]  /*6780*/  HMMA.16816.F32.BF16 R32, R164.reuse, R28, RZ ;  /* 0x0000001ca420723c */ /* 0x040ff000000418ff */
[C---:B------:R-:W-:Y:S08]  /*6790*/  HMMA.16816.F32.BF16 R28, R164.reuse, R30, RZ ;  /* 0x0000001ea41c723c */ /* 0x040ff000000418ff */
[C---:B-1----:R-:W-:Y:S08]  /*67a0*/  HMMA.16816.F32.BF16 R168, R164.reuse, R8, RZ ;  /* 0x00000008a4a8723c */ /* 0x042ff000000418ff */
[----:B------:R-:W-:Y:S01]  /*67b0*/  HMMA.16816.F32.BF16 R164, R164, R10, RZ ;  /* 0x0000000aa4a4723c */ /* 0x000fe200000418ff */
[----:B------:R-:W1:Y:S07]  /*67c0*/  LDSM.16.M88.4 R8, [R190] ;  /* 0x00000000be08783b */ /* 0x000e6e0000000200 */
[C---:B--2---:R-:W-:Y:S08]  /*67d0*/  HMMA.16816.F32.BF16 R12, R160.reuse, R4, R12 ;  /* 0x00000004a00c723c */ /* 0x044ff0000004180c */
[C---:B------:R-:W-:Y:S01]  /*67e0*/  HMMA.16816.F32.BF16 R144, R160.reuse, R6, R144 ;  /* 0x00000006a090723c */ /* 0x040fe20000041890 */
[----:B------:R-:W2:Y:S07]  /*67f0*/  LDSM.16.M88.4 R4, [R187+0xd000] ;  /* 0x00d00000bb04783b */ /* 0x000eae0000000200 */
[C---:B------:R-:W-:Y:S08]  /*6800*/  HMMA.16816.F32.BF16 R140, R160.reuse, R148, R140 ;  /* 0x00000094a08c723c */ /* 0x040ff0000004188c */
[C---:B------:R-:W-:Y:S01]  /*6810*/  HMMA.16816.F32.BF16 R136, R160.reuse, R150, R136 ;  /* 0x00000096a088723c */ /* 0x040fe20000041888 */
[----:B------:R-:W3:Y:S07]  /*6820*/  LDSM.16.M88.4 R148, [R180+0x800] ;  /* 0x00080000b494783b */ /* 0x000eee0000000200 */
[C---:B------:R-:W-:Y:S08]  /*6830*/  HMMA.16816.F32.BF16 R32, R160.reuse, R24, R32 ;  /* 0x00000018a020723c */ /* 0x040ff00000041820 */
[C---:B------:R-:W-:Y:S01]  /*6840*/  HMMA.16816.F32.BF16 R28, R160.reuse, R26, R28 ;  /* 0x0000001aa01c723c */ /* 0x040fe2000004181c */
[----:B------:R-:W4:Y:S07]  /*6850*/  LDSM.16.M88.4 R24, [R180+0x1000] ;  /* 0x00100000b418783b */ /* 0x000f2e0000000200 */
[C---:B------:R-:W-:Y:S08]  /*6860*/  HMMA.16816.F32.BF16 R168, R160.reuse, R228, R168 ;  /* 0x000000e4a0a8723c */ /* 0x040ff000000418a8 */
[----:B------:R-:W-:Y:S01]  /*6870*/  HMMA.16816.F32.BF16 R164, R160, R230, R164 ;  /* 0x000000e6a0a4723c */ /* 0x000fe200000418a4 */
[----:B------:R-:W5:Y:S04]  /*6880*/  LDSM.16.M88.4 R160, [R180+0x1800] ;  /* 0x00180000b4a0783b */ /* 0x000f680000000200 */
[----:B------:R-:W-:Y:S03]  /*6890*/  LDSM.16.M88.4 R228, [R175] ;  /* 0x00000000afe4783b */ /* 0x000fe60000000200 */
[C---:B-1----:R-:W-:Y:S08]  /*68a0*/  HMMA.16816.F32.BF16 R12, R8.reuse, R152, R12 ;  /* 0x00000098080c723c */ /* 0x042ff0000004180c */
[C---:B------:R-:W-:Y:S01]  /*68b0*/  HMMA.16816.F32.BF16 R144, R8.reuse, R154, R144 ;  /* 0x0000009a0890723c */ /* 0x040fe20000041890 */
[----:B------:R-:W-:Y:S07]  /*68c0*/  LDSM.16.M88.4 R152, [R193+0xe000] ;  /* 0x00e00000c198783b */ /* 0x000fee0000000200 */
[C---:B------:R-:W-:Y:S08]  /*68d0*/  HMMA.16816.F32.BF16 R140, R8.reuse, R16, R140 ;  /* 0x00000010088c723c */ /* 0x040ff0000004188c */
[C---:B------:R-:W-:Y:S01]  /*68e0*/  HMMA.16816.F32.BF16 R136, R8.reuse, R18, R136 ;  /* 0x000000120888723c */ /* 0x040fe20000041888 */
[----:B------:R-:W-:Y:S07]  /*68f0*/  LDSM.16.M88.4 R16, [R193+0xe800] ;  /* 0x00e80000c110783b */ /* 0x000fee0000000200 */
[C---:B--2---:R-:W-:Y:S08]  /*6900*/  HMMA.16816.F32.BF16 R32, R8.reuse, R4, R32 ;  /* 0x000000040820723c */ /* 0x044ff00000041820 */
[C---:B------:R-:W-:Y:S01]  /*6910*/  HMMA.16816.F32.BF16 R28, R8.reuse, R6, R28 ;  /* 0x00000006081c723c */ /* 0x040fe2000004181c */
[----:B------:R-:W1:Y:S07]  /*6920*/  LDSM.16.M88.4 R4, [R194+0x4000] ;  /* 0x00400000c204783b */ /* 0x000e6e0000000200 */
[C---:B------:R-:W-:Y:S08]  /*6930*/  HMMA.16816.F32.BF16 R168, R8.reuse, R224, R168 ;  /* 0x000000e008a8723c */ /* 0x040ff000000418a8 */
[----:B------:R-:W-:Y:S01]  /*6940*/  HMMA.16816.F32.BF16 R164, R8, R226, R164 ;  /* 0x000000e208a4723c */ /* 0x000fe200000418a4 */
[----:B------:R-:W2:Y:S04]  /*6950*/  LDSM.16.M88.4 R8, [R193+0xf000] ;  /* 0x00f00000c108783b */ /* 0x000ea80000000200 */
[----:B------:R-:W-:Y:S03]  /*6960*/  LDSM.16.M88.4 R224, [R194+0x8000] ;  /* 0x00800000c2e0783b */ /* 0x000fe60000000200 */
[C---:B------:R-:W-:Y:S08]  /*6970*/  HMMA.16816.F32.BF16 R12, R156.reuse, R220, R12 ;  /* 0x000000dc9c0c723c */ /* 0x040ff0000004180c */
[C---:B------:R-:W-:Y:S01]  /*6980*/  HMMA.16816.F32.BF16 R144, R156.reuse, R222, R144 ;  /* 0x000000de9c90723c */ /* 0x040fe20000041890 */
[----:B------:R-:W-:Y:S07]  /*6990*/  LDSM.16.M88.4 R220, [R179] ;  /* 0x00000000b3dc783b */ /* 0x000fee0000000200 */
[C---:B---3--:R-:W-:Y:S08]  /*69a0*/  HMMA.16816.F32.BF16 R140, R156.reuse, R148, R140 ;  /* 0x000000949c8c723c */ /* 0x048ff0000004188c */
[C---:B------:R-:W-:Y:S01]  /*69b0*/  HMMA.16816.F32.BF16 R136, R156.reuse, R150, R136 ;  /* 0x000000969c88723c */ /* 0x040fe20000041888 */
[----:B------:R-:W3:Y:S07]  /*69c0*/  LDSM.16.M88.4 R148, [R193+0xf800] ;  /* 0x00f80000c194783b */ /* 0x000eee0000000200 */
[C---:B----4-:R-:W-:Y:S08]  /*69d0*/  HMMA.16816.F32.BF16 R32, R156.reuse, R24, R32 ;  /* 0x000000189c20723c */ /* 0x050ff00000041820 */
[C---:B------:R-:W-:Y:S01]  /*69e0*/  HMMA.16816.F32.BF16 R28, R156.reuse, R26, R28 ;  /* 0x0000001a9c1c723c */ /* 0x040fe2000004181c */
[----:B------:R-:W4:Y:S07]  /*69f0*/  LDSM.16.M88.4 R24, [R192+0x4000] ;  /* 0x00400000c018783b */ /* 0x000f2e0000000200 */
[C---:B-----5:R-:W-:Y:S08]  /*6a00*/  HMMA.16816.F32.BF16 R168, R156.reuse, R160, R168 ;  /* 0x000000a09ca8723c */ /* 0x060ff000000418a8 */
[----:B------:R-:W-:Y:S01]  /*6a10*/  HMMA.16816.F32.BF16 R164, R156, R162, R164 ;  /* 0x000000a29ca4723c */ /* 0x000fe200000418a4 */
[----:B------:R-:W5:Y:S04]  /*6a20*/  LDSM.16.M88.4 R156, [R177] ;  /* 0x00000000b19c783b */ /* 0x000f680000000200 */
[----:B------:R-:W3:Y:S03]  /*6a30*/  LDSM.16.M88.4 R160, [R178] ;  /* 0x00000000b2a0783b */ /* 0x000ee60000000200 */
[C---:B-1----:R-:W-:Y:S08]  /*6a40*/  HMMA.16816.F32.BF16 R12, R4.reuse, R152, R12 ;  /* 0x00000098040c723c */ /* 0x042ff0000004180c */
[C---:B------:R-:W-:Y:S01]  /*6a50*/  HMMA.16816.F32.BF16 R144, R4.reuse, R154, R144 ;  /* 0x0000009a0490723c */ /* 0x040fe20000041890 */
[----:B------:R-:W1:Y:S07]  /*6a60*/  LDSM.16.M88.4 R152, [R176] ;  /* 0x00000000b098783b */ /* 0x000e6e0000000200 */
[C---:B------:R-:W-:Y:S08]  /*6a70*/  HMMA.16816.F32.BF16 R140, R4.reuse, R16, R140 ;  /* 0x00000010048c723c */ /* 0x040ff0000004188c */
[C---:B------:R-:W-:Y:S01]  /*6a80*/  HMMA.16816.F32.BF16 R136, R4.reuse, R18, R136 ;  /* 0x000000120488723c */ /* 0x040fe20000041888 */
[----:B------:R-:W-:Y:S07]  /*6a90*/  LDSM.16.M88.4 R16, [R190+0x4000] ;  /* 0x00400000be10783b */ /* 0x000fee0000000200 */
[C---:B--2---:R-:W-:Y:S08]  /*6aa0*/  HMMA.16816.F32.BF16 R32, R4.reuse, R8, R32 ;  /* 0x000000080420723c */ /* 0x044ff00000041820 */
[C---:B------:R-:W-:Y:S01]  /*6ab0*/  HMMA.16816.F32.BF16 R28, R4.reuse, R10, R28 ;  /* 0x0000000a041c723c */ /* 0x040fe2000004181c */
[----:B------:R-:W2:Y:S07]  /*6ac0*/  LDSM.16.M88.4 R8, [R187+0xe000] ;  /* 0x00e00000bb08783b */ /* 0x000eae0000000200 */
[C---:B---3--:R-:W-:Y:S08]  /*6ad0*/  HMMA.16816.F32.BF16 R168, R4.reuse, R148, R168 ;  /* 0x0000009404a8723c */ /* 0x048ff000000418a8 */
[----:B------:R-:W-:Y:S01]  /*6ae0*/  HMMA.16816.F32.BF16 R164, R4, R150, R164 ;  /* 0x0000009604a4723c */ /* 0x000fe200000418a4 */
[----:B------:R-:W3:Y:S04]  /*6af0*/  LDSM.16.M88.4 R4, [R187+0xe800] ;  /* 0x00e80000bb04783b */ /* 0x000ee80000000200 */
[----:B------:R-:W1:Y:S03]  /*6b00*/  LDSM.16.M88.4 R148, [R187+0xf000] ;  /* 0x00f00000bb94783b */ /* 0x000e660000000200 */
[C---:B----4-:R-:W-:Y:S08]  /*6b10*/  HMMA.16816.F32.BF16 R12, R24.reuse, R220, R12 ;  /* 0x000000dc180c723c */ /* 0x050ff0000004180c */
[C---:B------:R-:W-:Y:S01]  /*6b20*/  HMMA.16816.F32.BF16 R144, R24.reuse, R222, R144 ;  /* 0x000000de1890723c */ /* 0x040fe20000041890 */
[----:B------:R-:W-:Y:S07]  /*6b30*/  LDSM.16.M88.4 R220, [R193+0x11800] ;  /* 0x01180000c1dc783b */ /* 0x000fee0000000200 */
[C---:B-----5:R-:W-:Y:S08]  /*6b40*/  HMMA.16816.F32.BF16 R32, R24.reuse, R156, R32 ;  /* 0x0000009c1820723c */ /* 0x060ff00000041820 */
[C---:B------:R-:W-:Y:S01]  /*6b50*/  HMMA.16816.F32.BF16 R28, R24.reuse, R158, R28 ;  /* 0x0000009e181c723c */ /* 0x040fe2000004181c */
[----:B------:R-:W4:Y:S07]  /*6b60*/  LDSM.16.M88.4 R156, [R187+0xf800] ;  /* 0x00f80000bb9c783b */ /* 0x000f2e0000000200 */
[C---:B------:R-:W-:Y:S08]  /*6b70*/  HMMA.16816.F32.BF16 R140, R24.reuse, R160, R140 ;  /* 0x000000a0188c723c */ /* 0x040ff0000004188c */
[C---:B------:R-:W-:Y:S01]  /*6b80*/  HMMA.16816.F32.BF16 R136, R24.reuse, R162, R136 ;  /* 0x000000a21888723c */ /* 0x040fe20000041888 */
[----:B------:R-:W-:Y:S07]  /*6b90*/  LDSM.16.M88.4 R160, [R192+0x8000] ;  /* 0x00800000c0a0783b */ /* 0x000fee0000000200 */
[C---:B-1----:R-:W-:Y:S08]  /*6ba0*/  HMMA.16816.F32.BF16 R168, R24.reuse, R152, R168 ;  /* 0x0000009818a8723c */ /* 0x042ff000000418a8 */
[----:B------:R-:W-:Y:S01]  /*6bb0*/  HMMA.16816.F32.BF16 R164, R24, R154, R164 ;  /* 0x0000009a18a4723c */ /* 0x000fe200000418a4 */
[----:B------:R-:W-:Y:S04]  /*6bc0*/  LDSM.16.M88.4 R24, [R189+0x4000] ;  /* 0x00400000bd18783b */ /* 0x000fe80000000200 */
[----:B------:R-:W-:Y:S03]  /*6bd0*/  LDSM.16.M88.4 R152, [R180+0x2800] ;  /* 0x00280000b498783b */ /* 0x000fe60000000200 */
[C---:B--2---:R-:W-:Y:S08]  /*6be0*/  HMMA.16816.F32.BF16 R12, R16.reuse, R8, R12 ;  /* 0x00000008100c723c */ /* 0x044ff0000004180c */
        /* <DEDUP_REMOVED lines=8> */
[C---:B----4-:R-:W-:Y:S08]  /*6c70*/  HMMA.16816.F32.BF16 R168, R16.reuse, R156, R168 ;  /* 0x0000009c10a8723c */ /* 0x050ff000000418a8 */
[----:B------:R-:W-:Y:S01]  /*6c80*/  HMMA.16816.F32.BF16 R164, R16, R158, R164 ;  /* 0x0000009e10a4723c */ /* 0x000fe200000418a4 */
[----:B------:R-:W3:Y:S04]  /*6c90*/  LDSM.16.M88.4 R16, [R193+0x10000] ;  /* 0x01000000c110783b */ /* 0x000ee80000000200 */
[----:B------:R-:W-:Y:S03]  /*6ca0*/  LDSM.16.M88.4 R156, [R174] ;  /* 0x00000000ae9c783b */ /* 0x000fe60000000200 */
[C---:B-1----:R-:W-:Y:S08]  /*6cb0*/  HMMA.16816.F32.BF16 R12, R24.reuse, R8, R12 ;  /* 0x00000008180c723c */ /* 0x042ff0000004180c */
[C---:B------:R-:W-:Y:S01]  /*6cc0*/  HMMA.16816.F32.BF16 R144, R24.reuse, R10, R144 ;  /* 0x0000000a1890723c */ /* 0x040fe20000041890 */
[----:B------:R-:W1:Y:S07]  /*6cd0*/  LDSM.16.M88.4 R8, [R193+0x10800] ;  /* 0x01080000c108783b */ /* 0x000e6e0000000200 */
[C---:B--2---:R-:W-:Y:S08]  /*6ce0*/  HMMA.16816.F32.BF16 R32, R24.reuse, R4, R32 ;  /* 0x000000041820723c */ /* 0x044ff00000041820 */
[C---:B------:R-:W-:Y:S01]  /*6cf0*/  HMMA.16816.F32.BF16 R28, R24.reuse, R6, R28 ;  /* 0x00000006181c723c */ /* 0x040fe2000004181c */
[----:B------:R-:W2:Y:S07]  /*6d00*/  LDSM.16.M88.4 R4, [R193+0x11000] ;  /* 0x01100000c104783b */ /* 0x000eae0000000200 */
[----:B------:R-:W-:Y:S08]  /*6d10*/  HMMA.16816.F32.BF16 R140, R24, R152, R140 ;  /* 0x00000098188c723c */ /* 0x000ff0000004188c */
[----:B---3--:R-:W-:Y:S08]  /*6d20*/  HMMA.16816.F32.BF16 R12, R224, R16, R12 ;  /* 0x00000010e00c723c */ /* 0x008ff0000004180c */
[C---:B------:R-:W-:Y:S01]  /*6d30*/  HMMA.16816.F32.BF16 R136, R24.reuse, R154, R136 ;  /* 0x0000009a1888723c */ /* 0x040fe20000041888 */
[----:B------:R-:W-:Y:S07]  /*6d40*/  LDSM.16.M88.4 R152, [R173] ;  /* 0x00000000ad98783b */ /* 0x000fee0000000200 */
[C---:B------:R-:W-:Y:S08]  /*6d50*/  HMMA.16816.F32.BF16 R168, R24.reuse, R148, R168 ;  /* 0x0000009418a8723c */ /* 0x040ff000000418a8 */
[----:B------:R-:W-:Y:S01]  /*6d60*/  HMMA.16816.F32.BF16 R164, R24, R150, R164 ;  /* 0x0000009618a4723c */ /* 0x000fe200000418a4 */
[----:B------:R-:W-:Y:S04]  /*6d70*/  LDSM.16.M88.4 R24, [R190+0x8000] ;  /* 0x00800000be18783b */ /* 0x000fe80000000200 */
[----:B------:R-:W-:Y:S03]  /*6d80*/  LDSM.16.M88.4 R148, [R172] ;  /* 0x00000000ac94783b */ /* 0x000fe60000000200 */
[----:B------:R-:W-:Y:S01]  /*6d90*/  HMMA.16816.F32.BF16 R144, R224, R18, R144 ;  /* 0x00000012e090723c */ /* 0x000fe20000041890 */
[----:B------:R-:W3:Y:S07]  /*6da0*/  LDSM.16.M88.4 R16, [R187+0x10000] ;  /* 0x01000000bb10783b */ /* 0x000eee0000000200 */
[----:B------:R-:W-:Y:S08]  /*6db0*/  HMMA.16816.F32.BF16 R12, R160, R228, R12 ;  /* 0x000000e4a00c723c */ /* 0x000ff0000004180c */
[C---:B-1----:R-:W-:Y:S08]  /*6dc0*/  HMMA.16816.F32.BF16 R140, R224.reuse, R8, R140 ;  /* 0x00000008e08c723c */ /* 0x042ff0000004188c */
[C---:B------:R-:W-:Y:S01]  /*6dd0*/  HMMA.16816.F32.BF16 R136, R224.reuse, R10, R136 ;  /* 0x0000000ae088723c */ /* 0x040fe20000041888 */
[----:B------:R-:W-:Y:S07]  /*6de0*/  LDSM.16.M88.4 R8, [R189+0x8000] ;  /* 0x00800000bd08783b */ /* 0x000fee0000000200 */
[C---:B--2---:R-:W-:Y:S08]  /*6df0*/  HMMA.16816.F32.BF16 R32, R224.reuse, R4, R32 ;  /* 0x00000004e020723c */ /* 0x044ff00000041820 */
[----:B------:R-:W-:Y:S01]  /*6e00*/  HMMA.16816.F32.BF16 R28, R224, R6, R28 ;  /* 0x00000006e01c723c */ /* 0x000fe2000004181c */
[----:B------:R-:W1:Y:S07]  /*6e10*/  LDSM.16.M88.4 R4, [R180+0x4000] ;  /* 0x00400000b404783b */ /* 0x000e6e0000000200 */
[----:B---3--:R-:W-:Y:S07]  /*6e20*/  HMMA.16816.F32.BF16 R12, R24, R16, R12 ;  /* 0x00000010180c723c */ /* 0x008fee000004180c */
[----:B------:R-:W-:Y:S01]  /*6e30*/  IMAD.U32 R17, RZ, RZ, UR22 ;  /* 0x00000016ff117e24 */ /* 0x000fe2000f8e00ff */
[----:B------:R-:W-:Y:S03]  /*6e40*/  HMMA.16816.F32.BF16 R144, R160, R230, R144 ;  /* 0x000000e6a090723c */ /* 0x000fe60000041890 */
[----:B------:R-:W-:-:S04]  /*6e50*/  IMAD R0, R17, 0x40, R198 ;  /* 0x0000004011007824 */ /* 0x000fc800078e02c6 */
[----:B------:R-:W-:Y:S01]  /*6e60*/  IMAD.IADD R2, R209, 0x1, -R0 ;  /* 0x00000001d1027824 */ /* 0x000fe200078e0a00 */
[----:B------:R-:W-:Y:S01]  /*6e70*/  HMMA.16816.F32.BF16 R168, R224, R220, R168 ;  /* 0x000000dce0a8723c */ /* 0x000fe200000418a8 */
[C---:B------:R-:W-:Y:S02]  /*6e80*/  ISETP.GE.AND P5, PT, R0.reuse, R204, PT ;  /* 0x000000cc0000720c */ /* 0x040fe40003fa6270 */
[C---:B------:R-:W-:Y:S02]  /*6e90*/  ISETP.GE.AND P0, PT, R0.reuse, R207, PT ;  /* 0x000000cf0000720c */ /* 0x040fe40003f06270 */
[----:B------:R-:W-:Y:S02]  /*6ea0*/  IABS R2, R2 ;  /* 0x0000000200027213 */ /* 0x000fe40000000000 */
[C---:B------:R-:W-:Y:S01]  /*6eb0*/  ISETP.LT.OR P5, PT, R0.reuse, R205, P5 ;  /* 0x000000cd0000720c */ /* 0x040fe20002fa1670 */
[----:B------:R-:W-:Y:S01]  /*6ec0*/  HMMA.16816.F32.BF16 R140, R160, R156, R140 ;  /* 0x0000009ca08c723c */ /* 0x000fe2000004188c */
[----:B------:R-:W-:-:S07]  /*6ed0*/  ISETP.LT.OR P0, PT, R0, R208, P0 ;  /* 0x000000d00000720c */ /* 0x000fce0000701670 */
[----:B------:R-:W-:Y:S01]  /*6ee0*/  HMMA.16816.F32.BF16 R136, R160, R158, R136 ;  /* 0x0000009ea088723c */ /* 0x000fe20000041888 */
[----:B------:R-:W2:Y:S07]  /*6ef0*/  LDSM.16.M88.4 R156, [R187+0x10800] ;  /* 0x01080000bb9c783b */ /* 0x000eae0000000200 */
[----:B-1----:R-:W-:Y:S07]  /*6f00*/  HMMA.16816.F32.BF16 R12, R8, R4, R12 ;  /* 0x00000004080c723c */ /* 0x002fee000004180c */
[----:B------:R-:W-:Y:S01]  /*6f10*/  IMAD.MOV.U32 R5, RZ, RZ, R2 ;  /* 0x000000ffff057224 */ /* 0x000fe200078e0002 */
[----:B------:R-:W-:Y:S01]  /*6f20*/  HMMA.16816.F32.BF16 R144, R24, R18, R144 ;  /* 0x000000121890723c */ /* 0x000fe20000041890 */
[----:B------:R-:W-:-:S04]  /*6f30*/  IMAD.IADD R4, R206, 0x1, -R0 ;  /* 0x00000001ce047824 */ /* 0x000fc800078e0a00 */
[----:B------:R-:W1:Y:S01]  /*6f40*/  I2F R5, R5 ;  /* 0x0000000500057306 */ /* 0x000e620000201400 */
[----:B------:R-:W-:Y:S02]  /*6f50*/  IABS R2, R4 ;  /* 0x0000000400027213 */ /* 0x000fe40000000000 */
[----:B------:R-:W-:Y:S01]  /*6f60*/  HMMA.16816.F32.BF16 R164, R224, R222, R164 ;  /* 0x000000dee0a4723c */ /* 0x000fe200000418a4 */
[----:B------:R-:W-:-:S04]  /*6f70*/  IADD3 R4, R0, 0x1, RZ ;  /* 0x0000000100047810 */ /* 0x000fc80007ffe0ff */
[----:B------:R3:W4:Y:S01]  /*6f80*/  I2F R17, R2 ;  /* 0x0000000200117306 */ /* 0x0007220000201400 */
[C---:B------:R-:W-:Y:S02]  /*6f90*/  ISETP.GE.AND P6, PT, R4.reuse, R207, PT ;  /* 0x000000cf0400720c */ /* 0x040fe40003fc6270 */
[C---:B------:R-:W-:Y:S01]  /*6fa0*/  ISETP.GE.AND P1, PT, R4.reuse, R204, PT ;  /* 0x000000cc0400720c */ /* 0x040fe20003f26270 */
[----:B------:R-:W-:Y:S01]  /*6fb0*/  HMMA.16816.F32.BF16 R32, R160, R152, R32 ;  /* 0x00000098a020723c */ /* 0x000fe20000041820 */
[C---:B------:R-:W-:Y:S02]  /*6fc0*/  ISETP.LT.OR P6, PT, R4.reuse, R208, P6 ;  /* 0x000000d00400720c */ /* 0x040fe400037c1670 */
[----:B------:R-:W-:-:S05]  /*6fd0*/  ISETP.LT.OR P1, PT, R4, R205, P1 ;  /* 0x000000cd0400720c */ /* 0x000fca0000f21670 */
[----:B------:R-:W-:Y:S01]  /*6fe0*/  HMMA.16816.F32.BF16 R168, R160, R148, R168 ;  /* 0x00000094a0a8723c */ /* 0x000fe200000418a8 */
[--C-:B---3--:R-:W-:Y:S02]  /*6ff0*/  IMAD.IADD R2, R209, 0x1, -R4.reuse ;  /* 0x00000001d1027824 */ /* 0x108fe400078e0a04 */
[----:B------:R-:W-:-:S04]  /*7000*/  IMAD.IADD R4, R206, 0x1, -R4 ;  /* 0x00000001ce047824 */ /* 0x000fc800078e0a04 */
[----:B-1----:R-:W-:Y:S01]  /*7010*/  FFMA.FTZ R148, R5, -UR19, R12 ;  /* 0x8000001305947c23 */ /* 0x002fe2000801000c */
[----:B------:R-:W-:Y:S01]  /*7020*/  IABS R152, R2 ;  /* 0x0000000200987213 */ /* 0x000fe20000000000 */
[----:B----4-:R-:W-:Y:S01]  /*7030*/  FFMA.FTZ R14, R17, -UR19, R14 ;  /* 0x80000013110e7c23 */ /* 0x010fe2000801000e */
[----:B------:R-:W-:Y:S01]  /*7040*/  IABS R12, R4 ;  /* 0x00000004000c7213 */ /* 0x000fe20000000000 */
[----:B------:R-:W-:Y:S01]  /*7050*/  HMMA.16816.F32.BF16 R144, R8, R6, R144 ;  /* 0x000000060890723c */ /* 0x000fe20000041890 */
[----:B------:R-:W-:Y:S01]  /*7060*/  IADD3 R2, R0, 0x8, RZ ;  /* 0x0000000800027810 */ /* 0x000fe20007ffe0ff */
[----:B------:R-:W1:Y:S01]  /*7070*/  LDSM.16.M88.4 R4, [R180+0x4800] ;  /* 0x00480000b404783b */ /* 0x000e620000000200 */
[----:B------:R-:W3:Y:S01]  /*7080*/  I2F R152, R152 ;  /* 0x0000009800987306 */ /* 0x000ee20000201400 */
[----:B------:R-:W-:Y:S02]  /*7090*/  FSEL R148, R148, -INF , !P0 ;  /* 0xff80000094947808 */ /* 0x000fe40004000000 */
[C---:B------:R-:W-:Y:S01]  /*70a0*/  ISETP.GE.AND P0, PT, R2.reuse, R207, PT ;  /* 0x000000cf0200720c */ /* 0x040fe20003f06270 */
[----:B------:R-:W4:Y:S01]  /*70b0*/  LDSM.16.M88.4 R16, [R187+0x11000] ;  /* 0x01100000bb10783b */ /* 0x000f220000000200 */
[----:B------:R-:W-:Y:S01]  /*70c0*/  HMMA.16816.F32.BF16 R164, R160, R150, R164 ;  /* 0x00000096a0a4723c */ /* 0x000fe200000418a4 */
[----:B------:R-:W-:Y:S01]  /*70d0*/  IMAD.IADD R133, R209, 0x1, -R2 ;  /* 0x00000001d1857824 */ /* 0x000fe200078e0a02 */
[----:B------:R-:W-:Y:S01]  /*70e0*/  ISETP.LT.OR P0, PT, R2, R208, P0 ;  /* 0x000000d00200720c */ /* 0x000fe20000701670 */
[----:B------:R-:W5:Y:S03]  /*70f0*/  I2F R12, R12 ;  /* 0x0000000c000c7306 */ /* 0x000f660000201400 */
[----:B------:R-:W-:-:S02]  /*7100*/  IABS R133, R133 ;  /* 0x0000008500857213 */ /* 0x000fc40000000000 */
[----:B------:R-:W-:Y:S01]  /*7110*/  FSEL R151, R14, -INF , !P5 ;  /* 0xff8000000e977808 */ /* 0x000fe20006800000 */
[----:B------:R-:W-:Y:S01]  /*7120*/  IMAD.IADD R14, R206, 0x1, -R2 ;  /* 0x00000001ce0e7824 */ /* 0x000fe200078e0a02 */
[----:B------:R-:W-:Y:S01]  /*7130*/  ISETP.GE.AND P5, PT, R2, R204, PT ;  /* 0x000000cc0200720c */ /* 0x000fe20003fa6270 */
[----:B---3--:R-:W-:Y:S01]  /*7140*/  FFMA.FTZ R152, R152, -UR19, R13 ;  /* 0x8000001398987c23 */ /* 0x008fe2000801000d */
[C---:B--2---:R-:W-:Y:S01]  /*7150*/  HMMA.16816.F32.BF16 R140, R24.reuse, R156, R140 ;  /* 0x0000009c188c723c */ /* 0x044fe2000004188c */
[----:B------:R-:W2:Y:S01]  /*7160*/  I2F R133, R133 ;  /* 0x0000008500857306 */ /* 0x000ea20000201400 */
[----:B------:R-:W-:Y:S02]  /*7170*/  ISETP.LT.OR P5, PT, R2, R205, P5 ;  /* 0x000000cd0200720c */ /* 0x000fe40002fa1670 */
[----:B------:R-:W-:Y:S02]  /*7180*/  IABS R14, R14 ;  /* 0x0000000e000e7213 */ /* 0x000fe40000000000 */
[----:B------:R-:W-:Y:S01]  /*7190*/  IADD3 R2, R0, 0x9, RZ ;  /* 0x0000000900027810 */ /* 0x000fe20007ffe0ff */
[----:B-----5:R-:W-:Y:S01]  /*71a0*/  FFMA.FTZ R15, R12, -UR19, R15 ;  /* 0x800000130c0f7c23 */ /* 0x020fe2000801000f */
[----:B------:R-:W-:Y:S01]  /*71b0*/  HMMA.16816.F32.BF16 R136, R24, R158, R136 ;  /* 0x0000009e1888723c */ /* 0x000fe20000041888 */
[----:B------:R-:W-:Y:S01]  /*71c0*/  IMAD.MOV.U32 R13, RZ, RZ, R14 ;  /* 0x000000ffff0d7224 */ /* 0x000fe200078e000e */
[----:B------:R-:W-:Y:S01]  /*71d0*/  FSEL R152, R152, -INF , !P6 ;  /* 0xff80000098987808 */ /* 0x000fe20007000000 */
[--C-:B------:R-:W-:Y:S01]  /*71e0*/  IMAD.IADD R12, R209, 0x1, -R2.reuse ;  /* 0x00000001d10c7824 */ /* 0x100fe200078e0a02 */
[----:B------:R-:W-:Y:S01]  /*71f0*/  ISETP.GE.AND P6, PT, R2, R207, PT ;  /* 0x000000cf0200720c */ /* 0x000fe20003fc6270 */
[----:B------:R-:W-:-:S02]  /*7200*/  IMAD.IADD R14, R206, 0x1, -R2 ;  /* 0x00000001ce0e7824 */ /* 0x000fc400078e0a02 */
[----:B------:R-:W3:Y:S01]  /*7210*/  I2F R13, R13 ;  /* 0x0000000d000d7306 */ /* 0x000ee20000201400 */
[----:B------:R-:W-:Y:S01]  /*7220*/  IABS R12, R12 ;  /* 0x0000000c000c7213 */ /* 0x000fe20000000000 */
[----:B--2---:R-:W-:Y:S01]  /*7230*/  FFMA.FTZ R144, R133, -UR19, R144 ;  /* 0x8000001385907c23 */ /* 0x004fe20008010090 */
[----:B------:R-:W-:Y:S01]  /*7240*/  IABS R14, R14 ;  /* 0x0000000e000e7213 */ /* 0x000fe20000000000 */
[----:B------:R-:W-:Y:S01]  /*7250*/  HMMA.16816.F32.BF16 R28, R160, R154, R28 ;  /* 0x0000009aa01c723c */ /* 0x000fe2000004181c */
[----:B------:R-:W-:Y:S02]  /*7260*/  FSEL R159, R15, -INF , !P1 ;  /* 0xff8000000f9f7808 */ /* 0x000fe40004800000 */
[C---:B------:R-:W-:Y:S01]  /*7270*/  ISETP.GE.AND P1, PT, R2.reuse, R204, PT ;  /* 0x000000cc0200720c */ /* 0x040fe20003f26270 */
[----:B------:R-:W2:Y:S01]  /*7280*/  I2F R12, R12 ;  /* 0x0000000c000c7306 */ /* 0x000ea20000201400 */
[C---:B------:R-:W-:Y:S02]  /*7290*/  ISETP.LT.OR P6, PT, R2.reuse, R208, P6 ;  /* 0x000000d00200720c */ /* 0x040fe400037c1670 */
[----:B------:R-:W-:Y:S01]  /*72a0*/  ISETP.LT.OR P1, PT, R2, R205, P1 ;  /* 0x000000cd0200720c */ /* 0x000fe20000f21670 */
[----:B-1----:R-:W-:Y:S01]  /*72b0*/  HMMA.16816.F32.BF16 R140, R8, R4, R140 ;  /* 0x00000004088c723c */ /* 0x002fe2000004188c */
[----:B------:R-:W-:-:S02]  /*72c0*/  IADD3 R2, R0, 0x10, RZ ;  /* 0x0000001000027810 */ /* 0x000fc40007ffe0ff */
[----:B------:R-:W-:Y:S01]  /*72d0*/  FSEL R144, R144, -INF , !P0 ;  /* 0xff80000090907808 */ /* 0x000fe20004000000 */
[----:B------:R-:W1:Y:S01]  /*72e0*/  I2F R14, R14 ;  /* 0x0000000e000e7306 */ /* 0x000e620000201400 */
[----:B---3--:R-:W-:Y:S01]  /*72f0*/  FFMA.FTZ R13, R13, -UR19, R146 ;  /* 0x800000130d0d7c23 */ /* 0x008fe20008010092 */
[----:B------:R-:W-:Y:S01]  /*7300*/  ISETP.GE.AND P0, PT, R2, R207, PT ;  /* 0x000000cf0200720c */ /* 0x000fe20003f06270 */
[--C-:B------:R-:W-:Y:S01]  /*7310*/  IMAD.IADD R5, R209, 0x1, -R2.reuse ;  /* 0x00000001d1057824 */ /* 0x100fe200078e0a02 */
[----:B------:R-:W-:Y:S01]  /*7320*/  IADD3 R4, R0, 0x11, RZ ;  /* 0x0000001100047810 */ /* 0x000fe20007ffe0ff */
[C---:B----4-:R-:W-:Y:S01]  /*7330*/  HMMA.16816.F32.BF16 R32, R24.reuse, R16, R32 ;  /* 0x000000101820723c */ /* 0x050fe20000041820 */
[----:B------:R-:W-:Y:S01]  /*7340*/  FSEL R161, R13, -INF , !P5 ;  /* 0xff8000000da17808 */ /* 0x000fe20006800000 */
[----:B------:R-:W-:Y:S01]  /*7350*/  IMAD.IADD R133, R206, 0x1, -R2 ;  /* 0x00000001ce857824 */ /* 0x000fe200078e0a02 */
[----:B------:R-:W-:Y:S01]  /*7360*/  ISETP.GE.AND P5, PT, R2, R204, PT ;  /* 0x000000cc0200720c */ /* 0x000fe20003fa6270 */
[----:B--2---:R-:W-:Y:S01]  /*7370*/  FFMA.FTZ R12, R12, -UR19, R145 ;  /* 0x800000130c0c7c23 */ /* 0x004fe20008010091 */
[----:B------:R-:W-:Y:S01]  /*7380*/  ISETP.LT.OR P0, PT, R2, R208, P0 ;  /* 0x000000d00200720c */ /* 0x000fe20000701670 */
[--C-:B------:R-:W-:Y:S01]  /*7390*/  IMAD.IADD R134, R206, 0x1, -R4.reuse ;  /* 0x00000001ce867824 */ /* 0x100fe200078e0a04 */
[----:B------:R-:W-:Y:S01]  /*73a0*/  ISETP.LT.OR P5, PT, R2, R205, P5 ;  /* 0x000000cd0200720c */ /* 0x000fe20002fa1670 */
[----:B------:R-:W-:Y:S01]  /*73b0*/  IMAD.IADD R2, R209, 0x1, -R4 ;  /* 0x00000001d1027824 */ /* 0x000fe200078e0a04 */
[----:B------:R-:W-:Y:S01]  /*73c0*/  FSEL R16, R12, -INF , !P6 ;  /* 0xff8000000c107808 */ /* 0x000fe20007000000 */
[----:B------:R-:W-:Y:S01]  /*73d0*/  HMMA.16816.F32.BF16 R28, R24, R18, R28 ;  /* 0x00000012181c723c */ /* 0x000fe2000004181c */
[----:B-1----:R-:W-:Y:S01]  /*73e0*/  FFMA.FTZ R14, R14, -UR19, R147 ;  /* 0x800000130e0e7c23 */ /* 0x002fe20008010093 */
[----:B------:R-:W-:-:S02]  /*73f0*/  IABS R5, R5 ;  /* 0x0000000500057213 */ /* 0x000fc40000000000 */
[----:B------:R-:W-:Y:S02]  /*7400*/  IABS R2, R2 ;  /* 0x0000000200027213 */ /* 0x000fe40000000000 */
[----:B------:R-:W-:Y:S02]  /*7410*/  FSEL R163, R14, -INF , !P1 ;  /* 0xff8000000ea37808 */ /* 0x000fe40004800000 */
[----:B------:R-:W1:Y:S01]  /*7420*/  LDSM.16.M88.4 R12, [R180+0x5000] ;  /* 0x00500000b40c783b */ /* 0x000e620000000200 */
[----:B------:R-:W-:Y:S01]  /*7430*/  IABS R133, R133 ;  /* 0x0000008500857213 */ /* 0x000fe20000000000 */
[----:B------:R-:W2:Y:S01]  /*7440*/  I2F R5, R5 ;  /* 0x0000000500057306 */ /* 0x000ea20000201400 */
[----:B------:R-:W-:Y:S01]  /*7450*/  IABS R134, R134 ;  /* 0x0000008600867213 */ /* 0x000fe20000000000 */
[----:B------:R-:W-:Y:S01]  /*7460*/  HMMA.16816.F32.BF16 R136, R8, R6, R136 ;  /* 0x000000060888723c */ /* 0x000fe20000041888 */
[C---:B------:R-:W-:Y:S02]  /*7470*/  ISETP.GE.AND P6, PT, R4.reuse, R207, PT ;  /* 0x000000cf0400720c */ /* 0x040fe40003fc6270 */
[----:B------:R-:W-:-:S02]  /*7480*/  ISETP.GE.AND P1, PT, R4, R204, PT ;  /* 0x000000cc0400720c */ /* 0x000fc40003f26270 */
[C---:B------:R-:W-:Y:S01]  /*7490*/  ISETP.LT.OR P6, PT, R4.reuse, R208, P6 ;  /* 0x000000d00400720c */ /* 0x040fe200037c1670 */
[----:B------:R-:W3:Y:S01]  /*74a0*/  I2F R17, R133 ;  /* 0x0000008500117306 */ /* 0x000ee20000201400 */
[----:B------:R-:W-:Y:S02]  /*74b0*/  ISETP.LT.OR P1, PT, R4, R205, P1 ;  /* 0x000000cd0400720c */ /* 0x000fe40000f21670 */
[C---:B------:R-:W-:Y:S02]  /*74c0*/  IADD3 R4, R0.reuse, 0x18, RZ ;  /* 0x0000001800047810 */ /* 0x040fe40007ffe0ff */
[----:B------:R-:W-:-:S03]  /*74d0*/  IADD3 R18, R0, 0x20, RZ ;  /* 0x0000002000127810 */ /* 0x000fc60007ffe0ff */
[----:B------:R-:W4:Y:S01]  /*74e0*/  I2F R2, R2 ;  /* 0x0000000200027306 */ /* 0x000f220000201400 */
[----:B--2---:R-:W-:-:S05]  /*74f0*/  FFMA.FTZ R5, R5, -UR19, R140 ;  /* 0x8000001305057c23 */ /* 0x004fca000801008c */
[----:B------:R-:W-:Y:S02]  /*7500*/  FSEL R162, R5, -INF , !P0 ;  /* 0xff80000005a27808 */ /* 0x000fe40004000000 */
[----:B------:R-:W2:Y:S01]  /*7510*/  I2F R134, R134 ;  /* 0x0000008600867306 */ /* 0x000ea20000201400 */
[----:B---3--:R-:W-:Y:S01]  /*7520*/  FFMA.FTZ R135, R17, -UR19, R142 ;  /* 0x8000001311877c23 */ /* 0x008fe2000801008e */
[----:B------:R-:W-:Y:S01]  /*7530*/  ISETP.GE.AND P0, PT, R4, R207, PT ;  /* 0x000000cf0400720c */ /* 0x000fe20003f06270 */
[--C-:B------:R-:W-:Y:S02]  /*7540*/  IMAD.IADD R17, R209, 0x1, -R4.reuse ;  /* 0x00000001d1117824 */ /* 0x100fe400078e0a04 */
[----:B------:R-:W-:Y:S01]  /*7550*/  IMAD.IADD R133, R206, 0x1, -R4 ;  /* 0x00000001ce857824 */ /* 0x000fe200078e0a04 */
[----:B------:R-:W-:Y:S01]  /*7560*/  FSEL R135, R135, -INF , !P5 ;  /* 0xff80000087877808 */ /* 0x000fe20006800000 */
[----:B----4-:R-:W-:Y:S01]  /*7570*/  FFMA.FTZ R141, R2, -UR19, R141 ;  /* 0x80000013028d7c23 */ /* 0x010fe2000801008d */
[----:B------:R-:W-:-:S02]  /*7580*/  IADD3 R2, R0, 0x19, RZ ;  /* 0x0000001900027810 */ /* 0x000fc40007ffe0ff */
[----:B------:R-:W-:Y:S02]  /*7590*/  ISETP.GE.AND P5, PT, R4, R204, PT ;  /* 0x000000cc0400720c */ /* 0x000fe40003fa6270 */
[----:B------:R-:W-:Y:S01]  /*75a0*/  IABS R17, R17 ;  /* 0x0000001100117213 */ /* 0x000fe20000000000 */
[--C-:B------:R-:W-:Y:S01]  /*75b0*/  IMAD.IADD R140, R209, 0x1, -R2.reuse ;  /* 0x00000001d18c7824 */ /* 0x100fe200078e0a02 */
[----:B------:R-:W-:Y:S01]  /*75c0*/  IABS R133, R133 ;  /* 0x0000008500857213 */ /* 0x000fe20000000000 */
[----:B--2---:R-:W-:Y:S01]  /*75d0*/  FFMA.FTZ R134, R134, -UR19, R143 ;  /* 0x8000001386867c23 */ /* 0x004fe2000801008f */
[----:B------:R-:W-:Y:S01]  /*75e0*/  ISETP.LT.OR P0, PT, R4, R208, P0 ;  /* 0x000000d00400720c */ /* 0x000fe20000701670 */
[----:B------:R-:W-:Y:S01]  /*75f0*/  IMAD.IADD R19, R206, 0x1, -R2 ;  /* 0x00000001ce137824 */ /* 0x000fe200078e0a02 */
[----:B------:R-:W-:Y:S01]  /*7600*/  ISETP.LT.OR P5, PT, R4, R205, P5 ;  /* 0x000000cd0400720c */ /* 0x000fe20002fa1670 */
[----:B-1----:R-:W-:Y:S01]  /*7610*/  HMMA.16816.F32.BF16 R32, R8, R12, R32 ;  /* 0x0000000c0820723c */ /* 0x002fe20000041820 */
[----:B------:R-:W-:Y:S01]  /*7620*/  FSEL R160, R141, -INF , !P6 ;  /* 0xff8000008da07808 */ /* 0x000fe20007000000 */
[----:B------:R-:W1:Y:S01]  /*7630*/  LDSM.16.M88.4 R4, [R187+0x11800] ;  /* 0x01180000bb04783b */ /* 0x000e620000000200 */
[----:B------:R-:W-:Y:S01]  /*7640*/  FSEL R227, R134, -INF , !P1 ;  /* 0xff80000086e37808 */ /* 0x000fe20004800000 */
[----:B------:R-:W2:Y:S01]  /*7650*/  I2F R17, R17 ;  /* 0x0000001100117306 */ /* 0x000ea20000201400 */
[----:B------:R-:W-:-:S02]  /*7660*/  ISETP.GE.AND P6, PT, R2, R207, PT ;  /* 0x000000cf0200720c */ /* 0x000fc40003fc6270 */
[C---:B------:R-:W-:Y:S01]  /*7670*/  ISETP.GE.AND P1, PT, R2.reuse, R204, PT ;  /* 0x000000cc0200720c */ /* 0x040fe20003f26270 */
[----:B------:R-:W-:Y:S01]  /*7680*/  IMAD.IADD R13, R209, 0x1, -R18 ;  /* 0x00000001d10d7824 */ /* 0x000fe200078e0a12 */
[----:B------:R-:W-:Y:S01]  /*7690*/  IABS R140, R140 ;  /* 0x0000008c008c7213 */ /* 0x000fe20000000000 */
[----:B------:R-:W-:Y:S01]  /*76a0*/  HMMA.16816.F32.BF16 R28, R8, R14, R28 ;  /* 0x0000000e081c723c */ /* 0x000fe2000004181c */
[----:B------:R-:W-:Y:S01]  /*76b0*/  IABS R19, R19 ;  /* 0x0000001300137213 */ /* 0x000fe20000000000 */
[----:B------:R-:W3:Y:S01]  /*76c0*/  I2F R133, R133 ;  /* 0x0000008500857306 */ /* 0x000ee20000201400 */
[C---:B------:R-:W-:Y:S02]  /*76d0*/  ISETP.LT.OR P6, PT, R2.reuse, R208, P6 ;  /* 0x000000d00200720c */ /* 0x040fe400037c1670 */
[----:B------:R-:W-:Y:S02]  /*76e0*/  ISETP.LT.OR P1, PT, R2, R205, P1 ;  /* 0x000000cd0200720c */ /* 0x000fe40000f21670 */
[----:B------:R-:W-:-:S02]  /*76f0*/  IABS R13, R13 ;  /* 0x0000000d000d7213 */ /* 0x000fc40000000000 */
[----:B------:R-:W-:Y:S01]  /*7700*/  IADD3 R12, R0, 0x21, RZ ;  /* 0x00000021000c7810 */ /* 0x000fe20007ffe0ff */
[----:B------:R-:W4:Y:S01]  /*7710*/  I2F R2, R140 ;  /* 0x0000008c00027306 */ /* 0x000f220000201400 */
[----:B--2---:R-:W-:Y:S02]  /*7720*/  FFMA.FTZ R136, R17, -UR19, R136 ;  /* 0x8000001311887c23 */ /* 0x004fe40008010088 */
[----:B------:R-:W-:-:S03]  /*7730*/  IMAD.IADD R17, R206, 0x1, -R18 ;  /* 0x00000001ce117824 */ /* 0x000fc600078e0a12 */
[----:B------:R-:W-:Y:S02]  /*7740*/  FSEL R136, R136, -INF , !P0 ;  /* 0xff80000088887808 */ /* 0x000fe40004000000 */
[----:B------:R-:W2:Y:S01]  /*7750*/  I2F R134, R19 ;  /* 0x0000001300867306 */ /* 0x000ea20000201400 */
[----:B---3--:R-:W-:Y:S01]  /*7760*/  FFMA.FTZ R133, R133, -UR19, R138 ;  /* 0x8000001385857c23 */ /* 0x008fe2000801008a */
[----:B------:R-:W-:Y:S02]  /*7770*/  ISETP.GE.AND P0, PT, R18, R207, PT ;  /* 0x000000cf1200720c */ /* 0x000fe40003f06270 */
[----:B------:R-:W-:Y:S02]  /*7780*/  IABS R17, R17 ;  /* 0x0000001100117213 */ /* 0x000fe40000000000 */
[----:B------:R-:W-:Y:S02]  /*7790*/  FSEL R133, R133, -INF , !P5 ;  /* 0xff80000085857808 */ /* 0x000fe40006800000 */
[----:B------:R-:W3:Y:S01]  /*77a0*/  I2F R13, R13 ;  /* 0x0000000d000d7306 */ /* 0x000ee20000201400 */
[----:B----4-:R-:W-:Y:S01]  /*77b0*/  FFMA.FTZ R137, R2, -UR19, R137 ;  /* 0x8000001302897c23 */ /* 0x010fe20008010089 */
[----:B------:R-:W-:-:S02]  /*77c0*/  ISETP.GE.AND P5, PT, R18, R204, PT ;  /* 0x000000cc1200720c */ /* 0x000fc40003fa6270 */
[C---:B------:R-:W-:Y:S02]  /*77d0*/  ISETP.LT.OR P0, PT, R18.reuse, R208, P0 ;  /* 0x000000d01200720c */ /* 0x040fe40000701670 */
[----:B------:R-:W-:Y:S01]  /*77e0*/  ISETP.LT.OR P5, PT, R18, R205, P5 ;  /* 0x000000cd1200720c */ /* 0x000fe20002fa1670 */
[--C-:B------:R-:W-:Y:S01]  /*77f0*/  IMAD.IADD R18, R209, 0x1, -R12.reuse ;  /* 0x00000001d1127824 */ /* 0x100fe200078e0a0c */
[----:B-1----:R-:W-:Y:S01]  /*7800*/  HMMA.16816.F32.BF16 R168, R24, R4, R168 ;  /* 0x0000000418a8723c */ /* 0x002fe200000418a8 */
[----:B--2---:R-:W-:Y:S01]  /*7810*/  FFMA.FTZ R139, R134, -UR19, R139 ;  /* 0x80000013868b7c23 */ /* 0x004fe2000801008b */
[----:B------:R-:W-:Y:S01]  /*7820*/  FSEL R134, R137, -INF , !P6 ;  /* 0xff80000089867808 */ /* 0x000fe20007000000 */
[----:B------:R-:W-:Y:S01]  /*7830*/  IMAD.IADD R19, R206, 0x1, -R12 ;  /* 0x00000001ce137824 */ /* 0x000fe200078e0a0c */
[----:B------:R-:W-:Y:S01]  /*7840*/  ISETP.GE.AND P6, PT, R12, R207, PT ;  /* 0x000000cf0c00720c */ /* 0x000fe20003fc6270 */
[----:B------:R-:W1:Y:S01]  /*7850*/  I2F R5, R17 ;  /* 0x0000001100057306 */ /* 0x000e620000201400 */
[----:B------:R-:W-:-:S02]  /*7860*/  FSEL R225, R139, -INF , !P1 ;  /* 0xff8000008be17808 */ /* 0x000fc40004800000 */
[C---:B------:R-:W-:Y:S01]  /*7870*/  ISETP.GE.AND P1, PT, R12.reuse, R204, PT ;  /* 0x000000cc0c00720c */ /* 0x040fe20003f26270 */
[----:B---3--:R-:W-:Y:S01]  /*7880*/  FFMA.FTZ R32, R13, -UR19, R32 ;  /* 0x800000130d207c23 */ /* 0x008fe20008010020 */
[C---:B------:R-:W-:Y:S01]  /*7890*/  ISETP.LT.OR P6, PT, R12.reuse, R208, P6 ;  /* 0x000000d00c00720c */ /* 0x040fe200037c1670 */
[----:B------:R-:W-:Y:S01]  /*78a0*/  HMMA.16816.F32.BF16 R164, R24, R6, R164 ;  /* 0x0000000618a4723c */ /* 0x000fe200000418a4 */
[----:B------:R-:W-:Y:S02]  /*78b0*/  ISETP.LT.OR P1, PT, R12, R205, P1 ;  /* 0x000000cd0c00720c */ /* 0x000fe40000f21670 */
[----:B------:R-:W2:Y:S01]  /*78c0*/  LDSM.16.M88.4 R12, [R180+0x5800] ;  /* 0x00580000b40c783b */ /* 0x000ea20000000200 */
[----:B------:R-:W-:Y:S01]  /*78d0*/  IABS R18, R18 ;  /* 0x0000001200127213 */ /* 0x000fe20000000000 */
[----:B------:R-:W-:-:S04]  /*78e0*/  DEPBAR.LE SB0, 0x0 ;  /* 0x000080000000791a */ /* 0x000fc80000000000 */
[----:B------:R-:W-:Y:S01]  /*78f0*/  IMAD.MOV.U32 R4, RZ, RZ, R18 ;  /* 0x000000ffff047224 */ /* 0x000fe200078e0012 */
[----:B------:R-:W-:Y:S01]  /*7900*/  IABS R18, R19 ;  /* 0x0000001300127213 */ /* 0x000fe20000000000 */
[----:B-1----:R-:W-:Y:S01]  /*7910*/  FFMA.FTZ R5, R5, -UR19, R34 ;  /* 0x8000001305057c23 */ /* 0x002fe20008010022 */
[C---:B------:R-:W-:Y:S02]  /*7920*/  IADD3 R2, R0.reuse, 0x28, RZ ;  /* 0x0000002800027810 */ /* 0x040fe40007ffe0ff */
[----:B------:R-:W-:Y:S01]  /*7930*/  IADD3 R19, R0, 0x29, RZ ;  /* 0x0000002900137810 */ /* 0x000fe20007ffe0ff */
[----:B------:R-:W1:Y:S01]  /*7940*/  I2F R4, R4 ;  /* 0x0000000400047306 */ /* 0x000e620000201400 */
[----:B------:R-:W-:Y:S01]  /*7950*/  FSEL R215, R5, -INF , !P5 ;  /* 0xff80000005d77808 */ /* 0x000fe20006800000 */
[C-C-:B------:R-:W-:Y:S01]  /*7960*/  IMAD.IADD R17, R209.reuse, 0x1, -R2.reuse ;  /* 0x00000001d1117824 */ /* 0x140fe200078e0a02 */
[----:B------:R-:W-:Y:S01]  /*7970*/  FSEL R212, R32, -INF , !P0 ;  /* 0xff80000020d47808 */ /* 0x000fe20004000000 */
[----:B------:R-:W-:Y:S01]  /*7980*/  IMAD.IADD R137, R206, 0x1, -R2 ;  /* 0x00000001ce897824 */ /* 0x000fe200078e0a02 */
[----:B------:R-:W-:Y:S01]  /*7990*/  ISETP.GE.AND P0, PT, R2, R207, PT ;  /* 0x000000cf0200720c */ /* 0x000fe20003f06270 */
[--C-:B------:R-:W-:Y:S01]  /*79a0*/  IMAD.IADD R34, R209, 0x1, -R19.reuse ;  /* 0x00000001d1227824 */ /* 0x100fe200078e0a13 */
[----:B------:R-:W-:Y:S01]  /*79b0*/  IABS R17, R17 ;  /* 0x0000001100117213 */ /* 0x000fe20000000000 */
[----:B------:R-:W3:Y:S01]  /*79c0*/  I2F R18, R18 ;  /* 0x0000001200127306 */ /* 0x000ee20000201400 */
[----:B------:R-:W-:Y:S01]  /*79d0*/  IABS R137, R137 ;  /* 0x0000008900897213 */ /* 0x000fe20000000000 */
[----:B------:R-:W-:Y:S01]  /*79e0*/  IMAD.IADD R32, R206, 0x1, -R19 ;  /* 0x00000001ce207824 */ /* 0x000fe200078e0a13 */
[----:B------:R-:W-:-:S02]  /*79f0*/  ISETP.GE.AND P5, PT, R2, R204, PT ;  /* 0x000000cc0200720c */ /* 0x000fc40003fa6270 */
[----:B------:R-:W-:Y:S02]  /*7a00*/  IABS R34, R34 ;  /* 0x0000002200227213 */ /* 0x000fe40000000000 */
[----:B------:R-:W-:Y:S01]  /*7a10*/  ISETP.LT.OR P0, PT, R2, R208, P0 ;  /* 0x000000d00200720c */ /* 0x000fe20000701670 */
[----:B-1----:R-:W-:Y:S01]  /*7a20*/  FFMA.FTZ R33, R4, -UR19, R33 ;  /* 0x8000001304217c23 */ /* 0x002fe20008010021 */
[----:B------:R-:W-:Y:S01]  /*7a30*/  IADD3 R4, R0, 0x30, RZ ;  /* 0x0000003000047810 */ /* 0x000fe20007ffe0ff */
[----:B------:R-:W1:Y:S01]  /*7a40*/  I2F R17, R17 ;  /* 0x0000001100117306 */ /* 0x000e620000201400 */
[----:B------:R-:W-:Y:S01]  /*7a50*/  ISETP.LT.OR P5, PT, R2, R205, P5 ;  /* 0x000000cd0200720c */ /* 0x000fe20002fa1670 */
[----:B------:R-:W-:Y:S01]  /*7a60*/  IMAD.MOV.U32 R2, RZ, RZ, R34 ;  /* 0x000000ffff027224 */ /* 0x000fe200078e0022 */
[----:B------:R-:W-:Y:S01]  /*7a70*/  FSEL R216, R33, -INF , !P6 ;  /* 0xff80000021d87808 */ /* 0x000fe20007000000 */
[--C-:B------:R-:W-:Y:S01]  /*7a80*/  IMAD.IADD R7, R209, 0x1, -R4.reuse ;  /* 0x00000001d1077824 */ /* 0x100fe200078e0a04 */
[----:B------:R-:W-:Y:S01]  /*7a90*/  ISETP.GE.AND P6, PT, R19, R207, PT ;  /* 0x000000cf1300720c */ /* 0x000fe20003fc6270 */
[----:B---3--:R-:W-:Y:S01]  /*7aa0*/  FFMA.FTZ R35, R18, -UR19, R35 ;  /* 0x8000001312237c23 */ /* 0x008fe20008010023 */
[----:B------:R-:W-:Y:S01]  /*7ab0*/  IADD3 R6, R0, 0x31, RZ ;  /* 0x0000003100067810 */ /* 0x000fe20007ffe0ff */
[----:B------:R-:W3:Y:S01]  /*7ac0*/  I2F R5, R137 ;  /* 0x0000008900057306 */ /* 0x000ee20000201400 */
[----:B------:R-:W-:Y:S01]  /*7ad0*/  IABS R7, R7 ;  /* 0x0000000700077213 */ /* 0x000fe20000000000 */
[----:B--2---:R-:W-:Y:S01]  /*7ae0*/  HMMA.16816.F32.BF16 R168, R8, R12, R168 ;  /* 0x0000000c08a8723c */ /* 0x004fe200000418a8 */
[----:B------:R-:W-:Y:S01]  /*7af0*/  FSEL R221, R35, -INF , !P1 ;  /* 0xff80000023dd7808 */ /* 0x000fe20004800000 */
[----:B------:R-:W-:Y:S01]  /*7b00*/  IMAD.IADD R24, R206, 0x1, -R4 ;  /* 0x00000001ce187824 */ /* 0x000fe200078e0a04 */
[----:B------:R-:W-:-:S02]  /*7b10*/  ISETP.GE.AND P1, PT, R19, R204, PT ;  /* 0x000000cc1300720c */ /* 0x000fc40003f26270 */
[C---:B------:R-:W-:Y:S01]  /*7b20*/  ISETP.LT.OR P6, PT, R19.reuse, R208, P6 ;  /* 0x000000d01300720c */ /* 0x040fe200037c1670 */
[----:B------:R-:W2:Y:S01]  /*7b30*/  I2F R7, R7 ;  /* 0x0000000700077306 */ /* 0x000ea20000201400 */
[----:B------:R-:W-:Y:S01]  /*7b40*/  ISETP.LT.OR P1, PT, R19, R205, P1 ;  /* 0x000000cd1300720c */ /* 0x000fe20000f21670 */
[----:B-1----:R-:W-:Y:S01]  /*7b50*/  FFMA.FTZ R17, R17, -UR19, R28 ;  /* 0x8000001311117c23 */ /* 0x002fe2000801001c */
[----:B------:R-:W-:Y:S01]  /*7b60*/  IABS R19, R24 ;  /* 0x0000001800137213 */ /* 0x000fe20000000000 */
[----:B------:R-:W-:Y:S01]  /*7b70*/  HMMA.16816.F32.BF16 R164, R8, R14, R164 ;  /* 0x0000000e08a4723c */ /* 0x000fe200000418a4 */
[----:B------:R-:W-:Y:S01]  /*7b80*/  IABS R32, R32 ;  /* 0x0000002000207213 */ /* 0x000fe20000000000 */
[----:B------:R-:W-:Y:S01]  /*7b90*/  IMAD.IADD R12, R209, 0x1, -R6 ;  /* 0x00000001d10c7824 */ /* 0x000fe200078e0a06 */
[----:B------:R-:W-:Y:S01]  /*7ba0*/  FSEL R214, R17, -INF , !P0 ;  /* 0xff80000011d67808 */ /* 0x000fe20004000000 */
[----:B------:R-:W1:Y:S01]  /*7bb0*/  I2F R2, R2 ;  /* 0x0000000200027306 */ /* 0x000e620000201400 */
[----:B---3--:R-:W-:Y:S01]  /*7bc0*/  FFMA.FTZ R30, R5, -UR19, R30 ;  /* 0x80000013051e7c23 */ /* 0x008fe2000801001e */
[----:B------:R-:W-:Y:S01]  /*7bd0*/  IADD3 R5, R0, 0x38, RZ ;  /* 0x0000003800057810 */ /* 0x000fe20007ffe0ff */
[----:B------:R-:W-:Y:S01]  /*7be0*/  IMAD.MOV.U32 R13, RZ, RZ, R19 ;  /* 0x000000ffff0d7224 */ /* 0x000fe200078e0013 */
[----:B------:R-:W-:Y:S01]  /*7bf0*/  ISETP.GE.AND P0, PT, R4, R207, PT ;  /* 0x000000cf0400720c */ /* 0x000fe20003f06270 */
[----:B------:R-:W-:Y:S01]  /*7c00*/  IMAD.IADD R19, R206, 0x1, -R6 ;  /* 0x00000001ce137824 */ /* 0x000fe200078e0a06 */
[----:B------:R-:W-:Y:S01]  /*7c10*/  FSEL R219, R30, -INF , !P5 ;  /* 0xff8000001edb7808 */ /* 0x000fe20006800000 */
[--C-:B------:R-:W-:Y:S01]  /*7c20*/  IMAD.IADD R17, R209, 0x1, -R5.reuse ;  /* 0x00000001d1117824 */ /* 0x100fe200078e0a05 */
[----:B------:R-:W-:Y:S01]  /*7c30*/  ISETP.GE.AND P5, PT, R4, R204, PT ;  /* 0x000000cc0400720c */ /* 0x000fe20003fa6270 */
[----:B------:R-:W3:Y:S01]  /*7c40*/  I2F R18, R32 ;  /* 0x0000002000127306 */ /* 0x000ee20000201400 */
[----:B--2---:R-:W-:Y:S01]  /*7c50*/  FFMA.FTZ R158, R7, -UR19, R168 ;  /* 0x80000013079e7c23 */ /* 0x004fe200080100a8 */
[----:B------:R-:W-:Y:S01]  /*7c60*/  IABS R19, R19 ;  /* 0x0000001300137213 */ /* 0x000fe20000000000 */
[----:B------:R-:W-:Y:S01]  /*7c70*/  IMAD.IADD R7, R206, 0x1, -R5 ;  /* 0x00000001ce077824 */ /* 0x000fe200078e0a05 */
[----:B------:R-:W-:-:S02]  /*7c80*/  IABS R17, R17 ;  /* 0x0000001100117213 */ /* 0x000fc40000000000 */
[----:B------:R-:W-:Y:S01]  /*7c90*/  ISETP.LT.OR P0, PT, R4, R208, P0 ;  /* 0x000000d00400720c */ /* 0x000fe20000701670 */
[----:B-1----:R-:W-:Y:S01]  /*7ca0*/  FFMA.FTZ R2, R2, -UR19, R29 ;  /* 0x8000001302027c23 */ /* 0x002fe2000801001d */
[----:B------:R-:W-:Y:S01]  /*7cb0*/  IABS R8, R7 ;  /* 0x0000000700087213 */ /* 0x000fe20000000000 */
[----:B------:R-:W1:Y:S01]  /*7cc0*/  I2F R13, R13 ;  /* 0x0000000d000d7306 */ /* 0x000e620000201400 */
[----:B------:R-:W-:Y:S01]  /*7cd0*/  ISETP.LT.OR P5, PT, R4, R205, P5 ;  /* 0x000000cd0400720c */ /* 0x000fe20002fa1670 */
[----:B------:R-:W-:Y:S01]  /*7ce0*/  IMAD.MOV.U32 R4, RZ, RZ, R19 ;  /* 0x000000ffff047224 */ /* 0x000fe200078e0013 */
[----:B------:R-:W-:Y:S01]  /*7cf0*/  IADD3 R0, R0, 0x39, RZ ;  /* 0x0000003900007810 */ /* 0x000fe20007ffe0ff */
[----:B------:R-:W-:Y:S01]  /*7d00*/  IMAD.MOV.U32 R9, RZ, RZ, R8 ;  /* 0x000000ffff097224 */ /* 0x000fe200078e0008 */
[----:B------:R-:W-:Y:S02]  /*7d10*/  IABS R12, R12 ;  /* 0x0000000c000c7213 */ /* 0x000fe40000000000 */
[----:B------:R-:W-:Y:S01]  /*7d20*/  FSEL R168, R2, -INF , !P6 ;  /* 0xff80000002a87808 */ /* 0x000fe20007000000 */
[----:B------:R-:W2:Y:S01]  /*7d30*/  I2F R7, R17 ;  /* 0x0000001100077306 */ /* 0x000ea20000201400 */
[--C-:B------:R-:W-:Y:S01]  /*7d40*/  IMAD.IADD R2, R209, 0x1, -R0.reuse ;  /* 0x00000001d1027824 */ /* 0x100fe200078e0a00 */
[----:B------:R-:W-:Y:S01]  /*7d50*/  FSEL R158, R158, -INF , !P0 ;  /* 0xff8000009e9e7808 */ /* 0x000fe20004000000 */
[----:B------:R-:W-:Y:S01]  /*7d60*/  IMAD.IADD R8, R206, 0x1, -R0 ;  /* 0x00000001ce087824 */ /* 0x000fe200078e0a00 */
[----:B------:R-:W-:Y:S01]  /*7d70*/  ISETP.GE.AND P0, PT, R5, R207, PT ;  /* 0x000000cf0500720c */ /* 0x000fe20003f06270 */
[----:B---3--:R-:W-:Y:S01]  /*7d80*/  FFMA.FTZ R18, R18, -UR19, R31 ;  /* 0x8000001312127c23 */ /* 0x008fe2000801001f */
[----:B------:R-:W-:-:S02]  /*7d90*/  IABS R2, R2 ;  /* 0x0000000200027213 */ /* 0x000fc40000000000 */
[----:B------:R-:W3:Y:S01]  /*7da0*/  I2F R12, R12 ;  /* 0x0000000c000c7306 */ /* 0x000ee20000201400 */
[----:B------:R-:W-:Y:S01]  /*7db0*/  IABS R8, R8 ;  /* 0x0000000800087213 */ /* 0x000fe20000000000 */
[----:B-1----:R-:W-:Y:S01]  /*7dc0*/  FFMA.FTZ R13, R13, -UR19, R170 ;  /* 0x800000130d0d7c23 */ /* 0x002fe200080100aa */
[----:B------:R-:W-:Y:S02]  /*7dd0*/  ISETP.LT.OR P0, PT, R5, R208, P0 ;  /* 0x000000d00500720c */ /* 0x000fe40000701670 */
[----:B------:R-:W-:Y:S02]  /*7de0*/  FSEL R223, R18, -INF , !P1 ;  /* 0xff80000012df7808 */ /* 0x000fe40004800000 */
[C---:B------:R-:W-:Y:S01]  /*7df0*/  ISETP.GE.AND P6, PT, R6.reuse, R207, PT ;  /* 0x000000cf0600720c */ /* 0x040fe20003fc6270 */
[----:B------:R-:W1:Y:S01]  /*7e00*/  I2F R4, R4 ;  /* 0x0000000400047306 */ /* 0x000e620000201400 */
[----:B--2---:R-:W-:Y:S01]  /*7e10*/  FFMA.FTZ R7, R7, -UR19, R164 ;  /* 0x8000001307077c23 */ /* 0x004fe200080100a4 */
[----:B------:R-:W-:-:S02]  /*7e20*/  ISETP.GE.AND P1, PT, R6, R204, PT ;  /* 0x000000cc0600720c */ /* 0x000fc40003f26270 */
[----:B------:R-:W-:Y:S02]  /*7e30*/  ISETP.LT.OR P6, PT, R6, R208, P6 ;  /* 0x000000d00600720c */ /* 0x000fe400037c1670 */
[----:B------:R-:W-:Y:S02]  /*7e40*/  FSEL R142, R7, -INF , !P0 ;  /* 0xff800000078e7808 */ /* 0x000fe40004000000 */
[----:B------:R-:W2:Y:S01]  /*7e50*/  I2F R9, R9 ;  /* 0x0000000900097306 */ /* 0x000ea20000201400 */
[----:B------:R-:W-:Y:S01]  /*7e60*/  PLOP3.LUT P0, PT, PT, PT, UP0, 0x80, 0x0 ;  /* 0x000000000000781c */ /* 0x000fe20003f0f008 */
[----:B---3--:R-:W-:Y:S01]  /*7e70*/  FFMA.FTZ R12, R12, -UR19, R169 ;  /* 0x800000130c0c7c23 */ /* 0x008fe200080100a9 */
[----:B------:R-:W-:Y:S01]  /*7e80*/  BAR.SYNC.DEFER_BLOCKING 0x0 ;  /* 0x0000000000007b1d */ /* 0x000fe20000010000 */
[----:B------:R-:W-:Y:S02]  /*7e90*/  ISETP.LT.OR P1, PT, R6, R205, P1 ;  /* 0x000000cd0600720c */ /* 0x000fe40000f21670 */
[----:B------:R-:W-:Y:S01]  /*7ea0*/  FSEL R155, R13, -INF , !P5 ;  /* 0xff8000000d9b7808 */ /* 0x000fe20006800000 */
[----:B-1----:R-:W-:-:S02]  /*7eb0*/  FFMA.FTZ R4, R4, -UR19, R171 ;  /* 0x8000001304047c23 */ /* 0x002fc400080100ab */
[----:B------:R-:W1:Y:S01]  /*7ec0*/  I2F R2, R2 ;  /* 0x0000000200027306 */ /* 0x000e620000201400 */
[----:B------:R-:W-:Y:S02]  /*7ed0*/  FSEL R156, R12, -INF , !P6 ;  /* 0xff8000000c9c7808 */ /* 0x000fe40007000000 */
[-C--:B------:R-:W-:Y:S02]  /*7ee0*/  ISETP.GE.AND P5, PT, R5, R204.reuse, PT ;  /* 0x000000cc0500720c */ /* 0x080fe40003fa6270 */
[----:B------:R-:W-:Y:S02]  /*7ef0*/  FSEL R143, R4, -INF , !P1 ;  /* 0xff800000048f7808 */ /* 0x000fe40004800000 */
[C---:B------:R-:W-:Y:S01]  /*7f00*/  ISETP.GE.AND P6, PT, R0.reuse, R207, PT ;  /* 0x000000cf0000720c */ /* 0x040fe20003fc6270 */
[----:B------:R-:W3:Y:S01]  /*7f10*/  I2F R8, R8 ;  /* 0x0000000800087306 */ /* 0x000ee20000201400 */
[----:B------:R-:W-:Y:S01]  /*7f20*/  ISETP.GE.AND P1, PT, R0, R204, PT ;  /* 0x000000cc0000720c */ /* 0x000fe20003f26270 */
[----:B--2---:R-:W-:Y:S01]  /*7f30*/  FFMA.FTZ R9, R9, -UR19, R166 ;  /* 0x8000001309097c23 */ /* 0x004fe200080100a6 */
[----:B------:R-:W-:-:S02]  /*7f40*/  ISETP.LT.OR P5, PT, R5, R205, P5 ;  /* 0x000000cd0500720c */ /* 0x000fc40002fa1670 */
[C---:B------:R-:W-:Y:S02]  /*7f50*/  ISETP.LT.OR P6, PT, R0.reuse, R208, P6 ;  /* 0x000000d00000720c */ /* 0x040fe400037c1670 */
[----:B------:R-:W-:Y:S01]  /*7f60*/  ISETP.LT.OR P1, PT, R0, R205, P1 ;  /* 0x000000cd0000720c */ /* 0x000fe20000f21670 */
[----:B-1----:R-:W-:Y:S01]  /*7f70*/  FFMA.FTZ R2, R2, -UR19, R165 ;  /* 0x8000001302027c23 */ /* 0x002fe200080100a5 */
[----:B------:R-:W-:-:S04]  /*7f80*/  FSEL R141, R9, -INF , !P5 ;  /* 0xff800000098d7808 */ /* 0x000fc80006800000 */
[----:B------:R-:W-:Y:S01]  /*7f90*/  FSEL R140, R2, -INF , !P6 ;  /* 0xff800000028c7808 */ /* 0x000fe20007000000 */
[----:B---3--:R-:W-:-:S05]  /*7fa0*/  FFMA.FTZ R8, R8, -UR19, R167 ;  /* 0x8000001308087c23 */ /* 0x008fca00080100a7 */
[----:B------:R-:W-:Y:S01]  /*7fb0*/  FSEL R153, R8, -INF , !P1 ;  /* 0xff80000008997808 */ /* 0x000fe20004800000 */
[----:B------:R-:W-:Y:S05]  /*7fc0*/  @!P0 BRA `(.L_x_431) ;  /* 0x000003c000008947 */ /* 0x000fea0003800000 */
[----:B------:R-:W-:Y:S01]  /*7fd0*/  UIADD3 UR21, UR13, -0x3, URZ ;  /* 0xfffffffd0d157890 */ /* 0x000fe2000fffe03f */
[----:B------:R1:W-:Y:S01]  /*7fe0*/  @P4 STS.128 [R199+0xc000], RZ ;  /* 0x00c000ffc7004388 */ /* 0x0003e20000000c00 */
[----:B------:R-:W-:Y:S01]  /*7ff0*/  ULDC.64 UR4, c[0x0][0x198] ;  /* 0x0000660000047ab9 */ /* 0x000fe20000000a00 */
[----:B------:R-:W-:Y:S01]  /*8000*/  BSSY B0, `(.L_x_432) ;  /* 0x0000037000007945 */ /* 0x000fe20003800000 */
        /* <DEDUP_REMOVED lines=9> */
[----:B------:R-:W-:-:S04]  /*80a0*/  @!P4 LEA R6, P1, R2, c[0x0][0x168], 0x1 ;  /* 0x00005a000206ca11 */ /* 0x000fc800078208ff */
[----:B------:R-:W-:Y:S02]  /*80b0*/  LEA.HI.X R5, R0, R203, R5, 0x6, P5 ;  /* 0x000000cb00057211 */ /* 0x000fe400028f3405 */
[C---:B------:R-:W-:Y:S02]  /*80c0*/  @!P3 LEA R10, P5, R2.reuse, c[0x0][0x168], 0x1 ;  /* 0x00005a00020aba11 */ /* 0x040fe400078a08ff */
[C-C-:B------:R-:W-:Y:S02]  /*80d0*/  @!P4 LEA.HI.X R7, R2.reuse, c[0x0][0x16c], R5.reuse, 0x1, P1 ;  /* 0x00005b000207ca11 */ /* 0x140fe400008f0c05 */
[C---:B------:R-:W-:Y:S02]  /*80e0*/  @!P2 LEA R8, P1, R2.reuse, c[0x0][0x168], 0x1 ;  /* 0x00005a000208aa11 */ /* 0x040fe400078208ff */
[C---:B------:R-:W-:Y:S01]  /*80f0*/  IADD3 R0, P6, R2.reuse, UR9, RZ ;  /* 0x0000000902007c10 */ /* 0x040fe2000ffde0ff */
[----:B------:R-:W-:Y:S01]  /*8100*/  @!PT LDS RZ, [RZ] ;  /* 0x00000000fffff984 */ /* 0x000fe20000000800 */
[----:B------:R-:W-:Y:S01]  /*8110*/  @!PT LDS RZ, [RZ] ;  /* 0x00000000fffff984 */ /* 0x000fe20000000800 */
[----:B------:R-:W-:Y:S01]  /*8120*/  @!PT LDS RZ, [RZ] ;  /* 0x00000000fffff984 */ /* 0x000fe20000000800 */
[----:B------:R1:W-:Y:S01]  /*8130*/  @!P4 LDGSTS.E.BYPASS.LTC128B.128 [R199+0xc000], [R6.64] ;  /* 0x0c00000006c7cfae */ /* 0x0003e2000b901d4e */
[----:B------:R-:W-:-:S02]  /*8140*/  @!P3 LEA.HI.X R11, R2, c[0x0][0x16c], R5, 0x1, P5 ;  /* 0x00005b00020bba11 */ /* 0x000fc400028f0c05 */
        /* <DEDUP_REMOVED lines=11> */
[----:B------:R-:W-:-:S03]  /*8200*/  @!P3 LEA.HI.X R15, R0, c[0x0][0x16c], R5, 0x1, P1 ;  /* 0x00005b00000fba11 */ /* 0x000fc600008f0c05 */
        /* <DEDUP_REMOVED lines=22> */
.L_x_433:
[----:B------:R-:W-:Y:S05]  /*8370*/  BSYNC B0 ;  /* 0x0000000000007941 */ /* 0x000fea0003800000 */
.L_x_432:
[----:B------:R-:W0:Y:S02]  /*8380*/  LDGDEPBAR ;  /* 0x00000000000079af */ /* 0x000e240000000000 */
.L_x_431:
[----:B--2---:R-:W-:Y:S01]  /*8390*/  FMNMX.FTZ R5, R132, R148, !PT ;  /* 0x0000009484057209 */ /* 0x004fe20007810000 */
[----:B-1----:R-:W-:Y:S01]  /*83a0*/  LDSM.16.MT88.4 R12, [R186+0x12000] ;  /* 0x01200000ba0c783b */ /* 0x002fe20000004200 */
[----:B------:R-:W-:Y:S02]  /*83b0*/  FMNMX.FTZ R4, R3, R151, !PT ;  /* 0x0000009703047209 */ /* 0x000fe40007810000 */
        /* <DEDUP_REMOVED lines=58> */
[--C-:B------:R-:W-:Y:S01]  /*8760*/  FFMA.FTZ R145, R159, c[0x0][0x23c], -R154.reuse ;  /* 0x00008f009f917a23 */ /* 0x100fe2000001089a */
[----:B------:R-:W1:Y:S01]  /*8770*/  LDSM.16.MT88.4 R16, [R188+0x12000] ;  /* 0x01200000bc10783b */ /* 0x000e620000004200 */
[----:B------:R-:W-:-:S02]  /*8780*/  FFMA.FTZ R144, R161, c[0x0][0x23c], -R154 ;  /* 0x00008f00a1907a23 */ /* 0x000fc4000001089a */
[----:B------:R-:W-:Y:S01]  /*8790*/  FFMA.FTZ R151, R163, c[0x0][0x23c], -R154 ;  /* 0x00008f00a3977a23 */ /* 0x000fe2000001089a */
[----:B------:R-:W2:Y:S01]  /*87a0*/  MUFU.EX2 R149, R149 ;  /* 0x0000009500957308 */ /* 0x000ea20000000800 */
[----:B------:R-:W-:Y:S02]  /*87b0*/  FMUL.FTZ R152, R4, c[0x0][0x23c] ;  /* 0x00008f0004987a20 */ /* 0x000fe40000410000 */
[----:B------:R-:W-:Y:S02]  /*87c0*/  FMUL.FTZ R3, R6, c[0x0][0x23c] ;  /* 0x00008f0006037a20 */ /* 0x000fe40000410000 */
[--C-:B------:R-:W-:Y:S02]  /*87d0*/  FFMA.FTZ R159, R162, c[0x0][0x23c], -R157.reuse ;  /* 0x00008f00a29f7a23 */ /* 0x100fe4000001089d */
[--C-:B------:R-:W-:Y:S01]  /*87e0*/  FFMA.FTZ R160, R160, c[0x0][0x23c], -R157.reuse ;  /* 0x00008f00a0a07a23 */ /* 0x100fe2000001089d */
[----:B------:R-:W-:Y:S01]  /*87f0*/  MUFU.EX2 R148, R148 ;  /* 0x0000009400947308 */ /* 0x000fe20000000800 */
[----:B------:R-:W-:-:S02]  /*8800*/  FFMA.FTZ R161, R136, c[0x0][0x23c], -R157 ;  /* 0x00008f0088a17a23 */ /* 0x000fc4000001089d */
[--C-:B------:R-:W-:Y:S01]  /*8810*/  FFMA.FTZ R162, R134, c[0x0][0x23c], -R157.reuse ;  /* 0x00008f0086a27a23 */ /* 0x100fe2000001089d */
[----:B------:R-:W-:Y:S01]  /*8820*/  LDSM.16.MT88.4 R136, [R186+0x12800] ;  /* 0x01280000ba88783b */ /* 0x000fe20000004200 */
[--C-:B------:R-:W-:Y:S02]  /*8830*/  FFMA.FTZ R163, R135, c[0x0][0x23c], -R154.reuse ;  /* 0x00008f0087a37a23 */ /* 0x100fe4000001089a */
[--C-:B------:R-:W-:Y:S01]  /*8840*/  FFMA.FTZ R166, R227, c[0x0][0x23c], -R154.reuse ;  /* 0x00008f00e3a67a23 */ /* 0x100fe2000001089a */
[----:B------:R-:W3:Y:S01]  /*8850*/  MUFU.EX2 R147, R147 ;  /* 0x0000009300937308 */ /* 0x000ee20000000800 */
[----:B--2---:R-:W-:Y:S01]  /*8860*/  F2FP.BF16.PACK_AB R4, R149, R150 ;  /* 0x000000969504723e */ /* 0x004fe200000010ff */
[--C-:B------:R-:W-:Y:S02]  /*8870*/  FFMA.FTZ R164, R133, c[0x0][0x23c], -R154.reuse ;  /* 0x00008f0085a47a23 */ /* 0x100fe4000001089a */
[----:B------:R-:W-:Y:S01]  /*8880*/  FFMA.FTZ R165, R225, c[0x0][0x23c], -R154 ;  /* 0x00008f00e1a57a23 */ /* 0x000fe2000001089a */
[----:B------:R-:W-:Y:S01]  /*8890*/  LDSM.16.MT88.4 R132, [R185+0x12800] ;  /* 0x01280000b984783b */ /* 0x000fe20000004200 */
[----:B------:R-:W-:-:S02]  /*88a0*/  FFMA.FTZ R167, R212, c[0x0][0x23c], -R157 ;  /* 0x00008f00d4a77a23 */ /* 0x000fc4000001089d */
[----:B------:R-:W-:Y:S01]  /*88b0*/  MUFU.EX2 R146, R146 ;  /* 0x0000009200927308 */ /* 0x000fe20000000800 */
[--C-:B------:R-:W-:Y:S02]  /*88c0*/  FFMA.FTZ R169, R214, c[0x0][0x23c], -R157.reuse ;  /* 0x00008f00d6a97a23 */ /* 0x100fe4000001089d */
[--C-:B------:R-:W-:Y:S02]  /*88d0*/  FFMA.FTZ R171, R215, c[0x0][0x23c], -R154.reuse ;  /* 0x00008f00d7ab7a23 */ /* 0x100fe4000001089a */
[--C-:B------:R-:W-:Y:S02]  /*88e0*/  FFMA.FTZ R170, R216, c[0x0][0x23c], -R157.reuse ;  /* 0x00008f00d8aa7a23 */ /* 0x100fe4000001089d */
[----:B------:R-:W-:Y:S01]  /*88f0*/  FFMA.FTZ R168, R168, c[0x0][0x23c], -R157 ;  /* 0x00008f00a8a87a23 */ /* 0x000fe2000001089d */
        /* <DEDUP_REMOVED lines=15> */
[----:B------:R-:W2:Y:S01]  /*89f0*/  MUFU.EX2 R152, R152 ;  /* 0x0000009800987308 */ /* 0x000ea20000000800 */
[----:B------:R-:W-:Y:S01]  /*8a00*/  FFMA.FTZ R153, R153, c[0x0][0x23c], -R154 ;  /* 0x00008f0099997a23 */ /* 0x000fe2000001089a */
[----:B------:R-:W-:Y:S06]  /*8a10*/  LDSM.16.MT88.4 R140, [R186+0x13800] ;  /* 0x01380000ba8c783b */ /* 0x000fec0000004200 */
[----:B------:R-:W4:Y:S01]  /*8a20*/  MUFU.EX2 R3, R3 ;  /* 0x0000000300037308 */ /* 0x000f220000000800 */
[----:B---3--:R-:W-:Y:S01]  /*8a30*/  F2FP.BF16.PACK_AB R7, R151, R144 ;  /* 0x000000909707723e */ /* 0x008fe200000010ff */
[----:B--2---:R-:W-:-:S06]  /*8a40*/  FMUL.FTZ R120, R120, R152 ;  /* 0x0000009878787220 */ /* 0x004fcc0000410000 */
[----:B------:R-:W-:Y:S01]  /*8a50*/  MUFU.EX2 R159, R159 ;  /* 0x0000009f009f7308 */ /* 0x000fe20000000800 */
[-C--:B------:R-:W-:Y:S02]  /*8a60*/  FMUL.FTZ R121, R121, R152.reuse ;  /* 0x0000009879797220 */ /* 0x080fe40000410000 */
[-C--:B------:R-:W-:Y:S02]  /*8a70*/  FMUL.FTZ R116, R116, R152.reuse ;  /* 0x0000009874747220 */ /* 0x080fe40000410000 */
[----:B------:R-:W-:Y:S02]  /*8a80*/  FMUL.FTZ R117, R117, R152 ;  /* 0x0000009875757220 */ /* 0x000fe40000410000 */
[-C--:B----4-:R-:W-:Y:S01]  /*8a90*/  FMUL.FTZ R122, R122, R3.reuse ;  /* 0x000000037a7a7220 */ /* 0x090fe20000410000 */
[----:B------:R-:W2:Y:S01]  /*8aa0*/  MUFU.EX2 R160, R160 ;  /* 0x000000a000a07308 */ /* 0x000ea20000000800 */
        /* <DEDUP_REMOVED lines=11> */
[----:B------:R-:W3:Y:S01]  /*8b60*/  LDSM.16.MT88.4 R12, [R188+0x14000] ;  /* 0x01400000bc0c783b */ /* 0x000ee20000004200 */
[----:B------:R-:W-:Y:S01]  /*8b70*/  FMUL.FTZ R125, R125, R152 ;  /* 0x000000987d7d7220 */ /* 0x000fe20000410000 */
[----:B------:R-:W-:Y:S01]  /*8b80*/  MUFU.EX2 R162, R162 ;  /* 0x000000a200a27308 */ /* 0x000fe20000000800 */
        /* <DEDUP_REMOVED lines=10> */
[----:B------:R-:W-:Y:S01]  /*8c30*/  FMUL.FTZ R109, R109, R152 ;  /* 0x000000986d6d7220 */ /* 0x000fe20000410000 */
[----:B------:R-:W1:Y:S01]  /*8c40*/  LDSM.16.MT88.4 R16, [R184+0x12000] ;  /* 0x01200000b810783b */ /* 0x000e620000004200 */
        /* <DEDUP_REMOVED lines=16> */
[C---:B---3--:R-:W-:Y:S01]  /*8d50*/  HMMA.16816.F32.BF16 R36, R4.reuse, R12, R36 ;  /* 0x0000000c0424723c */ /* 0x048fe20000041824 */
[-C--:B------:R-:W-:Y:S02]  /*8d60*/  FMUL.FTZ R104, R104, R152.reuse ;  /* 0x0000009868687220 */ /* 0x080fe40000410000 */
[-C--:B------:R-:W-:Y:S02]  /*8d70*/  FMUL.FTZ R105, R105, R152.reuse ;  /* 0x0000009869697220 */ /* 0x080fe40000410000 */
[-C--:B------:R-:W-:Y:S01]  /*8d80*/  FMUL.FTZ R106, R106, R3.reuse ;  /* 0x000000036a6a7220 */ /* 0x080fe20000410000 */
[----:B------:R-:W-:Y:S01]  /*8d90*/  MUFU.EX2 R167, R167 ;  /* 0x000000a700a77308 */ /* 0x000fe20000000800 */
[----:B------:R-:W-:Y:S01]  /*8da0*/  FMUL.FTZ R107, R107, R3 ;  /* 0x000000036b6b7220 */ /* 0x000fe20000410000 */
[----:B------:R-:W-:Y:S01]  /*8db0*/  HMMA.16816.F32.BF16 R40, R4, R14, R40 ;  /* 0x0000000e0428723c */ /* 0x000fe20000041828 */
[----:B------:R-:W3:Y:S01]  /*8dc0*/  LDSM.16.MT88.4 R12, [R184+0x14000] ;  /* 0x01400000b80c783b */ /* 0x000ee20000004200 */
[----:B------:R-:W-:-:S02]  /*8dd0*/  FMUL.FTZ R100, R100, R152 ;  /* 0x0000009864647220 */ /* 0x000fc40000410000 */
[-C--:B------:R-:W-:Y:S02]  /*8de0*/  FMUL.FTZ R101, R101, R152.reuse ;  /* 0x0000009865657220 */ /* 0x080fe40000410000 */
[-C--:B------:R-:W-:Y:S01]  /*8df0*/  FMUL.FTZ R102, R102, R3.reuse ;  /* 0x0000000366667220 */ /* 0x080fe20000410000 */
[----:B------:R-:W2:Y:S01]  /*8e00*/  MUFU.EX2 R170, R170 ;  /* 0x000000aa00aa7308 */ /* 0x000ea20000000800 */
[-C--:B------:R-:W-:Y:S02]  /*8e10*/  FMUL.FTZ R103, R103, R3.reuse ;  /* 0x0000000367677220 */ /* 0x080fe40000410000 */
[-C--:B------:R-:W-:Y:S01]  /*8e20*/  FMUL.FTZ R44, R44, R152.reuse ;  /* 0x000000982c2c7220 */ /* 0x080fe20000410000 */
[----:B-1----:R-:W-:Y:S01]  /*8e30*/  HMMA.16816.F32.BF16 R104, R4, R16, R104 ;  /* 0x000000100468723c */ /* 0x002fe20000041868 */
[----:B------:R-:W-:Y:S02]  /*8e40*/  FMUL.FTZ R45, R45, R152 ;  /* 0x000000982d2d7220 */ /* 0x000fe40000410000 */
[-C--:B------:R-:W-:Y:S01]  /*8e50*/  FMUL.FTZ R46, R46, R3.reuse ;  /* 0x000000032e2e7220 */ /* 0x080fe20000410000 */
[----:B------:R-:W-:Y:S01]  /*8e60*/  MUFU.EX2 R169, R169 ;  /* 0x000000a900a97308 */ /* 0x000fe20000000800 */
[----:B------:R-:W-:-:S02]  /*8e70*/  FMUL.FTZ R47, R47, R3 ;  /* 0x000000032f2f7220 */ /* 0x000fc40000410000 */
[-C--:B------:R-:W-:Y:S01]  /*8e80*/  FMUL.FTZ R48, R48, R152.reuse ;  /* 0x0000009830307220 */ /* 0x080fe20000410000 */
[C---:B------:R-:W-:Y:S01]  /*8e90*/  HMMA.16816.F32.BF16 R100, R4.reuse, R18, R100 ;  /* 0x000000120464723c */ /* 0x040fe20000041864 */
[-C--:B------:R-:W-:Y:S01]  /*8ea0*/  FMUL.FTZ R49, R49, R152.reuse ;  /* 0x0000009831317220 */ /* 0x080fe20000410000 */
[----:B------:R-:W1:Y:S01]  /*8eb0*/  LDSM.16.MT88.4 R16, [R185+0x14000] ;  /* 0x01400000b910783b */ /* 0x000e620000004200 */
        /* <DEDUP_REMOVED lines=88> */
[----:B--2---:R-:W-:Y:S02]  /*9440*/  F2FP.BF16.PACK_AB R4, R160, R159 ;  /* 0x0000009fa004723e */ /* 0x004fe400000010ff */
[----:B----4-:R-:W-:Y:S02]  /*9450*/  F2FP.BF16.PACK_AB R5, R166, R163 ;  /* 0x000000a3a605723e */ /* 0x010fe400000010ff */
[----:B------:R-:W-:-:S02]  /*9460*/  F2FP.BF16.PACK_AB R6, R162, R161 ;  /* 0x000000a1a206723e */ /* 0x000fc400000010ff */
[----:B------:R-:W-:-:S07]  /*9470*/  F2FP.BF16.PACK_AB R7, R165, R164 ;  /* 0x000000a4a507723e */ /* 0x000fce00000010ff */
        /* <DEDUP_REMOVED lines=70> */
[C---:B-1----:R-:W-:Y:S08]  /*98e0*/  HMMA.16816.F32.BF16 R84, R4.reuse, R16, R84 ;  /* 0x000000100454723c */ /* 0x042ff00000041854 */
[C---:B------:R-:W-:Y:S01]  /*98f0*/  HMMA.16816.F32.BF16 R88, R4.reuse, R18, R88 ;  /* 0x000000120458723c */ /* 0x040fe20000041858 */
[----:B------:R-:W1:Y:S07]  /*9900*/  LDSM.16.MT88.4 R16, [R184+0x15800] ;  /* 0x01580000b810783b */ /* 0x000e6e0000004200 */
[C---:B--2---:R-:W-:Y:S08]  /*9910*/  HMMA.16816.F32.BF16 R92, R4.reuse, R12, R92 ;  /* 0x0000000c045c723c */ /* 0x044ff0000004185c */
[----:B------:R-:W-:Y:S01]  /*9920*/  HMMA.16816.F32.BF16 R96, R4, R14, R96 ;  /* 0x0000000e0460723c */ /* 0x000fe20000041860 */
[----:B------:R-:W2:Y:S06]  /*9930*/  LDSM.16.MT88.4 R12, [R188+0x17800] ;  /* 0x01780000bc0c783b */ /* 0x000eac0000004200 */
[----:B------:R-:W-:-:S02]  /*9940*/  F2FP.BF16.PACK_AB R4, R219, R158 ;  /* 0x0000009edb04723e */ /* 0x000fc400000010ff */
[----:B------:R-:W-:Y:S02]  /*9950*/  F2FP.BF16.PACK_AB R5, R216, R155 ;  /* 0x0000009bd805723e */ /* 0x000fe400000010ff */
[----:B------:R-:W-:Y:S02]  /*9960*/  F2FP.BF16.PACK_AB R6, R157, R156 ;  /* 0x0000009c9d06723e */ /* 0x000fe400000010ff */
[----:B------:R-:W-:-:S07]  /*9970*/  F2FP.BF16.PACK_AB R7, R153, R218 ;  /* 0x000000da9907723e */ /* 0x000fce00000010ff */
[C---:B----4-:R-:W-:Y:S08]  /*9980*/  HMMA.16816.F32.BF16 R128, R4.reuse, R8, R128 ;  /* 0x000000080480723c */ /* 0x050ff00000041880 */
[C---:B------:R-:W-:Y:S01]  /*9990*/  HMMA.16816.F32.BF16 R124, R4.reuse, R10, R124 ;  /* 0x0000000a047c723c */ /* 0x040fe2000004187c */
[----:B------:R-:W3:Y:S07]  /*99a0*/  LDSM.16.MT88.4 R8, [R186+0x17800] ;  /* 0x01780000ba08783b */ /* 0x000eee0000004200 */
[C---:B-1----:R-:W-:Y:S07]  /*99b0*/  HMMA.16816.F32.BF16 R60, R4.reuse, R16, R60 ;  /* 0x00000010043c723c */ /* 0x042fee000004183c */
[----:B------:R-:W-:Y:S01]  /*99c0*/  FADD.FTZ R16, R144, R145 ;  /* 0x0000009190107221 */ /* 0x000fe20000010000 */
[----:B------:R-:W-:Y:S03]  /*99d0*/  HMMA.16816.F32.BF16 R36, R4, R28, R36 ;  /* 0x0000001c0424723c */ /* 0x000fe60000041824 */
[----:B------:R-:W-:-:S04]  /*99e0*/  FADD.FTZ R16, R151, R16 ;  /* 0x0000001097107221 */ /* 0x000fc80000010000 */
[----:B------:R-:W-:Y:S01]  /*99f0*/  FADD.FTZ R3, R163, R16 ;  /* 0x00000010a3037221 */ /* 0x000fe20000010000 */
[----:B------:R-:W-:Y:S01]  /*9a00*/  HMMA.16816.F32.BF16 R40, R4, R30, R40 ;  /* 0x0000001e0428723c */ /* 0x000fe20000041828 */
[----:B------:R-:W1:Y:S02]  /*9a10*/  LDSM.16.MT88.4 R28, [R185+0x17800] ;  /* 0x01780000b91c783b */ /* 0x000e640000004200 */
[----:B------:R-:W-:-:S05]  /*9a20*/  FADD.FTZ R3, R166, R3 ;  /* 0x00000003a6037221 */ /* 0x000fca0000010000 */
[C---:B--2---:R-:W-:Y:S08]  /*9a30*/  HMMA.16816.F32.BF16 R68, R4.reuse, R12, R68 ;  /* 0x0000000c0444723c */ /* 0x044ff00000041844 */
[C---:B------:R-:W-:Y:S01]  /*9a40*/  HMMA.16816.F32.BF16 R72, R4.reuse, R14, R72 ;  /* 0x0000000e0448723c */ /* 0x040fe20000041848 */
[----:B------:R-:W2:Y:S07]  /*9a50*/  LDSM.16.MT88.4 R12, [R184+0x17800] ;  /* 0x01780000b80c783b */ /* 0x000eae0000004200 */
        /* <DEDUP_REMOVED lines=47> */
[----:B------:R-:W-:Y:S01]  /*9d50*/  BAR.SYNC.DEFER_BLOCKING 0x0 ;  /* 0x0000000000007b1d */ /* 0x000fe20000010000 */
[----:B------:R-:W-:-:S05]  /*9d60*/  UISETP.GT.AND UP0, UPT, UR22, UR7, UPT ;  /* 0x000000071600728c */ /* 0x000fca000bf04270 */
[----:B------:R-:W-:Y:S02]  /*9d70*/  ULDC.64 UR4, c[0x0][0x1a0] ;  /* 0x0000680000047ab9 */ /* 0x000fe40000000a00 */
[----:B------:R-:W-:Y:S02]  /*9d80*/  UIMAD UR20, UR20, UR4, URZ ;  /* 0x00000004141472a4 */ /* 0x000fe4000f8e023f */
[----:B------:R-:W-:Y:S02]  /*9d90*/  UIMAD.WIDE.U32 UR24, UR22, UR4, URZ ;  /* 0x00000004161872a5 */ /* 0x000fe4000f8e003f */
[----:B------:R-:W-:-:S04]  /*9da0*/  UIMAD UR5, UR22, UR5, UR20 ;  /* 0x00000005160572a4 */ /* 0x000fc8000f8e0214 */
[----:B------:R-:W-:Y:S01]  /*9db0*/  UIADD3 UR5, UR25, UR5, URZ ;  /* 0x0000000519057290 */ /* 0x000fe2000fffe03f */
[----:B------:R-:W-:Y:S02]  /*9dc0*/  IMAD.U32 R4, RZ, RZ, UR24 ;  /* 0x00000018ff047e24 */ /* 0x000fe4000f8e00ff */
[----:B------:R-:W-:-:S03]  /*9dd0*/  IMAD.U32 R5, RZ, RZ, UR25 ;  /* 0x00000019ff057e24 */ /* 0x000fc6000f8e00ff */
[----:B------:R-:W-:Y:S01]  /*9de0*/  IMAD.U32 R3, RZ, RZ, UR5 ;  /* 0x00000005ff037e24 */ /* 0x000fe2000f8e00ff */
[C---:B------:R-:W-:Y:S01]  /*9df0*/  LEA R5, P0, R4.reuse, R20, 0x6 ;  /* 0x0000001404057211 */ /* 0x040fe200078030ff */
[----:B------:R-:W-:Y:S03]  /*9e00*/  @P4 STS.128 [R199+0x12000], RZ ;  /* 0x012000ffc7004388 */ /* 0x000fe60000000c00 */
[C---:B------:R-:W-:Y:S02]  /*9e10*/  @!P4 LEA R6, P5, R5.reuse, c[0x0][0x170], 0x1 ;  /* 0x00005c000506ca11 */ /* 0x040fe400078a08ff */
[----:B------:R-:W-:Y:S02]  /*9e20*/  LEA.HI.X R4, R4, R23, R3, 0x6, P0 ;  /* 0x0000001704047211 */ /* 0x000fe400000f3403 */
[C---:B------:R-:W-:Y:S02]  /*9e30*/  @!P3 LEA R10, P1, R5.reuse, c[0x0][0x170], 0x1 ;  /* 0x00005c00050aba11 */ /* 0x040fe400078208ff */
[----:B------:R-:W-:-:S02]  /*9e40*/  @!P2 LEA R8, P0, R5, c[0x0][0x170], 0x1 ;  /* 0x00005c000508aa11 */ /* 0x000fc400078008ff */
        /* <DEDUP_REMOVED lines=11> */
[----:B------:R-:W-:-:S02]  /*9f00*/  @!P3 LEA R18, P1, R3, c[0x0][0x170], 0x1 ;  /* 0x00005c000312ba11 */ /* 0x000fc400078208ff */
        /* <DEDUP_REMOVED lines=8> */
[----:B------:R-:W-:Y:S01]  /*9f90*/  @!P2 LEA.HI.X R17, R3, c[0x0][0x174], R4, 0x1, P0 ;  /* 0x00005d000311aa11 */ /* 0x000fe200000f0c04 */
[----:B------:R-:W-:Y:S02]  /*9fa0*/  IMAD.U32 R3, RZ, RZ, UR22 ;  /* 0x00000016ff037e24 */ /* 0x000fe4000f8e00ff */
[----:B------:R-:W-:Y:S01]  /*9fb0*/  @!PT LDS RZ, [RZ] ;  /* 0x00000000fffff984 */ /* 0x000fe20000000800 */
[----:B------:R-:W-:Y:S01]  /*9fc0*/  @!PT LDS RZ, [RZ] ;  /* 0x00000000fffff984 */ /* 0x000fe20000000800 */
[----:B------:R-:W-:Y:S01]  /*9fd0*/  @!PT LDS RZ, [RZ] ;  /* 0x00000000fffff984 */ /* 0x000fe20000000800 */
[----:B------:R2:W-:Y:S02]  /*9fe0*/  @!P2 LDGSTS.E.BYPASS.LTC128B.128 [R199+0x16000], [R8.64+0x100] ;  /* 0x1600010008c7afae */ /* 0x0005e4000b901d4e */
[----:B------:R-:W-:-:S02]  /*9ff0*/  IMAD R3, R3, 0x40, R198 ;  /* 0x0000004003037824 */ /* 0x000fc400078e02c6 */
[----:B------:R-:W-:Y:S03]  /*a000*/  @P4 STS.128 [R199+0x13000], RZ ;  /* 0x013000ffc7004388 */ /* 0x000fe60000000c00 */
[C---:B------:R-:W-:Y:S01]  /*a010*/  ISETP.GE.AND P5, PT, R3.reuse, R204, PT ;  /* 0x000000cc0300720c */ /* 0x040fe20003fa6270 */
[----:B------:R-:W-:Y:S01]  /*a020*/  @!PT LDS RZ, [RZ] ;  /* 0x00000000fffff984 */ /* 0x000fe20000000800 */
[----:B------:R-:W-:Y:S01]  /*a030*/  @!PT LDS RZ, [RZ] ;  /* 0x00000000fffff984 */ /* 0x000fe20000000800 */
[----:B------:R-:W-:Y:S01]  /*a040*/  @!PT LDS RZ, [RZ] ;  /* 0x00000000fffff984 */ /* 0x000fe20000000800 */
[----:B------:R3:W-:Y:S01]  /*a050*/  @!P4 LDGSTS.E.BYPASS.LTC128B.128 [R199+0x13000], [R12.64] ;  /* 0x130000000cc7cfae */ /* 0x0007e2000b901d4e */
[C---:B------:R-:W-:Y:S02]  /*a060*/  ISETP.GE.AND P0, PT, R3.reuse, R207, PT ;  /* 0x000000cf0300720c */ /* 0x040fe40003f06270 */
[C---:B------:R-:W-:Y:S01]  /*a070*/  ISETP.LT.OR P5, PT, R3.reuse, R205, P5 ;  /* 0x000000cd0300720c */ /* 0x040fe20002fa1670 */
[----:B------:R-:W-:Y:S01]  /*a080*/  @P3 STS.128 [R199+0x15000], RZ ;  /* 0x015000ffc7003388 */ /* 0x000fe20000000c00 */
[----:B------:R-:W-:-:S03]  /*a090*/  ISETP.LT.OR P0, PT, R3, R208, P0 ;  /* 0x000000d00300720c */ /* 0x000fc60000701670 */
        /* <DEDUP_REMOVED lines=13> */
[----:B--2---:R-:W2:Y:S04]  /*a170*/  LDSM.16.M88.4 R8, [R193+0xd800] ;  /* 0x00d80000c108783b */ /* 0x004ea80000000200 */
[----:B------:R-:W-:Y:S04]  /*a180*/  LDSM.16.M88.4 R156, [R192] ;  /* 0x00000000c09c783b */ /* 0x000fe80000000200 */
[----:B-1----:R-:W1:Y:S04]  /*a190*/  LDSM.16.M88.4 R4, [R191] ;  /* 0x00000000bf04783b */ /* 0x002e680000000200 */
        /* <DEDUP_REMOVED lines=15> */
[C---:B--2---:R-:W-:Y:S08]  /*a290*/  HMMA.16816.F32.BF16 R164, R160.reuse, R8, RZ ;  /* 0x00000008a0a4723c */ /* 0x044ff000000418ff */
[----:B------:R-:W-:Y:S01]  /*a2a0*/  HMMA.16816.F32.BF16 R160, R160, R10, RZ ;  /* 0x0000000aa0a0723c */ /* 0x000fe200000418ff */
[----:B------:R-:W2:Y:S07]  /*a2b0*/  LDSM.16.M88.4 R8, [R190] ;  /* 0x00000000be08783b */ /* 0x000eae0000000200 */
        /* <DEDUP_REMOVED lines=13> */
[C---:B--2---:R-:W-:Y:S08]  /*a390*/  HMMA.16816.F32.BF16 R12, R8.reuse, R148, R12 ;  /* 0x00000094080c723c */ /* 0x044ff0000004180c */
[C---:B------:R-:W-:Y:S01]  /*a3a0*/  HMMA.16816.F32.BF16 R140, R8.reuse, R150, R140 ;  /* 0x00000096088c723c */ /* 0x040fe2000004188c */
[----:B------:R-:W-:Y:S07]  /*a3b0*/  LDSM.16.M88.4 R148, [R193+0xe000] ;  /* 0x00e00000c194783b */ /* 0x000fee0000000200 */
        /* <DEDUP_REMOVED lines=85> */
[----:B------:R-:W-:Y:S08]  /*a910*/  HMMA.16816.F32.BF16 R140, R156, R226, R140 ;  /* 0x000000e29c8c723c */ /* 0x000ff0000004188c */
[----:B---3--:R-:W-:Y:S07]  /*a920*/  HMMA.16816.F32.BF16 R12, R24, R16, R12 ;  /* 0x00000010180c723c */ /* 0x008fee000004180c */
[----:B------:R-:W-:Y:S01]  /*a930*/  IMAD.IADD R16, R209, 0x1, -R3 ;  /* 0x00000001d1107824 */ /* 0x000fe200078e0a03 */
[----:B------:R-:W-:Y:S04]  /*a940*/  HMMA.16816.F32.BF16 R136, R156, R152, R136 ;  /* 0x000000989c88723c */ /* 0x000fe80000041888 */
[----:B------:R-:W-:-:S04]  /*a950*/  IABS R16, R16 ;  /* 0x0000001000107213 */ /* 0x000fc80000000000 */
[----:B------:R-:W-:Y:S01]  /*a960*/  HMMA.16816.F32.BF16 R132, R156, R154, R132 ;  /* 0x0000009a9c84723c */ /* 0x000fe20000041884 */
[----:B------:R-:W2:Y:S07]  /*a970*/  LDSM.16.M88.4 R152, [R187+0x10800] ;  /* 0x01080000bb98783b */ /* 0x000eae0000000200 */
[----:B------:R-:W-:Y:S07]  /*a980*/  HMMA.16816.F32.BF16 R140, R24, R18, R140 ;  /* 0x00000012188c723c */ /* 0x000fee000004188c */
[----:B------:R-:W-:Y:S01]  /*a990*/  IADD3 R18, R3, 0x1, RZ ;  /* 0x0000000103127810 */ /* 0x000fe20007ffe0ff */
[----:B-1----:R-:W-:Y:S01]  /*a9a0*/  HMMA.16816.F32.BF16 R12, R8, R4, R12 ;  /* 0x00000004080c723c */ /* 0x002fe2000004180c */
[----:B------:R-:W-:Y:S02]  /*a9b0*/  I2F R5, R16 ;  /* 0x0000001000057306 */ /* 0x000fe40000201400 */
[----:B------:R-:W-:-:S02]  /*a9c0*/  ISETP.GE.AND P6, PT, R18, R207, PT ;  /* 0x000000cf1200720c */ /* 0x000fc40003fc6270 */
[----:B------:R-:W-:Y:S02]  /*a9d0*/  ISETP.GE.AND P1, PT, R18, R204, PT ;  /* 0x000000cc1200720c */ /* 0x000fe40003f26270 */
[----:B------:R-:W-:Y:S01]  /*a9e0*/  IMAD.IADD R4, R206, 0x1, -R3 ;  /* 0x00000001ce047824 */ /* 0x000fe200078e0a03 */
[----:B------:R-:W-:Y:S01]  /*a9f0*/  HMMA.16816.F32.BF16 R164, R220, R168, R164 ;  /* 0x000000a8dca4723c */ /* 0x000fe200000418a4 */
[C---:B------:R-:W-:Y:S02]  /*aa00*/  ISETP.LT.OR P6, PT, R18.reuse, R208, P6 ;  /* 0x000000d01200720c */ /* 0x040fe400037c1670 */
[----:B------:R-:W-:Y:S02]  /*aa10*/  ISETP.LT.OR P1, PT, R18, R205, P1 ;  /* 0x000000cd1200720c */ /* 0x000fe40000f21670 */
[----:B------:R-:W-:-:S03]  /*aa20*/  IABS R4, R4 ;  /* 0x0000000400047213 */ /* 0x000fc60000000000 */
[----:B------:R-:W-:Y:S01]  /*aa30*/  HMMA.16816.F32.BF16 R160, R220, R170, R160 ;  /* 0x000000aadca0723c */ /* 0x000fe200000418a0 */
[----:B------:R1:W3:Y:S07]  /*aa40*/  I2F R17, R4 ;  /* 0x0000000400117306 */ /* 0x0002ee0000201400 */
[C---:B------:R-:W-:Y:S08]  /*aa50*/  HMMA.16816.F32.BF16 R28, R156.reuse, R150, R28 ;  /* 0x000000969c1c723c */ /* 0x040ff0000004181c */
[----:B------:R-:W-:Y:S01]  /*aa60*/  HMMA.16816.F32.BF16 R32, R156, R148, R32 ;  /* 0x000000949c20723c */ /* 0x000fe20000041820 */
[----:B-1----:R-:W-:-:S02]  /*aa70*/  IMAD.IADD R4, R209, 0x1, -R18 ;  /* 0x00000001d1047824 */ /* 0x002fc400078e0a12 */
[----:B------:R-:W-:Y:S02]  /*aa80*/  IMAD.IADD R18, R206, 0x1, -R18 ;  /* 0x00000001ce127824 */ /* 0x000fe400078e0a12 */
[----:B---3--:R-:W-:Y:S01]  /*aa90*/  FFMA.FTZ R17, R17, -UR19, R14 ;  /* 0x8000001311117c23 */ /* 0x008fe2000801000e */
[----:B------:R-:W-:Y:S01]  /*aaa0*/  IABS R150, R4 ;  /* 0x0000000400967213 */ /* 0x000fe20000000000 */
[----:B------:R-:W-:Y:S01]  /*aab0*/  FFMA.FTZ R148, R5, -UR19, R12 ;  /* 0x8000001305947c23 */ /* 0x000fe2000801000c */
[----:B------:R-:W-:Y:S01]  /*aac0*/  HMMA.16816.F32.BF16 R140, R8, R6, R140 ;  /* 0x00000006088c723c */ /* 0x000fe2000004188c */
[----:B------:R-:W1:Y:S01]  /*aad0*/  LDSM.16.M88.4 R4, [R180+0x4800] ;  /* 0x00480000b404783b */ /* 0x000e620000000200 */
[----:B------:R-:W-:Y:S02]  /*aae0*/  IADD3 R12, R3, 0x8, RZ ;  /* 0x00000008030c7810 */ /* 0x000fe40007ffe0ff */
[----:B------:R-:W3:Y:S01]  /*aaf0*/  I2F R150, R150 ;  /* 0x0000009600967306 */ /* 0x000ee20000201400 */
[----:B------:R-:W-:-:S02]  /*ab00*/  IABS R14, R18 ;  /* 0x00000012000e7213 */ /* 0x000fc40000000000 */
[----:B------:R-:W-:Y:S01]  /*ab10*/  FSEL R148, R148, -INF , !P0 ;  /* 0xff80000094947808 */ /* 0x000fe20004000000 */
[----:B------:R-:W-:Y:S01]  /*ab20*/  HMMA.16816.F32.BF16 R164, R156, R144, R164 ;  /* 0x000000909ca4723c */ /* 0x000fe200000418a4 */
[----:B------:R-:W-:-:S03]  /*ab30*/  ISETP.GE.AND P0, PT, R12, R207, PT ;  /* 0x000000cf0c00720c */ /* 0x000fc60003f06270 */
[----:B------:R-:W4:Y:S01]  /*ab40*/  I2F R14, R14 ;  /* 0x0000000e000e7306 */ /* 0x000f220000201400 */
[----:B------:R-:W-:Y:S02]  /*ab50*/  ISETP.LT.OR P0, PT, R12, R208, P0 ;  /* 0x000000d00c00720c */ /* 0x000fe40000701670 */
[--C-:B------:R-:W-:Y:S01]  /*ab60*/  IMAD.IADD R144, R206, 0x1, -R12.reuse ;  /* 0x00000001ce907824 */ /* 0x100fe200078e0a0c */
[----:B------:R-:W-:Y:S01]  /*ab70*/  HMMA.16816.F32.BF16 R160, R156, R146, R160 ;  /* 0x000000929ca0723c */ /* 0x000fe200000418a0 */
[----:B------:R-:W-:-:S03]  /*ab80*/  IMAD.IADD R145, R209, 0x1, -R12 ;  /* 0x00000001d1917824 */ /* 0x000fc600078e0a0c */
[----:B------:R-:W-:Y:S01]  /*ab90*/  IABS R144, R144 ;  /* 0x0000009000907213 */ /* 0x000fe20000000000 */
[----:B---3--:R-:W-:Y:S01]  /*aba0*/  FFMA.FTZ R150, R150, -UR19, R13 ;  /* 0x8000001396967c23 */ /* 0x008fe2000801000d */
[----:B------:R-:W-:Y:S02]  /*abb0*/  IABS R145, R145 ;  /* 0x0000009100917213 */ /* 0x000fe40000000000 */
[----:B------:R-:W-:Y:S01]  /*abc0*/  FSEL R159, R17, -INF , !P5 ;  /* 0xff800000119f7808 */ /* 0x000fe20006800000 */
[----:B------:R-:W-:Y:S01]  /*abd0*/  IMAD.MOV.U32 R13, RZ, RZ, R144 ;  /* 0x000000ffff0d7224 */ /* 0x000fe200078e0090 */
[----:B------:R-:W3:Y:S01]  /*abe0*/  LDSM.16.M88.4 R16, [R187+0x11000] ;  /* 0x01100000bb10783b */ /* 0x000ee20000000200 */
[----:B--2---:R-:W-:Y:S01]  /*abf0*/  HMMA.16816.F32.BF16 R136, R24, R152, R136 ;  /* 0x000000981888723c */ /* 0x004fe20000041888 */
[----:B------:R-:W-:Y:S01]  /*ac00*/  ISETP.GE.AND P5, PT, R12, R204, PT ;  /* 0x000000cc0c00720c */ /* 0x000fe20003fa6270 */
[----:B------:R-:W2:Y:S01]  /*ac10*/  I2F R145, R145 ;  /* 0x0000009100917306 */ /* 0x000ea20000201400 */
[----:B----4-:R-:W-:Y:S01]  /*ac20*/  FFMA.FTZ R15, R14, -UR19, R15 ;  /* 0x800000130e0f7c23 */ /* 0x010fe2000801000f */
[----:B------:R-:W-:-:S02]  /*ac30*/  FSEL R150, R150, -INF , !P6 ;  /* 0xff80000096967808 */ /* 0x000fc40007000000 */
[----:B------:R-:W-:Y:S02]  /*ac40*/  ISETP.LT.OR P5, PT, R12, R205, P5 ;  /* 0x000000cd0c00720c */ /* 0x000fe40002fa1670 */
[----:B------:R-:W-:Y:S01]  /*ac50*/  IADD3 R12, R3, 0x9, RZ ;  /* 0x00000009030c7810 */ /* 0x000fe20007ffe0ff */
[----:B------:R-:W-:Y:S01]  /*ac60*/  HMMA.16816.F32.BF16 R132, R24, R154, R132 ;  /* 0x0000009a1884723c */ /* 0x000fe20000041884 */
[----:B------:R-:W4:Y:S01]  /*ac70*/  I2F R13, R13 ;  /* 0x0000000d000d7306 */ /* 0x000f220000201400 */
[----:B------:R-:W-:Y:S02]  /*ac80*/  FSEL R223, R15, -INF , !P1 ;  /* 0xff8000000fdf7808 */ /* 0x000fe40004800000 */
[--C-:B------:R-:W-:Y:S01]  /*ac90*/  IMAD.IADD R14, R209, 0x1, -R12.reuse ;  /* 0x00000001d10e7824 */ /* 0x100fe200078e0a0c */
[----:B------:R-:W-:Y:S01]  /*aca0*/  ISETP.GE.AND P6, PT, R12, R207, PT ;  /* 0x000000cf0c00720c */ /* 0x000fe20003fc6270 */
[----:B------:R-:W-:Y:S01]  /*acb0*/  IMAD.IADD R15, R206, 0x1, -R12 ;  /* 0x00000001ce0f7824 */ /* 0x000fe200078e0a0c */
[----:B------:R-:W-:-:S02]  /*acc0*/  ISETP.GE.AND P1, PT, R12, R204, PT ;  /* 0x000000cc0c00720c */ /* 0x000fc40003f26270 */
[----:B------:R-:W-:Y:S01]  /*acd0*/  IABS R14, R14 ;  /* 0x0000000e000e7213 */ /* 0x000fe20000000000 */
[----:B--2---:R-:W-:Y:S01]  /*ace0*/  FFMA.FTZ R145, R145, -UR19, R140 ;  /* 0x8000001391917c23 */ /* 0x004fe2000801008c */
[C---:B------:R-:W-:Y:S02]  /*acf0*/  ISETP.LT.OR P6, PT, R12.reuse, R208, P6 ;  /* 0x000000d00c00720c */ /* 0x040fe400037c1670 */
[----:B------:R-:W-:Y:S02]  /*ad00*/  ISETP.LT.OR P1, PT, R12, R205, P1 ;  /* 0x000000cd0c00720c */ /* 0x000fe40000f21670 */
[----:B------:R-:W-:Y:S01]  /*ad10*/  IADD3 R12, R3, 0x10, RZ ;  /* 0x00000010030c7810 */ /* 0x000fe20007ffe0ff */
[----:B------:R-:W2:Y:S01]  /*ad20*/  I2F R14, R14 ;  /* 0x0000000e000e7306 */ /* 0x000ea20000201400 */
[----:B------:R-:W-:Y:S01]  /*ad30*/  IABS R15, R15 ;  /* 0x0000000f000f7213 */ /* 0x000fe20000000000 */
[----:B----4-:R-:W-:Y:S01]  /*ad40*/  FFMA.FTZ R13, R13, -UR19, R142 ;  /* 0x800000130d0d7c23 */ /* 0x010fe2000801008e */
[----:B-1----:R-:W-:Y:S01]  /*ad50*/  HMMA.16816.F32.BF16 R136, R8, R4, R136 ;  /* 0x000000040888723c */ /* 0x002fe20000041888 */
[----:B------:R-:W-:Y:S01]  /*ad60*/  FSEL R152, R145, -INF , !P0 ;  /* 0xff80000091987808 */ /* 0x000fe20004000000 */
[----:B------:R-:W-:Y:S01]  /*ad70*/  IMAD.IADD R142, R206, 0x1, -R12 ;  /* 0x00000001ce8e7824 */ /* 0x000fe200078e0a0c */
[----:B------:R-:W-:-:S02]  /*ad80*/  ISETP.GE.AND P0, PT, R12, R207, PT ;  /* 0x000000cf0c00720c */ /* 0x000fc40003f06270 */
[----:B------:R-:W1:Y:S01]  /*ad90*/  I2F R140, R15 ;  /* 0x0000000f008c7306 */ /* 0x000e620000201400 */
[----:B------:R-:W-:Y:S01]  /*ada0*/  FSEL R225, R13, -INF , !P5 ;  /* 0xff8000000de17808 */ /* 0x000fe20006800000 */
[----:B------:R-:W-:Y:S01]  /*adb0*/  IMAD.IADD R5, R209, 0x1, -R12 ;  /* 0x00000001d1057824 */ /* 0x000fe200078e0a0c */
[----:B------:R-:W-:Y:S01]  /*adc0*/  IADD3 R4, R3, 0x11, RZ ;  /* 0x0000001103047810 */ /* 0x000fe20007ffe0ff */
[----:B------:R-:W-:Y:S01]  /*add0*/  HMMA.16816.F32.BF16 R132, R8, R6, R132 ;  /* 0x000000060884723c */ /* 0x000fe20000041884 */
[----:B------:R-:W-:Y:S02]  /*ade0*/  ISETP.GE.AND P5, PT, R12, R204, PT ;  /* 0x000000cc0c00720c */ /* 0x000fe40003fa6270 */
[----:B------:R-:W-:Y:S01]  /*adf0*/  IABS R5, R5 ;  /* 0x0000000500057213 */ /* 0x000fe20000000000 */
[----:B--2---:R-:W-:Y:S01]  /*ae00*/  FFMA.FTZ R14, R14, -UR19, R141 ;  /* 0x800000130e0e7c23 */ /* 0x004fe2000801008d */
[----:B------:R-:W-:Y:S01]  /*ae10*/  ISETP.LT.OR P0, PT, R12, R208, P0 ;  /* 0x000000d00c00720c */ /* 0x000fe20000701670 */
[--C-:B------:R-:W-:Y:S01]  /*ae20*/  IMAD.IADD R141, R206, 0x1, -R4.reuse ;  /* 0x00000001ce8d7824 */ /* 0x100fe200078e0a04 */
[----:B------:R-:W-:Y:S01]  /*ae30*/  ISETP.LT.OR P5, PT, R12, R205, P5 ;  /* 0x000000cd0c00720c */ /* 0x000fe20002fa1670 */
[----:B------:R-:W-:Y:S01]  /*ae40*/  IMAD.IADD R12, R209, 0x1, -R4 ;  /* 0x00000001d10c7824 */ /* 0x000fe200078e0a04 */
[----:B------:R-:W-:Y:S01]  /*ae50*/  IABS R142, R142 ;  /* 0x0000008e008e7213 */ /* 0x000fe20000000000 */
[----:B------:R-:W2:Y:S01]  /*ae60*/  I2F R5, R5 ;  /* 0x0000000500057306 */ /* 0x000ea20000201400 */
[----:B---3--:R-:W-:Y:S01]  /*ae70*/  HMMA.16816.F32.BF16 R32, R24, R16, R32 ;  /* 0x000000101820723c */ /* 0x008fe20000041820 */
[----:B-1----:R-:W-:Y:S01]  /*ae80*/  FFMA.FTZ R143, R140, -UR19, R143 ;  /* 0x800000138c8f7c23 */ /* 0x002fe2000801008f */
[----:B------:R-:W-:-:S02]  /*ae90*/  IABS R12, R12 ;  /* 0x0000000c000c7213 */ /* 0x000fc40000000000 */
[----:B------:R-:W-:Y:S02]  /*aea0*/  IABS R141, R141 ;  /* 0x0000008d008d7213 */ /* 0x000fe40000000000 */
[----:B------:R-:W-:Y:S01]  /*aeb0*/  FSEL R143, R143, -INF , !P1 ;  /* 0xff8000008f8f7808 */ /* 0x000fe20004800000 */
[----:B------:R-:W1:Y:S01]  /*aec0*/  I2F R17, R142 ;  /* 0x0000008e00117306 */ /* 0x000e620000201400 */
[----:B------:R-:W-:Y:S01]  /*aed0*/  FSEL R16, R14, -INF , !P6 ;  /* 0xff8000000e107808 */ /* 0x000fe20007000000 */
[----:B------:R-:W-:Y:S01]  /*aee0*/  HMMA.16816.F32.BF16 R28, R24, R18, R28 ;  /* 0x00000012181c723c */ /* 0x000fe2000004181c */
[C---:B------:R-:W-:Y:S02]  /*aef0*/  ISETP.GE.AND P6, PT, R4.reuse, R207, PT ;  /* 0x000000cf0400720c */ /* 0x040fe40003fc6270 */
[C---:B------:R-:W-:Y:S02]  /*af00*/  ISETP.GE.AND P1, PT, R4.reuse, R204, PT ;  /* 0x000000cc0400720c */ /* 0x040fe40003f26270 */
[C---:B------:R-:W-:Y:S01]  /*af10*/  ISETP.LT.OR P6, PT, R4.reuse, R208, P6 ;  /* 0x000000d00400720c */ /* 0x040fe200037c1670 */
[----:B------:R3:W4:Y:S01]  /*af20*/  I2F R140, R12 ;  /* 0x0000000c008c7306 */ /* 0x0007220000201400 */
[----:B------:R-:W-:Y:S01]  /*af30*/  ISETP.LT.OR P1, PT, R4, R205, P1 ;  /* 0x000000cd0400720c */ /* 0x000fe20000f21670 */
[----:B--2---:R-:W-:Y:S01]  /*af40*/  FFMA.FTZ R5, R5, -UR19, R136 ;  /* 0x8000001305057c23 */ /* 0x004fe20008010088 */
[C---:B------:R-:W-:Y:S01]  /*af50*/  IADD3 R4, R3.reuse, 0x18, RZ ;  /* 0x0000001803047810 */ /* 0x040fe20007ffe0ff */
[----:B------:R-:W-:Y:S01]  /*af60*/  IMAD.MOV.U32 R136, RZ, RZ, R141 ;  /* 0x000000ffff887224 */ /* 0x000fe200078e008d */
[----:B------:R-:W-:Y:S01]  /*af70*/  IADD3 R19, R3, 0x20, RZ ;  /* 0x0000002003137810 */ /* 0x000fe20007ffe0ff */
[----:B-1----:R-:W-:Y:S01]  /*af80*/  FFMA.FTZ R138, R17, -UR19, R138 ;  /* 0x80000013118a7c23 */ /* 0x002fe2000801008a */
[----:B------:R-:W-:Y:S01]  /*af90*/  FSEL R142, R5, -INF , !P0 ;  /* 0xff800000058e7808 */ /* 0x000fe20004000000 */
[----:B------:R-:W-:-:S02]  /*afa0*/  IMAD.IADD R17, R209, 0x1, -R4 ;  /* 0x00000001d1117824 */ /* 0x000fc400078e0a04 */
[----:B------:R-:W1:Y:S01]  /*afb0*/  I2F R136, R136 ;  /* 0x0000008800887306 */ /* 0x000e620000201400 */
[----:B------:R-:W-:Y:S02]  /*afc0*/  ISETP.GE.AND P0, PT, R4, R207, PT ;  /* 0x000000cf0400720c */ /* 0x000fe40003f06270 */
[----:B------:R-:W-:Y:S01]  /*afd0*/  FSEL R141, R138, -INF , !P5 ;  /* 0xff8000008a8d7808 */ /* 0x000fe20006800000 */
[----:B------:R-:W-:Y:S01]  /*afe0*/  IMAD.IADD R138, R206, 0x1, -R4 ;  /* 0x00000001ce8a7824 */ /* 0x000fe200078e0a04 */
[----:B---3--:R-:W2:Y:S01]  /*aff0*/  LDSM.16.M88.4 R12, [R180+0x5000] ;  /* 0x00500000b40c783b */ /* 0x008ea20000000200 */
[----:B------:R-:W-:Y:S01]  /*b000*/  IABS R17, R17 ;  /* 0x0000001100117213 */ /* 0x000fe20000000000 */
[----:B----4-:R-:W-:Y:S01]  /*b010*/  FFMA.FTZ R140, R140, -UR19, R137 ;  /* 0x800000138c8c7c23 */ /* 0x010fe20008010089 */
[----:B------:R-:W-:Y:S02]  /*b020*/  IADD3 R137, R3, 0x19, RZ ;  /* 0x0000001903897810 */ /* 0x000fe40007ffe0ff */
[----:B------:R-:W-:-:S02]  /*b030*/  ISETP.GE.AND P5, PT, R4, R204, PT ;  /* 0x000000cc0400720c */ /* 0x000fc40003fa6270 */
[----:B------:R-:W3:Y:S01]  /*b040*/  I2F R17, R17 ;  /* 0x0000001100117306 */ /* 0x000ee20000201400 */
[C---:B------:R-:W-:Y:S01]  /*b050*/  ISETP.LT.OR P0, PT, R4.reuse, R208, P0 ;  /* 0x000000d00400720c */ /* 0x040fe20000701670 */
[----:B------:R-:W-:Y:S01]  /*b060*/  IMAD.IADD R18, R209, 0x1, -R137 ;  /* 0x00000001d1127824 */ /* 0x000fe200078e0a89 */
[----:B------:R-:W-:Y:S01]  /*b070*/  ISETP.LT.OR P5, PT, R4, R205, P5 ;  /* 0x000000cd0400720c */ /* 0x000fe20002fa1670 */
[----:B-1----:R-:W-:Y:S01]  /*b080*/  FFMA.FTZ R139, R136, -UR19, R139 ;  /* 0x80000013888b7c23 */ /* 0x002fe2000801008b */
[----:B------:R-:W1:Y:S01]  /*b090*/  LDSM.16.M88.4 R4, [R187+0x11800] ;  /* 0x01180000bb04783b */ /* 0x000e620000000200 */
[----:B------:R-:W-:Y:S01]  /*b0a0*/  IMAD.IADD R136, R206, 0x1, -R137 ;  /* 0x00000001ce887824 */ /* 0x000fe200078e0a89 */
[----:B------:R-:W-:Y:S02]  /*b0b0*/  IABS R18, R18 ;  /* 0x0000001200127213 */ /* 0x000fe40000000000 */
[----:B------:R-:W-:Y:S02]  /*b0c0*/  IABS R138, R138 ;  /* 0x0000008a008a7213 */ /* 0x000fe40000000000 */
[----:B------:R-:W-:-:S02]  /*b0d0*/  IABS R136, R136 ;  /* 0x0000008800887213 */ /* 0x000fc40000000000 */
[----:B------:R-:W4:Y:S01]  /*b0e0*/  I2F R145, R138 ;  /* 0x0000008a00917306 */ /* 0x000f220000201400 */
[----:B------:R-:W-:Y:S01]  /*b0f0*/  FSEL R140, R140, -INF , !P6 ;  /* 0xff8000008c8c7808 */ /* 0x000fe20007000000 */
[----:B---3--:R-:W-:Y:S01]  /*b100*/  FFMA.FTZ R17, R17, -UR19, R132 ;  /* 0x8000001311117c23 */ /* 0x008fe20008010084 */
[----:B------:R-:W-:Y:S02]  /*b110*/  FSEL R139, R139, -INF , !P1 ;  /* 0xff8000008b8b7808 */ /* 0x000fe40004800000 */
[----:B------:R-:W-:-:S03]  /*b120*/  ISETP.GE.AND P6, PT, R137, R207, PT ;  /* 0x000000cf8900720c */ /* 0x000fc60003fc6270 */
[----:B------:R-:W3:Y:S01]  /*b130*/  I2F R18, R18 ;  /* 0x0000001200127306 */ /* 0x000ee20000201400 */
[C---:B------:R-:W-:Y:S02]  /*b140*/  ISETP.GE.AND P1, PT, R137.reuse, R204, PT ;  /* 0x000000cc8900720c */ /* 0x040fe40003f26270 */
[C---:B------:R-:W-:Y:S02]  /*b150*/  ISETP.LT.OR P6, PT, R137.reuse, R208, P6 ;  /* 0x000000d08900720c */ /* 0x040fe400037c1670 */
[----:B------:R-:W-:-:S03]  /*b160*/  ISETP.LT.OR P1, PT, R137, R205, P1 ;  /* 0x000000cd8900720c */ /* 0x000fc60000f21670 */
[----:B------:R-:W5:Y:S01]  /*b170*/  I2F R132, R136 ;  /* 0x0000008800847306 */ /* 0x000f620000201400 */
[----:B----4-:R-:W-:Y:S01]  /*b180*/  FFMA.FTZ R134, R145, -UR19, R134 ;  /* 0x8000001391867c23 */ /* 0x010fe20008010086 */
[----:B------:R-:W-:Y:S01]  /*b190*/  FSEL R138, R17, -INF , !P0 ;  /* 0xff800000118a7808 */ /* 0x000fe20004000000 */
[----:B------:R-:W-:Y:S01]  /*b1a0*/  IMAD.IADD R17, R206, 0x1, -R19 ;  /* 0x00000001ce117824 */ /* 0x000fe200078e0a13 */
[C---:B--2---:R-:W-:Y:S01]  /*b1b0*/  HMMA.16816.F32.BF16 R32, R8.reuse, R12, R32 ;  /* 0x0000000c0820723c */ /* 0x044fe20000041820 */
[C---:B------:R-:W-:Y:S02]  /*b1c0*/  ISETP.GE.AND P0, PT, R19.reuse, R207, PT ;  /* 0x000000cf1300720c */ /* 0x040fe40003f06270 */
[----:B------:R-:W-:Y:S01]  /*b1d0*/  FSEL R137, R134, -INF , !P5 ;  /* 0xff80000086897808 */ /* 0x000fe20006800000 */
[----:B---3--:R-:W-:Y:S01]  /*b1e0*/  FFMA.FTZ R18, R18, -UR19, R133 ;  /* 0x8000001312127c23 */ /* 0x008fe20008010085 */
[----:B------:R-:W-:Y:S02]  /*b1f0*/  ISETP.GE.AND P5, PT, R19, R204, PT ;  /* 0x000000cc1300720c */ /* 0x000fe40003fa6270 */
[----:B------:R-:W-:Y:S01]  /*b200*/  IMAD.IADD R13, R209, 0x1, -R19 ;  /* 0x00000001d10d7824 */ /* 0x000fe200078e0a13 */
[----:B------:R-:W-:Y:S01]  /*b210*/  IADD3 R12, R3, 0x21, RZ ;  /* 0x00000021030c7810 */ /* 0x000fe20007ffe0ff */
[----:B------:R-:W-:Y:S01]  /*b220*/  HMMA.16816.F32.BF16 R28, R8, R14, R28 ;  /* 0x0000000e081c723c */ /* 0x000fe2000004181c */
[----:B------:R-:W-:-:S02]  /*b230*/  ISETP.LT.OR P0, PT, R19, R208, P0 ;  /* 0x000000d01300720c */ /* 0x000fc40000701670 */
[----:B------:R-:W-:Y:S01]  /*b240*/  IABS R13, R13 ;  /* 0x0000000d000d7213 */ /* 0x000fe20000000000 */
[----:B-----5:R-:W-:Y:S01]  /*b250*/  FFMA.FTZ R135, R132, -UR19, R135 ;  /* 0x8000001384877c23 */ /* 0x020fe20008010087 */
[----:B------:R-:W-:Y:S01]  /*b260*/  FSEL R136, R18, -INF , !P6 ;  /* 0xff80000012887808 */ /* 0x000fe20007000000 */
[--C-:B------:R-:W-:Y:S01]  /*b270*/  IMAD.IADD R132, R206, 0x1, -R12.reuse ;  /* 0x00000001ce847824 */ /* 0x100fe200078e0a0c */
[C---:B------:R-:W-:Y:S01]  /*b280*/  ISETP.GE.AND P6, PT, R12.reuse, R207, PT ;  /* 0x000000cf0c00720c */ /* 0x040fe20003fc6270 */
[C---:B-1----:R-:W-:Y:S01]  /*b290*/  HMMA.16816.F32.BF16 R164, R24.reuse, R4, R164 ;  /* 0x0000000418a4723c */ /* 0x042fe200000418a4 */
[----:B------:R-:W1:Y:S01]  /*b2a0*/  I2F R13, R13 ;  /* 0x0000000d000d7306 */ /* 0x000e620000201400 */
[----:B------:R-:W-:Y:S02]  /*b2b0*/  FSEL R221, R135, -INF , !P1 ;  /* 0xff80000087dd7808 */ /* 0x000fe40004800000 */
[C---:B------:R-:W-:Y:S02]  /*b2c0*/  ISETP.GE.AND P1, PT, R12.reuse, R204, PT ;  /* 0x000000cc0c00720c */ /* 0x040fe40003f26270 */
[-C--:B------:R-:W-:Y:S01]  /*b2d0*/  ISETP.LT.OR P5, PT, R19, R205.reuse, P5 ;  /* 0x000000cd1300720c */ /* 0x080fe20002fa1670 */
[----:B------:R-:W-:Y:S01]  /*b2e0*/  IMAD.IADD R19, R209, 0x1, -R12 ;  /* 0x00000001d1137824 */ /* 0x000fe200078e0a0c */
[C---:B------:R-:W-:Y:S01]  /*b2f0*/  ISETP.LT.OR P6, PT, R12.reuse, R208, P6 ;  /* 0x000000d00c00720c */ /* 0x040fe200037c1670 */
[----:B------:R-:W-:Y:S01]  /*b300*/  HMMA.16816.F32.BF16 R160, R24, R6, R160 ;  /* 0x0000000618a0723c */ /* 0x000fe200000418a0 */
[----:B------:R-:W-:-:S02]  /*b310*/  ISETP.LT.OR P1, PT, R12, R205, P1 ;  /* 0x000000cd0c00720c */ /* 0x000fc40000f21670 */
[----:B------:R-:W-:Y:S02]  /*b320*/  IABS R17, R17 ;  /* 0x0000001100117213 */ /* 0x000fe40000000000 */
[----:B------:R-:W-:Y:S02]  /*b330*/  IADD3 R4, R3, 0x28, RZ ;  /* 0x0000002803047810 */ /* 0x000fe40007ffe0ff */
[----:B------:R-:W2:Y:S01]  /*b340*/  I2F R5, R17 ;  /* 0x0000001100057306 */ /* 0x000ea20000201400 */
[----:B-1----:R-:W-:Y:S01]  /*b350*/  FFMA.FTZ R168, R13, -UR19, R32 ;  /* 0x800000130da87c23 */ /* 0x002fe20008010020 */
[----:B------:R-:W-:Y:S01]  /*b360*/  IADD3 R32, R3, 0x29, RZ ;  /* 0x0000002903207810 */ /* 0x000fe20007ffe0ff */
[----:B------:R-:W1:Y:S01]  /*b370*/  LDSM.16.M88.4 R12, [R180+0x5800] ;  /* 0x00580000b40c783b */ /* 0x000e620000000200 */
[----:B------:R-:W-:Y:S01]  /*b380*/  IABS R19, R19 ;  /* 0x0000001300137213 */ /* 0x000fe20000000000 */
[----:B------:R-:W-:-:S04]  /*b390*/  DEPBAR.LE SB0, 0x0 ;  /* 0x000080000000791a */ /* 0x000fc80000000000 */
[----:B------:R-:W-:Y:S01]  /*b3a0*/  IMAD.IADD R133, R209, 0x1, -R32 ;  /* 0x00000001d1857824 */ /* 0x000fe200078e0a20 */
[----:B------:R-:W-:Y:S02]  /*b3b0*/  FSEL R168, R168, -INF , !P0 ;  /* 0xff800000a8a87808 */ /* 0x000fe40004000000 */
[----:B------:R-:W-:Y:S02]  /*b3c0*/  IABS R18, R132 ;  /* 0x0000008400127213 */ /* 0x000fe40000000000 */
[C---:B------:R-:W-:Y:S01]  /*b3d0*/  ISETP.GE.AND P0, PT, R4.reuse, R207, PT ;  /* 0x000000cf0400720c */ /* 0x040fe20003f06270 */
[----:B------:R3:W4:Y:S01]  /*b3e0*/  I2F R132, R19 ;  /* 0x0000001300847306 */ /* 0x0007220000201400 */
[----:B--2---:R-:W-:Y:S01]  /*b3f0*/  FFMA.FTZ R5, R5, -UR19, R34 ;  /* 0x8000001305057c23 */ /* 0x004fe20008010022 */
[----:B------:R-:W-:Y:S01]  /*b400*/  IADD3 R6, R3, 0x31, RZ ;  /* 0x0000003103067810 */ /* 0x000fe20007ffe0ff */
[----:B------:R-:W-:Y:S01]  /*b410*/  IMAD.IADD R17, R209, 0x1, -R4 ;  /* 0x00000001d1117824 */ /* 0x000fe200078e0a04 */
[----:B------:R-:W-:-:S02]  /*b420*/  ISETP.LT.OR P0, PT, R4, R208, P0 ;  /* 0x000000d00400720c */ /* 0x000fc40000701670 */
[----:B------:R-:W-:Y:S01]  /*b430*/  FSEL R169, R5, -INF , !P5 ;  /* 0xff80000005a97808 */ /* 0x000fe20006800000 */
[----:B------:R-:W-:Y:S01]  /*b440*/  IMAD.IADD R25, R209, 0x1, -R6 ;  /* 0x00000001d1197824 */ /* 0x000fe200078e0a06 */
[C---:B------:R-:W-:Y:S01]  /*b450*/  ISETP.GE.AND P5, PT, R4.reuse, R204, PT ;  /* 0x000000cc0400720c */ /* 0x040fe20003fa6270 */
[----:B------:R-:W2:Y:S01]  /*b460*/  I2F R18, R18 ;  /* 0x0000001200127306 */ /* 0x000ea20000201400 */
[----:B------:R-:W-:Y:S02]  /*b470*/  IABS R5, R133 ;  /* 0x0000008500057213 */ /* 0x000fe40000000000 */
[----:B------:R-:W-:Y:S01]  /*b480*/  IABS R17, R17 ;  /* 0x0000001100117213 */ /* 0x000fe20000000000 */
[----:B------:R-:W-:Y:S01]  /*b490*/  BAR.SYNC.DEFER_BLOCKING 0x0 ;  /* 0x0000000000007b1d */ /* 0x000fe20000010000 */
[----:B------:R-:W-:Y:S01]  /*b4a0*/  ISETP.LT.OR P5, PT, R4, R205, P5 ;  /* 0x000000cd0400720c */ /* 0x000fe20002fa1670 */
[----:B---3--:R-:W-:Y:S02]  /*b4b0*/  IMAD.IADD R19, R206, 0x1, -R4 ;  /* 0x00000001ce137824 */ /* 0x008fe400078e0a04 */
[----:B------:R-:W-:Y:S01]  /*b4c0*/  IMAD.MOV.U32 R4, RZ, RZ, R5 ;  /* 0x000000ffff047224 */ /* 0x000fe200078e0005 */
[----:B------:R-:W-:Y:S01]  /*b4d0*/  IADD3 R5, R3, 0x30, RZ ;  /* 0x0000003003057810 */ /* 0x000fe20007ffe0ff */
[----:B----4-:R-:W-:Y:S01]  /*b4e0*/  FFMA.FTZ R132, R132, -UR19, R33 ;  /* 0x8000001384847c23 */ /* 0x010fe20008010021 */
[----:B------:R-:W-:-:S02]  /*b4f0*/  IABS R34, R19 ;  /* 0x0000001300227213 */ /* 0x000fc40000000000 */
[----:B------:R-:W3:Y:S01]  /*b500*/  I2F R19, R17 ;  /* 0x0000001100137306 */ /* 0x000ee20000201400 */
[--C-:B------:R-:W-:Y:S01]  /*b510*/  IMAD.IADD R7, R209, 0x1, -R5.reuse ;  /* 0x00000001d1077824 */ /* 0x100fe200078e0a05 */
[----:B------:R-:W-:Y:S01]  /*b520*/  FSEL R212, R132, -INF , !P6 ;  /* 0xff80000084d47808 */ /* 0x000fe20007000000 */
[----:B------:R-:W-:Y:S01]  /*b530*/  IMAD.IADD R24, R206, 0x1, -R5 ;  /* 0x00000001ce187824 */ /* 0x000fe200078e0a05 */
[----:B------:R-:W-:Y:S01]  /*b540*/  ISETP.GE.AND P6, PT, R32, R207, PT ;  /* 0x000000cf2000720c */ /* 0x000fe20003fc6270 */
[----:B-1----:R-:W-:Y:S01]  /*b550*/  HMMA.16816.F32.BF16 R164, R8, R12, R164 ;  /* 0x0000000c08a4723c */ /* 0x002fe200000418a4 */
[----:B------:R-:W-:Y:S01]  /*b560*/  IABS R7, R7 ;  /* 0x0000000700077213 */ /* 0x000fe20000000000 */
[----:B--2---:R-:W-:Y:S01]  /*b570*/  FFMA.FTZ R35, R18, -UR19, R35 ;  /* 0x8000001312237c23 */ /* 0x004fe20008010023 */
[----:B------:R-:W1:Y:S01]  /*b580*/  I2F R17, R34 ;  /* 0x0000002200117306 */ /* 0x000e620000201400 */
[----:B------:R-:W-:Y:S02]  /*b590*/  IABS R24, R24 ;  /* 0x0000001800187213 */ /* 0x000fe40000000000 */
[----:B------:R-:W-:-:S02]  /*b5a0*/  ISETP.LT.OR P6, PT, R32, R208, P6 ;  /* 0x000000d02000720c */ /* 0x000fc400037c1670 */
[C---:B------:R-:W-:Y:S01]  /*b5b0*/  IADD3 R12, R3.reuse, 0x38, RZ ;  /* 0x00000038030c7810 */ /* 0x040fe20007ffe0ff */
[----:B------:R-:W-:Y:S01]  /*b5c0*/  HMMA.16816.F32.BF16 R160, R8, R14, R160 ;  /* 0x0000000e08a0723c */ /* 0x000fe200000418a0 */
[----:B------:R-:W-:Y:S01]  /*b5d0*/  IADD3 R3, R3, 0x39, RZ ;  /* 0x0000003903037810 */ /* 0x000fe20007ffe0ff */
[----:B------:R-:W2:Y:S01]  /*b5e0*/  I2F R7, R7 ;  /* 0x0000000700077306 */ /* 0x000ea20000201400 */
[----:B---3--:R-:W-:Y:S01]  /*b5f0*/  FFMA.FTZ R19, R19, -UR19, R28 ;  /* 0x8000001313137c23 */ /* 0x008fe2000801001c */
[----:B------:R-:W-:Y:S01]  /*b600*/  FSEL R215, R35, -INF , !P1 ;  /* 0xff80000023d77808 */ /* 0x000fe20004800000 */
[----:B------:R-:W-:Y:S01]  /*b610*/  IMAD.MOV.U32 R13, RZ, RZ, R24 ;  /* 0x000000ffff0d7224 */ /* 0x000fe200078e0018 */
[----:B------:R-:W-:Y:S01]  /*b620*/  IABS R24, R25 ;  /* 0x0000001900187213 */ /* 0x000fe20000000000 */
[----:B------:R-:W-:Y:S01]  /*b630*/  IMAD.IADD R9, R209, 0x1, -R3 ;  /* 0x00000001d1097824 */ /* 0x000fe200078e0a03 */
[----:B------:R-:W-:Y:S01]  /*b640*/  FSEL R170, R19, -INF , !P0 ;  /* 0xff80000013aa7808 */ /* 0x000fe20004000000 */
[C---:B------:R-:W-:Y:S01]  /*b650*/  IMAD.IADD R19, R206.reuse, 0x1, -R6 ;  /* 0x00000001ce137824 */ /* 0x040fe200078e0a06 */
[----:B------:R-:W3:Y:S01]  /*b660*/  I2F R4, R4 ;  /* 0x0000000400047306 */ /* 0x000ee20000201400 */
[----:B-1----:R-:W-:Y:S01]  /*b670*/  FFMA.FTZ R17, R17, -UR19, R30 ;  /* 0x8000001311117c23 */ /* 0x002fe2000801001e */
[----:B------:R-:W-:Y:S01]  /*b680*/  ISETP.GE.AND P0, PT, R5, R207, PT ;  /* 0x000000cf0500720c */ /* 0x000fe20003f06270 */
[----:B------:R-:W-:Y:S01]  /*b690*/  IMAD.IADD R34, R206, 0x1, -R32 ;  /* 0x00000001ce227824 */ /* 0x000fe200078e0a20 */
[----:B------:R-:W-:-:S02]  /*b6a0*/  IABS R19, R19 ;  /* 0x0000001300137213 */ /* 0x000fc40000000000 */
[----:B------:R-:W-:Y:S01]  /*b6b0*/  FSEL R171, R17, -INF , !P5 ;  /* 0xff80000011ab7808 */ /* 0x000fe20006800000 */
[----:B------:R-:W-:Y:S01]  /*b6c0*/  IMAD.IADD R17, R209, 0x1, -R12 ;  /* 0x00000001d1117824 */ /* 0x000fe200078e0a0c */
[----:B------:R-:W-:Y:S01]  /*b6d0*/  ISETP.GE.AND P5, PT, R5, R204, PT ;  /* 0x000000cc0500720c */ /* 0x000fe20003fa6270 */
[----:B--2---:R-:W-:Y:S01]  /*b6e0*/  FFMA.FTZ R158, R7, -UR19, R164 ;  /* 0x80000013079e7c23 */ /* 0x004fe200080100a4 */
[----:B------:R-:W-:Y:S01]  /*b6f0*/  IABS R33, R34 ;  /* 0x0000002200217213 */ /* 0x000fe20000000000 */
[----:B------:R-:W-:Y:S01]  /*b700*/  IMAD.IADD R7, R206, 0x1, -R12 ;  /* 0x00000001ce077824 */ /* 0x000fe200078e0a0c */
[C---:B------:R-:W-:Y:S01]  /*b710*/  ISETP.LT.OR P0, PT, R5.reuse, R208, P0 ;  /* 0x000000d00500720c */ /* 0x040fe20000701670 */
[----:B------:R-:W1:Y:S01]  /*b720*/  I2F R13, R13 ;  /* 0x0000000d000d7306 */ /* 0x000e620000201400 */
[----:B------:R-:W-:Y:S01]  /*b730*/  ISETP.LT.OR P5, PT, R5, R205, P5 ;  /* 0x000000cd0500720c */ /* 0x000fe20002fa1670 */
[----:B------:R-:W-:Y:S01]  /*b740*/  IMAD.MOV.U32 R5, RZ, RZ, R19 ;  /* 0x000000ffff057224 */ /* 0x000fe200078e0013 */
[----:B------:R-:W-:Y:S01]  /*b750*/  IABS R17, R17 ;  /* 0x0000001100117213 */ /* 0x000fe20000000000 */
[----:B---3--:R-:W-:Y:S01]  /*b760*/  FFMA.FTZ R29, R4, -UR19, R29 ;  /* 0x80000013041d7c23 */ /* 0x008fe2000801001d */
[----:B------:R-:W-:-:S02]  /*b770*/  IABS R8, R7 ;  /* 0x0000000700087213 */ /* 0x000fc40000000000 */
[----:B------:R-:W-:Y:S01]  /*b780*/  ISETP.GE.AND P1, PT, R32, R204, PT ;  /* 0x000000cc2000720c */ /* 0x000fe20003f26270 */
[----:B------:R-:W2:Y:S01]  /*b790*/  I2F R18, R33 ;  /* 0x0000002100127306 */ /* 0x000ea20000201400 */
[----:B------:R-:W-:Y:S02]  /*b7a0*/  FSEL R158, R158, -INF , !P0 ;  /* 0xff8000009e9e7808 */ /* 0x000fe40004000000 */
[----:B------:R-:W-:Y:S02]  /*b7b0*/  ISETP.GE.AND P0, PT, R12, R207, PT ;  /* 0x000000cf0c00720c */ /* 0x000fe40003f06270 */
[----:B------:R-:W-:Y:S02]  /*b7c0*/  ISETP.LT.OR P1, PT, R32, R205, P1 ;  /* 0x000000cd2000720c */ /* 0x000fe40000f21670 */
[----:B------:R-:W-:Y:S01]  /*b7d0*/  ISETP.LT.OR P0, PT, R12, R208, P0 ;  /* 0x000000d00c00720c */ /* 0x000fe20000701670 */
[----:B------:R3:W4:Y:S01]  /*b7e0*/  I2F R4, R5 ;  /* 0x0000000500047306 */ /* 0x0007220000201400 */
[----:B------:R-:W-:Y:S01]  /*b7f0*/  FSEL R214, R29, -INF , !P6 ;  /* 0xff8000001dd67808 */ /* 0x000fe20007000000 */
[----:B-1----:R-:W-:Y:S01]  /*b800*/  FFMA.FTZ R13, R13, -UR19, R166 ;  /* 0x800000130d0d7c23 */ /* 0x002fe200080100a6 */
[----:B------:R-:W-:-:S04]  /*b810*/  ISETP.GE.AND P6, PT, R6, R207, PT ;  /* 0x000000cf0600720c */ /* 0x000fc80003fc6270 */
[----:B------:R-:W-:Y:S01]  /*b820*/  ISETP.LT.OR P6, PT, R6, R208, P6 ;  /* 0x000000d00600720c */ /* 0x000fe200037c1670 */
[----:B------:R-:W1:Y:S01]  /*b830*/  I2F R7, R17 ;  /* 0x0000001100077306 */ /* 0x000e620000201400 */
[----:B--2---:R-:W-:Y:S01]  /*b840*/  FFMA.FTZ R18, R18, -UR19, R31 ;  /* 0x8000001312127c23 */ /* 0x004fe2000801001f */
[----:B------:R-:W-:Y:S02]  /*b850*/  FSEL R155, R13, -INF , !P5 ;  /* 0xff8000000d9b7808 */ /* 0x000fe40006800000 */
[-C--:B------:R-:W-:Y:S02]  /*b860*/  ISETP.GE.AND P5, PT, R12, R204.reuse, PT ;  /* 0x000000cc0c00720c */ /* 0x080fe40003fa6270 */
[----:B------:R-:W-:Y:S01]  /*b870*/  FSEL R219, R18, -INF , !P1 ;  /* 0xff80000012db7808 */ /* 0x000fe20004800000 */
[----:B---3--:R-:W-:Y:S01]  /*b880*/  IMAD.MOV.U32 R5, RZ, RZ, R8 ;  /* 0x000000ffff057224 */ /* 0x008fe200078e0008 */
[----:B------:R-:W-:Y:S01]  /*b890*/  IABS R8, R9 ;  /* 0x0000000900087213 */ /* 0x000fe20000000000 */
[----:B------:R-:W2:Y:S01]  /*b8a0*/  I2F R24, R24 ;  /* 0x0000001800187306 */ /* 0x000ea20000201400 */
[----:B------:R-:W-:Y:S01]  /*b8b0*/  IMAD.IADD R9, R206, 0x1, -R3 ;  /* 0x00000001ce097824 */ /* 0x000fe200078e0a03 */
[----:B------:R-:W-:Y:S01]  /*b8c0*/  ISETP.GE.AND P1, PT, R6, R204, PT ;  /* 0x000000cc0600720c */ /* 0x000fe20003f26270 */
[----:B----4-:R-:W-:Y:S01]  /*b8d0*/  FFMA.FTZ R147, R4, -UR19, R167 ;  /* 0x8000001304937c23 */ /* 0x010fe200080100a7 */
[----:B------:R-:W-:-:S02]  /*b8e0*/  ISETP.LT.OR P5, PT, R12, R205, P5 ;  /* 0x000000cd0c00720c */ /* 0x000fc40002fa1670 */
[----:B------:R-:W-:Y:S01]  /*b8f0*/  IABS R9, R9 ;  /* 0x0000000900097213 */ /* 0x000fe20000000000 */
[----:B-1----:R-:W-:Y:S01]  /*b900*/  FFMA.FTZ R7, R7, -UR19, R160 ;  /* 0x8000001307077c23 */ /* 0x002fe200080100a0 */
[----:B------:R-:W1:Y:S01]  /*b910*/  I2F R5, R5 ;  /* 0x0000000500057306 */ /* 0x000e620000201400 */
[----:B------:R-:W-:-:S03]  /*b920*/  ISETP.LT.OR P1, PT, R6, R205, P1 ;  /* 0x000000cd0600720c */ /* 0x000fc60000f21670 */
[----:B------:R-:W-:Y:S02]  /*b930*/  FSEL R146, R7, -INF , !P0 ;  /* 0xff80000007927808 */ /* 0x000fe40004000000 */
[----:B------:R-:W-:Y:S02]  /*b940*/  PLOP3.LUT P0, PT, PT, PT, UP0, 0x80, 0x0 ;  /* 0x000000000000781c */ /* 0x000fe40003f0f008 */
[----:B------:R-:W3:Y:S01]  /*b950*/  I2F R8, R8 ;  /* 0x0000000800087306 */ /* 0x000ee20000201400 */
[----:B--2---:R-:W-:Y:S01]  /*b960*/  FFMA.FTZ R24, R24, -UR19, R165 ;  /* 0x8000001318187c23 */ /* 0x004fe200080100a5 */
[----:B------:R-:W-:Y:S02]  /*b970*/  FSEL R147, R147, -INF , !P1 ;  /* 0xff80000093937808 */ /* 0x000fe40004800000 */
[----:B------:R-:W-:Y:S02]  /*b980*/  ISETP.GE.AND P1, PT, R3, R204, PT ;  /* 0x000000cc0300720c */ /* 0x000fe40003f26270 */
[----:B------:R-:W-:-:S02]  /*b990*/  FSEL R156, R24, -INF , !P6 ;  /* 0xff800000189c7808 */ /* 0x000fc40007000000 */
[----:B------:R-:W2:Y:S01]  /*b9a0*/  I2F R4, R9 ;  /* 0x0000000900047306 */ /* 0x000ea20000201400 */
[----:B------:R-:W-:Y:S01]  /*b9b0*/  ISETP.GE.AND P6, PT, R3, R207, PT ;  /* 0x000000cf0300720c */ /* 0x000fe20003fc6270 */
[----:B-1----:R-:W-:Y:S01]  /*b9c0*/  FFMA.FTZ R5, R5, -UR19, R162 ;  /* 0x8000001305057c23 */ /* 0x002fe200080100a2 */
[C---:B------:R-:W-:Y:S02]  /*b9d0*/  ISETP.LT.OR P1, PT, R3.reuse, R205, P1 ;  /* 0x000000cd0300720c */ /* 0x040fe40000f21670 */
[----:B------:R-:W-:Y:S02]  /*b9e0*/  ISETP.LT.OR P6, PT, R3, R208, P6 ;  /* 0x000000d00300720c */ /* 0x000fe400037c1670 */
[----:B------:R-:W-:Y:S01]  /*b9f0*/  FSEL R145, R5, -INF , !P5 ;  /* 0xff80000005917808 */ /* 0x000fe20006800000 */
[----:B---3--:R-:W-:-:S05]  /*ba00*/  FFMA.FTZ R8, R8, -UR19, R161 ;  /* 0x8000001308087c23 */ /* 0x008fca00080100a1 */
[----:B------:R-:W-:Y:S01]  /*ba10*/  FSEL R144, R8, -INF , !P6 ;  /* 0xff80000008907808 */ /* 0x000fe20007000000 */
[----:B--2---:R-:W-:-:S05]  /*ba20*/  FFMA.FTZ R4, R4, -UR19, R163 ;  /* 0x8000001304047c23 */ /* 0x004fca00080100a3 */
        /* <DEDUP_REMOVED lines=15> */
[C---:B------:R-:W-:Y:S02]  /*bb20*/  @!P4 LEA R6, P5, R5.reuse, c[0x0][0x168], 0x1 ;  /* 0x00005a000506ca11 */ /* 0x040fe400078a08ff */
[C---:B------:R-:W-:Y:S02]  /*bb30*/  @!P2 LEA R10, P1, R5.reuse, c[0x0][0x168], 0x1 ;  /* 0x00005a00050aaa11 */ /* 0x040fe400078208ff */
[----:B------:R-:W-:Y:S02]  /*bb40*/  LEA.HI.X R4, R4, R203, R3, 0x6, P0 ;  /* 0x000000cb04047211 */ /* 0x000fe400000f3403 */
[C---:B------:R-:W-:Y:S02]  /*bb50*/  @!P3 LEA R12, P0, R5.reuse, c[0x0][0x168], 0x1 ;  /* 0x00005a00050cba11 */ /* 0x040fe400078008ff */
[C---:B------:R-:W-:Y:S02]  /*bb60*/  IADD3 R3, P6, R5.reuse, UR9, RZ ;  /* 0x0000000905037c10 */ /* 0x040fe4000ffde0ff */
[----:B------:R-:W-:-:S02]  /*bb70*/  @!P4 LEA.HI.X R7, R5, c[0x0][0x16c], R4, 0x1, P5 ;  /* 0x00005b000507ca11 */ /* 0x000fc400028f0c04 */
        /* <DEDUP_REMOVED lines=39> */
.L_x_436:
[----:B------:R-:W-:Y:S05]  /*bdf0*/  BSYNC B0 ;  /* 0x0000000000007941 */ /* 0x000fea0003800000 */
.L_x_435:
[----:B------:R-:W0:Y:S02]  /*be00*/  LDGDEPBAR ;  /* 0x00000000000079af */ /* 0x000e240000000000 */
.L_x_434:
[----:B------:R-:W-:Y:S01]  /*be10*/  FMNMX.FTZ R3, R2, R148, !PT ;  /* 0x0000009402037209 */ /* 0x000fe20007810000 */
        /* <DEDUP_REMOVED lines=42> */
[----:B-1----:R-:W-:-:S04]  /*c0c0*/  FMNMX.FTZ R132, R5, R132, !PT ;  /* 0x0000008405847209 */ /* 0x002fc80007810000 */
[C---:B------:R-:W-:Y:S01]  /*c0d0*/  FSETP.NEU.FTZ.AND P1, PT, R132.reuse, -INF , PT ;  /* 0xff8000008400780b */ /* 0x040fe20003f3d000 */
[----:B------:R-:W-:Y:S01]  /*c0e0*/  FMUL.FTZ R157, R132, c[0x0][0x23c] ;  /* 0x00008f00849d7a20 */ /* 0x000fe20000410000 */
[----:B--2---:R-:W-:Y:S02]  /*c0f0*/  FMNMX.FTZ R3, R4, R3, !PT ;  /* 0x0000000304037209 */ /* 0x004fe40007810000 */
[----:B------:R-:W-:Y:S02]  /*c100*/  FSEL R5, R132, RZ, P1 ;  /* 0x000000ff84057208 */ /* 0x000fe40000800000 */
[C---:B------:R-:W-:Y:S01]  /*c110*/  FSETP.NEU.FTZ.AND P0, PT, R3.reuse, -INF , PT ;  /* 0xff8000000300780b */ /* 0x040fe20003f1d000 */
[----:B------:R-:W-:Y:S01]  /*c120*/  FMUL.FTZ R154, R3, c[0x0][0x23c] ;  /* 0x00008f00039a7a20 */ /* 0x000fe20000410000 */
[----:B------:R-:W-:Y:S01]  /*c130*/  FSEL R157, R157, RZ, P1 ;  /* 0x000000ff9d9d7208 */ /* 0x000fe20000800000 */
[----:B------:R-:W-:Y:S01]  /*c140*/  FADD.FTZ R4, R2, -R5 ;  /* 0x8000000502047221 */ /* 0x000fe20000010000 */
[----:B------:R-:W-:-:S02]  /*c150*/  FSEL R5, R3, RZ, P0 ;  /* 0x000000ff03057208 */ /* 0x000fc40000000000 */
[----:B------:R-:W-:Y:S01]  /*c160*/  FSEL R154, R154, RZ, P0 ;  /* 0x000000ff9a9a7208 */ /* 0x000fe20000000000 */
[----:B------:R-:W-:Y:S02]  /*c170*/  FFMA.FTZ R151, R148, c[0x0][0x23c], -R157 ;  /* 0x00008f0094977a23 */ /* 0x000fe4000001089d */
[----:B------:R-:W-:Y:S02]  /*c180*/  FADD.FTZ R5, R0, -R5 ;  /* 0x8000000500057221 */ /* 0x000fe40000010000 */
[--C-:B------:R-:W-:Y:S02]  /*c190*/  FFMA.FTZ R149, R152, c[0x0][0x23c], -R157.reuse ;  /* 0x00008f0098957a23 */ /* 0x100fe4000001089d */
[--C-:B------:R-:W-:Y:S01]  /*c1a0*/  FFMA.FTZ R150, R150, c[0x0][0x23c], -R157.reuse ;  /* 0x00008f0096967a23 */ /* 0x100fe2000001089d */
[----:B------:R-:W-:Y:S01]  /*c1b0*/  MUFU.EX2 R151, R151 ;  /* 0x0000009700977308 */ /* 0x000fe20000000800 */
[----:B------:R-:W-:Y:S02]  /*c1c0*/  FFMA.FTZ R148, R16, c[0x0][0x23c], -R157 ;  /* 0x00008f0010947a23 */ /* 0x000fe4000001089d */
[--C-:B------:R-:W-:Y:S01]  /*c1d0*/  FFMA.FTZ R135, R159, c[0x0][0x23c], -R154.reuse ;  /* 0x00008f009f877a23 */ /* 0x100fe2000001089a */
[----:B------:R-:W1:Y:S01]  /*c1e0*/  LDSM.16.MT88.4 R16, [R188+0x12000] ;  /* 0x01200000bc10783b */ /* 0x000e620000004200 */
[----:B------:R-:W-:-:S02]  /*c1f0*/  FFMA.FTZ R134, R223, c[0x0][0x23c], -R154 ;  /* 0x00008f00df867a23 */ /* 0x000fc4000001089a */
[--C-:B------:R-:W-:Y:S01]  /*c200*/  FFMA.FTZ R133, R225, c[0x0][0x23c], -R154.reuse ;  /* 0x00008f00e1857a23 */ /* 0x100fe2000001089a */
[----:B------:R-:W2:Y:S01]  /*c210*/  MUFU.EX2 R150, R150 ;  /* 0x0000009600967308 */ /* 0x000ea20000000800 */
[----:B------:R-:W-:Y:S02]  /*c220*/  FFMA.FTZ R2, R143, c[0x0][0x23c], -R154 ;  /* 0x00008f008f027a23 */ /* 0x000fe4000001089a */
[----:B------:R-:W-:Y:S02]  /*c230*/  FMUL.FTZ R152, R4, c[0x0][0x23c] ;  /* 0x00008f0004987a20 */ /* 0x000fe40000410000 */
[----:B------:R-:W-:Y:S02]  /*c240*/  FMUL.FTZ R0, R5, c[0x0][0x23c] ;  /* 0x00008f0005007a20 */ /* 0x000fe40000410000 */
[--C-:B------:R-:W-:Y:S01]  /*c250*/  FFMA.FTZ R159, R142, c[0x0][0x23c], -R157.reuse ;  /* 0x00008f008e9f7a23 */ /* 0x100fe2000001089d */
[----:B------:R-:W-:Y:S01]  /*c260*/  MUFU.EX2 R149, R149 ;  /* 0x0000009500957308 */ /* 0x000fe20000000800 */
[----:B------:R-:W-:-:S02]  /*c270*/  FFMA.FTZ R160, R140, c[0x0][0x23c], -R157 ;  /* 0x00008f008ca07a23 */ /* 0x000fc4000001089d */
[--C-:B------:R-:W-:Y:S02]  /*c280*/  FFMA.FTZ R161, R138, c[0x0][0x23c], -R157.reuse ;  /* 0x00008f008aa17a23 */ /* 0x100fe4000001089d */
[--C-:B------:R-:W-:Y:S02]  /*c290*/  FFMA.FTZ R162, R136, c[0x0][0x23c], -R157.reuse ;  /* 0x00008f0088a27a23 */ /* 0x100fe4000001089d */
[--C-:B------:R-:W-:Y:S01]  /*c2a0*/  FFMA.FTZ R163, R141, c[0x0][0x23c], -R154.reuse ;  /* 0x00008f008da37a23 */ /* 0x100fe2000001089a */
[----:B------:R-:W3:Y:S01]  /*c2b0*/  MUFU.EX2 R148, R148 ;  /* 0x0000009400947308 */ /* 0x000ee20000000800 */
[----:B--2---:R-:W-:Y:S01]  /*c2c0*/  F2FP.BF16.PACK_AB R4, R150, R151 ;  /* 0x000000979604723e */ /* 0x004fe200000010ff */
[--C-:B------:R-:W-:Y:S01]  /*c2d0*/  FFMA.FTZ R164, R139, c[0x0][0x23c], -R154.reuse ;  /* 0x00008f008ba47a23 */ /* 0x100fe2000001089a */
[----:B------:R-:W-:Y:S01]  /*c2e0*/  LDSM.16.MT88.4 R140, [R186+0x12800] ;  /* 0x01280000ba8c783b */ /* 0x000fe20000004200 */
[--C-:B------:R-:W-:Y:S02]  /*c2f0*/  FFMA.FTZ R165, R137, c[0x0][0x23c], -R154.reuse ;  /* 0x00008f0089a57a23 */ /* 0x100fe4000001089a */
[----:B------:R-:W-:Y:S01]  /*c300*/  FFMA.FTZ R166, R221, c[0x0][0x23c], -R154 ;  /* 0x00008f00dda67a23 */ /* 0x000fe2000001089a */
[----:B------:R-:W-:Y:S01]  /*c310*/  LDSM.16.MT88.4 R136, [R185+0x12800] ;  /* 0x01280000b988783b */ /* 0x000fe20000004200 */
[----:B------:R-:W-:Y:S01]  /*c320*/  MUFU.EX2 R135, R135 ;  /* 0x0000008700877308 */ /* 0x000fe20000000800 */
[----:B------:R-:W-:-:S02]  /*c330*/  FFMA.FTZ R167, R168, c[0x0][0x23c], -R157 ;  /* 0x00008f00a8a77a23 */ /* 0x000fc4000001089d */
[--C-:B------:R-:W-:Y:S02]  /*c340*/  FFMA.FTZ R168, R212, c[0x0][0x23c], -R157.reuse ;  /* 0x00008f00d4a87a23 */ /* 0x100fe4000001089d */
[--C-:B------:R-:W-:Y:S02]  /*c350*/  FFMA.FTZ R221, R214, c[0x0][0x23c], -R157.reuse ;  /* 0x00008f00d6dd7a23 */ /* 0x100fe4000001089d */
[----:B------:R-:W-:Y:S01]  /*c360*/  FFMA.FTZ R170, R170, c[0x0][0x23c], -R157 ;  /* 0x00008f00aaaa7a23 */ /* 0x000fe2000001089d */
[----:B------:R-:W2:Y:S01]  /*c370*/  MUFU.EX2 R134, R134 ;  /* 0x0000008600867308 */ /* 0x000ea20000000800 */
[----:B---3--:R-:W-:Y:S01]  /*c380*/  F2FP.BF16.PACK_AB R6, R148, R149 ;  /* 0x000000959406723e */ /* 0x008fe200000010ff */
        /* <DEDUP_REMOVED lines=8> */
[----:B------:R-:W3:Y:S01]  /*c410*/  MUFU.EX2 R2, R2 ;  /* 0x0000000200027308 */ /* 0x000ee20000000800 */
[----:B--2---:R-:W-:Y:S01]  /*c420*/  F2FP.BF16.PACK_AB R5, R134, R135 ;  /* 0x000000878605723e */ /* 0x004fe200000010ff */
[----:B------:R-:W-:-:S02]  /*c430*/  FFMA.FTZ R157, R144, c[0x0][0x23c], -R157 ;  /* 0x00008f00909d7a23 */ /* 0x000fc4000001089d */
[--C-:B------:R-:W-:Y:S02]  /*c440*/  FFMA.FTZ R155, R155, c[0x0][0x23c], -R154.reuse ;  /* 0x00008f009b9b7a23 */ /* 0x100fe4000001089a */
[--C-:B------:R-:W-:Y:S02]  /*c450*/  FFMA.FTZ R216, R147, c[0x0][0x23c], -R154.reuse ;  /* 0x00008f0093d87a23 */ /* 0x100fe4000001089a */
[----:B------:R-:W2:Y:S01]  /*c460*/  MUFU.EX2 R152, R152 ;  /* 0x0000009800987308 */ /* 0x000ea20000000800 */
[--C-:B------:R-:W-:Y:S02]  /*c470*/  FFMA.FTZ R218, R145, c[0x0][0x23c], -R154.reuse ;  /* 0x00008f0091da7a23 */ /* 0x100fe4000001089a */
[----:B------:R-:W-:Y:S01]  /*c480*/  FFMA.FTZ R153, R153, c[0x0][0x23c], -R154 ;  /* 0x00008f0099997a23 */ /* 0x000fe2000001089a */
[----:B------:R-:W-:Y:S04]  /*c490*/  LDSM.16.MT88.4 R144, [R186+0x13800] ;  /* 0x01380000ba90783b */ /* 0x000fe80000004200 */
        /* <DEDUP_REMOVED lines=62> */
[----:B------:R-:W2:Y:S01]  /*c880*/  MUFU.EX2 R168, R168 ;  /* 0x000000a800a87308 */ /* 0x000ea20000000800 */
[----:B------:R-:W-:Y:S02]  /*c890*/  FMUL.FTZ R103, R103, R0 ;  /* 0x0000000067677220 */ /* 0x000fe40000410000 */
        /* <DEDUP_REMOVED lines=8> */
[----:B------:R-:W-:Y:S01]  /*c920*/  FMUL.FTZ R49, R49, R152 ;  /* 0x0000009831317220 */ /* 0x000fe20000410000 */
        /* <DEDUP_REMOVED lines=163> */
[C---:B--2---:R-:W-:Y:S08]  /*d360*/  HMMA.16816.F32.BF16 R60, R4.reuse, R12, R60 ;  /* 0x0000000c043c723c */ /* 0x044ff0000004183c */
        /* <DEDUP_REMOVED lines=22> */
[C---:B--2---:R-:W-:Y:S08]  /*d4d0*/  HMMA.16816.F32.BF16 R84, R4.reuse, R16, R84 ;  /* 0x000000100454723c */ /* 0x044ff00000041854 */
        /* <DEDUP_REMOVED lines=12> */
[----:B----4-:R-:W-:Y:S01]  /*d5a0*/  HMMA.16816.F32.BF16 R128, R4, R8, R128 ;  /* 0x000000080480723c */ /* 0x010fe20000041880 */
[----:B------:R-:W-:Y:S02]  /*d5b0*/  FADD.FTZ R217, R157, R156 ;  /* 0x0000009c9dd97221 */ /* 0x000fe40000010000 */
[----:B------:R-:W-:-:S05]  /*d5c0*/  FADD.FTZ R213, R153, R218 ;  /* 0x000000da99d57221 */ /* 0x000fca0000010000 */
        /* <DEDUP_REMOVED lines=20> */
[C---:B----4-:R-:W-:Y:S08]  /*d710*/  HMMA.16816.F32.BF16 R76, R4.reuse, R8, R76 ;  /* 0x00000008044c723c */ /* 0x050ff0000004184c */
[C---:B------:R-:W-:Y:S08]  /*d720*/  HMMA.16816.F32.BF16 R80, R4.reuse, R10, R80 ;  /* 0x0000000a0450723c */ /* 0x040ff00000041850 */
[C---:B---3--:R-:W-:Y:S08]  /*d730*/  HMMA.16816.F32.BF16 R84, R4.reuse, R28, R84 ;  /* 0x0000001c0454723c */ /* 0x048ff00000041854 */
[C---:B------:R-:W-:Y:S08]  /*d740*/  HMMA.16816.F32.BF16 R88, R4.reuse, R30, R88 ;  /* 0x0000001e0458723c */ /* 0x040ff00000041858 */
[C---:B-1----:R-:W-:Y:S08]  /*d750*/  HMMA.16816.F32.BF16 R92, R4.reuse, R12, R92 ;  /* 0x0000000c045c723c */ /* 0x042ff0000004185c */
[----:B------:R-:W-:Y:S08]  /*d760*/  HMMA.16816.F32.BF16 R96, R4, R14, R96 ;  /* 0x0000000e0460723c */ /* 0x000ff00000041860 */
.L_x_430:
[----:B------:R-:W-:-:S06]  /*d770*/  UISETP.GT.AND UP0, UPT, UR22, UR7, UPT ;  /* 0x000000071600728c */ /* 0x000fcc000bf04270 */
[----:B------:R-:W-:-:S13]  /*d780*/  PLOP3.LUT P0, PT, PT, PT, UP0, 0x80, 0x0 ;  /* 0x000000000000781c */ /* 0x000fda0003f0f008 */
        /* <DEDUP_REMOVED lines=9> */
.L_x_440:
[----:B------:R1:W-:Y:S01]  /*d820*/  @P4 STS.128 [R199+0xc000], RZ ;  /* 0x00c000ffc7004388 */ /* 0x0003e20000000c00 */
        /* <DEDUP_REMOVED lines=11> */
[C---:B------:R-:W-:Y:S02]  /*d8e0*/  @!P4 LEA R146, P1, R134.reuse, c[0x0][0x168], 0x1 ;  /* 0x00005a008692ca11 */ /* 0x040fe400078208ff */
[----:B------:R-:W-:Y:S02]  /*d8f0*/  @!P2 LEA R140, P5, R134, c[0x0][0x168], 0x1 ;  /* 0x00005a00868caa11 */ /* 0x000fe400078a08ff */
[----:B------:R-:W-:Y:S02]  /*d900*/  LEA.HI.X R133, R136, R203, R133, 0x6, P0 ;  /* 0x000000cb88857211 */ /* 0x000fe400000f3485 */
[C---:B------:R-:W-:Y:S02]  /*d910*/  @!P3 LEA R142, P0, R134.reuse, c[0x0][0x168], 0x1 ;  /* 0x00005a00868eba11 */ /* 0x040fe400078008ff */
[C-C-:B------:R-:W-:Y:S02]  /*d920*/  @!P4 LEA.HI.X R147, R134.reuse, c[0x0][0x16c], R133.reuse, 0x1, P1 ;  /* 0x00005b008693ca11 */ /* 0x140fe400008f0c85 */
[C-C-:B------:R-:W-:Y:S02]  /*d930*/  @!P3 LEA.HI.X R143, R134.reuse, c[0x0][0x16c], R133.reuse, 0x1, P0 ;  /* 0x00005b00868fba11 */ /* 0x140fe400000f0c85 */
[C---:B------:R-:W-:Y:S01]  /*d940*/  @!P2 LEA.HI.X R141, R134.reuse, c[0x0][0x16c], R133, 0x1, P5 ;  /* 0x00005b00868daa11 */ /* 0x040fe200028f0c85 */
[----:B------:R-:W-:Y:S01]  /*d950*/  @!PT LDS RZ, [RZ] ;  /* 0x00000000fffff984 */ /* 0x000fe20000000800 */
[----:B------:R-:W-:Y:S01]  /*d960*/  @!PT LDS RZ, [RZ] ;  /* 0x00000000fffff984 */ /* 0x000fe20000000800 */
[----:B------:R-:W-:Y:S01]  /*d970*/  @!PT LDS RZ, [RZ] ;  /* 0x00000000fffff984 */ /* 0x000fe20000000800 */
[----:B------:R1:W-:Y:S01]  /*d980*/  @!P4 LDGSTS.E.BYPASS.LTC128B.128 [R199+0xc000], [R146.64] ;  /* 0x0c00000092c7cfae */ /* 0x0003e2000b901d4e */
[----:B------:R-:W-:Y:S03]  /*d990*/  IADD3 R132, P6, R134, UR9, RZ ;  /* 0x0000000986847c10 */ /* 0x000fe6000ffde0ff */
[----:B------:R1:W-:Y:S01]  /*d9a0*/  @P3 STS.128 [R199+0xe000], RZ ;  /* 0x00e000ffc7003388 */ /* 0x0003e20000000c00 */
[C---:B------:R-:W-:Y:S02]  /*d9b0*/  @!P3 LEA R138, P1, R132.reuse, c[0x0][0x168], 0x1 ;  /* 0x00005a00848aba11 */ /* 0x040fe400078208ff */
[C---:B------:R-:W-:Y:S01]  /*d9c0*/  @!P2 LEA R136, P0, R132.reuse, c[0x0][0x168], 0x1 ;  /* 0x00005a008488aa11 */ /* 0x040fe200078008ff */
[----:B------:R-:W-:Y:S01]  /*d9d0*/  @!PT LDS RZ, [RZ] ;  /* 0x00000000fffff984 */ /* 0x000fe20000000800 */
[----:B------:R-:W-:Y:S01]  /*d9e0*/  @!PT LDS RZ, [RZ] ;  /* 0x00000000fffff984 */ /* 0x000fe20000000800 */
[----:B------:R-:W-:Y:S01]  /*d9f0*/  @!PT LDS RZ, [RZ] ;  /* 0x00000000fffff984 */ /* 0x000fe20000000800 */
[----:B------:R1:W-:Y:S01]  /*da00*/  @!P3 LDGSTS.E.BYPASS.LTC128B.128 [R199+0xe000], [R142.64+0x80] ;  /* 0x0e0000808ec7bfae */ /* 0x0003e2000b901d4e */
[----:B------:R-:W-:Y:S02]  /*da10*/  IADD3.X R3, R133, UR8, RZ, P6, !PT ;  /* 0x0000000885037c10 */ /* 0x000fe4000b7fe4ff */
[C---:B------:R-:W-:Y:S01]  /*da20*/  @!P4 LEA R144, P6, R132.reuse, c[0x0][0x168], 0x1 ;  /* 0x00005a008490ca11 */ /* 0x040fe200078c08ff */
[----:B------:R1:W-:Y:S01]  /*da30*/  @P2 STS.128 [R199+0x10000], RZ ;  /* 0x010000ffc7002388 */ /* 0x0003e20000000c00 */
[C-C-:B------:R-:W-:Y:S02]  /*da40*/  @!P3 LEA.HI.X R139, R132.reuse, c[0x0][0x16c], R3.reuse, 0x1, P1 ;  /* 0x00005b00848bba11 */ /* 0x140fe400008f0c03 */
[C-C-:B------:R-:W-:Y:S01]  /*da50*/  @!P4 LEA.HI.X R145, R132.reuse, c[0x0][0x16c], R3.reuse, 0x1, P6 ;  /* 0x00005b008491ca11 */ /* 0x140fe200030f0c03 */
[----:B------:R-:W-:Y:S01]  /*da60*/  @!PT LDS RZ, [RZ] ;  /* 0x00000000fffff984 */ /* 0x000fe20000000800 */
[----:B------:R-:W-:Y:S01]  /*da70*/  @!PT LDS RZ, [RZ] ;  /* 0x00000000fffff984 */ /* 0x000fe20000000800 */
[----:B------:R-:W-:Y:S01]  /*da80*/  @!PT LDS RZ, [RZ] ;  /* 0x00000000fffff984 */ /* 0x000fe20000000800 */
[----:B------:R1:W-:Y:S01]  /*da90*/  @!P2 LDGSTS.E.BYPASS.LTC128B.128 [R199+0x10000], [R140.64+0x100] ;  /* 0x100001008cc7afae */ /* 0x0003e2000b901d4e */
[----:B------:R-:W-:Y:S03]  /*daa0*/  @!P2 LEA.HI.X R137, R132, c[0x0][0x16c], R3, 0x1, P0 ;  /* 0x00005b008489aa11 */ /* 0x000fe600000f0c03 */
        /* <DEDUP_REMOVED lines=17> */
.L_x_438:
[----:B------:R-:W-:Y:S04]  /*dbc0*/  DEPBAR.LE SB0, 0x0 ;  /* 0x000080000000791a */ /* 0x000fe80000000000 */
[----:B------:R-:W-:Y:S01]  /*dbd0*/  BAR.SYNC.DEFER_BLOCKING 0x0 ;  /* 0x0000000000007b1d */ /* 0x000fe20000010000 */
[----:B------:R-:W-:Y:S04]  /*dbe0*/  UIADD3 UR13, UR22, -0x1, URZ ;  /* 0xffffffff160d7890 */ /* 0x000fe8000fffe03f */
[----:B------:R-:W-:Y:S02]  /*dbf0*/  USHF.R.S32.HI UR5, URZ, 0x1f, UR13 ;  /* 0x0000001f3f057899 */ /* 0x000fe4000801140d */
[----:B------:R-:W-:Y:S01]  /*dc00*/  UIMAD UR4, UR17, UR13, URZ ;  /* 0x0000000d110472a4 */ /* 0x000fe2000f8e023f */
[----:B------:R-:W-:Y:S01]  /*dc10*/  IMAD.WIDE.U32 R226, R195, UR13, R214 ;  /* 0x0000000dc3e27c25 */ /* 0x000fe2000f8e00d6 */
[----:B------:R-:W-:Y:S02]  /*dc20*/  UISETP.GT.AND UP0, UPT, UR13, UR7, UPT ;  /* 0x000000070d00728c */ /* 0x000fe4000bf04270 */
[----:B------:R-:W-:Y:S02]  /*dc30*/  UIMAD UR4, UR5, UR16, UR4 ;  /* 0x00000010050472a4 */ /* 0x000fe4000f8e0204 */
[C---:B------:R-:W-:Y:S02]  /*dc40*/  @!P4 LEA R230, P1, R226.reuse, c[0x0][0x170], 0x1 ;  /* 0x00005c00e2e6ca11 */ /* 0x040fe400078208ff */
[C---:B------:R-:W-:Y:S02]  /*dc50*/  @!P3 LEA R224, P0, R226.reuse, c[0x0][0x170], 0x1 ;  /* 0x00005c00e2e0ba11 */ /* 0x040fe400078008ff */
[----:B------:R-:W-:Y:S02]  /*dc60*/  IADD3 R216, R227, UR4, RZ ;  /* 0x00000004e3d87c10 */ /* 0x000fe4000fffe0ff */
[C---:B------:R-:W-:Y:S02]  /*dc70*/  @!P2 LEA R222, P5, R226.reuse, c[0x0][0x170], 0x1 ;  /* 0x00005c00e2deaa11 */ /* 0x040fe400078a08ff */
[C-C-:B------:R-:W-:Y:S02]  /*dc80*/  @!P4 LEA.HI.X R231, R226.reuse, c[0x0][0x174], R216.reuse, 0x1, P1 ;  /* 0x00005d00e2e7ca11 */ /* 0x140fe400008f0cd8 */
[C-C-:B------:R-:W-:Y:S01]  /*dc90*/  @!P3 LEA.HI.X R225, R226.reuse, c[0x0][0x174], R216.reuse, 0x1, P0 ;  /* 0x00005d00e2e1ba11 */ /* 0x140fe200000f0cd8 */
[----:B------:R-:W-:Y:S01]  /*dca0*/  @P4 STS.128 [R199+0x12000], RZ ;  /* 0x012000ffc7004388 */ /* 0x000fe20000000c00 */
[C---:B------:R-:W-:Y:S02]  /*dcb0*/  @!P2 LEA.HI.X R223, R226.reuse, c[0x0][0x174], R216, 0x1, P5 ;  /* 0x00005d00e2dfaa11 */ /* 0x040fe400028f0cd8 */
[----:B------:R-:W-:Y:S01]  /*dcc0*/  IADD3 R212, P6, R226, UR18, RZ ;  /* 0x00000012e2d47c10 */ /* 0x000fe2000ffde0ff */
[----:B------:R-:W-:Y:S01]  /*dcd0*/  @!PT LDS RZ, [RZ] ;  /* 0x00000000fffff984 */ /* 0x000fe20000000800 */
[----:B------:R-:W-:Y:S01]  /*dce0*/  @!PT LDS RZ, [RZ] ;  /* 0x00000000fffff984 */ /* 0x000fe20000000800 */
[----:B------:R-:W-:Y:S01]  /*dcf0*/  @!PT LDS RZ, [RZ] ;  /* 0x00000000fffff984 */ /* 0x000fe20000000800 */
[----:B------:R1:W-:Y:S03]  /*dd00*/  @!P4 LDGSTS.E.BYPASS.LTC128B.128 [R199+0x12000], [R230.64] ;  /* 0x12000000e6c7cfae */ /* 0x0003e6000b901d4e */
        /* <DEDUP_REMOVED lines=11> */
[C---:B------:R-:W-:Y:S03]  /*ddc0*/  @!P2 LEA R218, P0, R212.reuse, c[0x0][0x170], 0x1 ;  /* 0x00005c00d4daaa11 */ /* 0x040fe600078008ff */
[----:B------:R-:W-:Y:S01]  /*ddd0*/  @!PT LDS RZ, [RZ] ;  /* 0x00000000fffff984 */ /* 0x000fe20000000800 */
[----:B------:R-:W-:Y:S01]  /*dde0*/  @!PT LDS RZ, [RZ] ;  /* 0x00000000fffff984 */ /* 0x000fe20000000800 */
[----:B------:R-:W-:Y:S01]  /*ddf0*/  @!PT LDS RZ, [RZ] ;  /* 0x00000000fffff984 */ /* 0x000fe20000000800 */
[----:B------:R1:W-:Y:S01]  /*de00*/  @!P2 LDGSTS.E.BYPASS.LTC128B.128 [R199+0x16000], [R222.64+0x100] ;  /* 0x16000100dec7afae */ /* 0x0003e2000b901d4e */
[----:B------:R-:W-:Y:S02]  /*de10*/  @!P2 LEA.HI.X R219, R212, c[0x0][0x174], R3, 0x1, P0 ;  /* 0x00005d00d4dbaa11 */ /* 0x000fe400000f0c03 */
[----:B------:R-:W-:Y:S01]  /*de20*/  PLOP3.LUT P0, PT, PT, PT, UP0, 0x80, 0x0 ;  /* 0x000000000000781c */ /* 0x000fe20003f0f008 */
        /* <DEDUP_REMOVED lines=175> */
.L_x_439:
[----:B------:R-:W-:Y:S01]  /*e920*/  IMAD.U32 R3, RZ, RZ, UR13 ;  /* 0x0000000dff037e24 */ /* 0x000fe2000f8e00ff */
[----:B------:R-:W-:Y:S02]  /*e930*/  UISETP.GT.AND UP0, UPT, UR13, UR7, UPT ;  /* 0x000000070d00728c */ /* 0x000fe4000bf04270 */
[----:B------:R-:W-:Y:S01]  /*e940*/  UMOV UR22, UR13 ;  /* 0x0000000d00167c82 */ /* 0x000fe20008000000 */
[----:B------:R-:W-:Y:S05]  /*e950*/  IMAD R132, R3, 0x40, R198 ;  /* 0x0000004003847824 */ /* 0x000fea00078e02c6 */
[C---:B------:R-:W-:Y:S02]  /*e960*/  IADD3 R3, R209.reuse, -R132, RZ ;  /* 0x80000084d1037210 */ /* 0x040fe40007ffe0ff */
[----:B-1----:R-:W-:Y:S02]  /*e970*/  IADD3 R142, R132, 0x1, RZ ;  /* 0x00000001848e7810 */ /* 0x002fe40007ffe0ff */
[----:B------:R-:W-:Y:S01]  /*e980*/  IABS R153, R3 ;  /* 0x0000000300997213 */ /* 0x000fe20000000000 */
[----:B------:R-:W-:Y:S01]  /*e990*/  IMAD.IADD R3, R206, 0x1, -R132 ;  /* 0x00000001ce037824 */ /* 0x000fe200078e0a84 */
[C---:B------:R-:W-:Y:S02]  /*e9a0*/  IADD3 R151, R132.reuse, 0x8, RZ ;  /* 0x0000000884977810 */ /* 0x040fe40007ffe0ff */
[C---:B------:R-:W-:Y:S02]  /*e9b0*/  IADD3 R150, R132.reuse, 0x9, RZ ;  /* 0x0000000984967810 */ /* 0x040fe40007ffe0ff */
[----:B------:R-:W-:Y:S01]  /*e9c0*/  IABS R147, R3 ;  /* 0x0000000300937213 */ /* 0x000fe20000000000 */
[----:B------:R-:W-:Y:S01]  /*e9d0*/  I2F R153, R153 ;  /* 0x0000009900997306 */ /* 0x000fe20000201400 */
[C---:B------:R-:W-:Y:S02]  /*e9e0*/  IADD3 R3, R209.reuse, -R142, RZ ;  /* 0x8000008ed1037210 */ /* 0x040fe40007ffe0ff */
[C---:B------:R-:W-:Y:S02]  /*e9f0*/  IADD3 R148, R132.reuse, 0x10, RZ ;  /* 0x0000001084947810 */ /* 0x040fe40007ffe0ff */
[----:B------:R-:W-:Y:S01]  /*ea00*/  IABS R138, R3 ;  /* 0x00000003008a7213 */ /* 0x000fe20000000000 */
[C---:B------:R-:W-:Y:S01]  /*ea10*/  IMAD.IADD R3, R209.reuse, 0x1, -R151 ;  /* 0x00000001d1037824 */ /* 0x040fe200078e0a97 */
[C---:B------:R-:W-:Y:S02]  /*ea20*/  IADD3 R143, R132.reuse, 0x11, RZ ;  /* 0x00000011848f7810 */ /* 0x040fe40007ffe0ff */
[C---:B------:R-:W-:Y:S01]  /*ea30*/  IADD3 R141, R132.reuse, 0x18, RZ ;  /* 0x00000018848d7810 */ /* 0x040fe20007ffe0ff */
[----:B------:R-:W-:Y:S01]  /*ea40*/  I2F R147, R147 ;  /* 0x0000009300937306 */ /* 0x000fe20000201400 */
[----:B------:R-:W-:Y:S02]  /*ea50*/  IABS R145, R3 ;  /* 0x0000000300917213 */ /* 0x000fe40000000000 */
[C---:B------:R-:W-:Y:S02]  /*ea60*/  IADD3 R3, R209.reuse, -R150, RZ ;  /* 0x80000096d1037210 */ /* 0x040fe40007ffe0ff */
[C---:B------:R-:W-:Y:S02]  /*ea70*/  IADD3 R139, R132.reuse, 0x19, RZ ;  /* 0x00000019848b7810 */ /* 0x040fe40007ffe0ff */
[----:B------:R-:W-:Y:S01]  /*ea80*/  IABS R136, R3 ;  /* 0x0000000300887213 */ /* 0x000fe20000000000 */
[C---:B------:R-:W-:Y:S01]  /*ea90*/  IMAD.IADD R3, R209.reuse, 0x1, -R148 ;  /* 0x00000001d1037824 */ /* 0x040fe200078e0a94 */
[----:B------:R-:W-:Y:S01]  /*eaa0*/  ISETP.GE.AND P6, PT, R132, R205, PT ;  /* 0x000000cd8400720c */ /* 0x000fe20003fc6270 */
[----:B------:R-:W-:Y:S01]  /*eab0*/  I2F R138, R138 ;  /* 0x0000008a008a7306 */ /* 0x000fe20000201400 */
[-C--:B------:R-:W-:Y:S02]  /*eac0*/  ISETP.GE.AND P5, PT, R142, R208.reuse, PT ;  /* 0x000000d08e00720c */ /* 0x080fe40003fa6270 */
[----:B------:R-:W-:Y:S02]  /*ead0*/  IABS R135, R3 ;  /* 0x0000000300877213 */ /* 0x000fe40000000000 */
[C---:B------:R-:W-:Y:S02]  /*eae0*/  IADD3 R3, R209.reuse, -R143, RZ ;  /* 0x8000008fd1037210 */ /* 0x040fe40007ffe0ff */
[C---:B------:R-:W-:Y:S02]  /*eaf0*/  ISETP.GE.AND P1, PT, R132.reuse, R208, PT ;  /* 0x000000d08400720c */ /* 0x040fe40003f26270 */
[----:B------:R-:W-:Y:S01]  /*eb00*/  IABS R134, R3 ;  /* 0x0000000300867213 */ /* 0x000fe20000000000 */
[C---:B------:R-:W-:Y:S01]  /*eb10*/  IMAD.IADD R3, R209.reuse, 0x1, -R141 ;  /* 0x00000001d1037824 */ /* 0x040fe200078e0a8d */
[----:B------:R-:W-:Y:S01]  /*eb20*/  I2F R136, R136 ;  /* 0x0000008800887306 */ /* 0x000fe20000201400 */
[C---:B------:R-:W-:Y:S02]  /*eb30*/  IADD3 R144, R132.reuse, 0x28, RZ ;  /* 0x0000002884907810 */ /* 0x040fe40007ffe0ff */
[----:B------:R-:W-:Y:S02]  /*eb40*/  ISETP.GE.OR P6, PT, R132, R204, !P6 ;  /* 0x000000cc8400720c */ /* 0x000fe400077c6670 */
[----:B------:R-:W-:Y:S02]  /*eb50*/  IABS R133, R3 ;  /* 0x0000000300857213 */ /* 0x000fe40000000000 */
[----:B------:R-:W-:Y:S02]  /*eb60*/  IADD3 R3, R206, -R142, RZ ;  /* 0x8000008ece037210 */ /* 0x000fe40007ffe0ff */
[----:B------:R-:W-:Y:S01]  /*eb70*/  ISETP.GE.OR P5, PT, R142, R207, !P5 ;  /* 0x000000cf8e00720c */ /* 0x000fe20006fa6670 */
[----:B------:R-:W-:Y:S01]  /*eb80*/  I2F R145, R145 ;  /* 0x0000009100917306 */ /* 0x000fe20000201400 */
[----:B------:R-:W-:Y:S01]  /*eb90*/  IABS R140, R3 ;  /* 0x00000003008c7213 */ /* 0x000fe20000000000 */
[C---:B------:R-:W-:Y:S01]  /*eba0*/  IMAD.IADD R3, R209.reuse, 0x1, -R139 ;  /* 0x00000001d1037824 */ /* 0x040fe200078e0a8b */
[----:B------:R-:W-:Y:S02]  /*ebb0*/  ISETP.GE.OR P1, PT, R132, R207, !P1 ;  /* 0x000000cf8400720c */ /* 0x000fe40004f26670 */
[----:B------:R-:W-:Y:S02]  /*ebc0*/  ISETP.GE.AND P0, PT, R142, R205, PT ;  /* 0x000000cd8e00720c */ /* 0x000fe40003f06270 */
[----:B------:R-:W-:Y:S02]  /*ebd0*/  IABS R146, R3 ;  /* 0x0000000300927213 */ /* 0x000fe40000000000 */
[----:B------:R-:W-:Y:S01]  /*ebe0*/  IADD3 R3, R206, -R151, RZ ;  /* 0x80000097ce037210 */ /* 0x000fe20007ffe0ff */
[----:B------:R-:W-:Y:S01]  /*ebf0*/  I2F R133, R133 ;  /* 0x0000008500857306 */ /* 0x000fe20000201400 */
[----:B------:R-:W-:Y:S02]  /*ec00*/  ISETP.GE.OR P0, PT, R142, R204, !P0 ;  /* 0x000000cc8e00720c */ /* 0x000fe40004706670 */
[----:B------:R-:W-:Y:S02]  /*ec10*/  IABS R149, R3 ;  /* 0x0000000300957213 */ /* 0x000fe40000000000 */
[----:B------:R-:W-:Y:S05]  /*ec20*/  IADD3 R3, R132, 0x20, RZ ;  /* 0x0000002084037810 */ /* 0x000fea0007ffe0ff */
[----:B------:R-:W-:Y:S01]  /*ec30*/  IMAD.IADD R137, R209, 0x1, -R3 ;  /* 0x00000001d1897824 */ /* 0x000fe200078e0a03 */
[----:B------:R-:W-:Y:S04]  /*ec40*/  I2F R135, R135 ;  /* 0x0000008700877306 */ /* 0x000fe80000201400 */
[----:B------:R-:W-:Y:S06]  /*ec50*/  IABS R137, R137 ;  /* 0x0000008900897213 */ /* 0x000fec0000000000 */
[----:B------:R-:W-:Y:S10]  /*ec60*/  I2F R134, R134 ;  /* 0x0000008600867306 */ /* 0x000ff40000201400 */
[----:B------:R-:W-:Y:S10]  /*ec70*/  I2F R140, R140 ;  /* 0x0000008c008c7306 */ /* 0x000ff40000201400 */
[----:B------:R-:W-:Y:S10]  /*ec80*/  I2F R146, R146 ;  /* 0x0000009200927306 */ /* 0x000ff40000201400 */
[----:B------:R-:W1:Y:S02]  /*ec90*/  I2F R149, R149 ;  /* 0x0000009500957306 */ /* 0x000e640000201400 */
[----:B-1----:R-:W-:Y:S02]  /*eca0*/  FFMA.FTZ R10, R149, -UR19, R10 ;  /* 0x80000013950a7c23 */ /* 0x002fe4000801000a */
[----:B------:R-:W-:Y:S01]  /*ecb0*/  FFMA.FTZ R5, R138, -UR19, R5 ;  /* 0x800000138a057c23 */ /* 0x000fe20008010005 */
[----:B------:R-:W-:Y:S01]  /*ecc0*/  IADD3 R138, R206, -R150, RZ ;  /* 0x80000096ce8a7210 */ /* 0x000fe20007ffe0ff */
[----:B------:R-:W-:Y:S01]  /*ecd0*/  FFMA.FTZ R9, R136, -UR19, R9 ;  /* 0x8000001388097c23 */ /* 0x000fe20008010009 */
[----:B------:R-:W-:Y:S01]  /*ece0*/  IADD3 R136, R206, -R148, RZ ;  /* 0x80000094ce887210 */ /* 0x000fe20007ffe0ff */
[----:B------:R-:W-:Y:S01]  /*ecf0*/  FFMA.FTZ R4, R153, -UR19, R4 ;  /* 0x8000001399047c23 */ /* 0x000fe20008010004 */
[----:B------:R-:W-:Y:S01]  /*ed00*/  IABS R138, R138 ;  /* 0x0000008a008a7213 */ /* 0x000fe20000000000 */
[----:B------:R-:W1:Y:S01]  /*ed10*/  I2F R153, R137 ;  /* 0x0000008900997306 */ /* 0x000e620000201400 */
[----:B------:R-:W-:Y:S01]  /*ed20*/  IABS R136, R136 ;  /* 0x0000008800887213 */ /* 0x000fe20000000000 */
[----:B------:R-:W-:Y:S02]  /*ed30*/  FFMA.FTZ R6, R147, -UR19, R6 ;  /* 0x8000001393067c23 */ /* 0x000fe40008010006 */
[----:B------:R-:W-:Y:S01]  /*ed40*/  FFMA.FTZ R8, R145, -UR19, R8 ;  /* 0x8000001391087c23 */ /* 0x000fe20008010008 */
[----:B------:R-:W-:Y:S01]  /*ed50*/  IADD3 R145, R132, 0x21, RZ ;  /* 0x0000002184917810 */ /* 0x000fe20007ffe0ff */
[----:B------:R-:W-:Y:S02]  /*ed60*/  FFMA.FTZ R16, R133, -UR19, R16 ;  /* 0x8000001385107c23 */ /* 0x000fe40008010010 */
[----:B------:R-:W-:Y:S01]  /*ed70*/  FFMA.FTZ R12, R135, -UR19, R12 ;  /* 0x80000013870c7c23 */ /* 0x000fe2000801000c */
[----:B------:R-:W-:Y:S01]  /*ed80*/  FSEL R135, R6, -INF , !P6 ;  /* 0xff80000006877808 */ /* 0x000fe20007000000 */
[----:B------:R-:W2:Y:S01]  /*ed90*/  I2F R152, R138 ;  /* 0x0000008a00987306 */ /* 0x000ea20000201400 */
[----:B------:R-:W-:Y:S01]  /*eda0*/  IMAD.IADD R133, R209, 0x1, -R145 ;  /* 0x00000001d1857824 */ /* 0x000fe200078e0a91 */
[-C--:B------:R-:W-:Y:S01]  /*edb0*/  ISETP.GE.AND P6, PT, R150, R208.reuse, PT ;  /* 0x000000d09600720c */ /* 0x080fe20003fc6270 */
[----:B------:R-:W-:Y:S01]  /*edc0*/  FFMA.FTZ R13, R134, -UR19, R13 ;  /* 0x80000013860d7c23 */ /* 0x000fe2000801000d */
[----:B------:R-:W-:Y:S01]  /*edd0*/  FSEL R134, R5, -INF , !P5 ;  /* 0xff80000005867808 */ /* 0x000fe20006800000 */
[----:B------:R-:W-:Y:S01]  /*ede0*/  IMAD.IADD R5, R209, 0x1, -R144 ;  /* 0x00000001d1057824 */ /* 0x000fe200078e0a90 */
[----:B------:R-:W-:Y:S01]  /*edf0*/  ISETP.GE.OR P6, PT, R150, R207, !P6 ;  /* 0x000000cf9600720c */ /* 0x000fe200077c6670 */
[----:B------:R-:W-:Y:S01]  /*ee00*/  FFMA.FTZ R7, R140, -UR19, R7 ;  /* 0x800000138c077c23 */ /* 0x000fe20008010007 */
[-C--:B------:R-:W-:Y:S01]  /*ee10*/  ISETP.GE.AND P5, PT, R148, R208.reuse, PT ;  /* 0x000000d09400720c */ /* 0x080fe20003fa6270 */
[----:B------:R-:W-:Y:S01]  /*ee20*/  FFMA.FTZ R17, R146, -UR19, R17 ;  /* 0x8000001392117c23 */ /* 0x000fe20008010011 */
[----:B------:R3:W4:Y:S01]  /*ee30*/  I2F R147, R136 ;  /* 0x0000008800937306 */ /* 0x0007220000201400 */
[----:B------:R-:W-:Y:S02]  /*ee40*/  IABS R5, R5 ;  /* 0x0000000500057213 */ /* 0x000fe40000000000 */
[----:B------:R-:W-:Y:S01]  /*ee50*/  ISETP.GE.OR P5, PT, R148, R207, !P5 ;  /* 0x000000cf9400720c */ /* 0x000fe20006fa6670 */
[----:B-1----:R-:W-:Y:S01]  /*ee60*/  FFMA.FTZ R20, R153, -UR19, R20 ;  /* 0x8000001399147c23 */ /* 0x002fe20008010014 */
[----:B------:R-:W-:Y:S02]  /*ee70*/  FSEL R137, R4, -INF , !P1 ;  /* 0xff80000004897808 */ /* 0x000fe40004800000 */
[CC--:B------:R-:W-:Y:S02]  /*ee80*/  ISETP.GE.AND P1, PT, R151.reuse, R208.reuse, PT ;  /* 0x000000d09700720c */ /* 0x0c0fe40003f26270 */
[----:B------:R-:W-:Y:S02]  /*ee90*/  IADD3 R6, R206, -R141, RZ ;  /* 0x8000008dce067210 */ /* 0x000fe40007ffe0ff */
[C---:B------:R-:W-:Y:S02]  /*eea0*/  ISETP.GE.OR P1, PT, R151.reuse, R207, !P1 ;  /* 0x000000cf9700720c */ /* 0x040fe40004f26670 */
[----:B------:R-:W-:Y:S01]  /*eeb0*/  FSEL R162, R12, -INF , !P5 ;  /* 0xff8000000ca27808 */ /* 0x000fe20006800000 */
[----:B--2---:R-:W-:Y:S01]  /*eec0*/  FFMA.FTZ R11, R152, -UR19, R11 ;  /* 0x80000013980b7c23 */ /* 0x004fe2000801000b */
[----:B------:R-:W-:Y:S02]  /*eed0*/  IABS R138, R133 ;  /* 0x00000085008a7213 */ /* 0x000fe40000000000 */
[----:B------:R-:W-:Y:S02]  /*eee0*/  IADD3 R133, R132, 0x29, RZ ;  /* 0x0000002984857810 */ /* 0x000fe40007ffe0ff */
[----:B------:R-:W1:Y:S01]  /*eef0*/  I2F R4, R138 ;  /* 0x0000008a00047306 */ /* 0x000e620000201400 */
[----:B------:R-:W-:Y:S02]  /*ef00*/  ISETP.GE.AND P5, PT, R151, R205, PT ;  /* 0x000000cd9700720c */ /* 0x000fe40003fa6270 */
[----:B------:R-:W-:Y:S02]  /*ef10*/  FSEL R7, R7, -INF , !P0 ;  /* 0xff80000007077808 */ /* 0x000fe40004000000 */
[----:B---3--:R-:W-:Y:S01]  /*ef20*/  FSEL R136, R9, -INF , !P6 ;  /* 0xff80000009887808 */ /* 0x008fe20007000000 */
[----:B----4-:R-:W-:Y:S01]  /*ef30*/  FFMA.FTZ R14, R147, -UR19, R14 ;  /* 0x80000013930e7c23 */ /* 0x010fe2000801000e */
[-C--:B------:R-:W-:Y:S02]  /*ef40*/  ISETP.GE.AND P6, PT, R141, R208.reuse, PT ;  /* 0x000000d08d00720c */ /* 0x080fe40003fc6270 */
[----:B------:R-:W-:Y:S01]  /*ef50*/  ISETP.GE.AND P0, PT, R139, R208, PT ;  /* 0x000000d08b00720c */ /* 0x000fe20003f06270 */
[----:B------:R2:W3:Y:S01]  /*ef60*/  I2F R9, R5 ;  /* 0x0000000500097306 */ /* 0x0004e20000201400 */
[-C--:B------:R-:W-:Y:S02]  /*ef70*/  ISETP.GE.OR P6, PT, R141, R207.reuse, !P6 ;  /* 0x000000cf8d00720c */ /* 0x080fe400077c6670 */
[-C--:B------:R-:W-:Y:S02]  /*ef80*/  ISETP.GE.OR P5, PT, R151, R204.reuse, !P5 ;  /* 0x000000cc9700720c */ /* 0x080fe40006fa6670 */
[----:B------:R-:W-:Y:S02]  /*ef90*/  FSEL R142, R16, -INF , !P6 ;  /* 0xff800000108e7808 */ /* 0x000fe40007000000 */
[----:B------:R-:W-:Y:S02]  /*efa0*/  ISETP.GE.OR P0, PT, R139, R207, !P0 ;  /* 0x000000cf8b00720c */ /* 0x000fe40004706670 */
[C---:B------:R-:W-:Y:S02]  /*efb0*/  ISETP.GE.AND P6, PT, R148.reuse, R205, PT ;  /* 0x000000cd9400720c */ /* 0x040fe40003fc6270 */
[----:B------:R-:W-:Y:S02]  /*efc0*/  FSEL R140, R17, -INF , !P0 ;  /* 0xff800000118c7808 */ /* 0x000fe40004000000 */
[----:B------:R-:W-:Y:S01]  /*efd0*/  ISETP.GE.OR P6, PT, R148, R204, !P6 ;  /* 0x000000cc9400720c */ /* 0x000fe200077c6670 */
[----:B-1----:R-:W-:Y:S01]  /*efe0*/  FFMA.FTZ R21, R4, -UR19, R21 ;  /* 0x8000001304157c23 */ /* 0x002fe20008010015 */
[----:B------:R-:W-:Y:S02]  /*eff0*/  FSEL R138, R8, -INF , !P1 ;  /* 0xff800000088a7808 */ /* 0x000fe40004800000 */
[----:B------:R-:W-:Y:S02]  /*f000*/  IADD3 R8, R206, -R143, RZ ;  /* 0x8000008fce087210 */ /* 0x000fe40007ffe0ff */
[C---:B------:R-:W-:Y:S02]  /*f010*/  ISETP.GE.AND P1, PT, R143.reuse, R208, PT ;  /* 0x000000d08f00720c */ /* 0x040fe40003f26270 */
[----:B------:R-:W-:Y:S02]  /*f020*/  IABS R8, R8 ;  /* 0x0000000800087213 */ /* 0x000fe40000000000 */
[----:B------:R-:W-:Y:S01]  /*f030*/  ISETP.GE.OR P1, PT, R143, R207, !P1 ;  /* 0x000000cf8f00720c */ /* 0x000fe20004f26670 */
[----:B--2---:R-:W-:Y:S01]  /*f040*/  IMAD.IADD R5, R209, 0x1, -R133 ;  /* 0x00000001d1057824 */ /* 0x004fe200078e0a85 */
[----:B------:R-:W-:Y:S01]  /*f050*/  IADD3 R4, R132, 0x31, RZ ;  /* 0x0000003184047810 */ /* 0x000fe20007ffe0ff */
[----:B---3--:R-:W-:Y:S01]  /*f060*/  FFMA.FTZ R24, R9, -UR19, R24 ;  /* 0x8000001309187c23 */ /* 0x008fe20008010018 */
[----:B------:R-:W1:Y:S01]  /*f070*/  I2F R8, R8 ;  /* 0x0000000800087306 */ /* 0x000e620000201400 */
[----:B------:R-:W-:Y:S01]  /*f080*/  FSEL R160, R13, -INF , !P1 ;  /* 0xff8000000da07808 */ /* 0x000fe20004800000 */
[----:B------:R-:W-:Y:S01]  /*f090*/  IMAD.IADD R9, R206, 0x1, -R3 ;  /* 0x00000001ce097824 */ /* 0x000fe200078e0a03 */
[----:B------:R-:W-:Y:S02]  /*f0a0*/  IABS R5, R5 ;  /* 0x0000000500057213 */ /* 0x000fe40000000000 */
[----:B------:R-:W-:Y:S02]  /*f0b0*/  IABS R13, R6 ;  /* 0x00000006000d7213 */ /* 0x000fe40000000000 */
[----:B------:R-:W-:Y:S02]  /*f0c0*/  IADD3 R6, R132, 0x30, RZ ;  /* 0x0000003084067810 */ /* 0x000fe40007ffe0ff */
[----:B------:R-:W-:Y:S01]  /*f0d0*/  FSEL R165, R14, -INF , !P6 ;  /* 0xff8000000ea57808 */ /* 0x000fe20007000000 */
[----:B------:R-:W2:Y:S01]  /*f0e0*/  I2F R12, R5 ;  /* 0x00000005000c7306 */ /* 0x000ea20000201400 */
[-C--:B------:R-:W-:Y:S01]  /*f0f0*/  ISETP.GE.AND P0, PT, R3, R208.reuse, PT ;  /* 0x000000d00300720c */ /* 0x080fe20003f06270 */
[----:B------:R-:W-:Y:S01]  /*f100*/  IMAD.IADD R16, R209, 0x1, -R6 ;  /* 0x00000001d1107824 */ /* 0x000fe200078e0a06 */
[----:B------:R-:W-:Y:S02]  /*f110*/  IABS R9, R9 ;  /* 0x0000000900097213 */ /* 0x000fe40000000000 */
[----:B------:R-:W-:Y:S02]  /*f120*/  ISETP.GE.OR P0, PT, R3, R207, !P0 ;  /* 0x000000cf0300720c */ /* 0x000fe40004706670 */
[----:B------:R-:W-:Y:S02]  /*f130*/  ISETP.GE.AND P6, PT, R144, R208, PT ;  /* 0x000000d09000720c */ /* 0x000fe40003fc6270 */
[----:B------:R-:W-:Y:S01]  /*f140*/  FSEL R158, R20, -INF , !P0 ;  /* 0xff800000149e7808 */ /* 0x000fe20004000000 */
[----:B------:R-:W3:Y:S01]  /*f150*/  I2F R13, R13 ;  /* 0x0000000d000d7306 */ /* 0x000ee20000201400 */
[C---:B------:R-:W-:Y:S02]  /*f160*/  ISETP.GE.AND P0, PT, R143.reuse, R205, PT ;  /* 0x000000cd8f00720c */ /* 0x040fe40003f06270 */
[----:B------:R-:W-:Y:S01]  /*f170*/  ISETP.GE.OR P6, PT, R144, R207, !P6 ;  /* 0x000000cf9000720c */ /* 0x000fe200077c6670 */
[----:B-1----:R-:W-:Y:S01]  /*f180*/  FFMA.FTZ R15, R8, -UR19, R15 ;  /* 0x80000013080f7c23 */ /* 0x002fe2000801000f */
[C---:B------:R-:W-:Y:S02]  /*f190*/  IADD3 R8, R132.reuse, 0x38, RZ ;  /* 0x0000003884087810 */ /* 0x040fe40007ffe0ff */
[----:B------:R-:W-:Y:S02]  /*f1a0*/  IADD3 R132, R132, 0x39, RZ ;  /* 0x0000003984847810 */ /* 0x000fe40007ffe0ff */
[----:B------:R-:W-:Y:S01]  /*f1b0*/  ISETP.GE.OR P0, PT, R143, R204, !P0 ;  /* 0x000000cc8f00720c */ /* 0x000fe20004706670 */
[----:B------:R-:W1:Y:S01]  /*f1c0*/  I2F R9, R9 ;  /* 0x0000000900097306 */ /* 0x000e620000201400 */
[----:B------:R-:W-:Y:S02]  /*f1d0*/  IADD3 R14, R209, -R132, RZ ;  /* 0x80000084d10e7210 */ /* 0x000fe40007ffe0ff */
[----:B------:R-:W-:Y:S01]  /*f1e0*/  FSEL R163, R15, -INF , !P0 ;  /* 0xff8000000fa37808 */ /* 0x000fe20004000000 */
[----:B--2---:R-:W-:Y:S01]  /*f1f0*/  FFMA.FTZ R25, R12, -UR19, R25 ;  /* 0x800000130c197c23 */ /* 0x004fe20008010019 */
[C---:B------:R-:W-:Y:S02]  /*f200*/  IADD3 R12, R209.reuse, -R8, RZ ;  /* 0x80000008d10c7210 */ /* 0x040fe40007ffe0ff */
[----:B------:R-:W-:Y:S02]  /*f210*/  IABS R5, R16 ;  /* 0x0000001000057213 */ /* 0x000fe40000000000 */
[----:B------:R-:W-:Y:S02]  /*f220*/  IADD3 R16, R209, -R4, RZ ;  /* 0x80000004d1107210 */ /* 0x000fe40007ffe0ff */
[----:B------:R-:W-:Y:S02]  /*f230*/  MOV R17, R5 ;  /* 0x0000000500117202 */ /* 0x000fe40000000f00 */
[----:B------:R-:W-:Y:S01]  /*f240*/  FSEL R5, R10, -INF , !P5 ;  /* 0xff8000000a057808 */ /* 0x000fe20006800000 */
[----:B---3--:R-:W-:Y:S01]  /*f250*/  FFMA.FTZ R18, R13, -UR19, R18 ;  /* 0x800000130d127c23 */ /* 0x008fe20008010012 */
[----:B------:R-:W-:Y:S01]  /*f260*/  IABS R13, R12 ;  /* 0x0000000c000d7213 */ /* 0x000fe20000000000 */
[C---:B------:R-:W-:Y:S01]  /*f270*/  IMAD.IADD R12, R206.reuse, 0x1, -R145 ;  /* 0x00000001ce0c7824 */ /* 0x040fe200078e0a91 */
[----:B------:R-:W-:Y:S01]  /*f280*/  IABS R16, R16 ;  /* 0x0000001000107213 */ /* 0x000fe20000000000 */
[C---:B------:R-:W-:Y:S01]  /*f290*/  IMAD.IADD R10, R206.reuse, 0x1, -R139 ;  /* 0x00000001ce0a7824 */ /* 0x040fe200078e0a8b */
[----:B------:R-:W-:Y:S01]  /*f2a0*/  IABS R14, R14 ;  /* 0x0000000e000e7213 */ /* 0x000fe20000000000 */
[----:B------:R-:W2:Y:S01]  /*f2b0*/  I2F R17, R17 ;  /* 0x0000001100117306 */ /* 0x000ea20000201400 */
[----:B------:R-:W-:Y:S02]  /*f2c0*/  IABS R12, R12 ;  /* 0x0000000c000c7213 */ /* 0x000fe40000000000 */
[----:B------:R-:W-:Y:S01]  /*f2d0*/  IABS R10, R10 ;  /* 0x0000000a000a7213 */ /* 0x000fe20000000000 */
[----:B-1----:R-:W-:Y:S01]  /*f2e0*/  FFMA.FTZ R22, R9, -UR19, R22 ;  /* 0x8000001309167c23 */ /* 0x002fe20008010016 */
[----:B------:R-:W-:Y:S01]  /*f2f0*/  ISETP.GE.AND P5, PT, R145, R208, PT ;  /* 0x000000d09100720c */ /* 0x000fe20003fa6270 */
[C---:B------:R-:W-:Y:S01]  /*f300*/  IMAD.IADD R9, R206.reuse, 0x1, -R6 ;  /* 0x00000001ce097824 */ /* 0x040fe200078e0a06 */
[----:B------:R-:W-:Y:S02]  /*f310*/  IADD3 R15, R206, -R4, RZ ;  /* 0x80000004ce0f7210 */ /* 0x000fe40007ffe0ff */
[----:B------:R-:W-:Y:S01]  /*f320*/  FSEL R156, R24, -INF , !P6 ;  /* 0xff800000189c7808 */ /* 0x000fe20007000000 */
[----:B------:R-:W1:Y:S01]  /*f330*/  I2F R13, R13 ;  /* 0x0000000d000d7306 */ /* 0x000e620000201400 */
[----:B------:R-:W-:Y:S02]  /*f340*/  ISETP.GE.AND P6, PT, R133, R208, PT ;  /* 0x000000d08500720c */ /* 0x000fe40003fc6270 */
[C---:B------:R-:W-:Y:S02]  /*f350*/  ISETP.GE.AND P1, PT, R150.reuse, R205, PT ;  /* 0x000000cd9600720c */ /* 0x040fe40003f26270 */
[----:B------:R-:W-:Y:S02]  /*f360*/  ISETP.GE.OR P5, PT, R145, R207, !P5 ;  /* 0x000000cf9100720c */ /* 0x000fe40006fa6670 */
[----:B------:R-:W-:Y:S02]  /*f370*/  IABS R15, R15 ;  /* 0x0000000f000f7213 */ /* 0x000fe40000000000 */
[----:B------:R-:W-:Y:S01]  /*f380*/  ISETP.GE.OR P6, PT, R133, R207, !P6 ;  /* 0x000000cf8500720c */ /* 0x000fe200077c6670 */
[----:B------:R-:W3:Y:S01]  /*f390*/  I2F R12, R12 ;  /* 0x0000000c000c7306 */ /* 0x000ee20000201400 */
[----:B------:R-:W-:Y:S02]  /*f3a0*/  FSEL R154, R21, -INF , !P5 ;  /* 0xff800000159a7808 */ /* 0x000fe40006800000 */
[----:B------:R-:W-:Y:S01]  /*f3b0*/  ISETP.GE.OR P1, PT, R150, R204, !P1 ;  /* 0x000000cc9600720c */ /* 0x000fe20004f26670 */
[----:B--2---:R-:W-:Y:S01]  /*f3c0*/  FFMA.FTZ R28, R17, -UR19, R28 ;  /* 0x80000013111c7c23 */ /* 0x004fe2000801001c */
[-C--:B------:R-:W-:Y:S02]  /*f3d0*/  ISETP.GE.AND P5, PT, R139, R205.reuse, PT ;  /* 0x000000cd8b00720c */ /* 0x080fe40003fa6270 */
[----:B------:R-:W-:Y:S02]  /*f3e0*/  FSEL R152, R25, -INF , !P6 ;  /* 0xff80000019987808 */ /* 0x000fe40007000000 */
[-C--:B------:R-:W-:Y:S01]  /*f3f0*/  ISETP.GE.AND P6, PT, R3, R205.reuse, PT ;  /* 0x000000cd0300720c */ /* 0x080fe20003fc6270 */
[----:B------:R-:W2:Y:S01]  /*f400*/  I2F R10, R10 ;  /* 0x0000000a000a7306 */ /* 0x000ea20000201400 */
[----:B------:R-:W-:Y:S02]  /*f410*/  FSEL R11, R11, -INF , !P1 ;  /* 0xff8000000b0b7808 */ /* 0x000fe40004800000 */
[----:B------:R-:W-:Y:S01]  /*f420*/  ISETP.GE.AND P1, PT, R141, R205, PT ;  /* 0x000000cd8d00720c */ /* 0x000fe20003f26270 */
[----:B-1----:R-:W-:Y:S01]  /*f430*/  FFMA.FTZ R32, R13, -UR19, R32 ;  /* 0x800000130d207c23 */ /* 0x002fe20008010020 */
[----:B------:R-:W-:Y:S02]  /*f440*/  FMNMX.FTZ R13, R137, R2, !PT ;  /* 0x00000002890d7209 */ /* 0x000fe40007810000 */
[-C--:B------:R-:W-:Y:S02]  /*f450*/  ISETP.GE.OR P5, PT, R139, R204.reuse, !P5 ;  /* 0x000000cc8b00720c */ /* 0x080fe40006fa6670 */
[----:B------:R-:W-:Y:S01]  /*f460*/  FMNMX.FTZ R13, R134, R13, !PT ;  /* 0x0000000d860d7209 */ /* 0x000fe20007810000 */
[----:B------:R-:W1:Y:S01]  /*f470*/  I2F R16, R16 ;  /* 0x0000001000107306 */ /* 0x000e620000201400 */
[-C--:B------:R-:W-:Y:S01]  /*f480*/  ISETP.GE.OR P6, PT, R3, R204.reuse, !P6 ;  /* 0x000000cc0300720c */ /* 0x080fe200077c6670 */
[----:B------:R-:W-:Y:S01]  /*f490*/  IMAD.IADD R3, R206, 0x1, -R144 ;  /* 0x00000001ce037824 */ /* 0x000fe200078e0a90 */
[----:B------:R-:W-:Y:S01]  /*f4a0*/  FMNMX.FTZ R13, R138, R13, !PT ;  /* 0x0000000d8a0d7209 */ /* 0x000fe20007810000 */
[----:B---3--:R-:W-:Y:S01]  /*f4b0*/  FFMA.FTZ R23, R12, -UR19, R23 ;  /* 0x800000130c177c23 */ /* 0x008fe20008010017 */
[----:B------:R-:W-:Y:S02]  /*f4c0*/  ISETP.GE.OR P1, PT, R141, R204, !P1 ;  /* 0x000000cc8d00720c */ /* 0x000fe40004f26670 */
[----:B------:R-:W-:Y:S02]  /*f4d0*/  FMNMX.FTZ R13, R136, R13, !PT ;  /* 0x0000000d880d7209 */ /* 0x000fe40007810000 */
[----:B------:R-:W-:Y:S01]  /*f4e0*/  IABS R3, R3 ;  /* 0x0000000300037213 */ /* 0x000fe20000000000 */
[----:B------:R-:W3:Y:S01]  /*f4f0*/  I2F R14, R14 ;  /* 0x0000000e000e7306 */ /* 0x000ee20000201400 */
[----:B------:R-:W-:Y:S02]  /*f500*/  FMNMX.FTZ R13, R162, R13, !PT ;  /* 0x0000000da20d7209 */ /* 0x000fe40007810000 */
[----:B------:R-:W-:Y:S01]  /*f510*/  IABS R9, R9 ;  /* 0x0000000900097213 */ /* 0x000fe20000000000 */
[----:B--2---:R-:W-:Y:S01]  /*f520*/  FFMA.FTZ R19, R10, -UR19, R19 ;  /* 0x800000130a137c23 */ /* 0x004fe20008010013 */
[----:B------:R-:W-:Y:S02]  /*f530*/  FMNMX.FTZ R13, R160, R13, !PT ;  /* 0x0000000da00d7209 */ /* 0x000fe40007810000 */
[----:B------:R-:W-:Y:S02]  /*f540*/  IADD3 R10, R206, -R133, RZ ;  /* 0x80000085ce0a7210 */ /* 0x000fe40007ffe0ff */
[----:B------:R-:W-:Y:S01]  /*f550*/  FSEL R141, R19, -INF , !P5 ;  /* 0xff800000138d7808 */ /* 0x000fe20006800000 */
[----:B------:R-:W2:Y:S01]  /*f560*/  I2F R12, R15 ;  /* 0x0000000f000c7306 */ /* 0x000ea20000201400 */
[-C--:B------:R-:W-:Y:S02]  /*f570*/  ISETP.GE.AND P5, PT, R4, R208.reuse, PT ;  /* 0x000000d00400720c */ /* 0x080fe40003fa6270 */
[----:B------:R-:W-:Y:S01]  /*f580*/  FMNMX.FTZ R17, R142, R13, !PT ;  /* 0x0000000d8e117209 */ /* 0x000fe20007810000 */
[----:B-1----:R-:W-:Y:S01]  /*f590*/  FFMA.FTZ R29, R16, -UR19, R29 ;  /* 0x80000013101d7c23 */ /* 0x002fe2000801001d */
[----:B------:R-:W-:Y:S01]  /*f5a0*/  ISETP.GE.OR P5, PT, R4, R207, !P5 ;  /* 0x000000cf0400720c */ /* 0x000fe20006fa6670 */
[----:B------:R-:W-:Y:S01]  /*f5b0*/  IMAD.IADD R13, R206, 0x1, -R8 ;  /* 0x00000001ce0d7824 */ /* 0x000fe200078e0a08 */
[----:B------:R-:W-:Y:S02]  /*f5c0*/  FMNMX.FTZ R17, R140, R17, !PT ;  /* 0x000000118c117209 */ /* 0x000fe40007810000 */
[----:B------:R-:W-:Y:S01]  /*f5d0*/  FSEL R150, R29, -INF , !P5 ;  /* 0xff8000001d967808 */ /* 0x000fe20006800000 */
[----:B------:R-:W1:Y:S01]  /*f5e0*/  I2F R3, R3 ;  /* 0x0000000300037306 */ /* 0x000e620000201400 */
[----:B------:R-:W-:Y:S02]  /*f5f0*/  ISETP.GE.AND P5, PT, R8, R208, PT ;  /* 0x000000d00800720c */ /* 0x000fe40003fa6270 */
[----:B------:R-:W-:Y:S01]  /*f600*/  IABS R10, R10 ;  /* 0x0000000a000a7213 */ /* 0x000fe20000000000 */
[----:B---3--:R-:W-:Y:S01]  /*f610*/  FFMA.FTZ R33, R14, -UR19, R33 ;  /* 0x800000130e217c23 */ /* 0x008fe20008010021 */
[----:B------:R-:W-:Y:S02]  /*f620*/  FMNMX.FTZ R14, R135, R0, !PT ;  /* 0x00000000870e7209 */ /* 0x000fe40007810000 */
[----:B------:R-:W-:Y:S02]  /*f630*/  FMNMX.FTZ R17, R158, R17, !PT ;  /* 0x000000119e117209 */ /* 0x000fe40007810000 */
[----:B------:R-:W-:Y:S01]  /*f640*/  FMNMX.FTZ R14, R7, R14, !PT ;  /* 0x0000000e070e7209 */ /* 0x000fe20007810000 */
[----:B------:R-:W3:Y:S01]  /*f650*/  I2F R10, R10 ;  /* 0x0000000a000a7306 */ /* 0x000ee20000201400 */
[----:B------:R-:W-:Y:S02]  /*f660*/  ISETP.GE.OR P5, PT, R8, R207, !P5 ;  /* 0x000000cf0800720c */ /* 0x000fe40006fa6670 */
[----:B------:R-:W-:Y:S01]  /*f670*/  FMNMX.FTZ R14, R5, R14, !PT ;  /* 0x0000000e050e7209 */ /* 0x000fe20007810000 */
[----:B--2---:R-:W-:Y:S01]  /*f680*/  FFMA.FTZ R31, R12, -UR19, R31 ;  /* 0x800000130c1f7c23 */ /* 0x004fe2000801001f */
[----:B------:R-:W-:Y:S02]  /*f690*/  FMNMX.FTZ R17, R154, R17, !PT ;  /* 0x000000119a117209 */ /* 0x000fe40007810000 */
[----:B------:R-:W-:Y:S02]  /*f6a0*/  ISETP.GE.AND P0, PT, R6, R208, PT ;  /* 0x000000d00600720c */ /* 0x000fe40003f06270 */
[----:B------:R-:W-:Y:S01]  /*f6b0*/  FMNMX.FTZ R14, R11, R14, !PT ;  /* 0x0000000e0b0e7209 */ /* 0x000fe20007810000 */
[----:B------:R-:W2:Y:S01]  /*f6c0*/  I2F R9, R9 ;  /* 0x0000000900097306 */ /* 0x000ea20000201400 */
[----:B------:R-:W-:Y:S02]  /*f6d0*/  FSEL R148, R32, -INF , !P5 ;  /* 0xff80000020947808 */ /* 0x000fe40006800000 */
[----:B------:R-:W-:Y:S01]  /*f6e0*/  ISETP.GE.AND P5, PT, R6, R205, PT ;  /* 0x000000cd0600720c */ /* 0x000fe20003fa6270 */
[----:B-1----:R-:W-:Y:S01]  /*f6f0*/  FFMA.FTZ R26, R3, -UR19, R26 ;  /* 0x80000013031a7c23 */ /* 0x002fe2000801001a */
[----:B------:R-:W-:Y:S02]  /*f700*/  FSEL R143, R18, -INF , !P1 ;  /* 0xff800000128f7808 */ /* 0x000fe40004800000 */
[----:B------:R-:W-:Y:S02]  /*f710*/  FMNMX.FTZ R15, R156, R17, !PT ;  /* 0x000000119c0f7209 */ /* 0x000fe40007810000 */
[----:B------:R-:W-:Y:S02]  /*f720*/  ISETP.GE.AND P1, PT, R145, R205, PT ;  /* 0x000000cd9100720c */ /* 0x000fe40003f26270 */
[----:B------:R-:W-:Y:S02]  /*f730*/  ISETP.GE.OR P0, PT, R6, R207, !P0 ;  /* 0x000000cf0600720c */ /* 0x000fe40004706670 */
[----:B------:R-:W-:Y:S01]  /*f740*/  FMNMX.FTZ R14, R165, R14, !PT ;  /* 0x0000000ea50e7209 */ /* 0x000fe20007810000 */
[----:B---3--:R-:W-:Y:S01]  /*f750*/  FFMA.FTZ R27, R10, -UR19, R27 ;  /* 0x800000130a1b7c23 */ /* 0x008fe2000801001b */
[----:B------:R-:W-:Y:S02]  /*f760*/  ISETP.GE.OR P5, PT, R6, R204, !P5 ;  /* 0x000000cc0600720c */ /* 0x000fe40006fa6670 */
[----:B------:R-:W-:Y:S02]  /*f770*/  IABS R13, R13 ;  /* 0x0000000d000d7213 */ /* 0x000fe40000000000 */
[----:B------:R-:W-:Y:S02]  /*f780*/  IADD3 R6, R206, -R132, RZ ;  /* 0x80000084ce067210 */ /* 0x000fe40007ffe0ff */
[----:B------:R-:W-:Y:S02]  /*f790*/  FSEL R151, R28, -INF , !P0 ;  /* 0xff8000001c977808 */ /* 0x000fe40004000000 */
[----:B------:R-:W-:Y:S01]  /*f7a0*/  FMNMX.FTZ R16, R152, R15, !PT ;  /* 0x0000000f98107209 */ /* 0x000fe20007810000 */
[----:B------:R-:W1:Y:S01]  /*f7b0*/  I2F R13, R13 ;  /* 0x0000000d000d7306 */ /* 0x000e620000201400 */
[----:B------:R-:W-:Y:S01]  /*f7c0*/  ISETP.GE.OR P1, PT, R145, R204, !P1 ;  /* 0x000000cc9100720c */ /* 0x000fe20004f26670 */
[----:B--2---:R-:W-:Y:S01]  /*f7d0*/  FFMA.FTZ R30, R9, -UR19, R30 ;  /* 0x80000013091e7c23 */ /* 0x004fe2000801001e */
[----:B------:R-:W-:Y:S02]  /*f7e0*/  FMNMX.FTZ R14, R163, R14, !PT ;  /* 0x0000000ea30e7209 */ /* 0x000fe40007810000 */
[----:B------:R-:W-:Y:S02]  /*f7f0*/  IABS R6, R6 ;  /* 0x0000000600067213 */ /* 0x000fe40000000000 */
[----:B------:R-:W-:Y:S02]  /*f800*/  FSEL R159, R23, -INF , !P1 ;  /* 0xff800000179f7808 */ /* 0x000fe40004800000 */
[----:B------:R-:W-:Y:S02]  /*f810*/  FMNMX.FTZ R15, R151, R16, !PT ;  /* 0x00000010970f7209 */ /* 0x000fe40007810000 */
[----:B------:R-:W-:Y:S01]  /*f820*/  ISETP.GE.AND P1, PT, R132, R208, PT ;  /* 0x000000d08400720c */ /* 0x000fe20003f26270 */
[----:B------:R-:W2:Y:S01]  /*f830*/  I2F R6, R6 ;  /* 0x0000000600067306 */ /* 0x000ea20000201400 */
[----:B------:R-:W-:Y:S02]  /*f840*/  FMNMX.FTZ R14, R143, R14, !PT ;  /* 0x0000000e8f0e7209 */ /* 0x000fe40007810000 */
[----:B------:R-:W-:Y:S02]  /*f850*/  FMNMX.FTZ R15, R150, R15, !PT ;  /* 0x0000000f960f7209 */ /* 0x000fe40007810000 */
[----:B------:R-:W-:Y:S02]  /*f860*/  ISETP.GE.OR P1, PT, R132, R207, !P1 ;  /* 0x000000cf8400720c */ /* 0x000fe40004f26670 */
[----:B------:R-:W-:Y:S02]  /*f870*/  FSEL R161, R22, -INF , !P6 ;  /* 0xff80000016a17808 */ /* 0x000fe40007000000 */
[----:B------:R-:W-:Y:S01]  /*f880*/  FMNMX.FTZ R14, R141, R14, !PT ;  /* 0x0000000e8d0e7209 */ /* 0x000fe20007810000 */
[----:B------:R-:W-:Y:S01]  /*f890*/  LDSM.16.MT88.4 R20, [R186+0x12000] ;  /* 0x01200000ba14783b */ /* 0x000fe20000004200 */
[----:B------:R-:W-:Y:S01]  /*f8a0*/  ISETP.GE.AND P0, PT, R144, R205, PT ;  /* 0x000000cd9000720c */ /* 0x000fe20003f06270 */
[----:B-1----:R-:W-:Y:S01]  /*f8b0*/  FFMA.FTZ R34, R13, -UR19, R34 ;  /* 0x800000130d227c23 */ /* 0x002fe20008010022 */
[----:B------:R-:W-:Y:S02]  /*f8c0*/  FSEL R146, R33, -INF , !P1 ;  /* 0xff80000021927808 */ /* 0x000fe40004800000 */
[----:B------:R-:W-:Y:S02]  /*f8d0*/  FMNMX.FTZ R15, R148, R15, !PT ;  /* 0x0000000f940f7209 */ /* 0x000fe40007810000 */
[----:B------:R-:W-:Y:S02]  /*f8e0*/  FMNMX.FTZ R14, R161, R14, !PT ;  /* 0x0000000ea10e7209 */ /* 0x000fe40007810000 */
[----:B------:R-:W-:Y:S02]  /*f8f0*/  ISETP.GE.OR P0, PT, R144, R204, !P0 ;  /* 0x000000cc9000720c */ /* 0x000fe40004706670 */
[-C--:B------:R-:W-:Y:S02]  /*f900*/  ISETP.GE.AND P6, PT, R133, R205.reuse, PT ;  /* 0x000000cd8500720c */ /* 0x080fe40003fc6270 */
[----:B------:R-:W-:Y:S01]  /*f910*/  ISETP.GE.AND P1, PT, R4, R205, PT ;  /* 0x000000cd0400720c */ /* 0x000fe20003f26270 */
[----:B--2---:R-:W-:Y:S01]  /*f920*/  FFMA.FTZ R35, R6, -UR19, R35 ;  /* 0x8000001306237c23 */ /* 0x004fe20008010023 */
[----:B------:R-:W-:Y:S02]  /*f930*/  FMNMX.FTZ R3, R146, R15, !PT ;  /* 0x0000000f92037209 */ /* 0x000fe40007810000 */
[----:B------:R-:W-:Y:S02]  /*f940*/  FSEL R157, R26, -INF , !P0 ;  /* 0xff8000001a9d7808 */ /* 0x000fe40004000000 */
[----:B------:R-:W-:Y:S02]  /*f950*/  FMNMX.FTZ R14, R159, R14, !PT ;  /* 0x0000000e9f0e7209 */ /* 0x000fe40007810000 */
[-C--:B------:R-:W-:Y:S02]  /*f960*/  ISETP.GE.OR P6, PT, R133, R204.reuse, !P6 ;  /* 0x000000cc8500720c */ /* 0x080fe400077c6670 */
[----:B------:R-:W-:Y:S02]  /*f970*/  ISETP.GE.OR P1, PT, R4, R204, !P1 ;  /* 0x000000cc0400720c */ /* 0x000fe40004f26670 */
[----:B------:R-:W1:Y:S01]  /*f980*/  SHFL.BFLY PT, R4, R3, 0x2, 0x1f ;  /* 0x0c401f0003047f89 */ /* 0x000e6200000e0000 */
[----:B------:R-:W-:Y:S02]  /*f990*/  FSEL R155, R27, -INF , !P6 ;  /* 0xff8000001b9b7808 */ /* 0x000fe40007000000 */
[----:B------:R-:W-:Y:S02]  /*f9a0*/  FMNMX.FTZ R14, R157, R14, !PT ;  /* 0x0000000e9d0e7209 */ /* 0x000fe40007810000 */
[----:B------:R-:W-:Y:S02]  /*f9b0*/  FSEL R149, R30, -INF , !P5 ;  /* 0xff8000001e957808 */ /* 0x000fe40006800000 */
[----:B------:R-:W-:Y:S02]  /*f9c0*/  FMNMX.FTZ R14, R155, R14, !PT ;  /* 0x0000000e9b0e7209 */ /* 0x000fe40007810000 */
[CC--:B------:R-:W-:Y:S02]  /*f9d0*/  ISETP.GE.AND P0, PT, R8.reuse, R205.reuse, PT ;  /* 0x000000cd0800720c */ /* 0x0c0fe40003f06270 */
[----:B------:R-:W-:Y:S02]  /*f9e0*/  FSEL R147, R31, -INF , !P1 ;  /* 0xff8000001f937808 */ /* 0x000fe40004800000 */
[----:B------:R-:W-:Y:S01]  /*f9f0*/  FMNMX.FTZ R14, R149, R14, !PT ;  /* 0x0000000e950e7209 */ /* 0x000fe20007810000 */
[----:B------:R-:W-:Y:S01]  /*fa00*/  LDSM.16.MT88.4 R28, [R185+0x12000] ;  /* 0x01200000b91c783b */ /* 0x000fe20000004200 */
[----:B------:R-:W-:Y:S02]  /*fa10*/  ISETP.GE.OR P0, PT, R8, R204, !P0 ;  /* 0x000000cc0800720c */ /* 0x000fe40004706670 */
[----:B------:R-:W-:Y:S02]  /*fa20*/  ISETP.GE.AND P5, PT, R132, R205, PT ;  /* 0x000000cd8400720c */ /* 0x000fe40003fa6270 */
[----:B------:R-:W-:Y:S02]  /*fa30*/  FSEL R145, R34, -INF , !P0 ;  /* 0xff80000022917808 */ /* 0x000fe40004000000 */
[----:B------:R-:W-:Y:S02]  /*fa40*/  FMNMX.FTZ R8, R147, R14, !PT ;  /* 0x0000000e93087209 */ /* 0x000fe40007810000 */
[----:B------:R-:W-:Y:S01]  /*fa50*/  ISETP.GE.OR P5, PT, R132, R204, !P5 ;  /* 0x000000cc8400720c */ /* 0x000fe20006fa6670 */
[----:B------:R-:W-:Y:S01]  /*fa60*/  LDSM.16.MT88.4 R12, [R188+0x12000] ;  /* 0x01200000bc0c783b */ /* 0x000fe20000004200 */
[----:B------:R-:W-:Y:S02]  /*fa70*/  FMNMX.FTZ R8, R145, R8, !PT ;  /* 0x0000000891087209 */ /* 0x000fe40007810000 */
[----:B------:R-:W-:Y:S02]  /*fa80*/  FSEL R133, R35, -INF , !P5 ;  /* 0xff80000023857808 */ /* 0x000fe40006800000 */
[----:B-1----:R-:W-:Y:S02]  /*fa90*/  FMNMX.FTZ R9, R3, R4, !PT ;  /* 0x0000000403097209 */ /* 0x002fe40007810000 */
[----:B------:R-:W-:Y:S03]  /*faa0*/  FMNMX.FTZ R6, R133, R8, !PT ;  /* 0x0000000885067209 */ /* 0x000fe60007810000 */
[----:B------:R-:W1:Y:S08]  /*fab0*/  SHFL.BFLY PT, R132, R9, 0x1, 0x1f ;  /* 0x0c201f0009847f89 */ /* 0x000e7000000e0000 */
[----:B------:R-:W2:Y:S01]  /*fac0*/  SHFL.BFLY PT, R3, R6, 0x2, 0x1f ;  /* 0x0c401f0006037f89 */ /* 0x000ea200000e0000 */
[----:B-1----:R-:W-:Y:S04]  /*fad0*/  FMNMX.FTZ R132, R9, R132, !PT ;  /* 0x0000008409847209 */ /* 0x002fe80007810000 */
[C---:B------:R-:W-:Y:S01]  /*fae0*/  FSETP.NEU.FTZ.AND P1, PT, R132.reuse, -INF , PT ;  /* 0xff8000008400780b */ /* 0x040fe20003f3d000 */
[----:B------:R-:W-:Y:S01]  /*faf0*/  FMUL.FTZ R153, R132, c[0x0][0x23c] ;  /* 0x00008f0084997a20 */ /* 0x000fe20000410000 */
[----:B--2---:R-:W-:Y:S04]  /*fb00*/  FMNMX.FTZ R4, R6, R3, !PT ;  /* 0x0000000306047209 */ /* 0x004fe80007810000 */
[----:B------:R-:W-:Y:S01]  /*fb10*/  FSEL R153, R153, RZ, P1 ;  /* 0x000000ff99997208 */ /* 0x000fe20000800000 */
[----:B------:R-:W1:Y:S04]  /*fb20*/  SHFL.BFLY PT, R3, R4, 0x1, 0x1f ;  /* 0x0c201f0004037f89 */ /* 0x000e6800000e0000 */
        /* <DEDUP_REMOVED lines=8> */
[--C-:B------:R-:W-:Y:S02]  /*fbb0*/  FFMA.FTZ R223, R140, c[0x0][0x23c], -R153.reuse ;  /* 0x00008f008cdf7a23 */ /* 0x100fe40000010899 */
[--C-:B------:R-:W-:Y:S01]  /*fbc0*/  FFMA.FTZ R224, R158, c[0x0][0x23c], -R153.reuse ;  /* 0x00008f009ee07a23 */ /* 0x100fe20000010899 */
[----:B------:R-:W2:Y:S01]  /*fbd0*/  MUFU.EX2 R134, R134 ;  /* 0x0000008600867308 */ /* 0x000ea20000000800 */
[--C-:B------:R-:W-:Y:S02]  /*fbe0*/  FFMA.FTZ R229, R154, c[0x0][0x23c], -R153.reuse ;  /* 0x00008f009ae57a23 */ /* 0x100fe40000010899 */
[--C-:B------:R-:W-:Y:S01]  /*fbf0*/  FFMA.FTZ R226, R156, c[0x0][0x23c], -R153.reuse ;  /* 0x00008f009ce27a23 */ /* 0x100fe20000010899 */
[----:B-1----:R-:W-:Y:S01]  /*fc00*/  FMNMX.FTZ R3, R4, R3, !PT ;  /* 0x0000000304037209 */ /* 0x002fe20007810000 */
[--C-:B------:R-:W-:Y:S02]  /*fc10*/  FFMA.FTZ R231, R152, c[0x0][0x23c], -R153.reuse ;  /* 0x00008f0098e77a23 */ /* 0x100fe40000010899 */
[--C-:B------:R-:W-:Y:S01]  /*fc20*/  FFMA.FTZ R232, R151, c[0x0][0x23c], -R153.reuse ;  /* 0x00008f0097e87a23 */ /* 0x100fe20000010899 */
[C---:B------:R-:W-:Y:S01]  /*fc30*/  FSETP.NEU.FTZ.AND P0, PT, R3.reuse, -INF , PT ;  /* 0xff8000000300780b */ /* 0x040fe20003f1d000 */
[----:B------:R-:W-:Y:S01]  /*fc40*/  FMUL.FTZ R144, R3, c[0x0][0x23c] ;  /* 0x00008f0003907a20 */ /* 0x000fe20000410000 */
[----:B------:R-:W-:Y:S01]  /*fc50*/  MUFU.EX2 R212, R212 ;  /* 0x000000d400d47308 */ /* 0x000fe20000000800 */
[--C-:B------:R-:W-:Y:S02]  /*fc60*/  FFMA.FTZ R237, R150, c[0x0][0x23c], -R153.reuse ;  /* 0x00008f0096ed7a23 */ /* 0x100fe40000010899 */
[--C-:B------:R-:W-:Y:S01]  /*fc70*/  FFMA.FTZ R234, R148, c[0x0][0x23c], -R153.reuse ;  /* 0x00008f0094ea7a23 */ /* 0x100fe20000010899 */
[----:B------:R-:W-:Y:S01]  /*fc80*/  FSEL R144, R144, RZ, P0 ;  /* 0x000000ff90907208 */ /* 0x000fe20000000000 */
[----:B------:R-:W-:Y:S04]  /*fc90*/  FFMA.FTZ R153, R146, c[0x0][0x23c], -R153 ;  /* 0x00008f0092997a23 */ /* 0x000fe80000010899 */
[--C-:B------:R-:W-:Y:S01]  /*fca0*/  FFMA.FTZ R168, R5, c[0x0][0x23c], -R144.reuse ;  /* 0x00008f0005a87a23 */ /* 0x100fe20000010890 */
[----:B------:R-:W-:Y:S01]  /*fcb0*/  FSEL R5, R132, RZ, P1 ;  /* 0x000000ff84057208 */ /* 0x000fe20000800000 */
[--C-:B------:R-:W-:Y:S01]  /*fcc0*/  FFMA.FTZ R170, R135, c[0x0][0x23c], -R144.reuse ;  /* 0x00008f0087aa7a23 */ /* 0x100fe20000010890 */
[----:B------:R-:W1:Y:S01]  /*fcd0*/  MUFU.EX2 R171, R171 ;  /* 0x000000ab00ab7308 */ /* 0x000e620000000800 */
[----:B------:R-:W-:Y:S01]  /*fce0*/  FFMA.FTZ R169, R7, c[0x0][0x23c], -R144 ;  /* 0x00008f0007a97a23 */ /* 0x000fe20000010890 */
[----:B--2---:R-:W-:Y:S01]  /*fcf0*/  F2FP.BF16.PACK_AB R136, R134, R219 ;  /* 0x000000db8688723e */ /* 0x004fe200000010ff */
        /* <DEDUP_REMOVED lines=8> */
[----:B------:R-:W-:Y:S01]  /*fd80*/  FMUL.FTZ R0, R5, c[0x0][0x23c] ;  /* 0x00008f0005007a20 */ /* 0x000fe20000410000 */
[----:B------:R-:W-:Y:S01]  /*fd90*/  LDSM.16.MT88.4 R164, [R188+0x17800] ;  /* 0x01780000bca4783b */ /* 0x000fe20000004200 */
[--C-:B------:R-:W-:Y:S02]  /*fda0*/  FFMA.FTZ R225, R163, c[0x0][0x23c], -R144.reuse ;  /* 0x00008f00a3e17a23 */ /* 0x100fe40000010890 */
[--C-:B------:R-:W-:Y:S02]  /*fdb0*/  FFMA.FTZ R222, R143, c[0x0][0x23c], -R144.reuse ;  /* 0x00008f008fde7a23 */ /* 0x100fe40000010890 */
[--C-:B------:R-:W-:Y:S01]  /*fdc0*/  FFMA.FTZ R227, R141, c[0x0][0x23c], -R144.reuse ;  /* 0x00008f008de37a23 */ /* 0x100fe20000010890 */
[----:B------:R-:W2:Y:S01]  /*fdd0*/  MUFU.EX2 R169, R169 ;  /* 0x000000a900a97308 */ /* 0x000ea20000000800 */
[--C-:B------:R-:W-:Y:S01]  /*fde0*/  FFMA.FTZ R228, R161, c[0x0][0x23c], -R144.reuse ;  /* 0x00008f00a1e47a23 */ /* 0x100fe20000010890 */
[----:B------:R-:W-:Y:S01]  /*fdf0*/  LDSM.16.MT88.4 R140, [R185+0x14800] ;  /* 0x01480000b98c783b */ /* 0x000fe20000004200 */
[--C-:B------:R-:W-:Y:S01]  /*fe00*/  FFMA.FTZ R233, R159, c[0x0][0x23c], -R144.reuse ;  /* 0x00008f009fe97a23 */ /* 0x100fe20000010890 */
[----:B-1----:R-:W-:Y:S01]  /*fe10*/  F2FP.BF16.PACK_AB R138, R171, R212 ;  /* 0x000000d4ab8a723e */ /* 0x002fe200000010ff */
[--C-:B------:R-:W-:Y:S02]  /*fe20*/  FFMA.FTZ R230, R157, c[0x0][0x23c], -R144.reuse ;  /* 0x00008f009de67a23 */ /* 0x100fe40000010890 */
[--C-:B------:R-:W-:Y:S02]  /*fe30*/  FFMA.FTZ R235, R155, c[0x0][0x23c], -R144.reuse ;  /* 0x00008f009beb7a23 */ /* 0x100fe40000010890 */
[--C-:B------:R-:W-:Y:S01]  /*fe40*/  FFMA.FTZ R236, R149, c[0x0][0x23c], -R144.reuse ;  /* 0x00008f0095ec7a23 */ /* 0x100fe20000010890 */
[----:B------:R-:W-:Y:S01]  /*fe50*/  MUFU.EX2 R168, R168 ;  /* 0x000000a800a87308 */ /* 0x000fe20000000800 */
[----:B------:R-:W-:Y:S01]  /*fe60*/  LDSM.16.MT88.4 R148, [R188+0x15800] ;  /* 0x01580000bc94783b */ /* 0x000fe20000004200 */
[--C-:B------:R-:W-:Y:S02]  /*fe70*/  FFMA.FTZ R241, R147, c[0x0][0x23c], -R144.reuse ;  /* 0x00008f0093f17a23 */ /* 0x100fe40000010890 */
[--C-:B------:R-:W-:Y:S02]  /*fe80*/  FFMA.FTZ R238, R145, c[0x0][0x23c], -R144.reuse ;  /* 0x00008f0091ee7a23 */ /* 0x100fe40000010890 */
[----:B------:R-:W-:Y:S03]  /*fe90*/  FFMA.FTZ R144, R133, c[0x0][0x23c], -R144 ;  /* 0x00008f0085907a23 */ /* 0x000fe60000010890 */
[----:B------:R-:W-:Y:S01]  /*fea0*/  LDSM.16.MT88.4 R156, [R185+0x15800] ;  /* 0x01580000b99c783b */ /* 0x000fe20000004200 */
[----:B------:R-:W1:Y:S01]  /*feb0*/  MUFU.EX2 R135, R135 ;  /* 0x0000008700877308 */ /* 0x000e620000000800 */
[----:B--2---:R-:W-:Y:S06]  /*fec0*/  F2FP.BF16.PACK_AB R137, R169, R170 ;  /* 0x000000aaa989723e */ /* 0x004fec00000010ff */
[----:B------:R-:W-:Y:S03]  /*fed0*/  LDSM.16.MT88.4 R160, [R184+0x15800] ;  /* 0x01580000b8a0783b */ /* 0x000fe60000004200 */
[----:B------:R-:W2:Y:S10]  /*fee0*/  MUFU.EX2 R2, R2 ;  /* 0x0000000200027308 */ /* 0x000eb40000000800 */
[----:B------:R-:W3:Y:S01]  /*fef0*/  MUFU.EX2 R0, R0 ;  /* 0x0000000000007308 */ /* 0x000ee20000000800 */
[----:B-1----:R-:W-:Y:S09]  /*ff00*/  F2FP.BF16.PACK_AB R139, R135, R168 ;  /* 0x000000a8878b723e */ /* 0x002ff200000010ff */
[----:B------:R-:W-:Y:S01]  /*ff10*/  MUFU.EX2 R239, R153 ;  /* 0x0000009900ef7308 */ /* 0x000fe20000000800 */
[C---:B--2---:R-:W-:Y:S02]  /*ff20*/  FMUL.FTZ R4, R2.reuse, R128 ;  /* 0x0000008002047220 */ /* 0x044fe40000410000 */
        /* <DEDUP_REMOVED lines=11> */
[C---:B------:R-:W-:Y:S01]  /*ffe0*/  HMMA.16816.F32.BF16 R4, R136.reuse, R12, R4 ;  /* 0x0000000c8804723c */ /* 0x040fe20000041804 */
[----:B------:R-:W-:Y:S02]  /*fff0*/  FMUL.FTZ R17, R2, R117 ;  /* 0x0000007502117220 */ /* 0x000fe40000410000 */
[----:B------:R-:W-:Y:S01]  /*10000*/  LDSM.16.MT88.4 R124, [R188+0x14800] ;  /* 0x01480000bc7c783b */ /* 0x000fe20000004200 */
[C---:B------:R-:W-:Y:S02]  /*10010*/  FMUL.FTZ R18, R0.reuse, R118 ;  /* 0x0000007600127220 */ /* 0x040fe40000410000 */
[----:B------:R-:W-:Y:S02]  /*10020*/  FMUL.FTZ R19, R0, R119 ;  /* 0x0000007700137220 */ /* 0x000fe40000410000 */
[C---:B------:R-:W-:Y:S01]  /*10030*/  HMMA.16816.F32.BF16 R8, R136.reuse, R14, R8 ;  /* 0x0000000e8808723c */ /* 0x040fe20000041808 */
[C---:B------:R-:W-:Y:S01]  /*10040*/  FMUL.FTZ R12, R2.reuse, R120 ;  /* 0x00000078020c7220 */ /* 0x040fe20000410000 */
[----:B------:R-:W2:Y:S01]  /*10050*/  MUFU.EX2 R221, R221 ;  /* 0x000000dd00dd7308 */ /* 0x000ea20000000800 */
[----:B------:R-:W-:Y:S01]  /*10060*/  LDSM.16.MT88.4 R116, [R186+0x12800] ;  /* 0x01280000ba74783b */ /* 0x000fe20000004200 */
[C---:B------:R-:W-:Y:S02]  /*10070*/  FMUL.FTZ R13, R2.reuse, R121 ;  /* 0x00000079020d7220 */ /* 0x040fe40000410000 */
[----:B------:R-:W-:Y:S02]  /*10080*/  FMUL.FTZ R24, R2, R108 ;  /* 0x0000006c02187220 */ /* 0x000fe40000410000 */
[C---:B------:R-:W-:Y:S03]  /*10090*/  FMUL.FTZ R14, R0.reuse, R122 ;  /* 0x0000007a000e7220 */ /* 0x040fe60000410000 */
[----:B-1----:R-:W-:Y:S01]  /*100a0*/  LDSM.16.MT88.4 R144, [R184+0x13800] ;  /* 0x01380000b890783b */ /* 0x002fe20000004200 */
[----:B------:R-:W-:Y:S01]  /*100b0*/  FMUL.FTZ R15, R0, R123 ;  /* 0x0000007b000f7220 */ /* 0x000fe20000410000 */
[----:B------:R-:W-:Y:S01]  /*100c0*/  MUFU.EX2 R218, R218 ;  /* 0x000000da00da7308 */ /* 0x000fe20000000800 */
[----:B------:R-:W-:Y:S02]  /*100d0*/  FMUL.FTZ R25, R2, R109 ;  /* 0x0000006d02197220 */ /* 0x000fe40000410000 */
[C---:B------:R-:W-:Y:S02]  /*100e0*/  FMUL.FTZ R26, R0.reuse, R110 ;  /* 0x0000006e001a7220 */ /* 0x040fe40000410000 */
[----:B------:R-:W-:Y:S01]  /*100f0*/  FMUL.FTZ R27, R0, R111 ;  /* 0x0000006f001b7220 */ /* 0x000fe20000410000 */
[C---:B------:R-:W-:Y:S01]  /*10100*/  HMMA.16816.F32.BF16 R12, R136.reuse, R20, R12 ;  /* 0x00000014880c723c */ /* 0x040fe2000004180c */
[----:B------:R-:W1:Y:S01]  /*10110*/  LDSM.16.MT88.4 R120, [R184+0x12000] ;  /* 0x01200000b878783b */ /* 0x000e620000004200 */
[C---:B------:R-:W-:Y:S02]  /*10120*/  FMUL.FTZ R32, R2.reuse, R100 ;  /* 0x0000006402207220 */ /* 0x040fe40000410000 */
[----:B------:R-:W-:Y:S01]  /*10130*/  FMUL.FTZ R33, R2, R101 ;  /* 0x0000006502217220 */ /* 0x000fe20000410000 */
[----:B------:R-:W-:Y:S01]  /*10140*/  MUFU.EX2 R223, R223 ;  /* 0x000000df00df7308 */ /* 0x000fe20000000800 */
[----:B------:R-:W-:Y:S02]  /*10150*/  FMUL.FTZ R34, R0, R102 ;  /* 0x0000006600227220 */ /* 0x000fe40000410000 */
[C---:B------:R-:W-:Y:S01]  /*10160*/  HMMA.16816.F32.BF16 R16, R136.reuse, R22, R16 ;  /* 0x000000168810723c */ /* 0x040fe20000041810 */
[C---:B------:R-:W-:Y:S01]  /*10170*/  FMUL.FTZ R20, R2.reuse, R112 ;  /* 0x0000007002147220 */ /* 0x040fe20000410000 */
[----:B------:R-:W-:Y:S02]  /*10180*/  LDSM.16.MT88.4 R108, [R184+0x14000] ;  /* 0x01400000b86c783b */ /* 0x000fe40000004200 */
[----:B------:R-:W-:Y:S02]  /*10190*/  FMUL.FTZ R21, R2, R113 ;  /* 0x0000007102157220 */ /* 0x000fe40000410000 */
[C---:B------:R-:W-:Y:S01]  /*101a0*/  FMUL.FTZ R35, R0.reuse, R103 ;  /* 0x0000006700237220 */ /* 0x040fe20000410000 */
[----:B------:R-:W-:Y:S01]  /*101b0*/  MUFU.EX2 R220, R220 ;  /* 0x000000dc00dc7308 */ /* 0x000fe20000000800 */
[C---:B------:R-:W-:Y:S02]  /*101c0*/  FMUL.FTZ R22, R0.reuse, R114 ;  /* 0x0000007200167220 */ /* 0x040fe40000410000 */
[----:B------:R-:W-:Y:S02]  /*101d0*/  LDSM.16.MT88.4 R100, [R185+0x14000] ;  /* 0x01400000b964783b */ /* 0x000fe40000004200 */
[----:B------:R-:W-:Y:S02]  /*101e0*/  FMUL.FTZ R23, R0, R115 ;  /* 0x0000007300177220 */ /* 0x000fe40000410000 */
[C---:B------:R-:W-:Y:S02]  /*101f0*/  FMUL.FTZ R36, R2.reuse, R36 ;  /* 0x0000002402247220 */ /* 0x040fe40000410000 */
[----:B------:R-:W-:Y:S01]  /*10200*/  FMUL.FTZ R37, R2, R37 ;  /* 0x0000002502257220 */ /* 0x000fe20000410000 */
[----:B------:R-:W3:Y:S01]  /*10210*/  MUFU.EX2 R225, R225 ;  /* 0x000000e100e17308 */ /* 0x000ee20000000800 */
[----:B------:R-:W4:Y:S01]  /*10220*/  LDSM.16.MT88.4 R112, [R188+0x14000] ;  /* 0x01400000bc70783b */ /* 0x000f220000004200 */
[C---:B------:R-:W-:Y:S01]  /*10230*/  HMMA.16816.F32.BF16 R20, R136.reuse, R28, R20 ;  /* 0x0000001c8814723c */ /* 0x040fe20000041814 */
[C---:B------:R-:W-:Y:S02]  /*10240*/  FMUL.FTZ R38, R0.reuse, R38 ;  /* 0x0000002600267220 */ /* 0x040fe40000410000 */
[----:B------:R-:W-:Y:S02]  /*10250*/  FMUL.FTZ R39, R0, R39 ;  /* 0x0000002700277220 */ /* 0x000fe40000410000 */
[C---:B------:R-:W-:Y:S02]  /*10260*/  FMUL.FTZ R40, R2.reuse, R40 ;  /* 0x0000002802287220 */ /* 0x040fe40000410000 */
[----:B------:R-:W-:Y:S01]  /*10270*/  LDSM.16.MT88.4 R152, [R186+0x15800] ;  /* 0x01580000ba98783b */ /* 0x000fe20000004200 */
[C---:B------:R-:W-:Y:S01]  /*10280*/  HMMA.16816.F32.BF16 R24, R136.reuse, R30, R24 ;  /* 0x0000001e8818723c */ /* 0x040fe20000041818 */
[C---:B------:R-:W-:Y:S01]  /*10290*/  FMUL.FTZ R28, R2.reuse, R104 ;  /* 0x00000068021c7220 */ /* 0x040fe20000410000 */
[----:B------:R-:W-:Y:S02]  /*102a0*/  MUFU.EX2 R222, R222 ;  /* 0x000000de00de7308 */ /* 0x000fe40000000800 */
[C---:B------:R-:W-:Y:S02]  /*102b0*/  FMUL.FTZ R29, R2.reuse, R105 ;  /* 0x00000069021d7220 */ /* 0x040fe40000410000 */
[----:B------:R-:W-:Y:S02]  /*102c0*/  FMUL.FTZ R41, R2, R41 ;  /* 0x0000002902297220 */ /* 0x000fe40000410000 */
[C---:B------:R-:W-:Y:S04]  /*102d0*/  FMUL.FTZ R30, R0.reuse, R106 ;  /* 0x0000006a001e7220 */ /* 0x040fe80000410000 */
[C---:B------:R-:W-:Y:S01]  /*102e0*/  FMUL.FTZ R31, R0.reuse, R107 ;  /* 0x0000006b001f7220 */ /* 0x040fe20000410000 */
[----:B------:R-:W5:Y:S01]  /*102f0*/  MUFU.EX2 R227, R227 ;  /* 0x000000e300e37308 */ /* 0x000f620000000800 */
[----:B------:R-:W2:Y:S01]  /*10300*/  LDSM.16.MT88.4 R104, [R186+0x14000] ;  /* 0x01400000ba68783b */ /* 0x000ea20000004200 */
[C---:B------:R-:W-:Y:S02]  /*10310*/  FMUL.FTZ R42, R0.reuse, R42 ;  /* 0x0000002a002a7220 */ /* 0x040fe40000410000 */
[----:B------:R-:W-:Y:S02]  /*10320*/  FMUL.FTZ R43, R0, R43 ;  /* 0x0000002b002b7220 */ /* 0x000fe40000410000 */
[C---:B-1----:R-:W-:Y:S01]  /*10330*/  HMMA.16816.F32.BF16 R28, R136.reuse, R120, R28 ;  /* 0x00000078881c723c */ /* 0x042fe2000004181c */
[C---:B------:R-:W-:Y:S02]  /*10340*/  FMUL.FTZ R44, R2.reuse, R44 ;  /* 0x0000002c022c7220 */ /* 0x040fe40000410000 */
        /* <DEDUP_REMOVED lines=9> */
[C---:B----4-:R-:W-:Y:S01]  /*103e0*/  HMMA.16816.F32.BF16 R36, R136.reuse, R112, R36 ;  /* 0x000000708824723c */ /* 0x050fe20000041824 */
[C---:B------:R-:W-:Y:S03]  /*103f0*/  FMUL.FTZ R50, R0.reuse, R50 ;  /* 0x0000003200327220 */ /* 0x040fe60000410000 */
[----:B------:R-:W-:Y:S02]  /*10400*/  FMUL.FTZ R51, R0, R51 ;  /* 0x0000003300337220 */ /* 0x000fe40000410000 */
[C---:B------:R-:W-:Y:S02]  /*10410*/  FMUL.FTZ R52, R2.reuse, R52 ;  /* 0x0000003402347220 */ /* 0x040fe40000410000 */
[C---:B------:R-:W-:Y:S01]  /*10420*/  HMMA.16816.F32.BF16 R40, R136.reuse, R114, R40 ;  /* 0x000000728828723c */ /* 0x040fe20000041828 */
[----:B------:R-:W-:Y:S01]  /*10430*/  LDSM.16.MT88.4 R112, [R188+0x12800] ;  /* 0x01280000bc70783b */ /* 0x000fe20000004200 */
        /* <DEDUP_REMOVED lines=8> */
[C---:B------:R-:W-:Y:S02]  /*104c0*/  FMUL.FTZ R58, R0.reuse, R58 ;  /* 0x0000003a003a7220 */ /* 0x040fe40000410000 */
[----:B------:R-:W-:Y:S01]  /*104d0*/  FMUL.FTZ R59, R0, R59 ;  /* 0x0000003b003b7220 */ /* 0x000fe20000410000 */
[C---:B------:R-:W-:Y:S01]  /*104e0*/  HMMA.16816.F32.BF16 R48, R136.reuse, R106, R48 ;  /* 0x0000006a8830723c */ /* 0x040fe20000041830 */
[----:B------:R-:W4:Y:S01]  /*104f0*/  LDSM.16.MT88.4 R104, [R188+0x16000] ;  /* 0x01600000bc68783b */ /* 0x000f220000004200 */
[C---:B------:R-:W-:Y:S02]  /*10500*/  FMUL.FTZ R60, R2.reuse, R60 ;  /* 0x0000003c023c7220 */ /* 0x040fe40000410000 */
[----:B------:R-:W-:Y:S01]  /*10510*/  MUFU.EX2 R228, R228 ;  /* 0x000000e400e47308 */ /* 0x000fe20000000800 */
[----:B------:R-:W-:Y:S03]  /*10520*/  FMUL.FTZ R61, R2, R61 ;  /* 0x0000003d023d7220 */ /* 0x000fe60000410000 */
[C---:B------:R-:W-:Y:S01]  /*10530*/  HMMA.16816.F32.BF16 R52, R136.reuse, R100, R52 ;  /* 0x000000648834723c */ /* 0x040fe20000041834 */
[C---:B------:R-:W-:Y:S03]  /*10540*/  FMUL.FTZ R62, R0.reuse, R62 ;  /* 0x0000003e003e7220 */ /* 0x040fe60000410000 */
[----:B------:R-:W-:Y:S02]  /*10550*/  FMUL.FTZ R63, R0, R63 ;  /* 0x0000003f003f7220 */ /* 0x000fe40000410000 */
[C---:B------:R-:W-:Y:S01]  /*10560*/  FMUL.FTZ R64, R2.reuse, R64 ;  /* 0x0000004002407220 */ /* 0x040fe20000410000 */
[----:B------:R-:W1:Y:S01]  /*10570*/  MUFU.EX2 R233, R233 ;  /* 0x000000e900e97308 */ /* 0x000e620000000800 */
[C---:B------:R-:W-:Y:S01]  /*10580*/  HMMA.16816.F32.BF16 R56, R136.reuse, R102, R56 ;  /* 0x000000668838723c */ /* 0x040fe20000041838 */
[----:B------:R-:W1:Y:S03]  /*10590*/  LDSM.16.MT88.4 R100, [R186+0x16000] ;  /* 0x01600000ba64783b */ /* 0x000e660000004200 */
[----:B------:R-:W-:Y:S02]  /*105a0*/  FMUL.FTZ R65, R2, R65 ;  /* 0x0000004102417220 */ /* 0x000fe40000410000 */
[C---:B------:R-:W-:Y:S02]  /*105b0*/  FMUL.FTZ R66, R0.reuse, R66 ;  /* 0x0000004200427220 */ /* 0x040fe40000410000 */
[C---:B------:R-:W-:Y:S01]  /*105c0*/  HMMA.16816.F32.BF16 R60, R136.reuse, R108, R60 ;  /* 0x0000006c883c723c */ /* 0x040fe2000004183c */
[----:B------:R-:W-:Y:S01]  /*105d0*/  FMUL.FTZ R67, R0, R67 ;  /* 0x0000004300437220 */ /* 0x000fe20000410000 */
[----:B------:R-:W-:Y:S02]  /*105e0*/  MUFU.EX2 R230, R230 ;  /* 0x000000e600e67308 */ /* 0x000fe40000000800 */
[C---:B------:R-:W-:Y:S02]  /*105f0*/  FMUL.FTZ R68, R2.reuse, R68 ;  /* 0x0000004402447220 */ /* 0x040fe40000410000 */
[----:B------:R-:W-:Y:S02]  /*10600*/  FMUL.FTZ R69, R2, R69 ;  /* 0x0000004502457220 */ /* 0x000fe40000410000 */
[C---:B------:R-:W-:Y:S01]  /*10610*/  HMMA.16816.F32.BF16 R64, R136.reuse, R110, R64 ;  /* 0x0000006e8840723c */ /* 0x040fe20000041840 */
[----:B------:R-:W2:Y:S03]  /*10620*/  LDSM.16.MT88.4 R108, [R185+0x16000] ;  /* 0x01600000b96c783b */ /* 0x000ea60000004200 */
[C---:B------:R-:W-:Y:S01]  /*10630*/  FMUL.FTZ R70, R0.reuse, R70 ;  /* 0x0000004600467220 */ /* 0x040fe20000410000 */
[----:B------:R-:W1:Y:S01]  /*10640*/  MUFU.EX2 R235, R235 ;  /* 0x000000eb00eb7308 */ /* 0x000e620000000800 */
[----:B------:R-:W-:Y:S02]  /*10650*/  FMUL.FTZ R71, R0, R71 ;  /* 0x0000004700477220 */ /* 0x000fe40000410000 */
[C---:B------:R-:W-:Y:S04]  /*10660*/  FMUL.FTZ R72, R2.reuse, R72 ;  /* 0x0000004802487220 */ /* 0x040fe80000410000 */
[----:B------:R-:W-:Y:S01]  /*10670*/  FMUL.FTZ R73, R2, R73 ;  /* 0x0000004902497220 */ /* 0x000fe20000410000 */
[C---:B----4-:R-:W-:Y:S01]  /*10680*/  HMMA.16816.F32.BF16 R68, R136.reuse, R104, R68 ;  /* 0x000000688844723c */ /* 0x050fe20000041844 */
[C---:B------:R-:W-:Y:S01]  /*10690*/  FMUL.FTZ R74, R0.reuse, R74 ;  /* 0x0000004a004a7220 */ /* 0x040fe20000410000 */
[----:B------:R-:W-:Y:S01]  /*106a0*/  MUFU.EX2 R232, R232 ;  /* 0x000000e800e87308 */ /* 0x000fe20000000800 */
[----:B------:R-:W-:Y:S02]  /*106b0*/  FMUL.FTZ R75, R0, R75 ;  /* 0x0000004b004b7220 */ /* 0x000fe40000410000 */
[C---:B------:R-:W-:Y:S02]  /*106c0*/  FMUL.FTZ R76, R2.reuse, R76 ;  /* 0x0000004c024c7220 */ /* 0x040fe40000410000 */
[----:B------:R-:W-:Y:S02]  /*106d0*/  FMUL.FTZ R77, R2, R77 ;  /* 0x0000004d024d7220 */ /* 0x000fe40000410000 */
[C---:B------:R-:W-:Y:S01]  /*106e0*/  FMUL.FTZ R78, R0.reuse, R78 ;  /* 0x0000004e004e7220 */ /* 0x040fe20000410000 */
[C---:B------:R-:W-:Y:S01]  /*106f0*/  HMMA.16816.F32.BF16 R72, R136.reuse, R106, R72 ;  /* 0x0000006a8848723c */ /* 0x040fe20000041848 */
[----:B------:R-:W4:Y:S01]  /*10700*/  LDSM.16.MT88.4 R104, [R184+0x16000] ;  /* 0x01600000b868783b */ /* 0x000f220000004200 */
[----:B------:R-:W-:Y:S01]  /*10710*/  FMUL.FTZ R79, R0, R79 ;  /* 0x0000004f004f7220 */ /* 0x000fe20000410000 */
[----:B------:R-:W2:Y:S01]  /*10720*/  MUFU.EX2 R237, R237 ;  /* 0x000000ed00ed7308 */ /* 0x000ea20000000800 */
[C---:B------:R-:W-:Y:S02]  /*10730*/  FMUL.FTZ R80, R2.reuse, R80 ;  /* 0x0000005002507220 */ /* 0x040fe40000410000 */
[----:B------:R-:W-:Y:S02]  /*10740*/  FMUL.FTZ R81, R2, R81 ;  /* 0x0000005102517220 */ /* 0x000fe40000410000 */
[C---:B------:R-:W-:Y:S01]  /*10750*/  FMUL.FTZ R82, R0.reuse, R82 ;  /* 0x0000005200527220 */ /* 0x040fe20000410000 */
[C---:B-1----:R-:W-:Y:S03]  /*10760*/  HMMA.16816.F32.BF16 R76, R136.reuse, R100, R76 ;  /* 0x00000064884c723c */ /* 0x042fe6000004184c */
[----:B------:R-:W-:Y:S01]  /*10770*/  FMUL.FTZ R83, R0, R83 ;  /* 0x0000005300537220 */ /* 0x000fe20000410000 */
[----:B------:R-:W-:Y:S01]  /*10780*/  MUFU.EX2 R234, R234 ;  /* 0x000000ea00ea7308 */ /* 0x000fe20000000800 */
[C---:B------:R-:W-:Y:S02]  /*10790*/  FMUL.FTZ R84, R2.reuse, R84 ;  /* 0x0000005402547220 */ /* 0x040fe40000410000 */
[----:B------:R-:W-:Y:S01]  /*107a0*/  FMUL.FTZ R85, R2, R85 ;  /* 0x0000005502557220 */ /* 0x000fe20000410000 */
[----:B------:R-:W-:Y:S01]  /*107b0*/  F2FP.BF16.PACK_AB R100, R221, R216 ;  /* 0x000000d8dd64723e */ /* 0x000fe200000010ff */
[C---:B------:R-:W-:Y:S01]  /*107c0*/  FMUL.FTZ R86, R0.reuse, R86 ;  /* 0x0000005600567220 */ /* 0x040fe20000410000 */
[C---:B------:R-:W-:Y:S02]  /*107d0*/  HMMA.16816.F32.BF16 R80, R136.reuse, R102, R80 ;  /* 0x000000668850723c */ /* 0x040fe40000041850 */
[----:B------:R-:W-:Y:S01]  /*107e0*/  FMUL.FTZ R87, R0, R87 ;  /* 0x0000005700577220 */ /* 0x000fe20000410000 */
[----:B---3--:R-:W-:Y:S01]  /*107f0*/  F2FP.BF16.PACK_AB R101, R225, R220 ;  /* 0x000000dce165723e */ /* 0x008fe200000010ff */
[C---:B------:R-:W-:Y:S01]  /*10800*/  FMUL.FTZ R88, R2.reuse, R88 ;  /* 0x0000005802587220 */ /* 0x040fe20000410000 */
[----:B------:R-:W-:Y:S01]  /*10810*/  MUFU.EX2 R236, R236 ;  /* 0x000000ec00ec7308 */ /* 0x000fe20000000800 */
[----:B------:R-:W-:Y:S01]  /*10820*/  FMUL.FTZ R89, R2, R89 ;  /* 0x0000005902597220 */ /* 0x000fe20000410000 */
[----:B------:R-:W-:Y:S01]  /*10830*/  F2FP.BF16.PACK_AB R102, R223, R218 ;  /* 0x000000dadf66723e */ /* 0x000fe200000010ff */
[C---:B------:R-:W-:Y:S01]  /*10840*/  FMUL.FTZ R90, R0.reuse, R90 ;  /* 0x0000005a005a7220 */ /* 0x040fe20000410000 */
[C---:B--2---:R-:W-:Y:S03]  /*10850*/  HMMA.16816.F32.BF16 R84, R136.reuse, R108, R84 ;  /* 0x0000006c8854723c */ /* 0x044fe60000041854 */
[----:B------:R-:W-:Y:S01]  /*10860*/  FMUL.FTZ R91, R0, R91 ;  /* 0x0000005b005b7220 */ /* 0x000fe20000410000 */
[----:B-----5:R-:W-:Y:S01]  /*10870*/  F2FP.BF16.PACK_AB R103, R227, R222 ;  /* 0x000000dee367723e */ /* 0x020fe200000010ff */
[C---:B------:R-:W-:Y:S01]  /*10880*/  FMUL.FTZ R92, R2.reuse, R92 ;  /* 0x0000005c025c7220 */ /* 0x040fe20000410000 */
[----:B------:R-:W1:Y:S01]  /*10890*/  MUFU.EX2 R241, R241 ;  /* 0x000000f100f17308 */ /* 0x000e620000000800 */
[----:B------:R-:W-:Y:S02]  /*108a0*/  FMUL.FTZ R93, R2, R93 ;  /* 0x0000005d025d7220 */ /* 0x000fe40000410000 */
[C---:B------:R-:W-:Y:S01]  /*108b0*/  FMUL.FTZ R94, R0.reuse, R94 ;  /* 0x0000005e005e7220 */ /* 0x040fe20000410000 */
[C---:B------:R-:W-:Y:S01]  /*108c0*/  HMMA.16816.F32.BF16 R88, R136.reuse, R110, R88 ;  /* 0x0000006e8858723c */ /* 0x040fe20000041858 */
[----:B------:R-:W2:Y:S01]  /*108d0*/  LDSM.16.MT88.4 R108, [R185+0x12800] ;  /* 0x01280000b96c783b */ /* 0x000ea20000004200 */
[----:B------:R-:W-:Y:S02]  /*108e0*/  FMUL.FTZ R95, R0, R95 ;  /* 0x0000005f005f7220 */ /* 0x000fe40000410000 */
[C---:B------:R-:W-:Y:S02]  /*108f0*/  FMUL.FTZ R96, R2.reuse, R96 ;  /* 0x0000006002607220 */ /* 0x040fe40000410000 */
[----:B------:R-:W-:Y:S01]  /*10900*/  FMUL.FTZ R97, R2, R97 ;  /* 0x0000006102617220 */ /* 0x000fe20000410000 */
[----:B------:R-:W3:Y:S01]  /*10910*/  MUFU.EX2 R238, R238 ;  /* 0x000000ee00ee7308 */ /* 0x000ee20000000800 */
[C---:B------:R-:W-:Y:S01]  /*10920*/  FMUL.FTZ R98, R0.reuse, R98 ;  /* 0x0000006200627220 */ /* 0x040fe20000410000 */
[C---:B----4-:R-:W-:Y:S03]  /*10930*/  HMMA.16816.F32.BF16 R92, R136.reuse, R104, R92 ;  /* 0x00000068885c723c */ /* 0x050fe6000004185c */
[----:B------:R-:W-:Y:S02]  /*10940*/  FMUL.FTZ R99, R0, R99 ;  /* 0x0000006300637220 */ /* 0x000fe40000410000 */
[----:B------:R-:W-:Y:S01]  /*10950*/  FFMA.FTZ R219, R2, R217, R219 ;  /* 0x000000d902db7223 */ /* 0x000fe200000100db */
[----:B------:R-:W-:Y:S01]  /*10960*/  MOV R2, R132 ;  /* 0x0000008400027202 */ /* 0x000fe20000000f00 */
[----:B------:R-:W-:Y:S02]  /*10970*/  FFMA.FTZ R170, R0, R213, R170 ;  /* 0x000000d500aa7223 */ /* 0x000fe400000100aa */
[----:B------:R-:W-:Y:S01]  /*10980*/  FADD.FTZ R219, R134, R219 ;  /* 0x000000db86db7221 */ /* 0x000fe20000010000 */
[----:B------:R-:W-:Y:S01]  /*10990*/  HMMA.16816.F32.BF16 R96, R136, R106, R96 ;  /* 0x0000006a8860723c */ /* 0x000fe20000041860 */
[----:B------:R-:W4:Y:S01]  /*109a0*/  LDSM.16.MT88.4 R104, [R184+0x14800] ;  /* 0x01480000b868783b */ /* 0x000f220000004200 */
[----:B------:R-:W-:Y:S02]  /*109b0*/  FADD.FTZ R169, R169, R170 ;  /* 0x000000aaa9a97221 */ /* 0x000fe40000010000 */
[----:B------:R-:W-:Y:S02]  /*109c0*/  FADD.FTZ R212, R212, R219 ;  /* 0x000000dbd4d47221 */ /* 0x000fe40000010000 */
[----:B------:R-:W-:Y:S02]  /*109d0*/  FADD.FTZ R168, R168, R169 ;  /* 0x000000a9a8a87221 */ /* 0x000fe40000010000 */
[C---:B------:R-:W-:Y:S01]  /*109e0*/  HMMA.16816.F32.BF16 R4, R100.reuse, R112, R4 ;  /* 0x000000706404723c */ /* 0x040fe20000041804 */
[----:B------:R-:W-:Y:S03]  /*109f0*/  LDSM.16.MT88.4 R136, [R185+0x15000] ;  /* 0x01500000b988783b */ /* 0x000fe60000004200 */
[----:B------:R-:W-:Y:S02]  /*10a00*/  FADD.FTZ R171, R171, R212 ;  /* 0x000000d4abab7221 */ /* 0x000fe40000010000 */
[----:B------:R-:W-:Y:S02]  /*10a10*/  FADD.FTZ R135, R135, R168 ;  /* 0x000000a887877221 */ /* 0x000fe40000010000 */
[C---:B------:R-:W-:Y:S01]  /*10a20*/  HMMA.16816.F32.BF16 R8, R100.reuse, R114, R8 ;  /* 0x000000726408723c */ /* 0x040fe20000041808 */
[----:B------:R-:W-:Y:S03]  /*10a30*/  LDSM.16.MT88.4 R112, [R186+0x16800] ;  /* 0x01680000ba70783b */ /* 0x000fe60000004200 */
[----:B------:R-:W-:Y:S02]  /*10a40*/  FADD.FTZ R216, R216, R171 ;  /* 0x000000abd8d87221 */ /* 0x000fe40000010000 */
[----:B------:R-:W-:Y:S02]  /*10a50*/  FADD.FTZ R220, R220, R135 ;  /* 0x00000087dcdc7221 */ /* 0x000fe40000010000 */
[C---:B------:R-:W-:Y:S01]  /*10a60*/  HMMA.16816.F32.BF16 R12, R100.reuse, R116, R12 ;  /* 0x00000074640c723c */ /* 0x040fe2000004180c */
[----:B------:R-:W-:Y:S03]  /*10a70*/  FADD.FTZ R221, R221, R216 ;  /* 0x000000d8dddd7221 */ /* 0x000fe60000010000 */
[----:B------:R-:W-:Y:S02]  /*10a80*/  FADD.FTZ R225, R225, R220 ;  /* 0x000000dce1e17221 */ /* 0x000fe40000010000 */
[----:B------:R-:W-:Y:S02]  /*10a90*/  FADD.FTZ R218, R218, R221 ;  /* 0x000000dddada7221 */ /* 0x000fe40000010000 */
[C---:B------:R-:W-:Y:S01]  /*10aa0*/  HMMA.16816.F32.BF16 R16, R100.reuse, R118, R16 ;  /* 0x000000766410723c */ /* 0x040fe20000041810 */
[----:B------:R-:W-:Y:S03]  /*10ab0*/  LDSM.16.MT88.4 R116, [R185+0x16800] ;  /* 0x01680000b974783b */ /* 0x000fe60000004200 */
[----:B------:R-:W-:Y:S02]  /*10ac0*/  FADD.FTZ R222, R222, R225 ;  /* 0x000000e1dede7221 */ /* 0x000fe40000010000 */
[----:B------:R-:W-:Y:S02]  /*10ad0*/  FADD.FTZ R223, R223, R218 ;  /* 0x000000dadfdf7221 */ /* 0x000fe40000010000 */
[C---:B--2---:R-:W-:Y:S01]  /*10ae0*/  HMMA.16816.F32.BF16 R20, R100.reuse, R108, R20 ;  /* 0x0000006c6414723c */ /* 0x044fe20000041814 */
[----:B------:R-:W-:Y:S03]  /*10af0*/  FADD.FTZ R227, R227, R222 ;  /* 0x000000dee3e37221 */ /* 0x000fe60000010000 */
[----:B------:R-:W-:Y:S04]  /*10b00*/  IMAD.MOV.U32 R0, RZ, RZ, R3 ;  /* 0x000000ffff007224 */ /* 0x000fe800078e0003 */
        /* <DEDUP_REMOVED lines=16> */
[----:B------:R-:W4:Y:S07]  /*10c10*/  LDSM.16.MT88.4 R104, [R184+0x16800] ;  /* 0x01680000b868783b */ /* 0x000f2e0000004200 */
        /* <DEDUP_REMOVED lines=8> */
[----:B------:R-:W1:Y:S07]  /*10ca0*/  LDSM.16.MT88.4 R116, [R188+0x15000] ;  /* 0x01500000bc74783b */ /* 0x000e6e0000004200 */
[C---:B----4-:R-:W-:Y:S08]  /*10cb0*/  HMMA.16816.F32.BF16 R92, R100.reuse, R104, R92 ;  /* 0x00000068645c723c */ /* 0x050ff0000004185c */
[----:B------:R-:W-:Y:S01]  /*10cc0*/  HMMA.16816.F32.BF16 R96, R100, R106, R96 ;  /* 0x0000006a6460723c */ /* 0x000fe20000041860 */
[----:B------:R-:W4:Y:S06]  /*10cd0*/  LDSM.16.MT88.4 R104, [R184+0x15000] ;  /* 0x01500000b868783b */ /* 0x000f2c0000004200 */
        /* <DEDUP_REMOVED lines=9> */
[C---:B--2---:R-:W-:Y:S01]  /*10d70*/  HMMA.16816.F32.BF16 R4, R100.reuse, R108, R4 ;  /* 0x0000006c6404723c */ /* 0x044fe20000041804 */
[----:B------:R-:W-:Y:S02]  /*10d80*/  FADD.FTZ R230, R230, R233 ;  /* 0x000000e9e6e67221 */ /* 0x000fe40000010000 */
[----:B------:R-:W-:Y:S02]  /*10d90*/  FADD.FTZ R231, R231, R226 ;  /* 0x000000e2e7e77221 */ /* 0x000fe40000010000 */
[----:B------:R-:W-:Y:S03]  /*10da0*/  FADD.FTZ R235, R235, R230 ;  /* 0x000000e6ebeb7221 */ /* 0x000fe60000010000 */
[C---:B------:R-:W-:Y:S01]  /*10db0*/  HMMA.16816.F32.BF16 R8, R100.reuse, R110, R8 ;  /* 0x0000006e6408723c */ /* 0x040fe20000041808 */
[----:B------:R-:W2:Y:S07]  /*10dc0*/  LDSM.16.MT88.4 R108, [R188+0x17000] ;  /* 0x01700000bc6c783b */ /* 0x000eae0000004200 */
        /* <DEDUP_REMOVED lines=15> */
[C---:B------:R-:W-:Y:S01]  /*10ec0*/  HMMA.16816.F32.BF16 R56, R100.reuse, R138, R56 ;  /* 0x0000008a6438723c */ /* 0x040fe20000041838 */
[----:B------:R-:W-:Y:S03]  /*10ed0*/  F2FP.BF16.PACK_AB R137, R241, R236 ;  /* 0x000000ecf189723e */ /* 0x000fe600000010ff */
[----:B------:R-:W-:Y:S02]  /*10ee0*/  FADD.FTZ R232, R232, R231 ;  /* 0x000000e7e8e87221 */ /* 0x000fe40000010000 */
[----:B------:R-:W-:Y:S01]  /*10ef0*/  FADD.FTZ R236, R236, R235 ;  /* 0x000000ebecec7221 */ /* 0x000fe20000010000 */
[----:B------:R-:W-:Y:S01]  /*10f00*/  F2FP.BF16.PACK_AB R138, R239, R234 ;  /* 0x000000eaef8a723e */ /* 0x000fe200000010ff */
[C---:B----4-:R-:W-:Y:S01]  /*10f10*/  HMMA.16816.F32.BF16 R60, R100.reuse, R104, R60 ;  /* 0x00000068643c723c */ /* 0x050fe2000004183c */
[----:B---3--:R-:W-:Y:S03]  /*10f20*/  F2FP.BF16.PACK_AB R139, R133, R238 ;  /* 0x000000ee858b723e */ /* 0x008fe600000010ff */
[----:B------:R-:W-:Y:S02]  /*10f30*/  FADD.FTZ R237, R237, R232 ;  /* 0x000000e8eded7221 */ /* 0x000fe40000010000 */
[----:B------:R-:W-:Y:S02]  /*10f40*/  FADD.FTZ R241, R241, R236 ;  /* 0x000000ecf1f17221 */ /* 0x000fe40000010000 */
[C---:B------:R-:W-:Y:S01]  /*10f50*/  HMMA.16816.F32.BF16 R64, R100.reuse, R106, R64 ;  /* 0x0000006a6440723c */ /* 0x040fe20000041840 */
[----:B------:R-:W3:Y:S03]  /*10f60*/  LDSM.16.MT88.4 R104, [R184+0x17000] ;  /* 0x01700000b868783b */ /* 0x000ee60000004200 */
[----:B------:R-:W-:Y:S02]  /*10f70*/  FADD.FTZ R234, R234, R237 ;  /* 0x000000edeaea7221 */ /* 0x000fe40000010000 */
[----:B------:R-:W-:Y:S02]  /*10f80*/  FADD.FTZ R238, R238, R241 ;  /* 0x000000f1eeee7221 */ /* 0x000fe40000010000 */
[C---:B--2---:R-:W-:Y:S01]  /*10f90*/  HMMA.16816.F32.BF16 R68, R100.reuse, R108, R68 ;  /* 0x0000006c6444723c */ /* 0x044fe20000041844 */
[----:B------:R-:W-:Y:S03]  /*10fa0*/  FADD.FTZ R217, R239, R234 ;  /* 0x000000eaefd97221 */ /* 0x000fe60000010000 */
[----:B------:R-:W-:Y:S04]  /*10fb0*/  FADD.FTZ R213, R133, R238 ;  /* 0x000000ee85d57221 */ /* 0x000fe80000010000 */
[C---:B------:R-:W-:Y:S01]  /*10fc0*/  HMMA.16816.F32.BF16 R72, R100.reuse, R110, R72 ;  /* 0x0000006e6448723c */ /* 0x040fe20000041848 */
[----:B------:R-:W2:Y:S07]  /*10fd0*/  LDSM.16.MT88.4 R108, [R186+0x13800] ;  /* 0x01380000ba6c783b */ /* 0x000eae0000004200 */
[C---:B-----5:R-:W-:Y:S08]  /*10fe0*/  HMMA.16816.F32.BF16 R76, R100.reuse, R112, R76 ;  /* 0x00000070644c723c */ /* 0x060ff0000004184c */
[C---:B------:R-:W-:Y:S08]  /*10ff0*/  HMMA.16816.F32.BF16 R80, R100.reuse, R114, R80 ;  /* 0x000000726450723c */ /* 0x040ff00000041850 */
[C---:B-1----:R-:W-:Y:S08]  /*11000*/  HMMA.16816.F32.BF16 R84, R100.reuse, R116, R84 ;  /* 0x000000746454723c */ /* 0x042ff00000041854 */
[C---:B------:R-:W-:Y:S08]  /*11010*/  HMMA.16816.F32.BF16 R88, R100.reuse, R118, R88 ;  /* 0x000000766458723c */ /* 0x040ff00000041858 */
[C---:B---3--:R-:W-:Y:S08]  /*11020*/  HMMA.16816.F32.BF16 R92, R100.reuse, R104, R92 ;  /* 0x00000068645c723c */ /* 0x048ff0000004185c */
        /* <DEDUP_REMOVED lines=29> */
.L_x_437:
        /* <DEDUP_REMOVED lines=16> */
[----:B------:R-:W-:Y:S01]  /*11300*/  @UP1 ULDC UR17, c[0x0][0x210] ;  /* 0x0000840000111ab9 */ /* 0x000fe20000000800 */
        /* <DEDUP_REMOVED lines=8> */
[----:B------:R-:W-:-:S02]  /*11390*/  @UP1 UIMAD UR17, UR17, UR9, URZ ;  /* 0x00000009111112a4 */ /* 0x000fc4000f8e023f */
[----:B------:R-:W-:Y:S02]  /*113a0*/  ULDC.U8 UR4, c[0x0][0x328] ;  /* 0x0000ca0000047ab9 */ /* 0x000fe40000000000 */
[----:B------:R-:W-:Y:S02]  /*113b0*/  UISETP.NE.AND UP3, UPT, UR4, URZ, UPT ;  /* 0x0000003f0400728c */ /* 0x000fe4000bf65270 */
[----:B------:R-:W-:Y:S02]  /*113c0*/  @!UP4 UIMAD UR18, UR7, UR5, UR18 ;  /* 0x000000050712c2a4 */ /* 0x000fe4000f8e0212 */
[----:B------:R-:W-:Y:S01]  /*113d0*/  UISETP.NE.OR UP2, UPT, UR13, URZ, !UP3 ;  /* 0x0000003f0d00728c */ /* 0x000fe2000df45670 */
[----:B------:R-:W3:Y:S01]  /*113e0*/  S2UR UR13, SR_CTAID.X ;  /* 0x00000000000d79c3 */ /* 0x000ee20000002500 */
[----:B------:R-:W-:Y:S02]  /*113f0*/  ULDC UR5, c[0x0][0x234] ;  /* 0x00008d0000057ab9 */ /* 0x000fe40000000800 */
[----:B------:R-:W-:-:S02]  /*11400*/  UISETP.NE.OR UP0, UPT, UR10, -0x1, UP2 ;  /* 0xffffffff0a00788c */ /* 0x000fc40009705670 */
[----:B------:R-:W-:Y:S02]  /*11410*/  @!UP1 USEL UR17, UR9, UR5, !UP3 ;  /* 0x0000000509119287 */ /* 0x000fe4000d800000 */
[----:B------:R-:W-:Y:S02]  /*11420*/  ULDC UR4, c[0x0][0x1c0] ;  /* 0x0000700000047ab9 */ /* 0x000fe40000000800 */
[----:B------:R-:W-:Y:S01]  /*11430*/  @UP1 UMOV UR19, 0x1 ;  /* 0x0000000100131882 */ /* 0x000fe20000000000 */
        /* <DEDUP_REMOVED lines=23> */
[----:B------:R-:W1:Y:S01]  /*115b0*/  @P4 MUFU.LG2 R2, R2 ;  /* 0x0000000200024308 */ /* 0x000e620000000c00 */
[C---:B------:R-:W-:Y:S01]  /*115c0*/  FMUL.FTZ R129, R4.reuse, R129 ;  /* 0x0000008104817220 */ /* 0x040fe20000410000 */
[----:B------:R-:W-:Y:S01]  /*115d0*/  @!UP4 UMOV UR20, UR22 ;  /* 0x000000160014cc82 */ /* 0x000fe20008000000 */
[C---:B------:R-:W-:Y:S02]  /*115e0*/  FMUL.FTZ R124, R4.reuse, R124 ;  /* 0x0000007c047c7220 */ /* 0x040fe40000410000 */
[C---:B------:R-:W-:Y:S01]  /*115f0*/  FMUL.FTZ R125, R4.reuse, R125 ;  /* 0x0000007d047d7220 */ /* 0x040fe20000410000 */
[----:B------:R-:W-:Y:S01]  /*11600*/  F2FP.BF16.PACK_AB R128, R129, R128 ;  /* 0x000000808180723e */ /* 0x000fe200000010ff */
[C---:B------:R-:W-:Y:S01]  /*11610*/  FMUL.FTZ R120, R4.reuse, R120 ;  /* 0x0000007804787220 */ /* 0x040fe20000410000 */
[----:B------:R-:W3:Y:S01]  /*11620*/  @P3 MUFU.LG2 R0, R0 ;  /* 0x0000000000003308 */ /* 0x000ee20000000c00 */
        /* <DEDUP_REMOVED lines=65> */
[----:B------:R-:W4:Y:S01]  /*11a40*/  S2R R4, SR_TID.X ;  /* 0x0000000000047919 */ /* 0x000f220000002100 */
        /* <DEDUP_REMOVED lines=17> */
[----:B----4-:R-:W-:Y:S01]  /*11b60*/  SHF.R.S32.HI R7, RZ, 0x1f, R4 ;  /* 0x0000001fff077819 */ /* 0x010fe20000011404 */
[----:B------:R-:W-:Y:S01]  /*11b70*/  FMUL.FTZ R107, R5, R107 ;  /* 0x0000006b056b7220 */ /* 0x000fe20000410000 */
[----:B------:R-:W-:Y:S01]  /*11b80*/  F2FP.BF16.PACK_AB R114, R115, R114 ;  /* 0x000000727372723e */ /* 0x000fe200000010ff */
[----:B------:R-:W-:Y:S01]  /*11b90*/  FMUL.FTZ R106, R5, R106 ;  /* 0x0000006a056a7220 */ /* 0x000fe20000410000 */
[----:B------:R-:W-:Y:S01]  /*11ba0*/  LEA.HI R6, R7, R4, RZ, 0x2 ;  /* 0x0000000407067211 */ /* 0x000fe200078f10ff */
[----:B------:R-:W-:Y:S01]  /*11bb0*/  FMUL.FTZ R103, R5, R103 ;  /* 0x0000006705677220 */ /* 0x000fe20000410000 */
[----:B------:R-:W-:Y:S01]  /*11bc0*/  F2FP.BF16.PACK_AB R110, R111, R110 ;  /* 0x0000006e6f6e723e */ /* 0x000fe200000010ff */
        /* <DEDUP_REMOVED lines=16> */
[C---:B------:R-:W-:Y:S01]  /*11cd0*/  FMUL.FTZ R50, R5.reuse, R50 ;  /* 0x0000003205327220 */ /* 0x040fe20000410000 */
[----:B------:R-:W-:Y:S01]  /*11ce0*/  LOP3.LUT R9, R6, 0x3ffffffc, RZ, 0xc0, !PT ;  /* 0x3ffffffc06097812 */ /* 0x000fe200078ec0ff */
[C---:B------:R-:W-:Y:S01]  /*11cf0*/  FMUL.FTZ R55, R5.reuse, R55 ;  /* 0x0000003705377220 */ /* 0x040fe20000410000 */
[----:B------:R-:W-:Y:S01]  /*11d00*/  SHF.L.U32 R10, R8, 0x6, RZ ;  /* 0x00000006080a7819 */ /* 0x000fe200000006ff */
[----:B------:R-:W-:Y:S01]  /*11d10*/  FMUL.FTZ R54, R5, R54 ;  /* 0x0000003605367220 */ /* 0x000fe20000410000 */
[----:B------:R-:W-:Y:S01]  /*11d20*/  IADD3 R9, -R9, R4, RZ ;  /* 0x0000000409097210 */ /* 0x000fe20007ffe1ff */
[C---:B------:R-:W-:Y:S01]  /*11d30*/  FMUL.FTZ R59, R5.reuse, R59 ;  /* 0x0000003b053b7220 */ /* 0x040fe20000410000 */
[----:B------:R-:W-:Y:S01]  /*11d40*/  LOP3.LUT R10, R10, 0x1c0, RZ, 0xc0, !PT ;  /* 0x000001c00a0a7812 */ /* 0x000fe200078ec0ff */
[C---:B------:R-:W-:Y:S01]  /*11d50*/  FMUL.FTZ R58, R5.reuse, R58 ;  /* 0x0000003a053a7220 */ /* 0x040fe20000410000 */
[----:B------:R-:W-:Y:S01]  /*11d60*/  LOP3.LUT R11, R8, 0x1, RZ, 0xc0, !PT ;  /* 0x00000001080b7812 */ /* 0x000fe200078ec0ff */
[C---:B------:R-:W-:Y:S01]  /*11d70*/  FMUL.FTZ R63, R5.reuse, R63 ;  /* 0x0000003f053f7220 */ /* 0x040fe20000410000 */
[----:B------:R-:W-:Y:S01]  /*11d80*/  LEA.HI R10, R10, R10, RZ, 0x1d ;  /* 0x0000000a0a0a7211 */ /* 0x000fe200078fe8ff */
[----:B------:R-:W-:Y:S01]  /*11d90*/  FMUL.FTZ R62, R5, R62 ;  /* 0x0000003e053e7220 */ /* 0x000fe20000410000 */
[----:B------:R-:W-:Y:S01]  /*11da0*/  ISETP.NE.U32.AND P0, PT, R11, 0x1, PT ;  /* 0x000000010b00780c */ /* 0x000fe20003f05070 */
[----:B------:R-:W-:Y:S01]  /*11db0*/  FMUL.FTZ R67, R5, R67 ;  /* 0x0000004305437220 */ /* 0x000fe20000410000 */
[----:B------:R-:W-:Y:S01]  /*11dc0*/  F2FP.BF16.PACK_AB R42, R43, R42 ;  /* 0x0000002a2b2a723e */ /* 0x000fe200000010ff */
[C---:B------:R-:W-:Y:S01]  /*11dd0*/  FMUL.FTZ R66, R5.reuse, R66 ;  /* 0x0000004205427220 */ /* 0x040fe20000410000 */
[----:B------:R-:W-:Y:S01]  /*11de0*/  R2P PR, R8, 0x6 ;  /* 0x0000000608007804 */ /* 0x000fe20000000000 */
[C---:B------:R-:W-:Y:S01]  /*11df0*/  FMUL.FTZ R71, R5.reuse, R71 ;  /* 0x0000004705477220 */ /* 0x040fe20000410000 */
[----:B------:R-:W-:Y:S01]  /*11e00*/  MOV R8, 0x20 ;  /* 0x0000002000087802 */ /* 0x000fe20000000f00 */
[----:B------:R-:W-:Y:S01]  /*11e10*/  FMUL.FTZ R70, R5, R70 ;  /* 0x0000004605467220 */ /* 0x000fe20000410000 */
[----:B------:R-:W-:Y:S01]  /*11e20*/  F2FP.BF16.PACK_AB R46, R47, R46 ;  /* 0x0000002e2f2e723e */ /* 0x000fe200000010ff */
        /* <DEDUP_REMOVED lines=24> */
[----:B------:R-:W-:-:S02]  /*11fb0*/  FMUL.FTZ R99, R5, R99 ;  /* 0x0000006305637220 */ /* 0x000fc40000410000 */
[----:B------:R-:W-:Y:S01]  /*11fc0*/  FMUL.FTZ R98, R5, R98 ;  /* 0x0000006205627220 */ /* 0x000fe20000410000 */
[----:B------:R-:W-:Y:S01]  /*11fd0*/  LEA.HI R5, R7, R4, RZ, 0x5 ;  /* 0x0000000407057211 */ /* 0x000fe200078f28ff */
[----:B-1----:R-:W-:Y:S01]  /*11fe0*/  @P4 FMUL.FTZ R61, R2, 0.69314718246459960938 ;  /* 0x3f317218023d4820 */ /* 0x002fe20000410000 */
[----:B------:R-:W-:Y:S01]  /*11ff0*/  F2FP.BF16.PACK_AB R94, R95, R94 ;  /* 0x0000005e5f5e723e */ /* 0x000fe200000010ff */
[----:B---3--:R-:W-:Y:S01]  /*12000*/  @P3 FMUL.FTZ R0, R0, 0.69314718246459960938 ;  /* 0x3f31721800003820 */ /* 0x008fe20000410000 */
[----:B------:R-:W-:Y:S02]  /*12010*/  SHF.R.S32.HI R6, RZ, 0x5, R5 ;  /* 0x00000005ff067819 */ /* 0x000fe40000011405 */
[----:B------:R-:W-:Y:S02]  /*12020*/  F2FP.BF16.PACK_AB R98, R99, R98 ;  /* 0x000000626362723e */ /* 0x000fe400000010ff */
[----:B------:R-:W-:Y:S02]  /*12030*/  LEA R9, R6, R9, 0x9 ;  /* 0x0000000906097211 */ /* 0x000fe400078e48ff */
[----:B------:R-:W-:-:S02]  /*12040*/  SHF.R.S32.HI R59, RZ, 0x1f, R6 ;  /* 0x0000001fff3b7819 */ /* 0x000fc40000011406 */
[----:B------:R-:W-:Y:S02]  /*12050*/  LEA R9, R9, R10, 0x1 ;  /* 0x0000000a09097211 */ /* 0x000fe400078e08ff */
[----:B------:R-:W-:Y:S02]  /*12060*/  MOV R10, 0x40 ;  /* 0x00000040000a7802 */ /* 0x000fe40000000f00 */
[----:B------:R-:W-:Y:S02]  /*12070*/  SHF.L.U32 R9, R9, 0x1, RZ ;  /* 0x0000000109097819 */ /* 0x000fe400000006ff */
[----:B------:R-:W-:Y:S02]  /*12080*/  SEL R10, R10, 0xffffffc0, !P2 ;  /* 0xffffffc00a0a7807 */ /* 0x000fe40005000000 */
[C---:B------:R-:W-:Y:S01]  /*12090*/  IADD3 R11, R9.reuse, -0x10, RZ ;  /* 0xfffffff0090b7810 */ /* 0x040fe20007ffe0ff */
[----:B------:R-:W-:Y:S01]  /*120a0*/  STS [R9], R128 ;  /* 0x0000008009007388 */ /* 0x000fe20000000800 */
[----:B------:R-:W-:-:S02]  /*120b0*/  @P0 IADD3 R11, R9, 0x10, RZ ;  /* 0x00000010090b0810 */ /* 0x000fc40007ffe0ff */
[C---:B------:R-:W-:Y:S01]  /*120c0*/  IADD3 R13, R9.reuse, R8, RZ ;  /* 0x00000008090d7210 */ /* 0x040fe20007ffe0ff */
[----:B------:R-:W-:Y:S01]  /*120d0*/  STS [R9+0x400], R130 ;  /* 0x0004008209007388 */ /* 0x000fe20000000800 */
[-C--:B------:R-:W-:Y:S02]  /*120e0*/  IADD3 R15, R8, R11.reuse, RZ ;  /* 0x0000000b080f7210 */ /* 0x080fe40007ffe0ff */
[-C--:B------:R-:W-:Y:S01]  /*120f0*/  IADD3 R17, R9, R10.reuse, RZ ;  /* 0x0000000a09117210 */ /* 0x080fe20007ffe0ff */
[----:B------:R-:W-:Y:S01]  /*12100*/  STS [R11], R124 ;  /* 0x0000007c0b007388 */ /* 0x000fe20000000800 */
[----:B------:R-:W-:Y:S02]  /*12110*/  IADD3 R19, R10, R11, RZ ;  /* 0x0000000b0a137210 */ /* 0x000fe40007ffe0ff */
[-C--:B------:R-:W-:Y:S01]  /*12120*/  IADD3 R21, R13, R10.reuse, RZ ;  /* 0x0000000a0d157210 */ /* 0x080fe20007ffe0ff */
[----:B------:R-:W-:Y:S01]  /*12130*/  STS [R11+0x400], R126 ;  /* 0x0004007e0b007388 */ /* 0x000fe20000000800 */
[----:B------:R-:W-:-:S02]  /*12140*/  IADD3 R23, R15, R10, RZ ;  /* 0x0000000a0f177210 */ /* 0x000fc40007ffe0ff */
[----:B------:R-:W-:Y:S01]  /*12150*/  LEA.HI R59, R59, R6, RZ, 0x3 ;  /* 0x000000063b3b7211 */ /* 0x000fe200078f18ff */
[----:B------:R-:W-:Y:S03]  /*12160*/  STS [R13], R120 ;  /* 0x000000780d007388 */ /* 0x000fe60000000800 */
[----:B------:R-:W-:Y:S01]  /*12170*/  LOP3.LUT R59, R59, 0xffffff8, RZ, 0xc0, !PT ;  /* 0x0ffffff83b3b7812 */ /* 0x000fe200078ec0ff */
[----:B------:R-:W-:Y:S03]  /*12180*/  STS [R13+0x400], R122 ;  /* 0x0004007a0d007388 */ /* 0x000fe60000000800 */
[----:B------:R-:W-:Y:S01]  /*12190*/  IADD3 R6, R6, -R59, RZ ;  /* 0x8000003b06067210 */ /* 0x000fe20007ffe0ff */
[----:B------:R-:W-:Y:S01]  /*121a0*/  STS [R15], R116 ;  /* 0x000000740f007388 */ /* 0x000fe20000000800 */
[----:B------:R-:W-:Y:S01]  /*121b0*/  MOV R59, 0x7f800000 ;  /* 0x7f800000003b7802 */ /* 0x000fe20000000f00 */
[----:B------:R-:W-:-:S02]  /*121c0*/  @P3 FFMA.FTZ R59, R3, c[0x0][0x238], R0 ;  /* 0x00008e00033b3a23 */ /* 0x000fc40000010000 */
        /* <DEDUP_REMOVED lines=33> */
[----:B-1----:R-:W-:-:S03]  /*123e0*/  LOP3.LUT R9, R5, 0xffffffe0, RZ, 0xc0, !PT ;  /* 0xffffffe005097812 */ /* 0x002fc600078ec0ff */
[----:B------:R2:W-:Y:S01]  /*123f0*/  STS [R17+0x8000], R84 ;  /* 0x0080005411007388 */ /* 0x0005e20000000800 */
[----:B------:R-:W-:-:S03]  /*12400*/  IADD3 R58, -R9, R4, RZ ;  /* 0x00000004093a7210 */ /* 0x000fc60007ffe1ff */
[----:B------:R2:W-:Y:S01]  /*12410*/  STS [R17+0x8400], R86 ;  /* 0x0084005611007388 */ /* 0x0005e20000000800 */
[----:B------:R-:W-:-:S03]  /*12420*/  LOP3.LUT P0, RZ, R58, 0x3, RZ, 0xc0, !PT ;  /* 0x000000033aff7812 */ /* 0x000fc6000780c0ff */
[----:B------:R2:W-:Y:S04]  /*12430*/  STS [R19+0x8000], R88 ;  /* 0x0080005813007388 */ /* 0x0005e80000000800 */
[----:B------:R2:W-:Y:S04]  /*12440*/  STS [R19+0x8400], R90 ;  /* 0x0084005a13007388 */ /* 0x0005e80000000800 */
[----:B------:R2:W-:Y:S04]  /*12450*/  STS [R21+0x8000], R92 ;  /* 0x0080005c15007388 */ /* 0x0005e80000000800 */
[----:B------:R2:W-:Y:S04]  /*12460*/  STS [R21+0x8400], R94 ;  /* 0x0084005e15007388 */ /* 0x0005e80000000800 */
[----:B------:R2:W-:Y:S04]  /*12470*/  STS [R23+0x8000], R96 ;  /* 0x0080006017007388 */ /* 0x0005e80000000800 */
[----:B------:R2:W-:Y:S04]  /*12480*/  STS [R23+0x8400], R98 ;  /* 0x0084006217007388 */ /* 0x0005e80000000800 */
[----:B------:R-:W-:Y:S06]  /*12490*/  BAR.SYNC.DEFER_BLOCKING 0x0 ;  /* 0x0000000000007b1d */ /* 0x000fec0000010000 */
[----:B------:R-:W1:Y:S04]  /*124a0*/  S2R R56, SR_TID.X ;  /* 0x0000000000387919 */ /* 0x000e680000002100 */
[----:B------:R2:W3:Y:S04]  /*124b0*/  LDS.128 R48, [R199] ;  /* 0x00000000c7307984 */ /* 0x0004e80000000c00 */
[----:B------:R2:W4:Y:S01]  /*124c0*/  LDS.128 R44, [R199+0x1000] ;  /* 0x00100000c72c7984 */ /* 0x0005220000000c00 */
[----:B-1----:R-:W-:-:S03]  /*124d0*/  SHF.R.S32.HI R57, RZ, 0x1f, R56 ;  /* 0x0000001fff397819 */ /* 0x002fc60000011438 */
[----:B------:R2:W1:Y:S01]  /*124e0*/  LDS.128 R40, [R199+0x2000] ;  /* 0x00200000c7287984 */ /* 0x0004620000000c00 */
[----:B------:R-:W-:-:S03]  /*124f0*/  LEA.HI R5, R57, R56, RZ, 0x5 ;  /* 0x0000003839057211 */ /* 0x000fc600078f28ff */
[----:B------:R2:W1:Y:S01]  /*12500*/  LDS.128 R36, [R199+0x3000] ;  /* 0x00300000c7247984 */ /* 0x0004620000000c00 */
[----:B------:R-:W-:-:S03]  /*12510*/  LOP3.LUT R5, R5, 0xffffffe0, RZ, 0xc0, !PT ;  /* 0xffffffe005057812 */ /* 0x000fc600078ec0ff */
[----:B------:R2:W1:Y:S01]  /*12520*/  LDS.128 R32, [R199+0x4000] ;  /* 0x00400000c7207984 */ /* 0x0004620000000c00 */
[----:B------:R-:W-:-:S03]  /*12530*/  IADD3 R5, -R5, R56, RZ ;  /* 0x0000003805057210 */ /* 0x000fc60007ffe1ff */
[----:B------:R2:W1:Y:S01]  /*12540*/  LDS.128 R28, [R199+0x5000] ;  /* 0x00500000c71c7984 */ /* 0x0004620000000c00 */
[----:B------:R-:W-:-:S03]  /*12550*/  SHF.R.S32.HI R58, RZ, 0x1f, R5 ;  /* 0x0000001fff3a7819 */ /* 0x000fc60000011405 */
[----:B------:R2:W1:Y:S01]  /*12560*/  LDS.128 R24, [R199+0x6000] ;  /* 0x00600000c7187984 */ /* 0x0004620000000c00 */
[----:B------:R-:W-:-:S03]  /*12570*/  LEA.HI R5, R58, R5, RZ, 0x2 ;  /* 0x000000053a057211 */ /* 0x000fc600078f10ff */
[----:B------:R2:W1:Y:S01]  /*12580*/  LDS.128 R20, [R199+0x7000] ;  /* 0x00700000c7147984 */ /* 0x0004620000000c00 */
[----:B------:R-:W-:Y:S01]  /*12590*/  MOV R58, 0x7f800000 ;  /* 0x7f800000003a7802 */ /* 0x000fe20000000f00 */
[----:B------:R-:W-:Y:S01]  /*125a0*/  @P4 FFMA.FTZ R58, R132, c[0x0][0x238], R61 ;  /* 0x00008e00843a4a23 */ /* 0x000fe2000001003d */
[----:B------:R-:W-:Y:S01]  /*125b0*/  SHF.R.S32.HI R5, RZ, 0x2, R5 ;  /* 0x00000002ff057819 */ /* 0x000fe20000011405 */
[----:B------:R2:W1:Y:S03]  /*125c0*/  LDS.128 R16, [R199+0x8000] ;  /* 0x00800000c7107984 */ /* 0x0004660000000c00 */
[----:B------:R-:W-:Y:S01]  /*125d0*/  LEA R5, R6, R5, 0x4 ;  /* 0x0000000506057211 */ /* 0x000fe200078e20ff */
[----:B------:R2:W1:Y:S04]  /*125e0*/  LDS.128 R12, [R199+0x9000] ;  /* 0x00900000c70c7984 */ /* 0x0004680000000c00 */
[----:B------:R2:W1:Y:S04]  /*125f0*/  LDS.128 R8, [R199+0xa000] ;  /* 0x00a00000c7087984 */ /* 0x0004680000000c00 */
[----:B------:R2:W1:Y:S01]  /*12600*/  LDS.128 R52, [R199+0xb000] ;  /* 0x00b00000c7347984 */ /* 0x0004620000000c00 */
[----:B------:R-:W-:Y:S05]  /*12610*/  @P0 BRA `(.L_x_442) ;  /* 0x0000010000000947 */ /* 0x000fea0003800000 */
[----:B---34-:R-:W-:Y:S01]  /*12620*/  UIMAD UR7, UR13, -0x80, UR12 ;  /* 0xffffff800d0778a4 */ /* 0x018fe2000f8e020c */
        /* <DEDUP_REMOVED lines=15> */
.L_x_442:
[----:B---34-:R-:W-:Y:S05]  /*12720*/  BSYNC B0 ;  /* 0x0000000000007941 */ /* 0x018fea0003800000 */
.L_x_441:
[----:B------:R-:W3:Y:S01]  /*12730*/  S2R R0, SR_CTAID.Z ;  /* 0x0000000000007919 */ /* 0x000ee20000002700 */
[----:B------:R-:W-:Y:S01]  /*12740*/  LEA.HI R3, R7, R4, RZ, 0x3 ;  /* 0x0000000407037211 */ /* 0x000fe200078f18ff */
[----:B------:R-:W-:Y:S01]  /*12750*/  UIMAD UR12, UR13, -0x80, UR12 ;  /* 0xffffff800d0c78a4 */ /* 0x000fe2000f8e020c */
[----:B------:R-:W-:Y:S01]  /*12760*/  SHF.R.S32.HI R2, RZ, 0x1f, R210 ;  /* 0x0000001fff027819 */ /* 0x000fe200000114d2 */
[----:B------:R-:W-:Y:S01]  /*12770*/  USHF.R.S32.HI UR7, URZ, 0x1f, UR16 ;  /* 0x0000001f3f077899 */ /* 0x000fe20008011410 */
[----:B------:R-:W-:Y:S01]  /*12780*/  IADD3 R4, P0, R210, UR20, RZ ;  /* 0x00000014d2047c10 */ /* 0x000fe2000ff1e0ff */
[----:B------:R-:W-:Y:S01]  /*12790*/  ULDC.64 UR4, c[0x0][0x1f0] ;  /* 0x00007c0000047ab9 */ /* 0x000fe20000000a00 */
[----:B------:R-:W-:Y:S01]  /*127a0*/  SHF.R.S32.HI R3, RZ, 0x3, R3 ;  /* 0x00000003ff037819 */ /* 0x000fe20000011403 */
[----:B------:R-:W-:Y:S01]  /*127b0*/  UIMAD UR4, UR7, UR4, URZ ;  /* 0x00000004070472a4 */ /* 0x000fe2000f8e023f */
[----:B------:R-:W-:Y:S01]  /*127c0*/  IADD3.X R5, R2, UR8, RZ, P0, !PT ;  /* 0x0000000802057c10 */ /* 0x000fe200087fe4ff */
[----:B------:R-:W-:Y:S01]  /*127d0*/  IMAD.U32 R2, RZ, RZ, UR11 ;  /* 0x0000000bff027e24 */ /* 0x000fe2000f8e00ff */
[----:B------:R-:W-:Y:S01]  /*127e0*/  ISETP.GE.AND P0, PT, R3, UR12, PT ;  /* 0x0000000c03007c0c */ /* 0x000fe2000bf06270 */
[----:B------:R-:W-:Y:S01]  /*127f0*/  UIMAD UR4, UR16, UR5, UR4 ;  /* 0x00000005100472a4 */ /* 0x000fe2000f8e0204 */
[----:B------:R-:W-:Y:S01]  /*12800*/  LEA.HI R56, R57, R56, RZ, 0x3 ;  /* 0x0000003839387211 */ /* 0x000fe200078f18ff */
[----:B------:R-:W-:Y:S03]  /*12810*/  BSSY B0, `(.L_x_443) ;  /* 0x0000014000007945 */ /* 0x000fe60003800000 */
[----:B------:R-:W-:-:S04]  /*12820*/  SHF.R.S32.HI R56, RZ, 0x3, R56 ;  /* 0x00000003ff387819 */ /* 0x000fc80000011438 */
[----:B------:R-:W-:Y:S01]  /*12830*/  SHF.R.S32.HI R57, RZ, 0x1f, R56 ;  /* 0x0000001fff397819 */ /* 0x000fe20000011438 */
[----:B---3--:R-:W-:-:S04]  /*12840*/  IMAD.WIDE.U32 R4, R0, c[0x0][0x1f0], R4 ;  /* 0x00007c0000047a25 */ /* 0x008fc800078e0004 */
[----:B------:R-:W-:Y:S01]  /*12850*/  IMAD.WIDE R6, R2, 0x80, R56 ;  /* 0x0000008002067825 */ /* 0x000fe200078e0238 */
[----:B------:R-:W-:Y:S01]  /*12860*/  IADD3 R59, R5, UR4, RZ ;  /* 0x00000004053b7c10 */ /* 0x000fe2000fffe0ff */
        /* <DEDUP_REMOVED lines=12> */
[----:B-1----:R3:W-:Y:S04]  /*12930*/  @!P1 STG.E.128 [R60.64+0x80], R32 ;  /* 0x000080203c009986 */ /* 0x0027e8000c101d0e */
[----:B------:R3:W-:Y:S02]  /*12940*/  @!P0 STG.E.128 [R60.64+0x100], R16 ;  /* 0x000100103c008986 */ /* 0x0007e4000c101d0e */
.L_x_444:
[----:B------:R-:W-:Y:S05]  /*12950*/  BSYNC B0 ;  /* 0x0000000000007941 */ /* 0x000fea0003800000 */
.L_x_443:
[----:B------:R-:W-:Y:S01]  /*12960*/  IADD3 R0, R56, 0x20, RZ ;  /* 0x0000002038007810 */ /* 0x000fe20007ffe0ff */
[----:B------:R-:W-:Y:S03]  /*12970*/  BSSY B0, `(.L_x_445) ;  /* 0x0000013000007945 */ /* 0x000fe60003800000 */
[----:B------:R-:W-:-:S13]  /*12980*/  ISETP.GE.AND P0, PT, R0, UR6, PT ;  /* 0x0000000600007c0c */ /* 0x000fda000bf06270 */
[----:B------:R-:W-:Y:S05]  /*12990*/  @P0 BRA `(.L_x_446) ;  /* 0x0000010000000947 */ /* 0x000fea0003800000 */
[----:B------:R-:W-:Y:S01]  /*129a0*/  IADD3 R2, P0, R6, 0x20, RZ ;  /* 0x0000002006027810 */ /* 0x000fe20007f1e0ff */
[----:B-1-3--:R-:W-:Y:S01]  /*129b0*/  IMAD.MOV.U32 R16, RZ, RZ, R4 ;  /* 0x000000ffff107224 */ /* 0x00afe200078e0004 */
[----:B--2---:R-:W-:Y:S02]  /*129c0*/  MOV R17, R59 ;  /* 0x0000003b00117202 */ /* 0x004fe40000000f00 */
        /* <DEDUP_REMOVED lines=13> */
.L_x_446:
[----:B------:R-:W-:Y:S05]  /*12aa0*/  BSYNC B0 ;  /* 0x0000000000007941 */ /* 0x000fea0003800000 */
.L_x_445:
[----:B------:R-:W-:Y:S01]  /*12ab0*/  IADD3 R0, R56, 0x40, RZ ;  /* 0x0000004038007810 */ /* 0x000fe20007ffe0ff */
[----:B------:R-:W-:Y:S03]  /*12ac0*/  BSSY B0, `(.L_x_447) ;  /* 0x0000013000007945 */ /* 0x000fe60003800000 */
[----:B------:R-:W-:-:S13]  /*12ad0*/  ISETP.GE.AND P0, PT, R0, UR6, PT ;  /* 0x0000000600007c0c */ /* 0x000fda000bf06270 */
[----:B------:R-:W-:Y:S05]  /*12ae0*/  @P0 BRA `(.L_x_448) ;  /* 0x0000010000000947 */ /* 0x000fea0003800000 */
[----:B-1----:R-:W-:Y:S01]  /*12af0*/  IADD3 R2, P0, R6, 0x40, RZ ;  /* 0x0000004006027810 */ /* 0x002fe20007f1e0ff */
[----:B------:R-:W-:Y:S01]  /*12b00*/  IMAD.MOV.U32 R12, RZ, RZ, R4 ;  /* 0x000000ffff0c7224 */ /* 0x000fe200078e0004 */
        /* <DEDUP_REMOVED lines=14> */
.L_x_448:
[----:B------:R-:W-:Y:S05]  /*12bf0*/  BSYNC B0 ;  /* 0x0000000000007941 */ /* 0x000fea0003800000 */
.L_x_447:
[----:B------:R-:W-:-:S04]  /*12c00*/  IADD3 R56, R56, 0x60, RZ ;  /* 0x0000006038387810 */ /* 0x000fc80007ffe0ff */
[----:B------:R-:W-:-:S13]  /*12c10*/  ISETP.GE.AND P0, PT, R56, UR6, PT ;  /* 0x0000000638007c0c */ /* 0x000fda000bf06270 */
        /* <DEDUP_REMOVED lines=18> */
.L_x_449:
        /* <DEDUP_REMOVED lines=12> */
.L_x_1284:


//--------------------- .text._ZN5flash16flash_fwd_kernelI23Flash_fwd_kernel_traitsILi192ELi128ELi64ELi8ELb0ELb0EN7cutlass10bfloat16_tE19Flash_kernel_traitsILi192ELi128ELi64ELi8ES3_EELb0ELb0ELb1ELb1ELb0ELb0ELb1ELb0EEEvNS_16Flash_fwd_paramsE --------------------------
	.section	.text._ZN5flash16flash_fwd_kernelI23Flash_fwd_kernel_traitsILi192ELi128ELi64ELi8ELb0ELb0EN7cutlass10bfloat16_tE19Flash_kernel_traitsILi192ELi128ELi64ELi8ES3_EELb0ELb0ELb1ELb1ELb0ELb0ELb1ELb0EEEvNS_16Flash_fwd_paramsE,"ax",@progbits
	.sectioninfo	@"SHI_REGISTERS=255"
	.align	128
        .global         _ZN5flash16flash_fwd_kernelI23Flash_fwd_kernel_traitsILi192ELi128ELi64ELi8ELb0ELb0EN7cutlass10bfloat16_tE19Flash_kernel_traitsILi192ELi128ELi64ELi8ES3_EELb0ELb0ELb1ELb1ELb0ELb0ELb1ELb0EEEvNS_16Flash_fwd_paramsE
        .type           _ZN5flash16flash_fwd_kernelI23Flash_fwd_kernel_traitsILi192ELi128ELi64ELi8ELb0ELb0EN7cutlass10bfloat16_tE19Flash_kernel_traitsILi192ELi128ELi64ELi8ES3_EELb0ELb0ELb1ELb1ELb0ELb0ELb1ELb0EEEvNS_16Flash_fwd_paramsE,@function
        .size           _ZN5flash16flash_fwd_kernelI23Flash_fwd_kernel_traitsILi192ELi128ELi64ELi8ELb0ELb0EN7cutlass10bfloat16_tE19Flash_kernel_traitsILi192ELi128ELi64ELi8ES3_EELb0ELb0ELb1ELb1ELb0ELb0ELb1ELb0EEEvNS_16Flash_fwd_paramsE,(.L_x_1285 - _ZN5flash16flash_fwd_kernelI23Flash_fwd_kernel_traitsILi192ELi128ELi64ELi8ELb0ELb0EN7cutlass10bfloat16_tE19Flash_kernel_traitsILi192ELi128ELi64ELi8ES3_EELb0ELb0ELb1ELb1ELb0ELb0ELb1ELb0EEEvNS_16Flash_fwd_paramsE)
        .other          _ZN5flash16flash_fwd_kernelI23Flash_fwd_kernel_traitsILi192ELi128ELi64ELi8ELb0ELb0EN7cutlass10bfloat16_tE19Flash_kernel_traitsILi192ELi128ELi64ELi8ES3_EELb0ELb0ELb1ELb1ELb0ELb0ELb1ELb0EEEvNS_16Flash_fwd_paramsE,@"STO_CUDA_ENTRY STV_DEFAULT"
_ZN5flash16flash_fwd_kernelI23Flash_fwd_kernel_traitsILi192ELi128ELi64ELi8ELb0ELb0EN7cutlass10bfloat16_tE19Flash_kernel_traitsILi192ELi128ELi64ELi8ES3_EELb0ELb0ELb1ELb1ELb0ELb0ELb1ELb0EEEvNS_16Flash_fwd_paramsE:
.text._ZN5flash16flash_fwd_kernelI23Flash_fwd_kernel_traitsILi192ELi128ELi64ELi8ELb0ELb0EN7cutlass10bfloat16_tE19Flash_kernel_traitsILi192ELi128ELi64ELi8ES3_EELb0ELb0ELb1ELb1ELb0ELb0ELb1ELb0EEEvNS_16Flash_fwd_paramsE:
        /* <DEDUP_REMOVED lines=55> */
.L_x_450:
[----:B------:R-:W-:Y:S02]  /*0370*/  ULDC UR6, c[0x0][0x218] ;  /* 0x0000860000067ab9 */ /* 0x000fe40000000800 */
.L_x_451:
        /* <DEDUP_REMOVED lines=122> */
.L_x_454:
[----:B------:R-:W-:Y:S05]  /*0b20*/  BSYNC B0 ;  /* 0x0000000000007941 */ /* 0x000fea0003800000 */
.L_x_453:
        /* <DEDUP_REMOVED lines=20> */
.L_x_456:
[----:B------:R-:W-:Y:S05]  /*0c70*/  BSYNC B0 ;  /* 0x0000000000007941 */ /* 0x000fea0003800000 */
.L_x_455:
        /* <DEDUP_REMOVED lines=20> */
.L_x_458:
[----:B------:R-:W-:Y:S05]  /*0dc0*/  BSYNC B0 ;  /* 0x0000000000007941 */ /* 0x000fea0003800000 */
.L_x_457:
        /* <DEDUP_REMOVED lines=19> */
.L_x_460:
[----:B------:R-:W-:Y:S05]  /*0f00*/  BSYNC B0 ;  /* 0x0000000000007941 */ /* 0x000fea0003800000 */
.L_x_459:
        /* <DEDUP_REMOVED lines=35> */
.L_x_452:
        /* <DEDUP_REMOVED lines=32> */
.L_x_461:
        /* <DEDUP_REMOVED lines=44> */
.L_x_462:
        /* <DEDUP_REMOVED lines=111> */
.L_x_464:
[----:B------:R-:W-:Y:S05]  /*1cf0*/  BSYNC B0 ;  /* 0x0000000000007941 */ /* 0x000fea0003800000 */
.L_x_463:
        /* <DEDUP_REMOVED lines=37> */
.L_x_466:
[----:B------:R-:W-:Y:S05]  /*1f50*/  BSYNC B0 ;  /* 0x0000000000007941 */ /* 0x000fea0003800000 */
.L_x_465:
        /* <DEDUP_REMOVED lines=37> */
.L_x_468:
[----:B------:R-:W-:Y:S05]  /*21b0*/  BSYNC B0 ;  /* 0x0000000000007941 */ /* 0x000fea0003800000 */
.L_x_467:
        /* <DEDUP_REMOVED lines=40> */
.L_x_470:
[----:B------:R-:W-:Y:S05]  /*2440*/  BSYNC B0 ;  /* 0x0000000000007941 */ /* 0x000fea0003800000 */
.L_x_469:
        /* <DEDUP_REMOVED lines=37> */
.L_x_472:
[----:B------:R-:W-:Y:S05]  /*26a0*/  BSYNC B0 ;  /* 0x0000000000007941 */ /* 0x000fea0003800000 */
.L_x_471:
        /* <DEDUP_REMOVED lines=34> */
.L_x_474:
[----:B------:R-:W-:Y:S05]  /*28d0*/  BSYNC B0 ;  /* 0x0000000000007941 */ /* 0x000fea0003800000 */
.L_x_473:
        /* <DEDUP_REMOVED lines=70> */
.L_x_476:
[----:B--2---:R-:W-:Y:S05]  /*2d40*/  BSYNC B0 ;  /* 0x0000000000007941 */ /* 0x004fea0003800000 */
.L_x_475:
        /* <DEDUP_REMOVED lines=36> */
.L_x_478:
[----:B------:R-:W-:Y:S05]  /*2f90*/  BSYNC B0 ;  /* 0x0000000000007941 */ /* 0x000fea0003800000 */
.L_x_477:
        /* <DEDUP_REMOVED lines=19> */
[----:B------:R-:W-:Y:S02]  /*30d0*/  IMAD R201, R201, 0x200, R6 ;  /* 0x00000200c9c97824 */ /* 0x000fe400078e0206 */
[----:B------:R-:W-:Y:S01]  /*30e0*/  IMAD.IADD R4, R4, 0x1, R77 ;  /* 0x0000000104047824 */ /* 0x000fe200078e024d */
[----:B------:R-:W-:Y:S01]  /*30f0*/  LDSM.16.M88.4 R64, [R197] ;  /* 0x00000000c540783b */ /* 0x000fe20000000200 */
[----:B------:R-:W-:-:S03]  /*3100*/  IMAD.SHL.U32 R201, R201, 0x2, RZ ;  /* 0x00000002c9c97824 */ /* 0x000fc600078e00ff */
[----:B------:R-:W-:Y:S02]  /*3110*/  IADD3 R217, R4, UR4, RZ ;  /* 0x0000000404d97c10 */ /* 0x000fe4000fffe0ff */
[----:B------:R-:W3:Y:S01]  /*3120*/  LDSM.16.M88.4 R40, [R201+0xc000] ;  /* 0x00c00000c928783b */ /* 0x000ee20000000200 */
[C---:B------:R-:W-:Y:S02]  /*3130*/  IADD3 R2, R201.reuse, 0xc000, RZ ;  /* 0x0000c000c9027810 */ /* 0x040fe40007ffe0ff */
[----:B------:R-:W-:Y:S01]  /*3140*/  IADD3 R199, R201, 0xc020, RZ ;  /* 0x0000c020c9c77810 */ /* 0x000fe20007ffe0ff */
[----:B------:R-:W4:Y:S01]  /*3150*/  LDSM.16.M88.4 R32, [R201+0xc800] ;  /* 0x00c80000c920783b */ /* 0x000f220000000200 */
[----:B------:R-:W-:Y:S01]  /*3160*/  @P1 IADD3 R199, R2, -0x20, RZ ;  /* 0xffffffe002c71810 */ /* 0x000fe20007ffe0ff */
[----:B------:R-:W-:Y:S01]  /*3170*/  IMAD.MOV.U32 R2, RZ, RZ, 0x40 ;  /* 0x00000040ff027424 */ /* 0x000fe200078e00ff */
[----:B------:R-:W-:Y:S01]  /*3180*/  IADD3 R107, R4, 0x8, RZ ;  /* 0x00000008046b7810 */ /* 0x000fe20007ffe0ff */
[----:B------:R-:W5:Y:S01]  /*3190*/  LDSM.16.M88.4 R24, [R201+0xd000] ;  /* 0x00d00000c918783b */ /* 0x000f620000000200 */
[----:B------:R-:W-:-:S02]  /*31a0*/  IADD3 R216, R217, -c[0x0][0x2e4], RZ ;  /* 0x8000b900d9d87a10 */ /* 0x000fc40007ffe0ff */
[----:B------:R-:W-:Y:S01]  /*31b0*/  SEL R2, R2, 0xffffffc0, !P2 ;  /* 0xffffffc002027807 */ /* 0x000fe20005000000 */
[----:B------:R-:W1:Y:S01]  /*31c0*/  LDSM.16.M88.4 R48, [R201+0xd800] ;  /* 0x00d80000c930783b */ /* 0x000e620000000200 */
[----:B------:R-:W-:Y:S01]  /*31d0*/  IADD3 R214, R107, UR4, RZ ;  /* 0x000000046bd67c10 */ /* 0x000fe2000fffe0ff */
[----:B------:R-:W-:Y:S01]  /*31e0*/  ULDC UR4, c[0x0][0x2e8] ;  /* 0x0000ba0000047ab9 */ /* 0x000fe20000000800 */
[----:B------:R-:W-:Y:S01]  /*31f0*/  IMNMX R216, RZ, R216, !PT ;  /* 0x000000d8ffd87217 */ /* 0x000fe20007800200 */
[----:B------:R-:W2:Y:S01]  /*3200*/  LDSM.16.M88.4 R20, [R199] ;  /* 0x00000000c714783b */ /* 0x000ea20000000200 */
[----:B------:R-:W-:Y:S01]  /*3210*/  IMAD.IADD R195, R201, 0x1, R2 ;  /* 0x00000001c9c37824 */ /* 0x000fe200078e0202 */
[----:B------:R-:W-:Y:S01]  /*3220*/  UIADD3 UR4, UR5, UR4, URZ ;  /* 0x0000000405047290 */ /* 0x000fe2000fffe03f */
[----:B------:R-:W-:Y:S01]  /*3230*/  IMAD.IADD R188, R2, 0x1, R199 ;  /* 0x0000000102bc7824 */ /* 0x000fe200078e02c7 */
[----:B-1----:R-:W1:Y:S01]  /*3240*/  LDSM.16.M88.4 R12, [R199+0x800] ;  /* 0x00080000c70c783b */ /* 0x002e620000000200 */
[----:B------:R-:W-:-:S02]  /*3250*/  IADD3 R213, R214, -c[0x0][0x2e4], RZ ;  /* 0x8000b900d6d57a10 */ /* 0x000fc40007ffe0ff */
[----:B------:R-:W-:Y:S01]  /*3260*/  IADD3 R191, R199, 0x800, RZ ;  /* 0x00000800c7bf7810 */ /* 0x000fe20007ffe0ff */
[----:B------:R-:W1:Y:S01]  /*3270*/  LDSM.16.M88.4 R16, [R199+0x1000] ;  /* 0x00100000c710783b */ /* 0x000e620000000200 */
[----:B------:R-:W-:Y:S02]  /*3280*/  IADD3 R215, R4, UR4, RZ ;  /* 0x0000000404d77c10 */ /* 0x000fe4000fffe0ff */
[----:B------:R-:W-:Y:S01]  /*3290*/  IADD3 R212, R107, UR4, RZ ;  /* 0x000000046bd47c10 */ /* 0x000fe2000fffe0ff */
[----:B------:R-:W1:Y:S01]  /*32a0*/  LDSM.16.M88.4 R56, [R199+0x1800] ;  /* 0x00180000c738783b */ /* 0x000e620000000200 */
[----:B------:R-:W-:Y:S02]  /*32b0*/  IMNMX R215, R215, UR21, PT ;  /* 0x00000015d7d77c17 */ /* 0x000fe4000b800200 */
[----:B------:R-:W-:Y:S01]  /*32c0*/  IMNMX R212, R212, UR21, PT ;  /* 0x00000015d4d47c17 */ /* 0x000fe2000b800200 */
[----:B------:R-:W-:Y:S01]  /*32d0*/  LDSM.16.M88.4 R60, [R188] ;  /* 0x00000000bc3c783b */ /* 0x000fe20000000200 */
[----:B------:R-:W-:-:S02]  /*32e0*/  IMNMX R213, RZ, R213, !PT ;  /* 0x000000d5ffd57217 */ /* 0x000fc40007800200 */
[C---:B------:R-:W-:Y:S01]  /*32f0*/  IADD3 R190, R199.reuse, 0x1000, RZ ;  /* 0x00001000c7be7810 */ /* 0x040fe20007ffe0ff */
[----:B------:R-:W-:Y:S01]  /*3300*/  LDSM.16.M88.4 R72, [R195+0xd800] ;  /* 0x00d80000c348783b */ /* 0x000fe20000000200 */
[C---:B------:R-:W-:Y:S02]  /*3310*/  IADD3 R189, R199.reuse, 0x1800, RZ ;  /* 0x00001800c7bd7810 */ /* 0x040fe40007ffe0ff */
[C---:B------:R-:W-:Y:S01]  /*3320*/  IADD3 R187, R199.reuse, 0x2000, RZ ;  /* 0x00002000c7bb7810 */ /* 0x040fe20007ffe0ff */
[----:B---3--:R-:W-:Y:S01]  /*3330*/  HMMA.16816.F32.BF16 R44, R68, R40, RZ ;  /* 0x00000028442c723c */ /* 0x008fe200000418ff */
[C---:B------:R-:W-:Y:S02]  /*3340*/  IADD3 R186, R199.reuse, 0x2800, RZ ;  /* 0x00002800c7ba7810 */ /* 0x040fe40007ffe0ff */
[C---:B------:R-:W-:Y:S02]  /*3350*/  IADD3 R185, R199.reuse, 0x3000, RZ ;  /* 0x00003000c7b97810 */ /* 0x040fe40007ffe0ff */
[----:B------:R-:W-:-:S02]  /*3360*/  IADD3 R184, R199, 0x3800, RZ ;  /* 0x00003800c7b87810 */ /* 0x000fc40007ffe0ff */
[C---:B------:R-:W-:Y:S01]  /*3370*/  IADD3 R183, R199.reuse, 0x4000, RZ ;  /* 0x00004000c7b77810 */ /* 0x040fe20007ffe0ff */
[----:B----4-:R-:W-:Y:S01]  /*3380*/  HMMA.16816.F32.BF16 R36, R68, R32, RZ ;  /* 0x000000204424723c */ /* 0x010fe200000418ff */
[C---:B------:R-:W-:Y:S02]  /*3390*/  IADD3 R182, R199.reuse, 0x4800, RZ ;  /* 0x00004800c7b67810 */ /* 0x040fe40007ffe0ff */
[C---:B------:R-:W-:Y:S02]  /*33a0*/  IADD3 R181, R199.reuse, 0x5000, RZ ;  /* 0x00005000c7b57810 */ /* 0x040fe40007ffe0ff */
[----:B------:R-:W-:-:S03]  /*33b0*/  IADD3 R180, R199, 0x5800, RZ ;  /* 0x00005800c7b47810 */ /* 0x000fc60007ffe0ff */
[C---:B------:R-:W-:Y:S08]  /*33c0*/  HMMA.16816.F32.BF16 R40, R68.reuse, R42, RZ ;  /* 0x0000002a4428723c */ /* 0x040ff000000418ff */
[C---:B------:R-:W-:Y:S08]  /*33d0*/  HMMA.16816.F32.BF16 R32, R68.reuse, R34, RZ ;  /* 0x000000224420723c */ /* 0x040ff000000418ff */
[C---:B-----5:R-:W-:Y:S08]  /*33e0*/  HMMA.16816.F32.BF16 R28, R68.reuse, R24, RZ ;  /* 0x00000018441c723c */ /* 0x060ff000000418ff */
[C---:B------:R-:W-:Y:S08]  /*33f0*/  HMMA.16816.F32.BF16 R24, R68.reuse, R26, RZ ;  /* 0x0000001a4418723c */ /* 0x040ff000000418ff */
[C---:B------:R-:W-:Y:S08]  /*3400*/  HMMA.16816.F32.BF16 R8, R68.reuse, R48, RZ ;  /* 0x000000304408723c */ /* 0x040ff000000418ff */
[----:B------:R-:W-:Y:S01]  /*3410*/  HMMA.16816.F32.BF16 R68, R68, R50, RZ ;  /* 0x000000324444723c */ /* 0x000fe200000418ff */
[----:B------:R-:W-:Y:S07]  /*3420*/  LDSM.16.M88.4 R48, [R195+0xc000] ;  /* 0x00c00000c330783b */ /* 0x000fee0000000200 */
[C---:B--2---:R-:W-:Y:S08]  /*3430*/  HMMA.16816.F32.BF16 R44, R52.reuse, R20, R44 ;  /* 0x00000014342c723c */ /* 0x044ff0000004182c */
[C---:B------:R-:W-:Y:S01]  /*3440*/  HMMA.16816.F32.BF16 R40, R52.reuse, R22, R40 ;  /* 0x000000163428723c */ /* 0x040fe20000041828 */
[----:B------:R-:W-:Y:S07]  /*3450*/  LDSM.16.M88.4 R20, [R195+0xc800] ;  /* 0x00c80000c314783b */ /* 0x000fee0000000200 */
[C---:B-1----:R-:W-:Y:S08]  /*3460*/  HMMA.16816.F32.BF16 R36, R52.reuse, R12, R36 ;  /* 0x0000000c3424723c */ /* 0x042ff00000041824 */
[C---:B------:R-:W-:Y:S01]  /*3470*/  HMMA.16816.F32.BF16 R32, R52.reuse, R14, R32 ;  /* 0x0000000e3420723c */ /* 0x040fe20000041820 */
[----:B------:R-:W1:Y:S07]  /*3480*/  LDSM.16.M88.4 R12, [R198] ;  /* 0x00000000c60c783b */ /* 0x000e6e0000000200 */
[C---:B------:R-:W-:Y:S08]  /*3490*/  HMMA.16816.F32.BF16 R28, R52.reuse, R16, R28 ;  /* 0x00000010341c723c */ /* 0x040ff0000004181c */
[C---:B------:R-:W-:Y:S01]  /*34a0*/  HMMA.16816.F32.BF16 R24, R52.reuse, R18, R24 ;  /* 0x000000123418723c */ /* 0x040fe20000041818 */
[----:B------:R-:W2:Y:S07]  /*34b0*/  LDSM.16.M88.4 R16, [R195+0xd000] ;  /* 0x00d00000c310783b */ /* 0x000eae0000000200 */
[C---:B------:R-:W-:Y:S08]  /*34c0*/  HMMA.16816.F32.BF16 R8, R52.reuse, R56, R8 ;  /* 0x000000383408723c */ /* 0x040ff00000041808 */
        /* <DEDUP_REMOVED lines=9> */
[C---:B--2---:R-:W-:Y:S08]  /*3560*/  HMMA.16816.F32.BF16 R28, R12.reuse, R16, R28 ;  /* 0x000000100c1c723c */ /* 0x044ff0000004181c */
[----:B------:R-:W-:Y:S01]  /*3570*/  HMMA.16816.F32.BF16 R24, R12, R18, R24 ;  /* 0x000000120c18723c */ /* 0x000fe20000041818 */
[----:B------:R-:W1:Y:S07]  /*3580*/  LDSM.16.M88.4 R16, [R201+0xe000] ;  /* 0x00e00000c910783b */ /* 0x000e6e0000000200 */
[C---:B---3--:R-:W-:Y:S08]  /*3590*/  HMMA.16816.F32.BF16 R36, R64.reuse, R56, R36 ;  /* 0x000000384024723c */ /* 0x048ff00000041824 */
[C---:B------:R-:W-:Y:S01]  /*35a0*/  HMMA.16816.F32.BF16 R32, R64.reuse, R58, R32 ;  /* 0x0000003a4020723c */ /* 0x040fe20000041820 */
[----:B------:R-:W2:Y:S07]  /*35b0*/  LDSM.16.M88.4 R56, [R201+0xf000] ;  /* 0x00f00000c938783b */ /* 0x000eae0000000200 */
[C---:B------:R-:W-:Y:S08]  /*35c0*/  HMMA.16816.F32.BF16 R44, R64.reuse, R60, R44 ;  /* 0x0000003c402c723c */ /* 0x040ff0000004182c */
[----:B------:R-:W-:Y:S01]  /*35d0*/  HMMA.16816.F32.BF16 R40, R64, R62, R40 ;  /* 0x0000003e4028723c */ /* 0x000fe20000041828 */
[----:B------:R-:W-:Y:S07]  /*35e0*/  LDSM.16.M88.4 R60, [R200+0x4000] ;  /* 0x00400000c83c783b */ /* 0x000fee0000000200 */
[C---:B------:R-:W-:Y:S08]  /*35f0*/  HMMA.16816.F32.BF16 R8, R12.reuse, R72, R8 ;  /* 0x000000480c08723c */ /* 0x040ff00000041808 */
[----:B------:R-:W-:Y:S01]  /*3600*/  HMMA.16816.F32.BF16 R68, R12, R74, R68 ;  /* 0x0000004a0c44723c */ /* 0x000fe20000041844 */
[----:B------:R-:W3:Y:S04]  /*3610*/  LDSM.16.M88.4 R12, [R201+0xe800] ;  /* 0x00e80000c90c783b */ /* 0x000ee80000000200 */
[----:B------:R-:W-:Y:S03]  /*3620*/  LDSM.16.M88.4 R72, [R199+0x3800] ;  /* 0x00380000c748783b */ /* 0x000fe60000000200 */
[C---:B----4-:R-:W-:Y:S08]  /*3630*/  HMMA.16816.F32.BF16 R28, R64.reuse, R52, R28 ;  /* 0x00000034401c723c */ /* 0x050ff0000004181c */
[----:B------:R-:W-:Y:S01]  /*3640*/  HMMA.16816.F32.BF16 R24, R64, R54, R24 ;  /* 0x000000364018723c */ /* 0x000fe20000041818 */
[----:B------:R-:W4:Y:S07]  /*3650*/  LDSM.16.M88.4 R52, [R201+0xf800] ;  /* 0x00f80000c934783b */ /* 0x000f2e0000000200 */
[C---:B-1----:R-:W-:Y:S08]  /*3660*/  HMMA.16816.F32.BF16 R44, R20.reuse, R16, R44 ;  /* 0x00000010142c723c */ /* 0x042ff0000004182c */
[----:B------:R-:W-:Y:S01]  /*3670*/  HMMA.16816.F32.BF16 R40, R20, R18, R40 ;  /* 0x000000121428723c */ /* 0x000fe20000041828 */
        /* <DEDUP_REMOVED lines=14> */
[----:B------:R-:W-:Y:S03]  /*3760*/  LDSM.16.M88.4 R52, [R197+0x4000] ;  /* 0x00400000c534783b */ /* 0x000fe60000000200 */
[C---:B-1----:R-:W-:Y:S08]  /*3770*/  HMMA.16816.F32.BF16 R28, R60.reuse, R16, R28 ;  /* 0x000000103c1c723c */ /* 0x042ff0000004181c */
[C---:B------:R-:W-:Y:S01]  /*3780*/  HMMA.16816.F32.BF16 R56, R60.reuse, R18, R56 ;  /* 0x000000123c38723c */ /* 0x040fe20000041838 */
[----:B------:R-:W1:Y:S07]  /*3790*/  LDSM.16.M88.4 R16, [R195+0xf000] ;  /* 0x00f00000c310783b */ /* 0x000e6e0000000200 */
[C---:B-----5:R-:W-:Y:S07]  /*37a0*/  HMMA.16816.F32.BF16 R44, R60.reuse, R48, R44 ;  /* 0x000000303c2c723c */ /* 0x060fee000004182c */
[----:B------:R-:W-:Y:S01]  /*37b0*/  IMAD.U32 R49, RZ, RZ, UR22 ;  /* 0x00000016ff317e24 */ /* 0x000fe2000f8e00ff */
[----:B------:R-:W-:Y:S03]  /*37c0*/  HMMA.16816.F32.BF16 R36, R60, R64, R36 ;  /* 0x000000403c24723c */ /* 0x000fe60000041824 */
[----:B------:R-:W-:-:S05]  /*37d0*/  IMAD R2, R49, 0x40, R206 ;  /* 0x0000004031027824 */ /* 0x000fca00078e02ce */
[C---:B------:R-:W-:Y:S01]  /*37e0*/  HMMA.16816.F32.BF16 R40, R60.reuse, R50, R40 ;  /* 0x000000323c28723c */ /* 0x040fe20000041828 */
[C---:B------:R-:W-:Y:S01]  /*37f0*/  IADD3 R6, R2.reuse, 0x1, RZ ;  /* 0x0000000102067810 */ /* 0x040fe20007ffe0ff */
[----:B------:R-:W4:Y:S01]  /*3800*/  LDSM.16.M88.4 R48, [R195+0xf800] ;  /* 0x00f80000c330783b */ /* 0x000f220000000200 */
[C---:B------:R-:W-:Y:S02]  /*3810*/  IADD3 R76, R2.reuse, 0x8, RZ ;  /* 0x00000008024c7810 */ /* 0x040fe40007ffe0ff */
[C---:B------:R-:W-:Y:S02]  /*3820*/  IADD3 R78, R2.reuse, 0x9, RZ ;  /* 0x00000009024e7810 */ /* 0x040fe40007ffe0ff */
[C---:B------:R-:W-:Y:S01]  /*3830*/  IADD3 R80, R2.reuse, 0x10, RZ ;  /* 0x0000001002507810 */ /* 0x040fe20007ffe0ff */
[----:B------:R-:W-:Y:S01]  /*3840*/  HMMA.16816.F32.BF16 R32, R60, R66, R32 ;  /* 0x000000423c20723c */ /* 0x000fe20000041820 */
[C---:B------:R-:W-:Y:S01]  /*3850*/  IADD3 R84, R2.reuse, 0x18, RZ ;  /* 0x0000001802547810 */ /* 0x040fe20007ffe0ff */
[----:B------:R-:W-:Y:S01]  /*3860*/  LDSM.16.M88.4 R64, [R199+0x4800] ;  /* 0x00480000c740783b */ /* 0x000fe20000000200 */
[----:B------:R-:W-:-:S02]  /*3870*/  IADD3 R86, R2, 0x19, RZ ;  /* 0x0000001902567810 */ /* 0x000fc40007ffe0ff */
[----:B------:R-:W-:Y:S01]  /*3880*/  IADD3 R88, R2, 0x20, RZ ;  /* 0x0000002002587810 */ /* 0x000fe20007ffe0ff */
[----:B------:R-:W-:Y:S01]  /*3890*/  IMAD.IADD R112, R214, 0x1, -R84 ;  /* 0x00000001d6707824 */ /* 0x000fe200078e0a54 */
[C---:B------:R-:W-:Y:S01]  /*38a0*/  IADD3 R90, R2.reuse, 0x21, RZ ;  /* 0x00000021025a7810 */ /* 0x040fe20007ffe0ff */
[C---:B--2---:R-:W-:Y:S01]  /*38b0*/  HMMA.16816.F32.BF16 R44, R12.reuse, R24, R44 ;  /* 0x000000180c2c723c */ /* 0x044fe2000004182c */
[C---:B------:R-:W-:Y:S02]  /*38c0*/  IADD3 R94, R2.reuse, 0x29, RZ ;  /* 0x00000029025e7810 */ /* 0x040fe40007ffe0ff */
[C---:B------:R-:W-:Y:S02]  /*38d0*/  IADD3 R82, R2.reuse, 0x11, RZ ;  /* 0x0000001102527810 */ /* 0x040fe40007ffe0ff */
[C---:B------:R-:W-:Y:S02]  /*38e0*/  IADD3 R92, R2.reuse, 0x28, RZ ;  /* 0x00000028025c7810 */ /* 0x040fe40007ffe0ff */
[----:B------:R-:W-:Y:S01]  /*38f0*/  IMAD.IADD R24, R217, 0x1, -R2 ;  /* 0x00000001d9187824 */ /* 0x000fe200078e0a02 */
[----:B---3--:R-:W-:Y:S01]  /*3900*/  HMMA.16816.F32.BF16 R36, R12, R20, R36 ;  /* 0x000000140c24723c */ /* 0x008fe20000041824 */
[----:B------:R-:W-:Y:S01]  /*3910*/  IADD3 R96, R2, 0x30, RZ ;  /* 0x0000003002607810 */ /* 0x000fe20007ffe0ff */
[----:B------:R-:W-:Y:S01]  /*3920*/  IMAD.IADD R113, R214, 0x1, -R82 ;  /* 0x00000001d6717824 */ /* 0x000fe200078e0a52 */
[----:B------:R-:W-:-:S02]  /*3930*/  IADD3 R98, R2, 0x31, RZ ;  /* 0x0000003102627810 */ /* 0x000fc40007ffe0ff */
[----:B------:R-:W-:Y:S02]  /*3940*/  IABS R24, R24 ;  /* 0x0000001800187213 */ /* 0x000fe40000000000 */
[C---:B------:R-:W-:Y:S01]  /*3950*/  IMAD.IADD R20, R217.reuse, 0x1, -R6 ;  /* 0x00000001d9147824 */ /* 0x040fe200078e0a06 */
[C---:B------:R-:W-:Y:S01]  /*3960*/  HMMA.16816.F32.BF16 R40, R12.reuse, R26, R40 ;  /* 0x0000001a0c28723c */ /* 0x040fe20000041828 */
[C---:B------:R-:W-:Y:S01]  /*3970*/  IMAD.IADD R21, R217.reuse, 0x1, -R76 ;  /* 0x00000001d9157824 */ /* 0x040fe200078e0a4c */
[C---:B------:R-:W-:Y:S01]  /*3980*/  IADD3 R102, R2.reuse, 0x39, RZ ;  /* 0x0000003902667810 */ /* 0x040fe20007ffe0ff */
[----:B------:R-:W-:Y:S01]  /*3990*/  IMAD.MOV.U32 R77, RZ, RZ, R24 ;  /* 0x000000ffff4d7224 */ /* 0x000fe200078e0018 */
[----:B------:R-:W-:Y:S01]  /*39a0*/  IABS R20, R20 ;  /* 0x0000001400147213 */ /* 0x000fe20000000000 */
[----:B------:R-:W2:Y:S01]  /*39b0*/  LDSM.16.M88.4 R24, [R188+0x2000] ;  /* 0x00200000bc18783b */ /* 0x000ea20000000200 */
[----:B------:R-:W-:Y:S01]  /*39c0*/  IADD3 R100, R2, 0x38, RZ ;  /* 0x0000003802647810 */ /* 0x000fe20007ffe0ff */
[----:B------:R-:W-:Y:S01]  /*39d0*/  IMAD.IADD R119, R214, 0x1, -R98 ;  /* 0x00000001d6777824 */ /* 0x000fe200078e0a62 */
[C---:B-1----:R-:W-:Y:S01]  /*39e0*/  HMMA.16816.F32.BF16 R28, R12.reuse, R16, R28 ;  /* 0x000000100c1c723c */ /* 0x042fe2000004181c */
[----:B------:R-:W-:Y:S01]  /*39f0*/  IMAD.MOV.U32 R79, RZ, RZ, R20 ;  /* 0x000000ffff4f7224 */ /* 0x000fe200078e0014 */
[----:B------:R-:W-:Y:S01]  /*3a00*/  IABS R20, R21 ;  /* 0x0000001500147213 */ /* 0x000fe20000000000 */
[----:B------:R-:W-:Y:S01]  /*3a10*/  I2F R77, R77 ;  /* 0x0000004d004d7306 */ /* 0x000fe20000201400 */
[----:B------:R-:W-:Y:S01]  /*3a20*/  IABS R113, R113 ;  /* 0x0000007100717213 */ /* 0x000fe20000000000 */
[C---:B------:R-:W-:Y:S01]  /*3a30*/  IMAD.IADD R103, R217.reuse, 0x1, -R100 ;  /* 0x00000001d9677824 */ /* 0x040fe200078e0a64 */
[C---:B------:R-:W-:Y:S01]  /*3a40*/  ISETP.GE.AND P6, PT, R6.reuse, R215, PT ;  /* 0x000000d70600720c */ /* 0x040fe20003fc6270 */
[C---:B------:R-:W-:Y:S01]  /*3a50*/  IMAD.IADD R16, R217.reuse, 0x1, -R78 ;  /* 0x00000001d9107824 */ /* 0x040fe200078e0a4e */
[----:B------:R-:W-:Y:S01]  /*3a60*/  HMMA.16816.F32.BF16 R32, R12, R22, R32 ;  /* 0x000000160c20723c */ /* 0x000fe20000041820 */
[----:B------:R-:W-:Y:S01]  /*3a70*/  IMAD.MOV.U32 R81, RZ, RZ, R20 ;  /* 0x000000ffff517224 */ /* 0x000fe200078e0014 */
[----:B------:R-:W-:Y:S01]  /*3a80*/  ISETP.GE.AND P2, PT, R6, R212, PT ;  /* 0x000000d40600720c */ /* 0x000fe20003f46270 */
[----:B------:R-:W1:Y:S01]  /*3a90*/  LDSM.16.M88.4 R20, [R188+0x2800] ;  /* 0x00280000bc14783b */ /* 0x000e620000000200 */
[----:B------:R-:W-:Y:S01]  /*3aa0*/  IABS R16, R16 ;  /* 0x0000001000107213 */ /* 0x000fe20000000000 */
[----:B------:R-:W-:Y:S01]  /*3ab0*/  IMAD.IADD R17, R217, 0x1, -R80 ;  /* 0x00000001d9117824 */ /* 0x000fe200078e0a50 */
[----:B------:R-:W-:Y:S01]  /*3ac0*/  ISETP.GE.AND P0, PT, R76, R212, PT ;  /* 0x000000d44c00720c */ /* 0x000fe20003f06270 */
[----:B------:R-:W-:Y:S01]  /*3ad0*/  I2F R81, R81 ;  /* 0x0000005100517306 */ /* 0x000fe20000201400 */
[----:B------:R-:W-:Y:S01]  /*3ae0*/  HMMA.16816.F32.BF16 R8, R60, R72, R8 ;  /* 0x000000483c08723c */ /* 0x000fe20000041808 */
[----:B------:R-:W-:Y:S01]  /*3af0*/  IMAD.MOV.U32 R83, RZ, RZ, R16 ;  /* 0x000000ffff537224 */ /* 0x000fe200078e0010 */
[----:B------:R-:W-:-:S02]  /*3b00*/  IABS R16, R17 ;  /* 0x0000001100107213 */ /* 0x000fc40000000000 */
[C---:B------:R-:W-:Y:S02]  /*3b10*/  ISETP.GE.AND P4, PT, R2.reuse, R215, PT ;  /* 0x000000d70200720c */ /* 0x040fe40003f86270 */
[----:B------:R-:W-:Y:S01]  /*3b20*/  ISETP.GE.AND P5, PT, R2, R212, PT ;  /* 0x000000d40200720c */ /* 0x000fe20003fa6270 */
[----:B------:R-:W-:Y:S01]  /*3b30*/  IMAD.MOV.U32 R85, RZ, RZ, R16 ;  /* 0x000000ffff557224 */ /* 0x000fe200078e0010 */
[----:B------:R-:W-:Y:S01]  /*3b40*/  HMMA.16816.F32.BF16 R68, R60, R74, R68 ;  /* 0x0000004a3c44723c */ /* 0x000fe20000041844 */
[CC--:B------:R-:W-:Y:S01]  /*3b50*/  ISETP.LT.OR P6, PT, R6.reuse, R216.reuse, P6 ;  /* 0x000000d80600720c */ /* 0x0c0fe200037c1670 */
[----:B------:R-:W-:Y:S01]  /*3b60*/  I2F R79, R79 ;  /* 0x0000004f004f7306 */ /* 0x000fe20000201400 */
[-C--:B------:R-:W-:Y:S02]  /*3b70*/  ISETP.LT.OR P2, PT, R6, R213.reuse, P2 ;  /* 0x000000d50600720c */ /* 0x080fe40001741670 */
[----:B------:R-:W-:Y:S02]  /*3b80*/  ISETP.LT.OR P0, PT, R76, R213, P0 ;  /* 0x000000d54c00720c */ /* 0x000fe40000701670 */
[----:B------:R-:W-:Y:S01]  /*3b90*/  IMAD.IADD R60, R217, 0x1, -R102 ;  /* 0x00000001d93c7824 */ /* 0x000fe200078e0a66 */
[----:B------:R-:W-:Y:S01]  /*3ba0*/  HMMA.16816.F32.BF16 R56, R12, R18, R56 ;  /* 0x000000120c38723c */ /* 0x000fe20000041838 */
[----:B------:R-:W3:Y:S01]  /*3bb0*/  LDSM.16.M88.4 R16, [R188+0x3000] ;  /* 0x00300000bc10783b */ /* 0x000ee20000000200 */
[----:B------:R-:W-:Y:S01]  /*3bc0*/  I2F R83, R83 ;  /* 0x0000005300537306 */ /* 0x000fe20000201400 */
[----:B------:R-:W-:-:S02]  /*3bd0*/  ISETP.LT.OR P4, PT, R2, R216, P4 ;  /* 0x000000d80200720c */ /* 0x000fc40002781670 */
[----:B------:R-:W-:Y:S02]  /*3be0*/  IABS R60, R60 ;  /* 0x0000003c003c7213 */ /* 0x000fe40000000000 */
[----:B------:R-:W-:Y:S01]  /*3bf0*/  ISETP.LT.OR P5, PT, R2, R213, P5 ;  /* 0x000000d50200720c */ /* 0x000fe20002fa1670 */
[C---:B----4-:R-:W-:Y:S01]  /*3c00*/  HMMA.16816.F32.BF16 R8, R12.reuse, R48, R8 ;  /* 0x000000300c08723c */ /* 0x050fe20000041808 */
[----:B------:R-:W-:Y:S01]  /*3c10*/  IABS R112, R112 ;  /* 0x0000007000707213 */ /* 0x000fe20000000000 */
[----:B------:R4:W-:Y:S01]  /*3c20*/  I2F R105, R60 ;  /* 0x0000003c00697306 */ /* 0x0009e20000201400 */
[-C--:B------:R-:W-:Y:S02]  /*3c30*/  ISETP.GE.AND P1, PT, R76, R215.reuse, PT ;  /* 0x000000d74c00720c */ /* 0x080fe40003f26270 */
[----:B------:R-:W-:Y:S02]  /*3c40*/  ISETP.GE.AND P3, PT, R78, R215, PT ;  /* 0x000000d74e00720c */ /* 0x000fe40003f66270 */
[----:B------:R-:W-:Y:S01]  /*3c50*/  IMAD.IADD R48, R217, 0x1, -R82 ;  /* 0x00000001d9307824 */ /* 0x000fe200078e0a52 */
[----:B------:R-:W-:Y:S01]  /*3c60*/  HMMA.16816.F32.BF16 R68, R12, R50, R68 ;  /* 0x000000320c44723c */ /* 0x000fe20000041844 */
[-C--:B------:R-:W-:Y:S01]  /*3c70*/  ISETP.LT.OR P1, PT, R76, R216.reuse, P1 ;  /* 0x000000d84c00720c */ /* 0x080fe20000f21670 */
[----:B------:R-:W-:Y:S01]  /*3c80*/  I2F R85, R85 ;  /* 0x0000005500557306 */ /* 0x000fe20000201400 */
[----:B------:R-:W-:-:S02]  /*3c90*/  ISETP.LT.OR P3, PT, R78, R216, P3 ;  /* 0x000000d84e00720c */ /* 0x000fc40001f61670 */
[----:B------:R-:W-:Y:S02]  /*3ca0*/  IABS R48, R48 ;  /* 0x0000003000307213 */ /* 0x000fe40000000000 */
[C---:B------:R-:W-:Y:S01]  /*3cb0*/  IMAD.IADD R12, R217.reuse, 0x1, -R84 ;  /* 0x00000001d90c7824 */ /* 0x040fe200078e0a54 */
[C---:B--2---:R-:W-:Y:S01]  /*3cc0*/  HMMA.16816.F32.BF16 R44, R52.reuse, R24, R44 ;  /* 0x00000018342c723c */ /* 0x044fe2000004182c */
[----:B------:R-:W-:Y:S01]  /*3cd0*/  IABS R103, R103 ;  /* 0x0000006700677213 */ /* 0x000fe20000000000 */
[----:B------:R2:W-:Y:S01]  /*3ce0*/  I2F R87, R48 ;  /* 0x0000003000577306 */ /* 0x0005e20000201400 */
[----:B----4-:R-:W-:Y:S01]  /*3cf0*/  IMAD.IADD R60, R214, 0x1, -R78 ;  /* 0x00000001d63c7824 */ /* 0x010fe200078e0a4e */
[----:B------:R-:W-:Y:S02]  /*3d00*/  IABS R12, R12 ;  /* 0x0000000c000c7213 */ /* 0x000fe40000000000 */
[----:B------:R-:W-:Y:S01]  /*3d10*/  IABS R119, R119 ;  /* 0x0000007700777213 */ /* 0x000fe20000000000 */
[C---:B------:R-:W-:Y:S01]  /*3d20*/  IMAD.IADD R24, R217.reuse, 0x1, -R86 ;  /* 0x00000001d9187824 */ /* 0x040fe200078e0a56 */
[C---:B-1----:R-:W-:Y:S01]  /*3d30*/  HMMA.16816.F32.BF16 R36, R52.reuse, R20, R36 ;  /* 0x000000143424723c */ /* 0x042fe20000041824 */
[----:B------:R-:W-:Y:S01]  /*3d40*/  IMAD.MOV.U32 R89, RZ, RZ, R12 ;  /* 0x000000ffff597224 */ /* 0x000fe200078e000c */
[----:B------:R-:W-:Y:S01]  /*3d50*/  IABS R60, R60 ;  /* 0x0000003c003c7213 */ /* 0x000fe20000000000 */
[----:B------:R-:W1:Y:S01]  /*3d60*/  LDSM.16.M88.4 R12, [R188+0x3800] ;  /* 0x00380000bc0c783b */ /* 0x000e620000000200 */
[----:B------:R-:W-:Y:S01]  /*3d70*/  IABS R24, R24 ;  /* 0x0000001800187213 */ /* 0x000fe20000000000 */
[C---:B------:R-:W-:Y:S01]  /*3d80*/  IMAD.IADD R25, R217.reuse, 0x1, -R88 ;  /* 0x00000001d9197824 */ /* 0x040fe200078e0a58 */
[----:B------:R-:W-:Y:S01]  /*3d90*/  I2F R113, R113 ;  /* 0x0000007100717306 */ /* 0x000fe20000201400 */
[C---:B------:R-:W-:Y:S01]  /*3da0*/  IMAD.IADD R20, R217.reuse, 0x1, -R90 ;  /* 0x00000001d9147824 */ /* 0x040fe200078e0a5a */
[C---:B------:R-:W-:Y:S01]  /*3db0*/  HMMA.16816.F32.BF16 R40, R52.reuse, R26, R40 ;  /* 0x0000001a3428723c */ /* 0x040fe20000041828 */
[----:B------:R-:W-:Y:S01]  /*3dc0*/  IMAD.MOV.U32 R91, RZ, RZ, R24 ;  /* 0x000000ffff5b7224 */ /* 0x000fe200078e0018 */
[----:B------:R-:W-:Y:S01]  /*3dd0*/  IABS R24, R25 ;  /* 0x0000001900187213 */ /* 0x000fe20000000000 */
[C---:B--2---:R-:W-:Y:S01]  /*3de0*/  IMAD.IADD R48, R217.reuse, 0x1, -R92 ;  /* 0x00000001d9307824 */ /* 0x044fe200078e0a5c */
[----:B------:R-:W-:Y:S01]  /*3df0*/  IABS R20, R20 ;  /* 0x0000001400147213 */ /* 0x000fe20000000000 */
[----:B------:R-:W-:Y:S01]  /*3e00*/  IMAD.MOV.U32 R110, RZ, RZ, R60 ;  /* 0x000000ffff6e7224 */ /* 0x000fe200078e003c */
[----:B------:R2:W-:Y:S01]  /*3e10*/  I2F R93, R24 ;  /* 0x00000018005d7306 */ /* 0x0005e20000201400 */
[----:B------:R-:W-:Y:S01]  /*3e20*/  LDSM.16.M88.4 R60, [R201+0x11800] ;  /* 0x01180000c93c783b */ /* 0x000fe20000000200 */
[C---:B------:R-:W-:Y:S01]  /*3e30*/  HMMA.16816.F32.BF16 R32, R52.reuse, R22, R32 ;  /* 0x000000163420723c */ /* 0x040fe20000041820 */
[----:B------:R-:W-:Y:S01]  /*3e40*/  IMAD.MOV.U32 R95, RZ, RZ, R20 ;  /* 0x000000ffff5f7224 */ /* 0x000fe200078e0014 */
[----:B------:R-:W-:Y:S01]  /*3e50*/  IABS R48, R48 ;  /* 0x0000003000307213 */ /* 0x000fe20000000000 */
[----:B------:R-:W-:Y:S03]  /*3e60*/  LDSM.16.M88.4 R20, [R201+0x10000] ;  /* 0x01000000c914783b */ /* 0x000fe60000000200 */
[----:B------:R-:W-:Y:S01]  /*3e70*/  I2F R89, R89 ;  /* 0x0000005900597306 */ /* 0x000fe20000201400 */
[----:B------:R-:W-:Y:S01]  /*3e80*/  IMAD.MOV.U32 R97, RZ, RZ, R48 ;  /* 0x000000ffff617224 */ /* 0x000fe200078e0030 */
[C---:B---3--:R-:W-:Y:S01]  /*3e90*/  HMMA.16816.F32.BF16 R28, R52.reuse, R16, R28 ;  /* 0x00000010341c723c */ /* 0x048fe2000004181c */
[C---:B------:R-:W-:Y:S01]  /*3ea0*/  IMAD.IADD R48, R217.reuse, 0x1, -R96 ;  /* 0x00000001d9307824 */ /* 0x040fe200078e0a60 */
[----:B--2---:R-:W2:Y:S05]  /*3eb0*/  LDSM.16.M88.4 R24, [R202+0x8000] ;  /* 0x00800000ca18783b */ /* 0x004eaa0000000200 */
[----:B------:R-:W-:Y:S01]  /*3ec0*/  IMAD.IADD R16, R217, 0x1, -R94 ;  /* 0x00000001d9107824 */ /* 0x000fe200078e0a5e */
[----:B------:R-:W-:Y:S01]  /*3ed0*/  HMMA.16816.F32.BF16 R56, R52, R18, R56 ;  /* 0x000000123438723c */ /* 0x000fe20000041838 */
[----:B------:R-:W-:Y:S01]  /*3ee0*/  IABS R48, R48 ;  /* 0x0000003000307213 */ /* 0x000fe20000000000 */
[----:B------:R-:W-:Y:S02]  /*3ef0*/  I2F R110, R110 ;  /* 0x0000006e006e7306 */ /* 0x000fe40000201400 */
[----:B------:R-:W-:-:S05]  /*3f00*/  IABS R16, R16 ;  /* 0x0000001000107213 */ /* 0x000fca0000000000 */
[----:B------:R-:W-:Y:S01]  /*3f10*/  IMAD.MOV.U32 R99, RZ, RZ, R16 ;  /* 0x000000ffff637224 */ /* 0x000fe200078e0010 */
[----:B------:R3:W-:Y:S01]  /*3f20*/  I2F R101, R48 ;  /* 0x0000003000657306 */ /* 0x0007e20000201400 */
[----:B------:R-:W4:Y:S01]  /*3f30*/  LDSM.16.M88.4 R16, [R201+0x10800] ;  /* 0x01080000c910783b */ /* 0x000f220000000200 */
[C---:B-1----:R-:W-:Y:S06]  /*3f40*/  HMMA.16816.F32.BF16 R8, R52.reuse, R12, R8 ;  /* 0x0000000c3408723c */ /* 0x042fec0000041808 */
[----:B------:R-:W-:Y:S01]  /*3f50*/  I2F R95, R95 ;  /* 0x0000005f005f7306 */ /* 0x000fe20000201400 */
[----:B------:R-:W-:Y:S01]  /*3f60*/  IMAD.IADD R12, R217, 0x1, -R98 ;  /* 0x00000001d90c7824 */ /* 0x000fe200078e0a62 */
[----:B------:R-:W-:Y:S01]  /*3f70*/  HMMA.16816.F32.BF16 R68, R52, R14, R68 ;  /* 0x0000000e3444723c */ /* 0x000fe20000041844 */
[----:B------:R-:W1:Y:S03]  /*3f80*/  LDSM.16.M88.4 R52, [R201+0x11000] ;  /* 0x01100000c934783b */ /* 0x000e660000000200 */
[----:B------:R-:W-:Y:S01]  /*3f90*/  IABS R12, R12 ;  /* 0x0000000c000c7213 */ /* 0x000fe20000000000 */
[----:B---3--:R-:W3:Y:S01]  /*3fa0*/  LDSM.16.M88.4 R48, [R200+0x8000] ;  /* 0x00800000c830783b */ /* 0x008ee20000000200 */
[----:B------:R-:W-:Y:S08]  /*3fb0*/  I2F R91, R91 ;  /* 0x0000005b005b7306 */ /* 0x000ff00000201400 */
[----:B------:R5:W-:Y:S01]  /*3fc0*/  I2F R104, R12 ;  /* 0x0000000c00687306 */ /* 0x000be20000201400 */
[C---:B--2---:R-:W-:Y:S07]  /*3fd0*/  HMMA.16816.F32.BF16 R44, R24.reuse, R20, R44 ;  /* 0x00000014182c723c */ /* 0x044fee000004182c */
[----:B------:R-:W-:Y:S01]  /*3fe0*/  I2F R112, R112 ;  /* 0x0000007000707306 */ /* 0x000fe20000201400 */
[C---:B------:R-:W-:Y:S01]  /*3ff0*/  IMAD.IADD R20, R214.reuse, 0x1, -R2 ;  /* 0x00000001d6147824 */ /* 0x040fe200078e0a02 */
[----:B------:R-:W-:Y:S01]  /*4000*/  HMMA.16816.F32.BF16 R40, R24, R22, R40 ;  /* 0x000000161828723c */ /* 0x000fe20000041828 */
[----:B------:R-:W-:-:S03]  /*4010*/  IMAD.IADD R21, R214, 0x1, -R6 ;  /* 0x00000001d6157824 */ /* 0x000fc600078e0a06 */
[----:B------:R-:W-:Y:S01]  /*4020*/  IABS R20, R20 ;  /* 0x0000001400147213 */ /* 0x000fe20000000000 */
[----:B-----5:R-:W2:Y:S01]  /*4030*/  LDSM.16.M88.4 R12, [R199+0x4000] ;  /* 0x00400000c70c783b */ /* 0x020ea20000000200 */
[----:B------:R-:W-:Y:S02]  /*4040*/  I2F R97, R97 ;  /* 0x0000006100617306 */ /* 0x000fe40000201400 */
[----:B----4-:R-:W-:Y:S01]  /*4050*/  HMMA.16816.F32.BF16 R36, R24, R16, R36 ;  /* 0x000000101824723c */ /* 0x010fe20000041824 */
[----:B------:R-:W-:Y:S01]  /*4060*/  IMAD.MOV.U32 R106, RZ, RZ, R20 ;  /* 0x000000ffff6a7224 */ /* 0x000fe200078e0014 */
[----:B------:R-:W-:-:S04]  /*4070*/  IABS R20, R21 ;  /* 0x0000001500147213 */ /* 0x000fc80000000000 */
[----:B------:R-:W-:Y:S01]  /*4080*/  I2F R99, R99 ;  /* 0x0000006300637306 */ /* 0x000fe20000201400 */
[----:B------:R-:W-:Y:S01]  /*4090*/  IMAD.IADD R16, R214, 0x1, -R76 ;  /* 0x00000001d6107824 */ /* 0x000fe200078e0a4c */
[----:B------:R-:W-:Y:S01]  /*40a0*/  HMMA.16816.F32.BF16 R32, R24, R18, R32 ;  /* 0x000000121820723c */ /* 0x000fe20000041820 */
[----:B------:R-:W-:-:S03]  /*40b0*/  IMAD.MOV.U32 R108, RZ, RZ, R20 ;  /* 0x000000ffff6c7224 */ /* 0x000fc600078e0014 */
[----:B------:R-:W-:Y:S02]  /*40c0*/  IABS R20, R16 ;  /* 0x0000001000147213 */ /* 0x000fe40000000000 */
[----:B------:R-:W-:Y:S01]  /*40d0*/  LDSM.16.M88.4 R16, [R198+0x8000] ;  /* 0x00800000c610783b */ /* 0x000fe20000000200 */
[----:B------:R-:W-:Y:S01]  /*40e0*/  I2F R106, R106 ;  /* 0x0000006a006a7306 */ /* 0x000fe20000201400 */
[C---:B-1----:R-:W-:Y:S01]  /*40f0*/  HMMA.16816.F32.BF16 R28, R24.reuse, R52, R28 ;  /* 0x00000034181c723c */ /* 0x042fe2000004181c */
[----:B------:R-:W-:Y:S02]  /*4100*/  IMAD.MOV.U32 R109, RZ, RZ, R20 ;  /* 0x000000ffff6d7224 */ /* 0x000fe400078e0014 */
[----:B------:R-:W1:Y:S04]  /*4110*/  LDSM.16.M88.4 R20, [R195+0x10000] ;  /* 0x01000000c314783b */ /* 0x000e680000000200 */
[----:B------:R-:W-:Y:S01]  /*4120*/  IMAD.IADD R52, R214, 0x1, -R80 ;  /* 0x00000001d6347824 */ /* 0x000fe200078e0a50 */
[----:B------:R-:W-:Y:S01]  /*4130*/  HMMA.16816.F32.BF16 R72, R24, R54, R56 ;  /* 0x000000361848723c */ /* 0x000fe20000041838 */
[----:B------:R-:W-:Y:S01]  /*4140*/  LDSM.16.M88.4 R56, [R188+0x4000] ;  /* 0x00400000bc38783b */ /* 0x000fe20000000200 */
[----:B------:R-:W-:Y:S02]  /*4150*/  I2F R109, R109 ;  /* 0x0000006d006d7306 */ /* 0x000fe40000201400 */
[----:B------:R-:W-:-:S04]  /*4160*/  IABS R52, R52 ;  /* 0x0000003400347213 */ /* 0x000fc80000000000 */
[C---:B---3--:R-:W-:Y:S02]  /*4170*/  HMMA.16816.F32.BF16 R36, R48.reuse, R64, R36 ;  /* 0x000000403024723c */ /* 0x048fe40000041824 */
[----:B------:R3:W-:Y:S06]  /*4180*/  I2F R111, R52 ;  /* 0x00000034006f7306 */ /* 0x0007ec0000201400 */
[C---:B--2---:R-:W-:Y:S02]  /*4190*/  HMMA.16816.F32.BF16 R44, R48.reuse, R12, R44 ;  /* 0x0000000c302c723c */ /* 0x044fe4000004182c */
[----:B------:R-:W-:Y:S05]  /*41a0*/  I2F R108, R108 ;  /* 0x0000006c006c7306 */ /* 0x000fea0000201400 */
[C---:B------:R-:W-:Y:S01]  /*41b0*/  IMAD.IADD R12, R214.reuse, 0x1, -R86 ;  /* 0x00000001d60c7824 */ /* 0x040fe200078e0a56 */
[----:B------:R-:W-:Y:S01]  /*41c0*/  HMMA.16816.F32.BF16 R40, R48, R14, R40 ;  /* 0x0000000e3028723c */ /* 0x000fe20000041828 */
[----:B------:R-:W-:Y:S01]  /*41d0*/  IMAD.IADD R13, R214, 0x1, -R88 ;  /* 0x00000001d60d7824 */ /* 0x000fe200078e0a58 */
[----:B---3--:R-:W2:Y:S01]  /*41e0*/  LDSM.16.M88.4 R52, [R197+0x8000] ;  /* 0x00800000c534783b */ /* 0x008ea20000000200 */
[----:B------:R-:W-:Y:S01]  /*41f0*/  I2F R103, R103 ;  /* 0x0000006700677306 */ /* 0x000fe20000201400 */
[----:B------:R-:W-:-:S04]  /*4200*/  IABS R12, R12 ;  /* 0x0000000c000c7213 */ /* 0x000fc80000000000 */
[----:B------:R-:W-:Y:S01]  /*4210*/  HMMA.16816.F32.BF16 R32, R48, R66, R32 ;  /* 0x000000423020723c */ /* 0x000fe20000041820 */
[----:B------:R-:W-:Y:S01]  /*4220*/  IMAD.MOV.U32 R114, RZ, RZ, R12 ;  /* 0x000000ffff727224 */ /* 0x000fe200078e000c */
[----:B------:R-:W-:Y:S01]  /*4230*/  IABS R12, R13 ;  /* 0x0000000d000c7213 */ /* 0x000fe20000000000 */
[----:B------:R-:W-:Y:S05]  /*4240*/  I2F R119, R119 ;  /* 0x0000007700777306 */ /* 0x000fea0000201400 */
[C---:B-1----:R-:W-:Y:S03]  /*4250*/  HMMA.16816.F32.BF16 R44, R16.reuse, R20, R44 ;  /* 0x00000014102c723c */ /* 0x042fe6000004182c */
[----:B------:R1:W-:Y:S04]  /*4260*/  I2F R115, R12 ;  /* 0x0000000c00737306 */ /* 0x0003e80000201400 */
[C---:B------:R-:W-:Y:S01]  /*4270*/  IMAD.IADD R20, R214.reuse, 0x1, -R90 ;  /* 0x00000001d6147824 */ /* 0x040fe200078e0a5a */
[----:B------:R-:W-:Y:S01]  /*4280*/  HMMA.16816.F32.BF16 R40, R16, R22, R40 ;  /* 0x000000161028723c */ /* 0x000fe20000041828 */
[----:B------:R-:W-:-:S02]  /*4290*/  IMAD.IADD R21, R214, 0x1, -R92 ;  /* 0x00000001d6157824 */ /* 0x000fc400078e0a5c */
[----:B------:R-:W-:Y:S01]  /*42a0*/  I2F R114, R114 ;  /* 0x0000007200727306 */ /* 0x000fe20000201400 */
[----:B------:R-:W-:-:S04]  /*42b0*/  IABS R20, R20 ;  /* 0x0000001400147213 */ /* 0x000fc80000000000 */
[----:B------:R-:W-:Y:S01]  /*42c0*/  HMMA.16816.F32.BF16 R68, R24, R62, R68 ;  /* 0x0000003e1844723c */ /* 0x000fe20000041844 */
[----:B------:R-:W-:Y:S01]  /*42d0*/  IMAD.MOV.U32 R116, RZ, RZ, R20 ;  /* 0x000000ffff747224 */ /* 0x000fe200078e0014 */
[----:B------:R-:W-:Y:S01]  /*42e0*/  IABS R20, R21 ;  /* 0x0000001500147213 */ /* 0x000fe20000000000 */
[----:B------:R-:W-:-:S04]  /*42f0*/  IMAD.IADD R21, R214, 0x1, -R94 ;  /* 0x00000001d6157824 */ /* 0x000fc800078e0a5e */
[----:B------:R-:W-:Y:S01]  /*4300*/  IMAD.MOV.U32 R64, RZ, RZ, R20 ;  /* 0x000000ffff407224 */ /* 0x000fe200078e0014 */
[----:B------:R-:W-:Y:S01]  /*4310*/  IABS R20, R21 ;  /* 0x0000001500147213 */ /* 0x000fe20000000000 */
[----:B-1----:R-:W-:Y:S01]  /*4320*/  HMMA.16816.F32.BF16 R12, R24, R60, R8 ;  /* 0x0000003c180c723c */ /* 0x002fe20000041808 */
[----:B------:R-:W1:Y:S01]  /*4330*/  LDSM.16.M88.4 R8, [R195+0x10800] ;  /* 0x01080000c308783b */ /* 0x000e620000000200 */
[----:B------:R-:W-:Y:S03]  /*4340*/  I2F R116, R116 ;  /* 0x0000007400747306 */ /* 0x000fe60000201400 */
[----:B------:R-:W3:Y:S02]  /*4350*/  LDSM.16.M88.4 R24, [R188+0x4800] ;  /* 0x00480000bc18783b */ /* 0x000ee40000000200 */
[----:B------:R-:W-:Y:S01]  /*4360*/  IMAD.IADD R60, R214, 0x1, -R96 ;  /* 0x00000001d63c7824 */ /* 0x000fe200078e0a60 */
[----:B--2---:R-:W-:Y:S02]  /*4370*/  HMMA.16816.F32.BF16 R44, R52, R56, R44 ;  /* 0x00000038342c723c */ /* 0x004fe4000004182c */
[----:B------:R2:W-:Y:S02]  /*4380*/  I2F R65, R20 ;  /* 0x0000001400417306 */ /* 0x0005e40000201400 */
[----:B------:R-:W-:-:S03]  /*4390*/  IABS R60, R60 ;  /* 0x0000003c003c7213 */ /* 0x000fc60000000000 */
[C---:B------:R-:W-:Y:S01]  /*43a0*/  IMAD.IADD R56, R214.reuse, 0x1, -R100 ;  /* 0x00000001d6387824 */ /* 0x040fe200078e0a64 */
[----:B------:R-:W-:Y:S01]  /*43b0*/  HMMA.16816.F32.BF16 R40, R52, R58, R40 ;  /* 0x0000003a3428723c */ /* 0x000fe20000041828 */
[----:B------:R-:W-:Y:S01]  /*43c0*/  IMAD.IADD R57, R214, 0x1, -R102 ;  /* 0x00000001d6397824 */ /* 0x000fe200078e0a66 */
[----:B------:R4:W-:Y:S02]  /*43d0*/  I2F R117, R60 ;  /* 0x0000003c00757306 */ /* 0x0009e40000201400 */
[----:B------:R-:W-:-:S05]  /*43e0*/  IABS R56, R56 ;  /* 0x0000003800387213 */ /* 0x000fca0000000000 */
[----:B------:R-:W-:Y:S01]  /*43f0*/  IMAD.MOV.U32 R118, RZ, RZ, R56 ;  /* 0x000000ffff767224 */ /* 0x000fe200078e0038 */
[----:B--2---:R-:W2:Y:S01]  /*4400*/  LDSM.16.M88.4 R20, [R199+0x5000] ;  /* 0x00500000c714783b */ /* 0x004ea20000000200 */
[----:B------:R-:W-:Y:S01]  /*4410*/  IABS R56, R57 ;  /* 0x0000003900387213 */ /* 0x000fe20000000000 */
[----:B------:R-:W-:Y:S04]  /*4420*/  I2F R64, R64 ;  /* 0x0000004000407306 */ /* 0x000fe80000201400 */
[----:B------:R-:W-:Y:S01]  /*4430*/  FMUL.FTZ R66, R45, c[0x0][0x2ec] ;  /* 0x0000bb002d427a20 */ /* 0x000fe20000410000 */
[----:B----4-:R-:W-:Y:S01]  /*4440*/  LDSM.16.M88.4 R60, [R195+0x11000] ;  /* 0x01100000c33c783b */ /* 0x010fe20000000200 */
[----:B------:R-:W-:Y:S02]  /*4450*/  FMUL.FTZ R44, R44, c[0x0][0x2ec] ;  /* 0x0000bb002c2c7a20 */ /* 0x000fe40000410000 */
[----:B------:R4:W-:Y:S01]  /*4460*/  I2F R120, R56 ;  /* 0x0000003800787306 */ /* 0x0009e20000201400 */
[----:B------:R-:W-:-:S02]  /*4470*/  FMUL.FTZ R45, R46, c[0x0][0x2ec] ;  /* 0x0000bb002e2d7a20 */ /* 0x000fc40000410000 */
[----:B------:R-:W-:Y:S01]  /*4480*/  FMUL.FTZ R47, R47, c[0x0][0x2ec] ;  /* 0x0000bb002f2f7a20 */ /* 0x000fe20000410000 */
[C---:B-1----:R-:W-:Y:S01]  /*4490*/  HMMA.16816.F32.BF16 R36, R16.reuse, R8, R36 ;  /* 0x000000081024723c */ /* 0x042fe20000041824 */
[----:B------:R-:W-:Y:S02]  /*44a0*/  FMUL.FTZ R42, R42, c[0x0][0x2ec] ;  /* 0x0000bb002a2a7a20 */ /* 0x000fe40000410000 */
[----:B------:R-:W-:Y:S01]  /*44b0*/  FMUL.FTZ R40, R40, c[0x0][0x2ec] ;  /* 0x0000bb0028287a20 */ /* 0x000fe20000410000 */
[----:B------:R-:W-:Y:S01]  /*44c0*/  MUFU.TANH R44, R44 ;  /* 0x0000002c002c7308 */ /* 0x000fe20000002400 */
[----:B------:R-:W-:Y:S02]  /*44d0*/  FMUL.FTZ R46, R41, c[0x0][0x2ec] ;  /* 0x0000bb00292e7a20 */ /* 0x000fe40000410000 */
[----:B------:R-:W-:Y:S01]  /*44e0*/  FMUL.FTZ R41, R43, c[0x0][0x2ec] ;  /* 0x0000bb002b297a20 */ /* 0x000fe20000410000 */
[----:B------:R-:W-:Y:S01]  /*44f0*/  HMMA.16816.F32.BF16 R32, R16, R10, R32 ;  /* 0x0000000a1020723c */ /* 0x000fe20000041820 */
[----:B------:R-:W-:Y:S03]  /*4500*/  LDSM.16.M88.4 R8, [R188+0x5000] ;  /* 0x00500000bc08783b */ /* 0x000fe60000000200 */
[----:B------:R-:W1:Y:S01]  /*4510*/  MUFU.TANH R42, R42 ;  /* 0x0000002a002a7308 */ /* 0x000e620000002400 */
[----:B----4-:R-:W4:Y:S07]  /*4520*/  LDSM.16.M88.4 R56, [R199+0x5800] ;  /* 0x00580000c738783b */ /* 0x010f2e0000000200 */
[----:B------:R-:W-:Y:S04]  /*4530*/  MUFU.TANH R45, R45 ;  /* 0x0000002d002d7308 */ /* 0x000fe80000002400 */
[----:B---3--:R-:W-:Y:S04]  /*4540*/  HMMA.16816.F32.BF16 R36, R52, R24, R36 ;  /* 0x000000183424723c */ /* 0x008fe80000041824 */
[----:B------:R-:W3:Y:S01]  /*4550*/  MUFU.TANH R47, R47 ;  /* 0x0000002f002f7308 */ /* 0x000ee20000002400 */
[----:B-1----:R-:W-:-:S03]  /*4560*/  FFMA.FTZ R6, R109, -UR19, R42 ;  /* 0x800000136d067c23 */ /* 0x002fc6000801002a */
[----:B--2---:R-:W-:Y:S02]  /*4570*/  HMMA.16816.F32.BF16 R28, R48, R20, R28 ;  /* 0x00000014301c723c */ /* 0x004fe4000004181c */
[----:B------:R-:W-:Y:S02]  /*4580*/  FSEL R6, R6, -INF , !P0 ;  /* 0xff80000006067808 */ /* 0x000fe40004000000 */
[----:B------:R-:W1:Y:S01]  /*4590*/  MUFU.TANH R40, R40 ;  /* 0x0000002800287308 */ /* 0x000e620000002400 */
[----:B------:R-:W-:-:S03]  /*45a0*/  ISETP.GE.AND P0, PT, R84, R215, PT ;  /* 0x000000d75400720c */ /* 0x000fc60003f06270 */
[----:B------:R-:W-:Y:S01]  /*45b0*/  HMMA.16816.F32.BF16 R72, R48, R22, R72 ;  /* 0x000000163048723c */ /* 0x000fe20000041848 */
[----:B------:R-:W2:Y:S01]  /*45c0*/  LDSM.16.M88.4 R20, [R195+0x11800] ;  /* 0x01180000c314783b */ /* 0x000ea20000000200 */
[----:B------:R-:W-:Y:S02]  /*45d0*/  ISETP.LT.OR P0, PT, R84, R216, P0 ;  /* 0x000000d85400720c */ /* 0x000fe40000701670 */
[----:B------:R-:W5:Y:S01]  /*45e0*/  MUFU.TANH R66, R66 ;  /* 0x0000004200427308 */ /* 0x000f620000002400 */
[----:B---3--:R-:W-:-:S03]  /*45f0*/  FFMA.FTZ R4, R108, -UR19, R47 ;  /* 0x800000136c047c23 */ /* 0x008fc6000801002f */
[----:B------:R-:W-:Y:S01]  /*4600*/  HMMA.16816.F32.BF16 R32, R52, R26, R32 ;  /* 0x0000001a3420723c */ /* 0x000fe20000041820 */
[----:B------:R-:W3:Y:S01]  /*4610*/  LDSM.16.M88.4 R24, [R188+0x5800] ;  /* 0x00580000bc18783b */ /* 0x000ee20000000200 */
[----:B------:R-:W-:Y:S01]  /*4620*/  FMUL.FTZ R36, R36, c[0x0][0x2ec] ;  /* 0x0000bb0024247a20 */ /* 0x000fe20000410000 */
[----:B------:R-:W-:Y:S01]  /*4630*/  FSEL R4, R4, -INF , !P2 ;  /* 0xff80000004047808 */ /* 0x000fe20005000000 */
[----:B------:R-:W-:Y:S01]  /*4640*/  FMUL.FTZ R38, R38, c[0x0][0x2ec] ;  /* 0x0000bb0026267a20 */ /* 0x000fe20000410000 */
[----:B------:R-:W-:Y:S01]  /*4650*/  MUFU.TANH R46, R46 ;  /* 0x0000002e002e7308 */ /* 0x000fe20000002400 */
[----:B------:R-:W-:Y:S01]  /*4660*/  FMUL.FTZ R39, R39, c[0x0][0x2ec] ;  /* 0x0000bb0027277a20 */ /* 0x000fe20000410000 */
[----:B------:R-:W-:Y:S01]  /*4670*/  ISETP.GE.AND P2, PT, R80, R212, PT ;  /* 0x000000d45000720c */ /* 0x000fe20003f46270 */
[----:B----4-:R-:W-:Y:S01]  /*4680*/  HMMA.16816.F32.BF16 R12, R48, R56, R12 ;  /* 0x00000038300c723c */ /* 0x010fe2000004180c */
[----:B------:R-:W-:Y:S01]  /*4690*/  FMUL.FTZ R37, R37, c[0x0][0x2ec] ;  /* 0x0000bb0025257a20 */ /* 0x000fe20000410000 */
[----:B------:R-:W-:-:S04]  /*46a0*/  DEPBAR.LE SB0, 0x0 ;  /* 0x000080000000791a */ /* 0x000fc80000000000 */
[----:B------:R-:W-:Y:S01]  /*46b0*/  MUFU.TANH R41, R41 ;  /* 0x0000002900297308 */ /* 0x000fe20000002400 */
[----:B-1----:R-:W-:Y:S01]  /*46c0*/  FFMA.FTZ R81, R81, -UR19, R40 ;  /* 0x8000001351517c23 */ /* 0x002fe20008010028 */
[----:B------:R-:W-:Y:S01]  /*46d0*/  HMMA.16816.F32.BF16 R28, R16, R60, R28 ;  /* 0x0000003c101c723c */ /* 0x000fe2000004181c */
[----:B-----5:R-:W-:Y:S01]  /*46e0*/  FFMA.FTZ R66, R79, -UR19, R66 ;  /* 0x800000134f427c23 */ /* 0x020fe20008010042 */
[----:B------:R-:W-:-:S04]  /*46f0*/  ISETP.LT.OR P2, PT, R80, R213, P2 ;  /* 0x000000d55000720c */ /* 0x000fc80001741670 */
[----:B------:R-:W1:Y:S02]  /*4700*/  MUFU.TANH R36, R36 ;  /* 0x0000002400247308 */ /* 0x000e640000002400 */
[----:B------:R-:W-:Y:S01]  /*4710*/  HMMA.16816.F32.BF16 R68, R48, R58, R68 ;  /* 0x0000003a3044723c */ /* 0x000fe20000041844 */
[----:B------:R-:W-:Y:S02]  /*4720*/  FMUL.FTZ R32, R32, c[0x0][0x2ec] ;  /* 0x0000bb0020207a20 */ /* 0x000fe40000410000 */
[----:B------:R-:W-:-:S03]  /*4730*/  FMUL.FTZ R35, R35, c[0x0][0x2ec] ;  /* 0x0000bb0023237a20 */ /* 0x000fc60000410000 */
[----:B------:R-:W4:Y:S02]  /*4740*/  MUFU.TANH R38, R38 ;  /* 0x0000002600267308 */ /* 0x000f240000002400 */
[C---:B------:R-:W-:Y:S06]  /*4750*/  HMMA.16816.F32.BF16 R72, R16.reuse, R62, R72 ;  /* 0x0000003e1048723c */ /* 0x040fec0000041848 */
[----:B------:R-:W5:Y:S02]  /*4760*/  MUFU.TANH R32, R32 ;  /* 0x0000002000207308 */ /* 0x000f640000002400 */
[----:B--2---:R-:W-:Y:S06]  /*4770*/  HMMA.16816.F32.BF16 R12, R16, R20, R12 ;  /* 0x00000014100c723c */ /* 0x004fec000004180c */
[----:B------:R-:W2:Y:S01]  /*4780*/  MUFU.TANH R48, R39 ;  /* 0x0000002700307308 */ /* 0x000ea20000002400 */
[----:B------:R-:W-:Y:S01]  /*4790*/  FFMA.FTZ R21, R77, -UR19, R44 ;  /* 0x800000134d157c23 */ /* 0x000fe2000801002c */
[----:B------:R-:W-:Y:S01]  /*47a0*/  HMMA.16816.F32.BF16 R28, R52, R8, R28 ;  /* 0x00000008341c723c */ /* 0x000fe2000004181c */
[----:B------:R-:W-:-:S03]  /*47b0*/  FFMA.FTZ R20, R106, -UR19, R45 ;  /* 0x800000136a147c23 */ /* 0x000fc6000801002d */
[----:B------:R-:W-:Y:S02]  /*47c0*/  FSEL R21, R21, -INF , !P4 ;  /* 0xff80000015157808 */ /* 0x000fe40006000000 */
[----:B------:R-:W-:Y:S01]  /*47d0*/  MUFU.TANH R56, R37 ;  /* 0x0000002500387308 */ /* 0x000fe20000002400 */
[----:B------:R-:W-:Y:S01]  /*47e0*/  FMUL.FTZ R8, R33, c[0x0][0x2ec] ;  /* 0x0000bb0021087a20 */ /* 0x000fe20000410000 */
[----:B------:R-:W-:Y:S01]  /*47f0*/  HMMA.16816.F32.BF16 R68, R16, R22, R68 ;  /* 0x000000161044723c */ /* 0x000fe20000041844 */
[----:B------:R-:W-:Y:S01]  /*4800*/  FMUL.FTZ R33, R34, c[0x0][0x2ec] ;  /* 0x0000bb0022217a20 */ /* 0x000fe20000410000 */
[----:B------:R-:W-:Y:S01]  /*4810*/  FSEL R20, R20, -INF , !P5 ;  /* 0xff80000014147808 */ /* 0x000fe20006800000 */
[----:B-1----:R-:W-:Y:S01]  /*4820*/  FFMA.FTZ R9, R85, -UR19, R36 ;  /* 0x8000001355097c23 */ /* 0x002fe20008010024 */
[----:B------:R-:W-:Y:S02]  /*4830*/  ISETP.GE.AND P4, PT, R78, R212, PT ;  /* 0x000000d44e00720c */ /* 0x000fe40003f86270 */
[----:B------:R-:W-:Y:S01]  /*4840*/  MUFU.TANH R8, R8 ;  /* 0x0000000800087308 */ /* 0x000fe20000002400 */
[----:B------:R-:W-:Y:S01]  /*4850*/  ISETP.GE.AND P5, PT, R80, R215, PT ;  /* 0x000000d75000720c */ /* 0x000fe20003fa6270 */
[----:B------:R-:W-:Y:S01]  /*4860*/  HMMA.16816.F32.BF16 R72, R52, R10, R72 ;  /* 0x0000000a3448723c */ /* 0x000fe20000041848 */
[----:B----4-:R-:W-:Y:S01]  /*4870*/  FFMA.FTZ R16, R111, -UR19, R38 ;  /* 0x800000136f107c23 */ /* 0x010fe20008010026 */
[----:B------:R-:W-:-:S02]  /*4880*/  ISETP.LT.OR P4, PT, R78, R213, P4 ;  /* 0x000000d54e00720c */ /* 0x000fc40002781670 */
[----:B------:R-:W-:Y:S02]  /*4890*/  ISETP.LT.OR P5, PT, R80, R216, P5 ;  /* 0x000000d85000720c */ /* 0x000fe40002fa1670 */
[----:B------:R-:W-:Y:S01]  /*48a0*/  MUFU.TANH R33, R33 ;  /* 0x0000002100217308 */ /* 0x000fe20000002400 */
[----:B-----5:R-:W-:Y:S01]  /*48b0*/  FFMA.FTZ R11, R89, -UR19, R32 ;  /* 0x80000013590b7c23 */ /* 0x020fe20008010020 */
[C---:B---3--:R-:W-:Y:S01]  /*48c0*/  HMMA.16816.F32.BF16 R12, R52.reuse, R24, R12 ;  /* 0x00000018340c723c */ /* 0x048fe2000004180c */
[----:B------:R-:W-:Y:S01]  /*48d0*/  FMUL.FTZ R31, R31, c[0x0][0x2ec] ;  /* 0x0000bb001f1f7a20 */ /* 0x000fe20000410000 */
[----:B------:R-:W-:Y:S01]  /*48e0*/  FSEL R9, R9, -INF , !P5 ;  /* 0xff80000009097808 */ /* 0x000fe20006800000 */
[----:B------:R-:W-:Y:S01]  /*48f0*/  FMUL.FTZ R29, R29, c[0x0][0x2ec] ;  /* 0x0000bb001d1d7a20 */ /* 0x000fe20000410000 */
[----:B------:R-:W-:Y:S01]  /*4900*/  FSEL R11, R11, -INF , !P0 ;  /* 0xff8000000b0b7808 */ /* 0x000fe20004000000 */
[----:B------:R-:W-:Y:S01]  /*4910*/  FMUL.FTZ R2, R30, c[0x0][0x2ec] ;  /* 0x0000bb001e027a20 */ /* 0x000fe20000410000 */
[----:B------:R-:W-:Y:S01]  /*4920*/  MUFU.TANH R35, R35 ;  /* 0x0000002300237308 */ /* 0x000fe20000002400 */
[----:B------:R-:W-:Y:S01]  /*4930*/  FMUL.FTZ R28, R28, c[0x0][0x2ec] ;  /* 0x0000bb001c1c7a20 */ /* 0x000fe20000410000 */
[----:B------:R-:W-:Y:S01]  /*4940*/  HMMA.16816.F32.BF16 R68, R52, R26, R68 ;  /* 0x0000001a3444723c */ /* 0x000fe20000041844 */
[-C--:B------:R-:W-:Y:S01]  /*4950*/  ISETP.GE.AND P0, PT, R90, R212.reuse, PT ;  /* 0x000000d45a00720c */ /* 0x080fe20003f06270 */
[----:B------:R-:W-:Y:S01]  /*4960*/  FFMA.FTZ R25, R83, -UR19, R46 ;  /* 0x8000001353197c23 */ /* 0x000fe2000801002e */
[----:B------:R-:W-:Y:S01]  /*4970*/  FSEL R16, R16, -INF , !P2 ;  /* 0xff80000010107808 */ /* 0x000fe20005000000 */
[----:B--2---:R-:W-:Y:S01]  /*4980*/  FFMA.FTZ R10, R113, -UR19, R48 ;  /* 0x80000013710a7c23 */ /* 0x004fe20008010030 */
[----:B------:R-:W-:Y:S01]  /*4990*/  ISETP.LT.OR P0, PT, R90, R213, P0 ;  /* 0x000000d55a00720c */ /* 0x000fe20000701670 */
[----:B------:R-:W1:Y:S01]  /*49a0*/  MUFU.TANH R31, R31 ;  /* 0x0000001f001f7308 */ /* 0x000e620000002400 */
[----:B------:R-:W-:Y:S01]  /*49b0*/  FSEL R25, R25, -INF , !P3 ;  /* 0xff80000019197808 */ /* 0x000fe20005800000 */
[----:B------:R-:W-:Y:S01]  /*49c0*/  FMUL.FTZ R19, R74, c[0x0][0x2ec] ;  /* 0x0000bb004a137a20 */ /* 0x000fe20000410000 */
[-C--:B------:R-:W-:Y:S01]  /*49d0*/  ISETP.GE.AND P3, PT, R84, R212.reuse, PT ;  /* 0x000000d45400720c */ /* 0x080fe20003f66270 */
[----:B------:R-:W-:Y:S01]  /*49e0*/  FMUL.FTZ R42, R72, c[0x0][0x2ec] ;  /* 0x0000bb00482a7a20 */ /* 0x000fe20000410000 */
[----:B------:R-:W-:Y:S01]  /*49f0*/  ISETP.GE.AND P5, PT, R86, R212, PT ;  /* 0x000000d45600720c */ /* 0x000fe20003fa6270 */
[----:B------:R-:W-:Y:S01]  /*4a00*/  FMUL.FTZ R24, R73, c[0x0][0x2ec] ;  /* 0x0000bb0049187a20 */ /* 0x000fe20000410000 */
[----:B------:R-:W-:Y:S01]  /*4a10*/  ISETP.GE.AND P2, PT, R88, R215, PT ;  /* 0x000000d75800720c */ /* 0x000fe20003f46270 */
[----:B------:R2:W3:Y:S01]  /*4a20*/  MUFU.TANH R30, R29 ;  /* 0x0000001d001e7308 */ /* 0x0004e20000002400 */
[----:B------:R-:W-:Y:S01]  /*4a30*/  FMUL.FTZ R18, R75, c[0x0][0x2ec] ;  /* 0x0000bb004b127a20 */ /* 0x000fe20000410000 */
[-C--:B------:R-:W-:Y:S01]  /*4a40*/  ISETP.LT.OR P3, PT, R84, R213.reuse, P3 ;  /* 0x000000d55400720c */ /* 0x080fe20001f61670 */
[----:B------:R-:W-:Y:S01]  /*4a50*/  FMUL.FTZ R26, R14, c[0x0][0x2ec] ;  /* 0x0000bb000e1a7a20 */ /* 0x000fe20000410000 */
[----:B------:R-:W-:Y:S01]  /*4a60*/  ISETP.LT.OR P5, PT, R86, R213, P5 ;  /* 0x000000d55600720c */ /* 0x000fe20002fa1670 */
[----:B------:R-:W-:Y:S01]  /*4a70*/  FMUL.FTZ R12, R12, c[0x0][0x2ec] ;  /* 0x0000bb000c0c7a20 */ /* 0x000fe20000410000 */
[----:B------:R-:W-:Y:S01]  /*4a80*/  ISETP.LT.OR P2, PT, R88, R216, P2 ;  /* 0x000000d85800720c */ /* 0x000fe20001741670 */
[----:B------:R-:W-:Y:S01]  /*4a90*/  FMUL.FTZ R14, R15, c[0x0][0x2ec] ;  /* 0x0000bb000f0e7a20 */ /* 0x000fe20000410000 */
[----:B------:R4:W5:Y:S01]  /*4aa0*/  MUFU.TANH R34, R28 ;  /* 0x0000001c00227308 */ /* 0x0009620000002400 */
[----:B-1----:R-:W-:-:S02]  /*4ab0*/  FFMA.FTZ R31, R116, -UR19, R31 ;  /* 0x80000013741f7c23 */ /* 0x002fc4000801001f */
[----:B------:R-:W-:Y:S02]  /*4ac0*/  FMUL.FTZ R32, R69, c[0x0][0x2ec] ;  /* 0x0000bb0045207a20 */ /* 0x000fe40000410000 */
[----:B------:R-:W-:Y:S01]  /*4ad0*/  FMUL.FTZ R71, R71, c[0x0][0x2ec] ;  /* 0x0000bb0047477a20 */ /* 0x000fe20000410000 */
[----:B------:R-:W-:Y:S01]  /*4ae0*/  FSEL R174, R31, -INF , !P0 ;  /* 0xff8000001fae7808 */ /* 0x000fe20004000000 */
[----:B------:R-:W-:Y:S01]  /*4af0*/  FMUL.FTZ R23, R13, c[0x0][0x2ec] ;  /* 0x0000bb000d177a20 */ /* 0x000fe20000410000 */
[----:B------:R1:W1:Y:S01]  /*4b00*/  MUFU.TANH R40, R2 ;  /* 0x0000000200287308 */ /* 0x0002620000002400 */
[----:B--2---:R-:W-:Y:S01]  /*4b10*/  FSEL R29, R81, -INF , !P1 ;  /* 0xff800000511d7808 */ /* 0x004fe20004800000 */
[----:B---3--:R-:W-:Y:S01]  /*4b20*/  FFMA.FTZ R95, R95, -UR19, R30 ;  /* 0x800000135f5f7c23 */ /* 0x008fe2000801001e */
[-C--:B------:R-:W-:Y:S01]  /*4b30*/  ISETP.GE.AND P1, PT, R82, R212.reuse, PT ;  /* 0x000000d45200720c */ /* 0x080fe20003f26270 */
[----:B------:R-:W-:Y:S01]  /*4b40*/  FMUL.FTZ R30, R68, c[0x0][0x2ec] ;  /* 0x0000bb00441e7a20 */ /* 0x000fe20000410000 */
[-C--:B------:R-:W-:Y:S01]  /*4b50*/  ISETP.GE.AND P0, PT, R96, R212.reuse, PT ;  /* 0x000000d46000720c */ /* 0x080fe20003f06270 */
[----:B------:R-:W-:Y:S01]  /*4b60*/  FMUL.FTZ R70, R70, c[0x0][0x2ec] ;  /* 0x0000bb0046467a20 */ /* 0x000fe20000410000 */
[----:B------:R-:W-:Y:S01]  /*4b70*/  ISETP.LT.OR P1, PT, R82, R213, P1 ;  /* 0x000000d55200720c */ /* 0x000fe20000f21670 */
[----:B------:R-:W2:Y:S01]  /*4b80*/  MUFU.TANH R19, R19 ;  /* 0x0000001300137308 */ /* 0x000ea20000002400 */
[----:B----4-:R-:W-:Y:S01]  /*4b90*/  FSEL R28, R66, -INF , !P6 ;  /* 0xff800000421c7808 */ /* 0x010fe20007000000 */
[----:B------:R-:W-:Y:S01]  /*4ba0*/  FFMA.FTZ R13, R91, -UR19, R8 ;  /* 0x800000135b0d7c23 */ /* 0x000fe20008010008 */
[----:B------:R-:W-:Y:S01]  /*4bb0*/  FSEL R10, R10, -INF , !P1 ;  /* 0xff8000000a0a7808 */ /* 0x000fe20004800000 */
[----:B------:R-:W-:Y:S01]  /*4bc0*/  FFMA.FTZ R17, R87, -UR19, R56 ;  /* 0x8000001357117c23 */ /* 0x000fe20008010038 */
[----:B------:R-:W-:Y:S01]  /*4bd0*/  ISETP.GE.AND P6, PT, R82, R215, PT ;  /* 0x000000d75200720c */ /* 0x000fe20003fc6270 */
[----:B------:R-:W-:Y:S01]  /*4be0*/  FFMA.FTZ R33, R112, -UR19, R33 ;  /* 0x8000001370217c23 */ /* 0x000fe20008010021 */
[----:B------:R-:W-:Y:S01]  /*4bf0*/  ISETP.GE.AND P1, PT, R88, R212, PT ;  /* 0x000000d45800720c */ /* 0x000fe20003f26270 */
[----:B------:R-:W3:Y:S01]  /*4c00*/  MUFU.TANH R26, R26 ;  /* 0x0000001a001a7308 */ /* 0x000ee20000002400 */
[----:B-1----:R-:W-:Y:S01]  /*4c10*/  FFMA.FTZ R2, R110, -UR19, R41 ;  /* 0x800000136e027c23 */ /* 0x002fe20008010029 */
[----:B------:R-:W-:Y:S01]  /*4c20*/  ISETP.LT.OR P6, PT, R82, R216, P6 ;  /* 0x000000d85200720c */ /* 0x000fe200037c1670 */
[----:B------:R-:W-:Y:S01]  /*4c30*/  FFMA.FTZ R8, R114, -UR19, R35 ;  /* 0x8000001372087c23 */ /* 0x000fe20008010023 */
[----:B------:R-:W-:Y:S01]  /*4c40*/  ISETP.LT.OR P1, PT, R88, R213, P1 ;  /* 0x000000d55800720c */ /* 0x000fe20000f21670 */
[----:B-----5:R-:W-:Y:S01]  /*4c50*/  FFMA.FTZ R34, R93, -UR19, R34 ;  /* 0x800000135d227c23 */ /* 0x020fe20008010022 */
[----:B------:R-:W-:Y:S01]  /*4c60*/  FSEL R2, R2, -INF , !P4 ;  /* 0xff80000002027808 */ /* 0x000fe20006000000 */
[----:B------:R-:W-:Y:S01]  /*4c70*/  FFMA.FTZ R40, R115, -UR19, R40 ;  /* 0x8000001373287c23 */ /* 0x000fe20008010028 */
[----:B------:R-:W1:Y:S01]  /*4c80*/  MUFU.TANH R42, R42 ;  /* 0x0000002a002a7308 */ /* 0x000e620000002400 */
[----:B------:R-:W-:Y:S01]  /*4c90*/  ISETP.GE.AND P4, PT, R86, R215, PT ;  /* 0x000000d75600720c */ /* 0x000fe20003f86270 */
[----:B--2---:R-:W-:Y:S01]  /*4ca0*/  FFMA.FTZ R64, R64, -UR19, R19 ;  /* 0x8000001340407c23 */ /* 0x004fe20008010013 */
[----:B------:R-:W-:-:S02]  /*4cb0*/  ISETP.LT.OR P0, PT, R96, R213, P0 ;  /* 0x000000d56000720c */ /* 0x000fc40000701670 */
[----:B------:R-:W-:Y:S02]  /*4cc0*/  ISETP.LT.OR P4, PT, R86, R216, P4 ;  /* 0x000000d85600720c */ /* 0x000fe40002781670 */
[----:B------:R-:W-:Y:S01]  /*4cd0*/  FSEL R17, R17, -INF , !P6 ;  /* 0xff80000011117808 */ /* 0x000fe20007000000 */
[----:B------:R-:W2:Y:S01]  /*4ce0*/  MUFU.TANH R24, R24 ;  /* 0x0000001800187308 */ /* 0x000ea20000002400 */
[----:B---3--:R-:W-:Y:S01]  /*4cf0*/  FFMA.FTZ R26, R117, -UR19, R26 ;  /* 0x80000013751a7c23 */ /* 0x008fe2000801001a */
[----:B------:R-:W-:Y:S02]  /*4d00*/  FSEL R13, R13, -INF , !P4 ;  /* 0xff8000000d0d7808 */ /* 0x000fe40006000000 */
[----:B------:R-:W-:Y:S02]  /*4d10*/  FSEL R8, R8, -INF , !P5 ;  /* 0xff80000008087808 */ /* 0x000fe40006800000 */
[----:B------:R-:W-:Y:S02]  /*4d20*/  FSEL R169, R34, -INF , !P2 ;  /* 0xff80000022a97808 */ /* 0x000fe40005000000 */
[----:B------:R-:W3:Y:S01]  /*4d30*/  MUFU.TANH R18, R18 ;  /* 0x0000001200127308 */ /* 0x000ee20000002400 */
[----:B------:R-:W-:Y:S01]  /*4d40*/  FSEL R164, R40, -INF , !P1 ;  /* 0xff80000028a47808 */ /* 0x000fe20004800000 */
[----:B-1----:R-:W-:Y:S01]  /*4d50*/  FFMA.FTZ R42, R97, -UR19, R42 ;  /* 0x80000013612a7c23 */ /* 0x002fe2000801002a */
[----:B------:R-:W-:-:S02]  /*4d60*/  ISETP.GE.AND P6, PT, R90, R215, PT ;  /* 0x000000d75a00720c */ /* 0x000fc40003fc6270 */
[-C--:B------:R-:W-:Y:S02]  /*4d70*/  ISETP.GE.AND P4, PT, R94, R215.reuse, PT ;  /* 0x000000d75e00720c */ /* 0x080fe40003f86270 */
[-C--:B------:R-:W-:Y:S01]  /*4d80*/  ISETP.GE.AND P5, PT, R92, R212.reuse, PT ;  /* 0x000000d45c00720c */ /* 0x080fe20003fa6270 */
[----:B------:R1:W4:Y:S01]  /*4d90*/  MUFU.TANH R22, R12 ;  /* 0x0000000c00167308 */ /* 0x0003220000002400 */
[----:B------:R-:W-:Y:S01]  /*4da0*/  ISETP.GE.AND P2, PT, R94, R212, PT ;  /* 0x000000d45e00720c */ /* 0x000fe20003f46270 */
[----:B--2---:R-:W-:Y:S01]  /*4db0*/  FFMA.FTZ R24, R99, -UR19, R24 ;  /* 0x8000001363187c23 */ /* 0x004fe20008010018 */
[----:B------:R-:W-:Y:S02]  /*4dc0*/  ISETP.GE.AND P1, PT, R96, R215, PT ;  /* 0x000000d76000720c */ /* 0x000fe40003f26270 */
[----:B------:R-:W-:Y:S02]  /*4dd0*/  FSEL R166, R26, -INF , !P0 ;  /* 0xff8000001aa67808 */ /* 0x000fe40004000000 */
[----:B------:R-:W-:Y:S01]  /*4de0*/  PLOP3.LUT P0, PT, PT, PT, UP0, 0x80, 0x0 ;  /* 0x000000000000781c */ /* 0x000fe20003f0f008 */
[----:B------:R-:W-:Y:S01]  /*4df0*/  I2F R118, R118 ;  /* 0x0000007600767306 */ /* 0x000fe20000201400 */
[----:B---3--:R-:W-:Y:S01]  /*4e00*/  FFMA.FTZ R18, R65, -UR19, R18 ;  /* 0x8000001341127c23 */ /* 0x008fe20008010012 */
[----:B------:R-:W-:-:S02]  /*4e10*/  ISETP.LT.OR P6, PT, R90, R216, P6 ;  /* 0x000000d85a00720c */ /* 0x000fc400037c1670 */
[----:B------:R-:W-:Y:S02]  /*4e20*/  ISETP.LT.OR P5, PT, R92, R213, P5 ;  /* 0x000000d55c00720c */ /* 0x000fe40002fa1670 */
[-C--:B------:R-:W-:Y:S02]  /*4e30*/  ISETP.LT.OR P4, PT, R94, R216.reuse, P4 ;  /* 0x000000d85e00720c */ /* 0x080fe40002781670 */
[----:B------:R-:W2:Y:S01]  /*4e40*/  MUFU.TANH R15, R23 ;  /* 0x00000017000f7308 */ /* 0x000ea20000002400 */
[----:B-1----:R-:W-:Y:S01]  /*4e50*/  FSEL R12, R33, -INF , !P3 ;  /* 0xff800000210c7808 */ /* 0x002fe20005800000 */
[----:B----4-:R-:W-:Y:S01]  /*4e60*/  FFMA.FTZ R22, R101, -UR19, R22 ;  /* 0x8000001365167c23 */ /* 0x010fe20008010016 */
[----:B------:R-:W-:Y:S02]  /*4e70*/  ISETP.GE.AND P3, PT, R92, R215, PT ;  /* 0x000000d75c00720c */ /* 0x000fe40003f66270 */
[----:B------:R-:W-:Y:S02]  /*4e80*/  ISETP.LT.OR P2, PT, R94, R213, P2 ;  /* 0x000000d55e00720c */ /* 0x000fe40001741670 */
[-C--:B------:R-:W-:Y:S01]  /*4e90*/  ISETP.LT.OR P3, PT, R92, R216.reuse, P3 ;  /* 0x000000d85c00720c */ /* 0x080fe20001f61670 */
[----:B------:R-:W1:Y:S01]  /*4ea0*/  MUFU.TANH R14, R14 ;  /* 0x0000000e000e7308 */ /* 0x000e620000002400 */
[----:B------:R-:W-:-:S02]  /*4eb0*/  ISETP.LT.OR P1, PT, R96, R216, P1 ;  /* 0x000000d86000720c */ /* 0x000fc40000f21670 */
[----:B------:R-:W-:Y:S02]  /*4ec0*/  FSEL R161, R95, -INF , !P6 ;  /* 0xff8000005fa17808 */ /* 0x000fe40007000000 */
[----:B------:R-:W-:Y:S02]  /*4ed0*/  FSEL R167, R42, -INF , !P3 ;  /* 0xff8000002aa77808 */ /* 0x000fe40005800000 */
[----:B------:R-:W-:Y:S01]  /*4ee0*/  FSEL R168, R64, -INF , !P5 ;  /* 0xff80000040a87808 */ /* 0x000fe20006800000 */
[----:B------:R-:W3:Y:S01]  /*4ef0*/  MUFU.TANH R30, R30 ;  /* 0x0000001e001e7308 */ /* 0x000ee20000002400 */
[----:B------:R-:W-:Y:S01]  /*4f00*/  FSEL R163, R24, -INF , !P4 ;  /* 0xff80000018a37808 */ /* 0x000fe20006000000 */
[----:B--2---:R-:W-:Y:S01]  /*4f10*/  FFMA.FTZ R15, R104, -UR19, R15 ;  /* 0x80000013680f7c23 */ /* 0x004fe2000801000f */
[----:B------:R-:W-:Y:S02]  /*4f20*/  FSEL R172, R18, -INF , !P2 ;  /* 0xff80000012ac7808 */ /* 0x000fe40005000000 */
[----:B------:R-:W-:-:S02]  /*4f30*/  FSEL R173, R22, -INF , !P1 ;  /* 0xff80000016ad7808 */ /* 0x000fc40004800000 */
[CC--:B------:R-:W-:Y:S01]  /*4f40*/  ISETP.GE.AND P6, PT, R98.reuse, R215.reuse, PT ;  /* 0x000000d76200720c */ /* 0x0c0fe20003fc6270 */
[----:B------:R-:W2:Y:S01]  /*4f50*/  MUFU.TANH R32, R32 ;  /* 0x0000002000207308 */ /* 0x000ea20000002400 */
[-C--:B------:R-:W-:Y:S01]  /*4f60*/  ISETP.GE.AND P3, PT, R98, R212.reuse, PT ;  /* 0x000000d46200720c */ /* 0x080fe20003f66270 */
[----:B-1----:R-:W-:Y:S01]  /*4f70*/  FFMA.FTZ R14, R119, -UR19, R14 ;  /* 0x80000013770e7c23 */ /* 0x002fe2000801000e */
[-C--:B------:R-:W-:Y:S02]  /*4f80*/  ISETP.GE.AND P5, PT, R100, R215.reuse, PT ;  /* 0x000000d76400720c */ /* 0x080fe40003fa6270 */
[----:B------:R-:W-:Y:S02]  /*4f90*/  ISETP.GE.AND P4, PT, R102, R215, PT ;  /* 0x000000d76600720c */ /* 0x000fe40003f86270 */
[-C--:B------:R-:W-:Y:S01]  /*4fa0*/  ISETP.GE.AND P2, PT, R100, R212.reuse, PT ;  /* 0x000000d46400720c */ /* 0x080fe20003f46270 */
[----:B------:R-:W1:Y:S01]  /*4fb0*/  MUFU.TANH R19, R70 ;  /* 0x0000004600137308 */ /* 0x000e620000002400 */
[----:B------:R-:W-:Y:S01]  /*4fc0*/  ISETP.GE.AND P1, PT, R102, R212, PT ;  /* 0x000000d46600720c */ /* 0x000fe20003f26270 */
[----:B---3--:R-:W-:Y:S01]  /*4fd0*/  FFMA.FTZ R30, R103, -UR19, R30 ;  /* 0x80000013671e7c23 */ /* 0x008fe2000801001e */
[----:B------:R-:W-:-:S02]  /*4fe0*/  ISETP.LT.OR P6, PT, R98, R216, P6 ;  /* 0x000000d86200720c */ /* 0x000fc400037c1670 */
[-C--:B------:R-:W-:Y:S02]  /*4ff0*/  ISETP.LT.OR P3, PT, R98, R213.reuse, P3 ;  /* 0x000000d56200720c */ /* 0x080fe40001f61670 */
[CC--:B------:R-:W-:Y:S01]  /*5000*/  ISETP.LT.OR P5, PT, R100.reuse, R216.reuse, P5 ;  /* 0x000000d86400720c */ /* 0x0c0fe20002fa1670 */
[----:B------:R-:W3:Y:S01]  /*5010*/  MUFU.TANH R71, R71 ;  /* 0x0000004700477308 */ /* 0x000ee20000002400 */
[----:B--2---:R-:W-:Y:S01]  /*5020*/  FFMA.FTZ R32, R105, -UR19, R32 ;  /* 0x8000001369207c23 */ /* 0x004fe20008010020 */
[-C--:B------:R-:W-:Y:S01]  /*5030*/  ISETP.LT.OR P2, PT, R100, R213.reuse, P2 ;  /* 0x000000d56400720c */ /* 0x080fe20001741670 */
[----:B------:R-:W-:Y:S01]  /*5040*/  BAR.SYNC.DEFER_BLOCKING 0x0 ;  /* 0x0000000000007b1d */ /* 0x000fe20000010000 */
[C---:B------:R-:W-:Y:S02]  /*5050*/  ISETP.LT.OR P4, PT, R102.reuse, R216, P4 ;  /* 0x000000d86600720c */ /* 0x040fe40002781670 */
[----:B------:R-:W-:Y:S01]  /*5060*/  ISETP.LT.OR P1, PT, R102, R213, P1 ;  /* 0x000000d56600720c */ /* 0x000fe20000f21670 */
[----:B-1----:R-:W-:Y:S01]  /*5070*/  FFMA.FTZ R118, R118, -UR19, R19 ;  /* 0x8000001376767c23 */ /* 0x002fe20008010013 */
[----:B------:R-:W-:-:S02]  /*5080*/  FSEL R171, R15, -INF , !P6 ;  /* 0xff8000000fab7808 */ /* 0x000fc40007000000 */
[----:B------:R-:W-:Y:S02]  /*5090*/  FSEL R146, R14, -INF , !P3 ;  /* 0xff8000000e927808 */ /* 0x000fe40005800000 */
[----:B------:R-:W-:Y:S02]  /*50a0*/  FSEL R147, R30, -INF , !P5 ;  /* 0xff8000001e937808 */ /* 0x000fe40006800000 */
[----:B------:R-:W-:Y:S01]  /*50b0*/  FSEL R144, R118, -INF , !P2 ;  /* 0xff80000076907808 */ /* 0x000fe20005000000 */
[----:B---3--:R-:W-:Y:S01]  /*50c0*/  FFMA.FTZ R120, R120, -UR19, R71 ;  /* 0x8000001378787c23 */ /* 0x008fe20008010047 */
[----:B------:R-:W-:-:S04]  /*50d0*/  FSEL R145, R32, -INF , !P4 ;  /* 0xff80000020917808 */ /* 0x000fc80006000000 */
        /* <DEDUP_REMOVED lines=57> */
.L_x_481:
[----:B------:R-:W-:Y:S05]  /*5470*/  BSYNC B0 ;  /* 0x0000000000007941 */ /* 0x000fea0003800000 */
.L_x_480:
[----:B------:R-:W0:Y:S02]  /*5480*/  LDGDEPBAR ;  /* 0x00000000000079af */ /* 0x000e240000000000 */
.L_x_479:
        /* <DEDUP_REMOVED lines=76> */
[----:B------:R-:W-:Y:S01]  /*5950*/  FFMA.FTZ R139, R11, c[0x0][0x23c], -R170 ;  /* 0x00008f000b8b7a23 */ /* 0x000fe200000108aa */
[----:B------:R-:W-:Y:S01]  /*5960*/  LDSM.16.MT88.4 R24, [R194+0x14800] ;  /* 0x01480000c218783b */ /* 0x000fe20000004200 */
[--C-:B------:R-:W-:Y:S01]  /*5970*/  FFMA.FTZ R150, R16, c[0x0][0x23c], -R165.reuse ;  /* 0x00008f0010967a23 */ /* 0x100fe200000108a5 */
[----:B------:R-:W-:Y:S01]  /*5980*/  MUFU.EX2 R155, R155 ;  /* 0x0000009b009b7308 */ /* 0x000fe20000000800 */
[--C-:B------:R-:W-:Y:S01]  /*5990*/  FFMA.FTZ R133, R10, c[0x0][0x23c], -R165.reuse ;  /* 0x00008f000a857a23 */ /* 0x100fe200000108a5 */
        /* <DEDUP_REMOVED lines=224> */
[----:B------:R-:W-:Y:S01]  /*67a0*/  ISETP.GE.AND P4, PT, R218, c[0x0][0x220], PT ;  /* 0x00008800da007a0c */ /* 0x000fe20003f86270 */
[----:B------:R-:W-:Y:S01]  /*67b0*/  BAR.SYNC.DEFER_BLOCKING 0x0 ;  /* 0x0000000000007b1d */ /* 0x000fe20000010000 */
[----:B------:R-:W-:Y:S01]  /*67c0*/  ISETP.GE.AND P3, PT, R205, c[0x0][0x220], PT ;  /* 0x00008800cd007a0c */ /* 0x000fe20003f66270 */
[----:B------:R-:W-:Y:S01]  /*67d0*/  USHF.R.S32.HI UR5, URZ, 0x1f, UR22 ;  /* 0x0000001f3f057899 */ /* 0x000fe20008011416 */
[----:B------:R-:W-:Y:S01]  /*67e0*/  ISETP.GE.AND P2, PT, R204, c[0x0][0x220], PT ;  /* 0x00008800cc007a0c */ /* 0x000fe20003f46270 */
[----:B------:R-:W-:Y:S01]  /*67f0*/  UIMAD UR4, UR17, UR22, URZ ;  /* 0x00000016110472a4 */ /* 0x000fe2000f8e023f */
[----:B------:R-:W-:Y:S01]  /*6800*/  IMAD.WIDE.U32 R4, R203, UR22, R136 ;  /* 0x00000016cb047c25 */ /* 0x000fe2000f8e0088 */
[----:B------:R-:W-:Y:S02]  /*6810*/  UISETP.GT.AND UP0, UPT, UR22, UR7, UPT ;  /* 0x000000071600728c */ /* 0x000fe4000bf04270 */
[----:B------:R-:W-:Y:S01]  /*6820*/  UIMAD UR4, UR5, UR16, UR4 ;  /* 0x00000010050472a4 */ /* 0x000fe2000f8e0204 */
[----:B------:R-:W-:-:S03]  /*6830*/  IMAD.U32 R133, RZ, RZ, UR22 ;  /* 0x00000016ff857e24 */ /* 0x000fc6000f8e00ff */
[C---:B------:R-:W-:Y:S02]  /*6840*/  @!P4 LEA R12, P6, R4.reuse, c[0x0][0x170], 0x1 ;  /* 0x00005c00040cca11 */ /* 0x040fe400078c08ff */
[----:B------:R-:W-:Y:S02]  /*6850*/  IADD3 R0, R5, UR4, RZ ;  /* 0x0000000405007c10 */ /* 0x000fe4000fffe0ff */
[C---:B------:R-:W-:Y:S02]  /*6860*/  @!P3 LEA R8, P1, R4.reuse, c[0x0][0x170], 0x1 ;  /* 0x00005c000408ba11 */ /* 0x040fe400078208ff */
[C---:B------:R-:W-:Y:S02]  /*6870*/  @!P2 LEA R6, P0, R4.reuse, c[0x0][0x170], 0x1 ;  /* 0x00005c000406aa11 */ /* 0x040fe400078008ff */
[C---:B------:R-:W-:Y:S02]  /*6880*/  IADD3 R5, P5, R4.reuse, UR18, RZ ;  /* 0x0000001204057c10 */ /* 0x040fe4000ffbe0ff */
[----:B------:R-:W-:-:S02]  /*6890*/  @!P4 LEA.HI.X R13, R4, c[0x0][0x174], R0, 0x1, P6 ;  /* 0x00005d00040dca11 */ /* 0x000fc400030f0c00 */
[C-C-:B------:R-:W-:Y:S01]  /*68a0*/  @!P3 LEA.HI.X R9, R4.reuse, c[0x0][0x174], R0.reuse, 0x1, P1 ;  /* 0x00005d000409ba11 */ /* 0x140fe200008f0c00 */
[----:B------:R-:W-:Y:S01]  /*68b0*/  @P4 STS.128 [R207+0x12000], RZ ;  /* 0x012000ffcf004388 */ /* 0x000fe20000000c00 */
[----:B------:R-:W-:Y:S02]  /*68c0*/  @!P2 LEA.HI.X R7, R4, c[0x0][0x174], R0, 0x1, P0 ;  /* 0x00005d000407aa11 */ /* 0x000fe400000f0c00 */
        /* <DEDUP_REMOVED lines=8> */
[----:B------:R-:W-:-:S02]  /*6950*/  @!P2 LEA R4, P1, R5, c[0x0][0x170], 0x1 ;  /* 0x00005c000504aa11 */ /* 0x000fc400078208ff */
[C-C-:B------:R-:W-:Y:S01]  /*6960*/  @!P4 LEA.HI.X R11, R5.reuse, c[0x0][0x174], R0.reuse, 0x1, P0 ;  /* 0x00005d00050bca11 */ /* 0x140fe200000f0c00 */
[----:B------:R-:W-:Y:S01]  /*6970*/  @!PT LDS RZ, [RZ] ;  /* 0x00000000fffff984 */ /* 0x000fe20000000800 */
[----:B------:R-:W-:Y:S01]  /*6980*/  @!PT LDS RZ, [RZ] ;  /* 0x00000000fffff984 */ /* 0x000fe20000000800 */
[----:B------:R-:W-:Y:S01]  /*6990*/  @!PT LDS RZ, [RZ] ;  /* 0x00000000fffff984 */ /* 0x000fe20000000800 */
[----:B------:R2:W-:Y:S01]  /*69a0*/  @!P3 LDGSTS.E.BYPASS.LTC128B.128 [R207+0x14000], [R8.64+0x80] ;  /* 0x1400008008cfbfae */ /* 0x0005e2000b901d4e */
[C-C-:B------:R-:W-:Y:S02]  /*69b0*/  @!P3 LEA.HI.X R17, R5.reuse, c[0x0][0x174], R0.reuse, 0x1, P5 ;  /* 0x00005d000511ba11 */ /* 0x140fe400028f0c00 */
[----:B------:R-:W-:Y:S01]  /*69c0*/  @!P2 LEA.HI.X R5, R5, c[0x0][0x174], R0, 0x1, P1 ;  /* 0x00005d000505aa11 */ /* 0x000fe200008f0c00 */
[----:B------:R-:W-:Y:S01]  /*69d0*/  @P2 STS.128 [R207+0x16000], RZ ;  /* 0x016000ffcf002388 */ /* 0x000fe20000000c00 */
[----:B------:R-:W-:-:S03]  /*69e0*/  IMAD R0, R133, 0x40, R206 ;  /* 0x0000004085007824 */ /* 0x000fc600078e02ce */
[----:B------:R-:W-:Y:S01]  /*69f0*/  @!PT LDS RZ, [RZ] ;  /* 0x00000000fffff984 */ /* 0x000fe20000000800 */
[----:B------:R-:W-:Y:S01]  /*6a00*/  @!PT LDS RZ, [RZ] ;  /* 0x00000000fffff984 */ /* 0x000fe20000000800 */
[----:B------:R-:W-:Y:S01]  /*6a10*/  @!PT LDS RZ, [RZ] ;  /* 0x00000000fffff984 */ /* 0x000fe20000000800 */
[----:B------:R3:W-:Y:S01]  /*6a20*/  @!P2 LDGSTS.E.BYPASS.LTC128B.128 [R207+0x16000], [R6.64+0x100] ;  /* 0x1600010006cfafae */ /* 0x0007e2000b901d4e */
[C-C-:B------:R-:W-:Y:S01]  /*6a30*/  IMAD.IADD R2, R217.reuse, 0x1, -R0.reuse ;  /* 0x00000001d9027824 */ /* 0x140fe200078e0a00 */
[----:B------:R-:W-:Y:S01]  /*6a40*/  IADD3 R176, R0, 0x18, RZ ;  /* 0x0000001800b07810 */ /* 0x000fe20007ffe0ff */
[----:B------:R-:W-:Y:S01]  /*6a50*/  IMAD.IADD R138, R214, 0x1, -R0 ;  /* 0x00000001d68a7824 */ /* 0x000fe200078e0a00 */
[----:B------:R-:W-:Y:S01]  /*6a60*/  @P4 STS.128 [R207+0x13000], RZ ;  /* 0x013000ffcf004388 */ /* 0x000fe20000000c00 */
[C---:B------:R-:W-:Y:S02]  /*6a70*/  IADD3 R222, R0.reuse, 0x20, RZ ;  /* 0x0000002000de7810 */ /* 0x040fe40007ffe0ff */
[----:B------:R-:W-:Y:S01]  /*6a80*/  IABS R2, R2 ;  /* 0x0000000200027213 */ /* 0x000fe20000000000 */
[----:B------:R-:W-:Y:S01]  /*6a90*/  @!PT LDS RZ, [RZ] ;  /* 0x00000000fffff984 */ /* 0x000fe20000000800 */
[----:B------:R-:W-:Y:S01]  /*6aa0*/  @!PT LDS RZ, [RZ] ;  /* 0x00000000fffff984 */ /* 0x000fe20000000800 */
[----:B------:R-:W-:Y:S01]  /*6ab0*/  @!PT LDS RZ, [RZ] ;  /* 0x00000000fffff984 */ /* 0x000fe20000000800 */
[----:B------:R2:W-:Y:S01]  /*6ac0*/  @!P4 LDGSTS.E.BYPASS.LTC128B.128 [R207+0x13000], [R10.64] ;  /* 0x130000000acfcfae */ /* 0x0005e2000b901d4e */
[C---:B------:R-:W-:Y:S02]  /*6ad0*/  IADD3 R178, R0.reuse, 0x19, RZ ;  /* 0x0000001900b27810 */ /* 0x040fe40007ffe0ff */
[C---:B------:R-:W-:Y:S01]  /*6ae0*/  IADD3 R226, R0.reuse, 0x21, RZ ;  /* 0x0000002100e27810 */ /* 0x040fe20007ffe0ff */
[----:B------:R-:W-:Y:S01]  /*6af0*/  @P3 STS.128 [R207+0x15000], RZ ;  /* 0x015000ffcf003388 */ /* 0x000fe20000000c00 */
[----:B------:R-:W-:Y:S01]  /*6b00*/  IMAD.MOV.U32 R133, RZ, RZ, R2 ;  /* 0x000000ffff857224 */ /* 0x000fe200078e0002 */
[C---:B------:R-:W-:Y:S01]  /*6b10*/  IADD3 R2, R0.reuse, 0x1, RZ ;  /* 0x0000000100027810 */ /* 0x040fe20007ffe0ff */
[C---:B------:R-:W-:Y:S01]  /*6b20*/  IMAD.IADD R179, R217.reuse, 0x1, -R178 ;  /* 0x00000001d9b37824 */ /* 0x040fe200078e0ab2 */
[----:B------:R-:W-:Y:S01]  /*6b30*/  @!PT LDS RZ, [RZ] ;  /* 0x00000000fffff984 */ /* 0x000fe20000000800 */
[----:B------:R-:W-:Y:S01]  /*6b40*/  @!PT LDS RZ, [RZ] ;  /* 0x00000000fffff984 */ /* 0x000fe20000000800 */
[----:B------:R-:W-:Y:S01]  /*6b50*/  @!PT LDS RZ, [RZ] ;  /* 0x00000000fffff984 */ /* 0x000fe20000000800 */
[----:B------:R4:W-:Y:S01]  /*6b60*/  @!P3 LDGSTS.E.BYPASS.LTC128B.128 [R207+0x15000], [R16.64+0x80] ;  /* 0x1500008010cfbfae */ /* 0x0009e2000b901d4e */
[----:B------:R-:W-:Y:S01]  /*6b70*/  IADD3 R229, R0, 0x28, RZ ;  /* 0x0000002800e57810 */ /* 0x000fe20007ffe0ff */
[----:B------:R-:W-:Y:S01]  /*6b80*/  IMAD.IADD R232, R214, 0x1, -R226 ;  /* 0x00000001d6e87824 */ /* 0x000fe200078e0ae2 */
[C---:B------:R-:W-:Y:S01]  /*6b90*/  IADD3 R231, R0.reuse, 0x29, RZ ;  /* 0x0000002900e77810 */ /* 0x040fe20007ffe0ff */
[----:B------:R-:W-:Y:S01]  /*6ba0*/  @P2 STS.128 [R207+0x17000], RZ ;  /* 0x017000ffcf002388 */ /* 0x000fe20000000c00 */
[C---:B------:R-:W-:Y:S01]  /*6bb0*/  IMAD.IADD R139, R217.reuse, 0x1, -R2 ;  /* 0x00000001d98b7824 */ /* 0x040fe200078e0a02 */
[----:B------:R-:W-:Y:S01]  /*6bc0*/  I2F R133, R133 ;  /* 0x0000008500857306 */ /* 0x000fe20000201400 */
[----:B------:R-:W-:Y:S01]  /*6bd0*/  IABS R138, R138 ;  /* 0x0000008a008a7213 */ /* 0x000fe20000000000 */
[----:B------:R-:W-:Y:S01]  /*6be0*/  @!PT LDS RZ, [RZ] ;  /* 0x00000000fffff984 */ /* 0x000fe20000000800 */
[----:B------:R-:W-:Y:S01]  /*6bf0*/  @!PT LDS RZ, [RZ] ;  /* 0x00000000fffff984 */ /* 0x000fe20000000800 */
[----:B------:R-:W-:Y:S01]  /*6c00*/  @!PT LDS RZ, [RZ] ;  /* 0x00000000fffff984 */ /* 0x000fe20000000800 */
[----:B------:R3:W-:Y:S01]  /*6c10*/  @!P2 LDGSTS.E.BYPASS.LTC128B.128 [R207+0x17000], [R4.64+0x100] ;  /* 0x1700010004cfafae */ /* 0x0007e2000b901d4e */
[--C-:B------:R-:W-:Y:S01]  /*6c20*/  IMAD.IADD R235, R217, 0x1, -R231.reuse ;  /* 0x00000001d9eb7824 */ /* 0x100fe200078e0ae7 */
[----:B------:R-:W-:Y:S01]  /*6c30*/  ISETP.GE.AND P0, PT, R0, R215, PT ;  /* 0x000000d70000720c */ /* 0x000fe20003f06270 */
[----:B------:R-:W-:Y:S01]  /*6c40*/  IMAD.IADD R236, R214, 0x1, -R231 ;  /* 0x00000001d6ec7824 */ /* 0x000fe200078e0ae7 */
[----:B------:R-:W-:Y:S01]  /*6c50*/  LDSM.16.M88.4 R160, [R202] ;  /* 0x00000000caa0783b */ /* 0x000fe20000000200 */
[C---:B------:R-:W-:Y:S01]  /*6c60*/  ISETP.GE.AND P5, PT, R0.reuse, R212, PT ;  /* 0x000000d40000720c */ /* 0x040fe20003fa6270 */
[----:B------:R-:W-:Y:S01]  /*6c70*/  I2F R138, R138 ;  /* 0x0000008a008a7306 */ /* 0x000fe20000201400 */
[----:B------:R-:W-:Y:S01]  /*6c80*/  IABS R235, R235 ;  /* 0x000000eb00eb7213 */ /* 0x000fe20000000000 */
[----:B------:R-:W5:Y:S01]  /*6c90*/  LDSM.16.M88.4 R28, [R201+0xc000] ;  /* 0x00c00000c91c783b */ /* 0x000f620000000200 */
[----:B------:R-:W-:Y:S01]  /*6ca0*/  IADD3 R237, R0, 0x39, RZ ;  /* 0x0000003900ed7810 */ /* 0x000fe20007ffe0ff */
[----:B------:R-:W-:Y:S01]  /*6cb0*/  IMAD.IADD R233, R214, 0x1, -R229 ;  /* 0x00000001d6e97824 */ /* 0x000fe200078e0ae5 */
[C---:B------:R-:W-:Y:S01]  /*6cc0*/  ISETP.LT.OR P0, PT, R0.reuse, R216, P0 ;  /* 0x000000d80000720c */ /* 0x040fe20000701670 */
[----:B-1----:R-:W4:Y:S01]  /*6cd0*/  LDSM.16.M88.4 R12, [R201+0xd000] ;  /* 0x00d00000c90c783b */ /* 0x002f220000000200 */
[----:B------:R-:W-:-:S02]  /*6ce0*/  ISETP.LT.OR P5, PT, R0, R213, P5 ;  /* 0x000000d50000720c */ /* 0x000fc40002fa1670 */
[C---:B------:R-:W-:Y:S01]  /*6cf0*/  ISETP.GE.AND P6, PT, R2.reuse, R215, PT ;  /* 0x000000d70200720c */ /* 0x040fe20003fc6270 */
[----:B------:R-:W1:Y:S01]  /*6d00*/  LDSM.16.M88.4 R20, [R201+0xc800] ;  /* 0x00c80000c914783b */ /* 0x000e620000000200 */
[C---:B------:R-:W-:Y:S02]  /*6d10*/  ISETP.GE.AND P1, PT, R2.reuse, R212, PT ;  /* 0x000000d40200720c */ /* 0x040fe40003f26270 */
[C---:B------:R-:W-:Y:S01]  /*6d20*/  ISETP.LT.OR P6, PT, R2.reuse, R216, P6 ;  /* 0x000000d80200720c */ /* 0x040fe200037c1670 */
[----:B------:R-:W1:Y:S01]  /*6d30*/  LDSM.16.M88.4 R144, [R201+0xd800] ;  /* 0x00d80000c990783b */ /* 0x000e620000000200 */
[----:B------:R-:W-:Y:S02]  /*6d40*/  ISETP.LT.OR P1, PT, R2, R213, P1 ;  /* 0x000000d50200720c */ /* 0x000fe40000f21670 */
[----:B------:R-:W-:Y:S01]  /*6d50*/  IABS R179, R179 ;  /* 0x000000b300b37213 */ /* 0x000fe20000000000 */
[----:B------:R-:W-:Y:S01]  /*6d60*/  LDSM.16.M88.4 R172, [R200] ;  /* 0x00000000c8ac783b */ /* 0x000fe20000000200 */
[----:B------:R-:W-:-:S02]  /*6d70*/  IABS R233, R233 ;  /* 0x000000e900e97213 */ /* 0x000fc40000000000 */
[----:B------:R-:W-:Y:S01]  /*6d80*/  IABS R232, R232 ;  /* 0x000000e800e87213 */ /* 0x000fe20000000000 */
[----:B------:R-:W1:Y:S01]  /*6d90*/  LDSM.16.M88.4 R140, [R199] ;  /* 0x00000000c78c783b */ /* 0x000e620000000200 */
[----:B------:R-:W-:Y:S03]  /*6da0*/  I2F R179, R179 ;  /* 0x000000b300b37306 */ /* 0x000fe60000201400 */
[----:B---3--:R-:W3:Y:S04]  /*6db0*/  LDSM.16.M88.4 R4, [R190] ;  /* 0x00000000be04783b */ /* 0x008ee80000000200 */
[----:B--2---:R-:W2:Y:S01]  /*6dc0*/  LDSM.16.M88.4 R8, [R191] ;  /* 0x00000000bf08783b */ /* 0x004ea20000000200 */
[----:B------:R-:W-:Y:S03]  /*6dd0*/  I2F R233, R233 ;  /* 0x000000e900e97306 */ /* 0x000fe60000201400 */
[----:B------:R-:W1:Y:S04]  /*6de0*/  LDSM.16.M88.4 R168, [R189] ;  /* 0x00000000bda8783b */ /* 0x000e680000000200 */
[----:B------:R-:W-:Y:S01]  /*6df0*/  LDSM.16.M88.4 R156, [R198] ;  /* 0x00000000c69c783b */ /* 0x000fe20000000200 */
[----:B------:R-:W-:Y:S01]  /*6e00*/  I2F R232, R232 ;  /* 0x000000e800e87306 */ /* 0x000fe20000201400 */
[C---:B-----5:R-:W-:Y:S02]  /*6e10*/  HMMA.16816.F32.BF16 R32, R160.reuse, R28, RZ ;  /* 0x0000001ca020723c */ /* 0x060fe400000418ff */
[----:B------:R-:W5:Y:S04]  /*6e20*/  LDSM.16.M88.4 R152, [R195+0xc000] ;  /* 0x00c00000c398783b */ /* 0x000f680000000200 */
[----:B------:R-:W-:Y:S02]  /*6e30*/  LDSM.16.M88.4 R148, [R195+0xc800] ;  /* 0x00c80000c394783b */ /* 0x000fe40000000200 */
[C---:B----4-:R-:W-:Y:S02]  /*6e40*/  HMMA.16816.F32.BF16 R16, R160.reuse, R12, RZ ;  /* 0x0000000ca010723c */ /* 0x050fe400000418ff */
[----:B------:R-:W0:Y:S06]  /*6e50*/  LDGDEPBAR ;  /* 0x00000000000079af */ /* 0x000e2c0000000000 */
[C---:B------:R-:W-:Y:S08]  /*6e60*/  HMMA.16816.F32.BF16 R28, R160.reuse, R30, RZ ;  /* 0x0000001ea01c723c */ /* 0x040ff000000418ff */
[C---:B------:R-:W-:Y:S08]  /*6e70*/  HMMA.16816.F32.BF16 R12, R160.reuse, R14, RZ ;  /* 0x0000000ea00c723c */ /* 0x040ff000000418ff */
[C---:B-1----:R-:W-:Y:S08]  /*6e80*/  HMMA.16816.F32.BF16 R24, R160.reuse, R20, RZ ;  /* 0x00000014a018723c */ /* 0x042ff000000418ff */
[C---:B------:R-:W-:Y:S08]  /*6e90*/  HMMA.16816.F32.BF16 R20, R160.reuse, R22, RZ ;  /* 0x00000016a014723c */ /* 0x040ff000000418ff */
[C---:B------:R-:W-:Y:S08]  /*6ea0*/  HMMA.16816.F32.BF16 R164, R160.reuse, R144, RZ ;  /* 0x00000090a0a4723c */ /* 0x040ff000000418ff */
[----:B------:R-:W-:Y:S01]  /*6eb0*/  HMMA.16816.F32.BF16 R160, R160, R146, RZ ;  /* 0x00000092a0a0723c */ /* 0x000fe200000418ff */
[----:B------:R-:W1:Y:S07]  /*6ec0*/  LDSM.16.M88.4 R144, [R195+0xd000] ;  /* 0x00d00000c390783b */ /* 0x000e6e0000000200 */
[C---:B------:R-:W-:Y:S08]  /*6ed0*/  HMMA.16816.F32.BF16 R32, R172.reuse, R140, R32 ;  /* 0x0000008cac20723c */ /* 0x040ff00000041820 */
[C---:B------:R-:W-:Y:S01]  /*6ee0*/  HMMA.16816.F32.BF16 R28, R172.reuse, R142, R28 ;  /* 0x0000008eac1c723c */ /* 0x040fe2000004181c */
[----:B------:R-:W4:Y:S07]  /*6ef0*/  LDSM.16.M88.4 R140, [R195+0xd800] ;  /* 0x00d80000c38c783b */ /* 0x000f2e0000000200 */
[C---:B---3--:R-:W-:Y:S08]  /*6f00*/  HMMA.16816.F32.BF16 R16, R172.reuse, R4, R16 ;  /* 0x00000004ac10723c */ /* 0x048ff00000041810 */
[C---:B------:R-:W-:Y:S01]  /*6f10*/  HMMA.16816.F32.BF16 R12, R172.reuse, R6, R12 ;  /* 0x00000006ac0c723c */ /* 0x040fe2000004180c */
[----:B------:R-:W-:Y:S07]  /*6f20*/  LDSM.16.M88.4 R4, [R188] ;  /* 0x00000000bc04783b */ /* 0x000fee0000000200 */
[C---:B--2---:R-:W-:Y:S08]  /*6f30*/  HMMA.16816.F32.BF16 R24, R172.reuse, R8, R24 ;  /* 0x00000008ac18723c */ /* 0x044ff00000041818 */
[C---:B------:R-:W-:Y:S01]  /*6f40*/  HMMA.16816.F32.BF16 R20, R172.reuse, R10, R20 ;  /* 0x0000000aac14723c */ /* 0x040fe20000041814 */
[----:B------:R-:W2:Y:S07]  /*6f50*/  LDSM.16.M88.4 R8, [R197] ;  /* 0x00000000c508783b */ /* 0x000eae0000000200 */
[C---:B------:R-:W-:Y:S08]  /*6f60*/  HMMA.16816.F32.BF16 R164, R172.reuse, R168, R164 ;  /* 0x000000a8aca4723c */ /* 0x040ff000000418a4 */
[----:B------:R-:W-:Y:S01]  /*6f70*/  HMMA.16816.F32.BF16 R168, R172, R170, R160 ;  /* 0x000000aaaca8723c */ /* 0x000fe200000418a0 */
[----:B------:R-:W3:Y:S07]  /*6f80*/  LDSM.16.M88.4 R160, [R188+0x800] ;  /* 0x00080000bca0783b */ /* 0x000eee0000000200 */
        /* <DEDUP_REMOVED lines=11> */
[----:B------:R-:W4:Y:S04]  /*7040*/  LDSM.16.M88.4 R140, [R201+0xe000] ;  /* 0x00e00000c98c783b */ /* 0x000f280000000200 */
[----:B------:R-:W-:Y:S03]  /*7050*/  LDSM.16.M88.4 R156, [R201+0xe800] ;  /* 0x00e80000c99c783b */ /* 0x000fe60000000200 */
[C---:B--2---:R-:W-:Y:S08]  /*7060*/  HMMA.16816.F32.BF16 R32, R8.reuse, R4, R32 ;  /* 0x000000040820723c */ /* 0x044ff00000041820 */
[C---:B------:R-:W-:Y:S01]  /*7070*/  HMMA.16816.F32.BF16 R28, R8.reuse, R6, R28 ;  /* 0x00000006081c723c */ /* 0x040fe2000004181c */
[----:B------:R-:W2:Y:S07]  /*7080*/  LDSM.16.M88.4 R4, [R201+0xf000] ;  /* 0x00f00000c904783b */ /* 0x000eae0000000200 */
[C---:B---3--:R-:W-:Y:S08]  /*7090*/  HMMA.16816.F32.BF16 R24, R8.reuse, R160, R24 ;  /* 0x000000a00818723c */ /* 0x048ff00000041818 */
[C---:B------:R-:W-:Y:S01]  /*70a0*/  HMMA.16816.F32.BF16 R20, R8.reuse, R162, R20 ;  /* 0x000000a20814723c */ /* 0x040fe20000041814 */
[----:B------:R-:W3:Y:S07]  /*70b0*/  LDSM.16.M88.4 R160, [R201+0xf800] ;  /* 0x00f80000c9a0783b */ /* 0x000eee0000000200 */
[C---:B-1----:R-:W-:Y:S08]  /*70c0*/  HMMA.16816.F32.BF16 R16, R8.reuse, R144, R16 ;  /* 0x000000900810723c */ /* 0x042ff00000041810 */
[C---:B------:R-:W-:Y:S01]  /*70d0*/  HMMA.16816.F32.BF16 R12, R8.reuse, R146, R12 ;  /* 0x00000092080c723c */ /* 0x040fe2000004180c */
[----:B------:R-:W-:Y:S07]  /*70e0*/  LDSM.16.M88.4 R144, [R185] ;  /* 0x00000000b990783b */ /* 0x000fee0000000200 */
[C---:B------:R-:W-:Y:S08]  /*70f0*/  HMMA.16816.F32.BF16 R164, R8.reuse, R152, R164 ;  /* 0x0000009808a4723c */ /* 0x040ff000000418a4 */
[----:B------:R-:W-:Y:S01]  /*7100*/  HMMA.16816.F32.BF16 R168, R8, R154, R168 ;  /* 0x0000009a08a8723c */ /* 0x000fe200000418a8 */
[----:B------:R-:W-:Y:S04]  /*7110*/  LDSM.16.M88.4 R8, [R187] ;  /* 0x00000000bb08783b */ /* 0x000fe80000000200 */
[----:B------:R-:W-:Y:S03]  /*7120*/  LDSM.16.M88.4 R152, [R186] ;  /* 0x00000000ba98783b */ /* 0x000fe60000000200 */
[C---:B----4-:R-:W-:Y:S08]  /*7130*/  HMMA.16816.F32.BF16 R32, R148.reuse, R140, R32 ;  /* 0x0000008c9420723c */ /* 0x050ff00000041820 */
[C---:B------:R-:W-:Y:S01]  /*7140*/  HMMA.16816.F32.BF16 R28, R148.reuse, R142, R28 ;  /* 0x0000008e941c723c */ /* 0x040fe2000004181c */
[----:B------:R-:W1:Y:S07]  /*7150*/  LDSM.16.M88.4 R140, [R200+0x4000] ;  /* 0x00400000c88c783b */ /* 0x000e6e0000000200 */
[C---:B--2---:R-:W-:Y:S08]  /*7160*/  HMMA.16816.F32.BF16 R16, R148.reuse, R4, R16 ;  /* 0x000000049410723c */ /* 0x044ff00000041810 */
[C---:B------:R-:W-:Y:S01]  /*7170*/  HMMA.16816.F32.BF16 R12, R148.reuse, R6, R12 ;  /* 0x00000006940c723c */ /* 0x040fe2000004180c */
[----:B------:R-:W2:Y:S07]  /*7180*/  LDSM.16.M88.4 R4, [R184] ;  /* 0x00000000b804783b */ /* 0x000eae0000000200 */
[C---:B---3--:R-:W-:Y:S01]  /*7190*/  HMMA.16816.F32.BF16 R172, R148.reuse, R160, R164 ;  /* 0x000000a094ac723c */ /* 0x048fe200000418a4 */
[----:B------:R-:W-:Y:S07]  /*71a0*/  LDSM.16.M88.4 R164, [R198+0x4000] ;  /* 0x00400000c6a4783b */ /* 0x000fee0000000200 */
[C---:B------:R-:W-:Y:S07]  /*71b0*/  HMMA.16816.F32.BF16 R168, R148.reuse, R162, R168 ;  /* 0x000000a294a8723c */ /* 0x040fee00000418a8 */
[C---:B------:R-:W-:Y:S01]  /*71c0*/  IADD3 R162, R0.reuse, 0x10, RZ ;  /* 0x0000001000a27810 */ /* 0x040fe20007ffe0ff */
        /* <DEDUP_REMOVED lines=9> */
[----:B------:R-:W2:Y:S07]  /*7260*/  LDSM.16.M88.4 R4, [R195+0xf800] ;  /* 0x00f80000c304783b */ /* 0x000eae0000000200 */
[C---:B------:R-:W-:Y:S08]  /*7270*/  HMMA.16816.F32.BF16 R24, R140.reuse, R152, R24 ;  /* 0x000000988c18723c */ /* 0x040ff00000041818 */
[C---:B------:R-:W-:Y:S01]  /*7280*/  HMMA.16816.F32.BF16 R20, R140.reuse, R154, R20 ;  /* 0x0000009a8c14723c */ /* 0x040fe20000041814 */
[----:B------:R-:W-:Y:S07]  /*7290*/  LDSM.16.M88.4 R152, [R197+0x4000] ;  /* 0x00400000c598783b */ /* 0x000fee0000000200 */
[C---:B------:R-:W-:Y:S08]  /*72a0*/  HMMA.16816.F32.BF16 R16, R140.reuse, R144, R16 ;  /* 0x000000908c10723c */ /* 0x040ff00000041810 */
[----:B------:R-:W-:Y:S01]  /*72b0*/  HMMA.16816.F32.BF16 R12, R140, R146, R12 ;  /* 0x000000928c0c723c */ /* 0x000fe2000004180c */
[----:B------:R-:W4:Y:S04]  /*72c0*/  LDSM.16.M88.4 R144, [R188+0x2000] ;  /* 0x00200000bc90783b */ /* 0x000f280000000200 */
[----:B------:R-:W5:Y:S03]  /*72d0*/  LDSM.16.M88.4 R140, [R188+0x2800] ;  /* 0x00280000bc8c783b */ /* 0x000f660000000200 */
[C---:B---3--:R-:W-:Y:S08]  /*72e0*/  HMMA.16816.F32.BF16 R32, R164.reuse, R156, R32 ;  /* 0x0000009ca420723c */ /* 0x048ff00000041820 */
[C---:B------:R-:W-:Y:S01]  /*72f0*/  HMMA.16816.F32.BF16 R28, R164.reuse, R158, R28 ;  /* 0x0000009ea41c723c */ /* 0x040fe2000004181c */
[----:B------:R-:W-:Y:S07]  /*7300*/  LDSM.16.M88.4 R156, [R188+0x3000] ;  /* 0x00300000bc9c783b */ /* 0x000fee0000000200 */
[C---:B-1----:R-:W-:Y:S08]  /*7310*/  HMMA.16816.F32.BF16 R16, R164.reuse, R8, R16 ;  /* 0x00000008a410723c */ /* 0x042ff00000041810 */
[C---:B------:R-:W-:Y:S01]  /*7320*/  HMMA.16816.F32.BF16 R12, R164.reuse, R10, R12 ;  /* 0x0000000aa40c723c */ /* 0x040fe2000004180c */
[----:B------:R-:W-:Y:S07]  /*7330*/  LDSM.16.M88.4 R8, [R202+0x8000] ;  /* 0x00800000ca08783b */ /* 0x000fee0000000200 */
[C---:B--2---:R-:W-:Y:S08]  /*7340*/  HMMA.16816.F32.BF16 R172, R164.reuse, R4, R172 ;  /* 0x00000004a4ac723c */ /* 0x044ff000000418ac */
[C---:B------:R-:W-:Y:S01]  /*7350*/  HMMA.16816.F32.BF16 R168, R164.reuse, R6, R168 ;  /* 0x00000006a4a8723c */ /* 0x040fe200000418a8 */
[----:B------:R-:W1:Y:S07]  /*7360*/  LDSM.16.M88.4 R4, [R201+0x10000] ;  /* 0x01000000c904783b */ /* 0x000e6e0000000200 */
[C---:B------:R-:W-:Y:S08]  /*7370*/  HMMA.16816.F32.BF16 R24, R164.reuse, R148, R24 ;  /* 0x00000094a418723c */ /* 0x040ff00000041818 */
[----:B------:R-:W-:Y:S01]  /*7380*/  HMMA.16816.F32.BF16 R20, R164, R150, R20 ;  /* 0x00000096a414723c */ /* 0x000fe20000041814 */
[----:B------:R-:W2:Y:S06]  /*7390*/  LDSM.16.M88.4 R148, [R188+0x3800] ;  /* 0x00380000bc94783b */ /* 0x000eac0000000200 */
[----:B------:R-:W-:Y:S01]  /*73a0*/  IADD3 R164, R0, 0x11, RZ ;  /* 0x0000001100a47810 */ /* 0x000fe20007ffe0ff */
[C---:B----4-:R-:W-:Y:S08]  /*73b0*/  HMMA.16816.F32.BF16 R32, R152.reuse, R144, R32 ;  /* 0x000000909820723c */ /* 0x050ff00000041820 */
[C---:B------:R-:W-:Y:S01]  /*73c0*/  HMMA.16816.F32.BF16 R28, R152.reuse, R146, R28 ;  /* 0x00000092981c723c */ /* 0x040fe2000004181c */
[----:B------:R-:W-:Y:S07]  /*73d0*/  LDSM.16.M88.4 R144, [R201+0x11000] ;  /* 0x01100000c990783b */ /* 0x000fee0000000200 */
[C---:B-----5:R-:W-:Y:S08]  /*73e0*/  HMMA.16816.F32.BF16 R24, R152.reuse, R140, R24 ;  /* 0x0000008c9818723c */ /* 0x060ff00000041818 */
[----:B------:R-:W-:Y:S01]  /*73f0*/  HMMA.16816.F32.BF16 R20, R152, R142, R20 ;  /* 0x0000008e9814723c */ /* 0x000fe20000041814 */
[----:B------:R-:W3:Y:S07]  /*7400*/  LDSM.16.M88.4 R140, [R201+0x10800] ;  /* 0x01080000c98c783b */ /* 0x000eee0000000200 */
[----:B-1----:R-:W-:Y:S07]  /*7410*/  HMMA.16816.F32.BF16 R32, R8, R4, R32 ;  /* 0x000000040820723c */ /* 0x002fee0000041820 */
[----:B------:R-:W-:Y:S01]  /*7420*/  IMAD.IADD R4, R214, 0x1, -R2 ;  /* 0x00000001d6047824 */ /* 0x000fe200078e0a02 */
[C---:B--2---:R-:W-:Y:S08]  /*7430*/  HMMA.16816.F32.BF16 R172, R152.reuse, R148, R172 ;  /* 0x0000009498ac723c */ /* 0x044ff000000418ac */
[C---:B------:R-:W-:Y:S01]  /*7440*/  HMMA.16816.F32.BF16 R168, R152.reuse, R150, R168 ;  /* 0x0000009698a8723c */ /* 0x040fe200000418a8 */
[----:B------:R-:W1:Y:S07]  /*7450*/  LDSM.16.M88.4 R148, [R201+0x11800] ;  /* 0x01180000c994783b */ /* 0x000e6e0000000200 */
[C---:B------:R-:W-:Y:S07]  /*7460*/  HMMA.16816.F32.BF16 R12, R152.reuse, R158, R12 ;  /* 0x0000009e980c723c */ /* 0x040fee000004180c */
[----:B------:R-:W-:Y:S01]  /*7470*/  IABS R158, R4 ;  /* 0x00000004009e7213 */ /* 0x000fe20000000000 */
[----:B------:R-:W-:Y:S01]  /*7480*/  HMMA.16816.F32.BF16 R16, R152, R156, R16 ;  /* 0x0000009c9810723c */ /* 0x000fe20000041810 */
[----:B------:R-:W-:Y:S04]  /*7490*/  LDSM.16.M88.4 R152, [R200+0x8000] ;  /* 0x00800000c898783b */ /* 0x000fe80000000200 */
[----:B------:R-:W-:Y:S02]  /*74a0*/  I2F R158, R158 ;  /* 0x0000009e009e7306 */ /* 0x000fe40000201400 */
[----:B------:R-:W-:Y:S01]  /*74b0*/  IABS R156, R139 ;  /* 0x0000008b009c7213 */ /* 0x000fe20000000000 */
[----:B------:R-:W-:Y:S01]  /*74c0*/  HMMA.16816.F32.BF16 R28, R8, R6, R28 ;  /* 0x00000006081c723c */ /* 0x000fe2000004181c */
[----:B------:R-:W2:Y:S01]  /*74d0*/  LDSM.16.M88.4 R4, [R183] ;  /* 0x00000000b704783b */ /* 0x000ea20000000200 */
[----:B------:R-:W-:-:S02]  /*74e0*/  IADD3 R139, R0, 0x8, RZ ;  /* 0x00000008008b7810 */ /* 0x000fc40007ffe0ff */
[----:B------:R-:W-:Y:S01]  /*74f0*/  IADD3 R157, R0, 0x9, RZ ;  /* 0x00000009009d7810 */ /* 0x000fe20007ffe0ff */
[----:B------:R-:W-:Y:S02]  /*7500*/  I2F R156, R156 ;  /* 0x0000009c009c7306 */ /* 0x000fe40000201400 */
[----:B------:R-:W-:Y:S01]  /*7510*/  IMAD.IADD R159, R217, 0x1, -R139 ;  /* 0x00000001d99f7824 */ /* 0x000fe200078e0a8b */
[----:B---3--:R-:W-:Y:S04]  /*7520*/  HMMA.16816.F32.BF16 R24, R8, R140, R24 ;  /* 0x0000008c0818723c */ /* 0x008fe80000041818 */
[----:B------:R-:W-:-:S03]  /*7530*/  IABS R159, R159 ;  /* 0x0000009f009f7213 */ /* 0x000fc60000000000 */
[----:B------:R-:W-:Y:S01]  /*7540*/  IMAD.IADD R140, R214, 0x1, -R139 ;  /* 0x00000001d68c7824 */ /* 0x000fe200078e0a8b */
[----:B------:R-:W-:Y:S01]  /*7550*/  HMMA.16816.F32.BF16 R20, R8, R142, R20 ;  /* 0x0000008e0814723c */ /* 0x000fe20000041814 */
[----:B------:R-:W-:Y:S01]  /*7560*/  IMAD.IADD R141, R217, 0x1, -R157 ;  /* 0x00000001d98d7824 */ /* 0x000fe200078e0a9d */
[----:B------:R-:W-:Y:S02]  /*7570*/  I2F R159, R159 ;  /* 0x0000009f009f7306 */ /* 0x000fe40000201400 */
[----:B------:R-:W-:-:S04]  /*7580*/  IABS R140, R140 ;  /* 0x0000008c008c7213 */ /* 0x000fc80000000000 */
[----:B------:R-:W-:Y:S01]  /*7590*/  HMMA.16816.F32.BF16 R16, R8, R144, R16 ;  /* 0x000000900810723c */ /* 0x000fe20000041810 */
[----:B------:R-:W-:Y:S01]  /*75a0*/  IMAD.MOV.U32 R160, RZ, RZ, R140 ;  /* 0x000000ffffa07224 */ /* 0x000fe200078e008c */
[----:B------:R-:W-:-:S05]  /*75b0*/  IABS R140, R141 ;  /* 0x0000008d008c7213 */ /* 0x000fca0000000000 */
[----:B------:R-:W-:Y:S01]  /*75c0*/  IMAD.MOV.U32 R161, RZ, RZ, R140 ;  /* 0x000000ffffa17224 */ /* 0x000fe200078e008c */
[----:B------:R-:W-:Y:S01]  /*75d0*/  HMMA.16816.F32.BF16 R12, R8, R146, R12 ;  /* 0x00000092080c723c */ /* 0x000fe2000004180c */
[----:B------:R-:W3:Y:S01]  /*75e0*/  LDSM.16.M88.4 R140, [R182] ;  /* 0x00000000b68c783b */ /* 0x000ee20000000200 */
[----:B------:R-:W-:Y:S01]  /*75f0*/  IMAD.IADD R144, R214, 0x1, -R157 ;  /* 0x00000001d6907824 */ /* 0x000fe200078e0a9d */
[----:B------:R-:W-:Y:S01]  /*7600*/  I2F R160, R160 ;  /* 0x000000a000a07306 */ /* 0x000fe20000201400 */
[----:B------:R-:W-:-:S03]  /*7610*/  IMAD.IADD R145, R217, 0x1, -R162 ;  /* 0x00000001d9917824 */ /* 0x000fc600078e0aa2 */
[----:B------:R-:W-:Y:S01]  /*7620*/  IABS R144, R144 ;  /* 0x0000009000907213 */ /* 0x000fe20000000000 */
[C---:B-1----:R-:W-:Y:S03]  /*7630*/  HMMA.16816.F32.BF16 R172, R8.reuse, R148, R172 ;  /* 0x0000009408ac723c */ /* 0x042fe600000418ac */
[----:B------:R-:W-:Y:S01]  /*7640*/  I2F R161, R161 ;  /* 0x000000a100a17306 */ /* 0x000fe20000201400 */
[----:B------:R-:W-:Y:S01]  /*7650*/  IMAD.MOV.U32 R163, RZ, RZ, R144 ;  /* 0x000000ffffa37224 */ /* 0x000fe200078e0090 */
[----:B------:R-:W-:Y:S01]  /*7660*/  IABS R144, R145 ;  /* 0x0000009100907213 */ /* 0x000fe20000000000 */
[C---:B------:R-:W-:Y:S02]  /*7670*/  IMAD.IADD R145, R214.reuse, 0x1, -R162 ;  /* 0x00000001d6917824 */ /* 0x040fe400078e0aa2 */
[----:B------:R-:W-:Y:S01]  /*7680*/  HMMA.16816.F32.BF16 R168, R8, R150, R168 ;  /* 0x0000009608a8723c */ /* 0x000fe200000418a8 */
[----:B------:R-:W1:Y:S01]  /*7690*/  LDSM.16.M88.4 R8, [R181] ;  /* 0x00000000b508783b */ /* 0x000e620000000200 */
[----:B------:R-:W-:Y:S01]  /*76a0*/  IMAD.MOV.U32 R165, RZ, RZ, R144 ;  /* 0x000000ffffa57224 */ /* 0x000fe200078e0090 */
[----:B------:R-:W-:Y:S01]  /*76b0*/  IABS R144, R145 ;  /* 0x0000009100907213 */ /* 0x000fe20000000000 */
[----:B------:R-:W-:Y:S01]  /*76c0*/  IMAD.IADD R145, R217, 0x1, -R164 ;  /* 0x00000001d9917824 */ /* 0x000fe200078e0aa4 */
[----:B------:R-:W-:Y:S01]  /*76d0*/  I2F R163, R163 ;  /* 0x000000a300a37306 */ /* 0x000fe20000201400 */
[----:B------:R-:W-:-:S02]  /*76e0*/  IMAD.IADD R148, R214, 0x1, -R178 ;  /* 0x00000001d6947824 */ /* 0x000fc400078e0ab2 */
[C---:B--2---:R-:W-:Y:S01]  /*76f0*/  HMMA.16816.F32.BF16 R32, R152.reuse, R4, R32 ;  /* 0x000000049820723c */ /* 0x044fe20000041820 */
[----:B------:R-:W-:Y:S01]  /*7700*/  IMAD.MOV.U32 R166, RZ, RZ, R144 ;  /* 0x000000ffffa67224 */ /* 0x000fe200078e0090 */
[----:B------:R-:W-:Y:S01]  /*7710*/  IABS R144, R145 ;  /* 0x0000009100907213 */ /* 0x000fe20000000000 */
[----:B------:R-:W-:Y:S01]  /*7720*/  IMAD.IADD R145, R217, 0x1, -R176 ;  /* 0x00000001d9917824 */ /* 0x000fe200078e0ab0 */
[----:B------:R-:W-:Y:S01]  /*7730*/  IABS R148, R148 ;  /* 0x0000009400947213 */ /* 0x000fe20000000000 */
[----:B------:R-:W-:Y:S02]  /*7740*/  I2F R165, R165 ;  /* 0x000000a500a57306 */ /* 0x000fe40000201400 */
[----:B------:R-:W-:Y:S01]  /*7750*/  IMAD.IADD R4, R214, 0x1, -R164 ;  /* 0x00000001d6047824 */ /* 0x000fe200078e0aa4 */
[----:B------:R-:W-:Y:S01]  /*7760*/  HMMA.16816.F32.BF16 R28, R152, R6, R28 ;  /* 0x00000006981c723c */ /* 0x000fe2000004181c */
[----:B------:R-:W-:Y:S01]  /*7770*/  IABS R145, R145 ;  /* 0x0000009100917213 */ /* 0x000fe20000000000 */
[----:B------:R-:W-:-:S02]  /*7780*/  IMAD.MOV.U32 R223, RZ, RZ, R148 ;  /* 0x000000ffffdf7224 */ /* 0x000fc400078e0094 */
[----:B------:R-:W-:Y:S01]  /*7790*/  IABS R4, R4 ;  /* 0x0000000400047213 */ /* 0x000fe20000000000 */
[----:B------:R2:W-:Y:S01]  /*77a0*/  I2F R167, R144 ;  /* 0x0000009000a77306 */ /* 0x0005e20000201400 */
[----:B------:R-:W-:-:S03]  /*77b0*/  IMAD.IADD R148, R214, 0x1, -R222 ;  /* 0x00000001d6947824 */ /* 0x000fc600078e0ade */
[----:B------:R-:W-:Y:S01]  /*77c0*/  IMAD.MOV.U32 R177, RZ, RZ, R4 ;  /* 0x000000ffffb17224 */ /* 0x000fe200078e0004 */
[C---:B---3--:R-:W-:Y:S01]  /*77d0*/  HMMA.16816.F32.BF16 R24, R152.reuse, R140, R24 ;  /* 0x0000008c9818723c */ /* 0x048fe20000041818 */
[----:B------:R-:W3:Y:S01]  /*77e0*/  LDSM.16.M88.4 R4, [R180] ;  /* 0x00000000b404783b */ /* 0x000ee20000000200 */
[----:B------:R-:W-:Y:S01]  /*77f0*/  IABS R148, R148 ;  /* 0x0000009400947213 */ /* 0x000fe20000000000 */
[----:B------:R4:W-:Y:S05]  /*7800*/  I2F R220, R145 ;  /* 0x0000009100dc7306 */ /* 0x0009ea0000201400 */
[C---:B------:R-:W-:Y:S01]  /*7810*/  HMMA.16816.F32.BF16 R20, R152.reuse, R142, R20 ;  /* 0x0000008e9814723c */ /* 0x040fe20000041814 */
[----:B------:R-:W-:Y:S01]  /*7820*/  LDSM.16.M88.4 R140, [R195+0x10000] ;  /* 0x01000000c38c783b */ /* 0x000fe20000000200 */
[----:B--2---:R-:W-:Y:S01]  /*7830*/  IMAD.IADD R144, R214, 0x1, -R176 ;  /* 0x00000001d6907824 */ /* 0x004fe200078e0ab0 */
[----:B------:R2:W-:Y:S05]  /*7840*/  I2F R228, R148 ;  /* 0x0000009400e47306 */ /* 0x0005ea0000201400 */
[----:B-1----:R-:W-:Y:S01]  /*7850*/  HMMA.16816.F32.BF16 R16, R152, R8, R16 ;  /* 0x000000089810723c */ /* 0x002fe20000041810 */
[----:B------:R-:W-:-:S02]  /*7860*/  IABS R224, R144 ;  /* 0x0000009000e07213 */ /* 0x000fc40000000000 */
[----:B----4-:R-:W1:Y:S01]  /*7870*/  LDSM.16.M88.4 R144, [R198+0x8000] ;  /* 0x00800000c690783b */ /* 0x010e620000000200 */
[----:B------:R-:W-:Y:S03]  /*7880*/  I2F R166, R166 ;  /* 0x000000a600a67306 */ /* 0x000fe60000201400 */
[C---:B------:R-:W-:Y:S01]  /*7890*/  IMAD.IADD R8, R217.reuse, 0x1, -R222 ;  /* 0x00000001d9087824 */ /* 0x040fe200078e0ade */
[C---:B------:R-:W-:Y:S04]  /*78a0*/  HMMA.16816.F32.BF16 R12, R152.reuse, R10, R12 ;  /* 0x0000000a980c723c */ /* 0x040fe8000004180c */
[----:B------:R-:W-:Y:S01]  /*78b0*/  IABS R8, R8 ;  /* 0x0000000800087213 */ /* 0x000fe20000000000 */
[C---:B--2---:R-:W-:Y:S01]  /*78c0*/  IMAD.IADD R148, R217.reuse, 0x1, -R229 ;  /* 0x00000001d9947824 */ /* 0x044fe200078e0ae5 */
[----:B------:R-:W-:Y:S03]  /*78d0*/  I2F R224, R224 ;  /* 0x000000e000e07306 */ /* 0x000fe60000201400 */
[----:B------:R-:W-:Y:S01]  /*78e0*/  IMAD.MOV.U32 R227, RZ, RZ, R8 ;  /* 0x000000ffffe37224 */ /* 0x000fe200078e0008 */
[----:B------:R-:W-:Y:S01]  /*78f0*/  IABS R234, R148 ;  /* 0x0000009400ea7213 */ /* 0x000fe20000000000 */
[----:B------:R-:W2:Y:S03]  /*7900*/  LDSM.16.M88.4 R8, [R195+0x10800] ;  /* 0x01080000c308783b */ /* 0x000ea60000000200 */
[----:B------:R-:W-:Y:S01]  /*7910*/  I2F R177, R177 ;  /* 0x000000b100b17306 */ /* 0x000fe20000201400 */
[----:B------:R-:W4:Y:S01]  /*7920*/  LDSM.16.M88.4 R148, [R195+0x11800] ;  /* 0x01180000c394783b */ /* 0x000f220000000200 */
[C---:B---3--:R-:W-:Y:S06]  /*7930*/  HMMA.16816.F32.BF16 R172, R152.reuse, R4, R172 ;  /* 0x0000000498ac723c */ /* 0x048fec00000418ac */
[----:B------:R-:W-:Y:S01]  /*7940*/  I2F R227, R227 ;  /* 0x000000e300e37306 */ /* 0x000fe20000201400 */
[----:B------:R-:W-:Y:S01]  /*7950*/  IMAD.IADD R4, R217, 0x1, -R226 ;  /* 0x00000001d9047824 */ /* 0x000fe200078e0ae2 */
[----:B------:R-:W-:Y:S01]  /*7960*/  HMMA.16816.F32.BF16 R168, R152, R6, R168 ;  /* 0x0000000698a8723c */ /* 0x000fe200000418a8 */
[----:B------:R-:W-:Y:S03]  /*7970*/  LDSM.16.M88.4 R152, [R197+0x8000] ;  /* 0x00800000c598783b */ /* 0x000fe60000000200 */
[----:B------:R-:W-:-:S02]  /*7980*/  IABS R4, R4 ;  /* 0x0000000400047213 */ /* 0x000fc40000000000 */
[----:B------:R-:W-:Y:S03]  /*7990*/  I2F R234, R234 ;  /* 0x000000ea00ea7306 */ /* 0x000fe60000201400 */
[----:B------:R-:W-:Y:S01]  /*79a0*/  IMAD.MOV.U32 R230, RZ, RZ, R4 ;  /* 0x000000ffffe67224 */ /* 0x000fe200078e0004 */
[C---:B-1----:R-:W-:Y:S01]  /*79b0*/  HMMA.16816.F32.BF16 R32, R144.reuse, R140, R32 ;  /* 0x0000008c9020723c */ /* 0x042fe20000041820 */
[----:B------:R-:W1:Y:S03]  /*79c0*/  LDSM.16.M88.4 R4, [R195+0x11000] ;  /* 0x01100000c304783b */ /* 0x000e660000000200 */
[----:B------:R-:W-:Y:S04]  /*79d0*/  I2F R223, R223 ;  /* 0x000000df00df7306 */ /* 0x000fe80000201400 */
[C---:B------:R-:W-:Y:S01]  /*79e0*/  HMMA.16816.F32.BF16 R28, R144.reuse, R142, R28 ;  /* 0x0000008e901c723c */ /* 0x040fe2000004181c */
[----:B------:R-:W3:Y:S03]  /*79f0*/  LDSM.16.M88.4 R140, [R188+0x4000] ;  /* 0x00400000bc8c783b */ /* 0x000ee60000000200 */
[----:B------:R-:W-:Y:S04]  /*7a00*/  I2F R230, R230 ;  /* 0x000000e600e67306 */ /* 0x000fe80000201400 */
[C---:B--2---:R-:W-:Y:S07]  /*7a10*/  HMMA.16816.F32.BF16 R24, R144.reuse, R8, R24 ;  /* 0x000000089018723c */ /* 0x044fee0000041818 */
[----:B------:R-:W-:Y:S01]  /*7a20*/  IADD3 R8, R0, 0x30, RZ ;  /* 0x0000003000087810 */ /* 0x000fe20007ffe0ff */
[----:B------:R-:W-:Y:S01]  /*7a30*/  HMMA.16816.F32.BF16 R20, R144, R10, R20 ;  /* 0x0000000a9014723c */ /* 0x000fe20000041814 */
[----:B------:R-:W-:Y:S01]  /*7a40*/  IMAD.MOV.U32 R9, RZ, RZ, R235 ;  /* 0x000000ffff097224 */ /* 0x000fe200078e00eb */
[----:B------:R-:W-:-:S05]  /*7a50*/  IABS R235, R236 ;  /* 0x000000ec00eb7213 */ /* 0x000fca0000000000 */
[----:B------:R-:W-:Y:S01]  /*7a60*/  IMAD.IADD R11, R217, 0x1, -R8 ;  /* 0x00000001d90b7824 */ /* 0x000fe200078e0a08 */
[----:B----4-:R-:W-:Y:S01]  /*7a70*/  HMMA.16816.F32.BF16 R172, R144, R148, R172 ;  /* 0x0000009490ac723c */ /* 0x010fe200000418ac */
[----:B------:R-:W-:Y:S01]  /*7a80*/  IMAD.MOV.U32 R10, RZ, RZ, R235 ;  /* 0x000000ffff0a7224 */ /* 0x000fe200078e00eb */
[----:B------:R-:W-:Y:S02]  /*7a90*/  I2F R9, R9 ;  /* 0x0000000900097306 */ /* 0x000fe40000201400 */
[----:B------:R-:W-:-:S03]  /*7aa0*/  IABS R11, R11 ;  /* 0x0000000b000b7213 */ /* 0x000fc60000000000 */
[C---:B------:R-:W-:Y:S01]  /*7ab0*/  IADD3 R148, R0.reuse, 0x38, RZ ;  /* 0x0000003800947810 */ /* 0x040fe20007ffe0ff */
[C---:B------:R-:W-:Y:S01]  /*7ac0*/  HMMA.16816.F32.BF16 R168, R144.reuse, R150, R168 ;  /* 0x0000009690a8723c */ /* 0x040fe200000418a8 */
[----:B------:R-:W-:Y:S01]  /*7ad0*/  IMAD.MOV.U32 R235, RZ, RZ, R11 ;  /* 0x000000ffffeb7224 */ /* 0x000fe200078e000b */
[----:B------:R-:W-:Y:S01]  /*7ae0*/  IADD3 R11, R0, 0x31, RZ ;  /* 0x00000031000b7810 */ /* 0x000fe20007ffe0ff */
[----:B------:R-:W-:Y:S05]  /*7af0*/  I2F R10, R10 ;  /* 0x0000000a000a7306 */ /* 0x000fea0000201400 */
[----:B-1----:R-:W-:Y:S03]  /*7b00*/  HMMA.16816.F32.BF16 R16, R144, R4, R16 ;  /* 0x000000049010723c */ /* 0x002fe60000041810 */
[----:B------:R-:W-:Y:S04]  /*7b10*/  I2F R235, R235 ;  /* 0x000000eb00eb7306 */ /* 0x000fe80000201400 */
[----:B------:R-:W-:Y:S01]  /*7b20*/  IMAD.IADD R4, R214, 0x1, -R8 ;  /* 0x00000001d6047824 */ /* 0x000fe200078e0a08 */
[----:B---3--:R-:W-:Y:S01]  /*7b30*/  HMMA.16816.F32.BF16 R32, R152, R140, R32 ;  /* 0x0000008c9820723c */ /* 0x008fe20000041820 */
[----:B------:R-:W-:-:S03]  /*7b40*/  IMAD.IADD R5, R217, 0x1, -R11 ;  /* 0x00000001d9057824 */ /* 0x000fc600078e0a0b */
[----:B------:R-:W-:-:S03]  /*7b50*/  IABS R4, R4 ;  /* 0x0000000400047213 */ /* 0x000fc60000000000 */
[----:B------:R-:W-:Y:S01]  /*7b60*/  IMAD.IADD R141, R217, 0x1, -R148 ;  /* 0x00000001d98d7824 */ /* 0x000fe200078e0a94 */
[----:B------:R-:W-:Y:S01]  /*7b70*/  HMMA.16816.F32.BF16 R12, R144, R6, R12 ;  /* 0x00000006900c723c */ /* 0x000fe2000004180c */
[----:B------:R-:W-:Y:S01]  /*7b80*/  IMAD.MOV.U32 R236, RZ, RZ, R4 ;  /* 0x000000ffffec7224 */ /* 0x000fe200078e0004 */
[----:B------:R-:W-:Y:S01]  /*7b90*/  IABS R4, R5 ;  /* 0x0000000500047213 */ /* 0x000fe20000000000 */
[----:B------:R-:W-:Y:S01]  /*7ba0*/  IMAD.IADD R5, R214, 0x1, -R11 ;  /* 0x00000001d6057824 */ /* 0x000fe200078e0a0b */
[----:B------:R-:W-:-:S03]  /*7bb0*/  IABS R141, R141 ;  /* 0x0000008d008d7213 */ /* 0x000fc60000000000 */
[----:B------:R-:W-:Y:S01]  /*7bc0*/  IMAD.MOV.U32 R149, RZ, RZ, R4 ;  /* 0x000000ffff957224 */ /* 0x000fe200078e0004 */
[----:B------:R-:W-:Y:S01]  /*7bd0*/  IABS R4, R5 ;  /* 0x0000000500047213 */ /* 0x000fe20000000000 */
[----:B------:R-:W-:Y:S01]  /*7be0*/  HMMA.16816.F32.BF16 R28, R152, R142, R28 ;  /* 0x0000008e981c723c */ /* 0x000fe2000004181c */
[----:B------:R-:W-:Y:S01]  /*7bf0*/  I2F R236, R236 ;  /* 0x000000ec00ec7306 */ /* 0x000fe20000201400 */
[----:B------:R-:W-:Y:S02]  /*7c00*/  IMAD.MOV.U32 R238, RZ, RZ, R141 ;  /* 0x000000ffffee7224 */ /* 0x000fe400078e008d */
[----:B------:R-:W-:-:S03]  /*7c10*/  IMAD.IADD R141, R214, 0x1, -R237 ;  /* 0x00000001d68d7824 */ /* 0x000fc600078e0aed */
[----:B------:R-:W-:Y:S02]  /*7c20*/  FMUL.FTZ R32, R32, c[0x0][0x2ec] ;  /* 0x0000bb0020207a20 */ /* 0x000fe40000410000 */
[----:B------:R1:W-:Y:S01]  /*7c30*/  I2F R140, R4 ;  /* 0x00000004008c7306 */ /* 0x0003e20000201400 */
[----:B------:R-:W-:Y:S01]  /*7c40*/  FMUL.FTZ R239, R34, c[0x0][0x2ec] ;  /* 0x0000bb0022ef7a20 */ /* 0x000fe20000410000 */
[----:B------:R-:W-:Y:S01]  /*7c50*/  IABS R141, R141 ;  /* 0x0000008d008d7213 */ /* 0x000fe20000000000 */
[----:B------:R-:W-:Y:S02]  /*7c60*/  FMUL.FTZ R33, R33, c[0x0][0x2ec] ;  /* 0x0000bb0021217a20 */ /* 0x000fe40000410000 */
[----:B------:R-:W-:Y:S02]  /*7c70*/  FMUL.FTZ R35, R35, c[0x0][0x2ec] ;  /* 0x0000bb0023237a20 */ /* 0x000fe40000410000 */
[----:B------:R-:W-:Y:S01]  /*7c80*/  IMAD.IADD R142, R214, 0x1, -R148 ;  /* 0x00000001d68e7824 */ /* 0x000fe200078e0a94 */
[----:B------:R-:W2:Y:S01]  /*7c90*/  MUFU.TANH R240, R32 ;  /* 0x0000002000f07308 */ /* 0x000ea20000002400 */
[----:B------:R-:W-:-:S03]  /*7ca0*/  IMAD.IADD R143, R217, 0x1, -R237 ;  /* 0x00000001d98f7824 */ /* 0x000fc600078e0aed */
[----:B------:R-:W-:Y:S02]  /*7cb0*/  IABS R142, R142 ;  /* 0x0000008e008e7213 */ /* 0x000fe40000000000 */
[----:B------:R-:W-:Y:S01]  /*7cc0*/  IABS R143, R143 ;  /* 0x0000008f008f7213 */ /* 0x000fe20000000000 */
[----:B------:R-:W-:Y:S01]  /*7cd0*/  FMUL.FTZ R28, R28, c[0x0][0x2ec] ;  /* 0x0000bb001c1c7a20 */ /* 0x000fe20000410000 */
[----:B-1----:R-:W1:Y:S01]  /*7ce0*/  LDSM.16.M88.4 R4, [R188+0x4800] ;  /* 0x00480000bc04783b */ /* 0x002e620000000200 */
[----:B------:R-:W-:Y:S01]  /*7cf0*/  MUFU.TANH R239, R239 ;  /* 0x000000ef00ef7308 */ /* 0x000fe20000002400 */
[----:B------:R-:W-:Y:S02]  /*7d00*/  FMUL.FTZ R34, R29, c[0x0][0x2ec] ;  /* 0x0000bb001d227a20 */ /* 0x000fe40000410000 */
[----:B------:R-:W-:Y:S02]  /*7d10*/  FMUL.FTZ R29, R30, c[0x0][0x2ec] ;  /* 0x0000bb001e1d7a20 */ /* 0x000fe40000410000 */
[----:B------:R-:W-:-:S02]  /*7d20*/  FMUL.FTZ R31, R31, c[0x0][0x2ec] ;  /* 0x0000bb001f1f7a20 */ /* 0x000fc40000410000 */
[----:B--2---:R-:W-:Y:S01]  /*7d30*/  FFMA.FTZ R0, R133, -UR19, R240 ;  /* 0x8000001385007c23 */ /* 0x004fe200080100f0 */
[----:B------:R-:W2:Y:S04]  /*7d40*/  MUFU.TANH R246, R28 ;  /* 0x0000001c00f67308 */ /* 0x000ea80000002400 */
[----:B------:R-:W-:Y:S02]  /*7d50*/  FSEL R0, R0, -INF , !P0 ;  /* 0xff80000000007808 */ /* 0x000fe40004000000 */
[C---:B------:R-:W-:Y:S02]  /*7d60*/  ISETP.GE.AND P0, PT, R139.reuse, R215, PT ;  /* 0x000000d78b00720c */ /* 0x040fe40003f06270 */
[----:B------:R-:W3:Y:S02]  /*7d70*/  MUFU.TANH R29, R29 ;  /* 0x0000001d001d7308 */ /* 0x000ee40000002400 */
[----:B------:R-:W-:-:S06]  /*7d80*/  ISETP.LT.OR P0, PT, R139, R216, P0 ;  /* 0x000000d88b00720c */ /* 0x000fcc0000701670 */
[----:B------:R-:W4:Y:S01]  /*7d90*/  MUFU.TANH R33, R33 ;  /* 0x0000002100217308 */ /* 0x000f220000002400 */
[----:B--2---:R-:W-:Y:S02]  /*7da0*/  FFMA.FTZ R159, R159, -UR19, R246 ;  /* 0x800000139f9f7c23 */ /* 0x004fe400080100f6 */
[----:B------:R-:W-:-:S05]  /*7db0*/  FFMA.FTZ R28, R138, -UR19, R239 ;  /* 0x800000138a1c7c23 */ /* 0x000fca00080100ef */
[----:B------:R-:W2:Y:S01]  /*7dc0*/  MUFU.TANH R35, R35 ;  /* 0x0000002300237308 */ /* 0x000ea20000002400 */
[----:B------:R-:W-:Y:S01]  /*7dd0*/  FSEL R28, R28, -INF , !P5 ;  /* 0xff8000001c1c7808 */ /* 0x000fe20006800000 */
[----:B---3--:R-:W-:Y:S01]  /*7de0*/  FFMA.FTZ R29, R160, -UR19, R29 ;  /* 0x80000013a01d7c23 */ /* 0x008fe2000801001d */
[C---:B------:R-:W-:Y:S01]  /*7df0*/  ISETP.GE.AND P5, PT, R139.reuse, R212, PT ;  /* 0x000000d48b00720c */ /* 0x040fe20003fa6270 */
[----:B-1----:R-:W-:Y:S04]  /*7e00*/  HMMA.16816.F32.BF16 R24, R152, R4, R24 ;  /* 0x000000049818723c */ /* 0x002fe80000041818 */
[----:B------:R-:W-:Y:S01]  /*7e10*/  MUFU.TANH R34, R34 ;  /* 0x0000002200227308 */ /* 0x000fe20000002400 */
[----:B------:R-:W-:Y:S01]  /*7e20*/  ISETP.LT.OR P5, PT, R139, R213, P5 ;  /* 0x000000d58b00720c */ /* 0x000fe20002fa1670 */
[----:B----4-:R-:W-:-:S03]  /*7e30*/  FFMA.FTZ R30, R156, -UR19, R33 ;  /* 0x800000139c1e7c23 */ /* 0x010fc60008010021 */
[----:B------:R-:W-:Y:S01]  /*7e40*/  FSEL R29, R29, -INF , !P5 ;  /* 0xff8000001d1d7808 */ /* 0x000fe20006800000 */
[----:B------:R-:W-:Y:S01]  /*7e50*/  HMMA.16816.F32.BF16 R20, R152, R6, R20 ;  /* 0x000000069814723c */ /* 0x000fe20000041814 */
[----:B------:R-:W1:Y:S01]  /*7e60*/  LDSM.16.M88.4 R4, [R188+0x5000] ;  /* 0x00500000bc04783b */ /* 0x000e620000000200 */
[----:B------:R2:W3:Y:S01]  /*7e70*/  MUFU.TANH R242, R31 ;  /* 0x0000001f00f27308 */ /* 0x0004e20000002400 */
[----:B------:R-:W-:Y:S02]  /*7e80*/  FSEL R30, R30, -INF , !P6 ;  /* 0xff8000001e1e7808 */ /* 0x000fe40007000000 */
[C---:B------:R-:W-:Y:S02]  /*7e90*/  ISETP.GE.AND P5, PT, R162.reuse, R212, PT ;  /* 0x000000d4a200720c */ /* 0x040fe40003fa6270 */
[C---:B------:R-:W-:Y:S02]  /*7ea0*/  ISETP.GE.AND P6, PT, R157.reuse, R215, PT ;  /* 0x000000d79d00720c */ /* 0x040fe40003fc6270 */
[----:B------:R-:W-:Y:S01]  /*7eb0*/  ISETP.LT.OR P5, PT, R162, R213, P5 ;  /* 0x000000d5a200720c */ /* 0x000fe20002fa1670 */
[----:B------:R-:W-:Y:S01]  /*7ec0*/  I2F R238, R238 ;  /* 0x000000ee00ee7306 */ /* 0x000fe20000201400 */
[----:B------:R-:W-:-:S03]  /*7ed0*/  ISETP.LT.OR P6, PT, R157, R216, P6 ;  /* 0x000000d89d00720c */ /* 0x000fc600037c1670 */
[----:B------:R-:W-:Y:S02]  /*7ee0*/  FMUL.FTZ R244, R24, c[0x0][0x2ec] ;  /* 0x0000bb0018f47a20 */ /* 0x000fe40000410000 */
[----:B------:R-:W-:Y:S02]  /*7ef0*/  FMUL.FTZ R32, R27, c[0x0][0x2ec] ;  /* 0x0000bb001b207a20 */ /* 0x000fe40000410000 */
[----:B------:R-:W-:Y:S01]  /*7f00*/  I2F R149, R149 ;  /* 0x0000009500957306 */ /* 0x000fe20000201400 */
[----:B------:R-:W-:Y:S02]  /*7f10*/  FMUL.FTZ R24, R25, c[0x0][0x2ec] ;  /* 0x0000bb0019187a20 */ /* 0x000fe40000410000 */
[----:B------:R-:W-:-:S03]  /*7f20*/  FMUL.FTZ R25, R26, c[0x0][0x2ec] ;  /* 0x0000bb001a197a20 */ /* 0x000fc60000410000 */
[----:B------:R-:W-:Y:S02]  /*7f30*/  FMUL.FTZ R27, R20, c[0x0][0x2ec] ;  /* 0x0000bb00141b7a20 */ /* 0x000fe40000410000 */
[----:B------:R-:W-:Y:S01]  /*7f40*/  FMUL.FTZ R20, R21, c[0x0][0x2ec] ;  /* 0x0000bb0015147a20 */ /* 0x000fe20000410000 */
[----:B------:R-:W4:Y:S01]  /*7f50*/  MUFU.TANH R244, R244 ;  /* 0x000000f400f47308 */ /* 0x000f220000002400 */
[----:B------:R-:W-:Y:S02]  /*7f60*/  FMUL.FTZ R21, R22, c[0x0][0x2ec] ;  /* 0x0000bb0016157a20 */ /* 0x000fe40000410000 */
[----:B--2---:R-:W-:Y:S02]  /*7f70*/  FFMA.FTZ R31, R158, -UR19, R35 ;  /* 0x800000139e1f7c23 */ /* 0x004fe40008010023 */
[----:B------:R-:W-:Y:S02]  /*7f80*/  FMUL.FTZ R2, R23, c[0x0][0x2ec] ;  /* 0x0000bb0017027a20 */ /* 0x000fe40000410000 */
[----:B---3--:R-:W-:Y:S01]  /*7f90*/  FFMA.FTZ R33, R163, -UR19, R242 ;  /* 0x80000013a3217c23 */ /* 0x008fe200080100f2 */
[----:B------:R-:W2:Y:S01]  /*7fa0*/  MUFU.TANH R27, R27 ;  /* 0x0000001b001b7308 */ /* 0x000ea20000002400 */
[----:B------:R-:W-:-:S02]  /*7fb0*/  FSEL R31, R31, -INF , !P1 ;  /* 0xff8000001f1f7808 */ /* 0x000fc40004800000 */
[CC--:B------:R-:W-:Y:S01]  /*7fc0*/  ISETP.GE.AND P1, PT, R157.reuse, R212.reuse, PT ;  /* 0x000000d49d00720c */ /* 0x0c0fe20003f26270 */
[C---:B-1----:R-:W-:Y:S03]  /*7fd0*/  HMMA.16816.F32.BF16 R16, R152.reuse, R4, R16 ;  /* 0x000000049810723c */ /* 0x042fe60000041810 */
[-C--:B------:R-:W-:Y:S01]  /*7fe0*/  ISETP.LT.OR P1, PT, R157, R213.reuse, P1 ;  /* 0x000000d59d00720c */ /* 0x080fe20000f21670 */
[----:B------:R-:W1:Y:S01]  /*7ff0*/  MUFU.TANH R25, R25 ;  /* 0x0000001900197308 */ /* 0x000e620000002400 */
[----:B----4-:R-:W-:Y:S02]  /*8000*/  FFMA.FTZ R26, R165, -UR19, R244 ;  /* 0x80000013a51a7c23 */ /* 0x010fe400080100f4 */
[----:B------:R-:W-:Y:S02]  /*8010*/  FSEL R33, R33, -INF , !P1 ;  /* 0xff80000021217808 */ /* 0x000fe40004800000 */
[----:B------:R-:W-:Y:S01]  /*8020*/  ISETP.GE.AND P1, PT, R164, R212, PT ;  /* 0x000000d4a400720c */ /* 0x000fe20003f26270 */
[----:B------:R-:W-:Y:S01]  /*8030*/  HMMA.16816.F32.BF16 R12, R152, R6, R12 ;  /* 0x00000006980c723c */ /* 0x000fe2000004180c */
[----:B------:R-:W3:Y:S01]  /*8040*/  LDSM.16.M88.4 R4, [R188+0x5800] ;  /* 0x00580000bc04783b */ /* 0x000ee20000000200 */
[----:B------:R-:W4:Y:S01]  /*8050*/  MUFU.TANH R24, R24 ;  /* 0x0000001800187308 */ /* 0x000f220000002400 */
[----:B--2---:R-:W-:Y:S01]  /*8060*/  FFMA.FTZ R22, R220, -UR19, R27 ;  /* 0x80000013dc167c23 */ /* 0x004fe2000801001b */
[----:B------:R-:W-:Y:S01]  /*8070*/  ISETP.LT.OR P1, PT, R164, R213, P1 ;  /* 0x000000d5a400720c */ /* 0x000fe20000f21670 */
[----:B------:R-:W-:-:S05]  /*8080*/  DEPBAR.LE SB0, 0x0 ;  /* 0x000080000000791a */ /* 0x000fca0000000000 */
[----:B------:R-:W2:Y:S01]  /*8090*/  MUFU.TANH R21, R21 ;  /* 0x0000001500157308 */ /* 0x000ea20000002400 */
[----:B-1----:R-:W-:-:S03]  /*80a0*/  FFMA.FTZ R25, R166, -UR19, R25 ;  /* 0x80000013a6197c23 */ /* 0x002fc60008010019 */
[----:B------:R-:W-:Y:S01]  /*80b0*/  FMUL.FTZ R138, R16, c[0x0][0x2ec] ;  /* 0x0000bb00108a7a20 */ /* 0x000fe20000410000 */
[----:B------:R-:W-:-:S03]  /*80c0*/  FSEL R16, R159, -INF , !P0 ;  /* 0xff8000009f107808 */ /* 0x000fc60004000000 */
[----:B------:R-:W1:Y:S01]  /*80d0*/  MUFU.TANH R32, R32 ;  /* 0x0000002000207308 */ /* 0x000e620000002400 */
[-C--:B------:R-:W-:Y:S01]  /*80e0*/  ISETP.GE.AND P0, PT, R162, R215.reuse, PT ;  /* 0x000000d7a200720c */ /* 0x080fe20003f06270 */
[----:B------:R-:W-:Y:S01]  /*80f0*/  FMUL.FTZ R23, R18, c[0x0][0x2ec] ;  /* 0x0000bb0012177a20 */ /* 0x000fe20000410000 */
[----:B------:R-:W-:Y:S01]  /*8100*/  FSEL R25, R25, -INF , !P5 ;  /* 0xff80000019197808 */ /* 0x000fe20006800000 */
[----:B------:R-:W-:Y:S01]  /*8110*/  FFMA.FTZ R18, R161, -UR19, R34 ;  /* 0x80000013a1127c23 */ /* 0x000fe20008010022 */
[----:B------:R-:W-:Y:S01]  /*8120*/  ISETP.LT.OR P0, PT, R162, R216, P0 ;  /* 0x000000d8a200720c */ /* 0x000fe20000701670 */
[----:B------:R-:W-:Y:S01]  /*8130*/  FMUL.FTZ R12, R12, c[0x0][0x2ec] ;  /* 0x0000bb000c0c7a20 */ /* 0x000fe20000410000 */
[----:B------:R-:W-:Y:S01]  /*8140*/  ISETP.GE.AND P5, PT, R176, R212, PT ;  /* 0x000000d4b000720c */ /* 0x000fe20003fa6270 */
[----:B------:R-:W5:Y:S01]  /*8150*/  MUFU.TANH R138, R138 ;  /* 0x0000008a008a7308 */ /* 0x000f620000002400 */
[----:B------:R-:W-:Y:S01]  /*8160*/  FSEL R26, R26, -INF , !P0 ;  /* 0xff8000001a1a7808 */ /* 0x000fe20004000000 */
[----:B------:R-:W-:Y:S01]  /*8170*/  FMUL.FTZ R17, R17, c[0x0][0x2ec] ;  /* 0x0000bb0011117a20 */ /* 0x000fe20000410000 */
[-C--:B------:R-:W-:Y:S01]  /*8180*/  ISETP.GE.AND P0, PT, R176, R215.reuse, PT ;  /* 0x000000d7b000720c */ /* 0x080fe20003f06270 */
[----:B------:R-:W-:Y:S01]  /*8190*/  FMUL.FTZ R19, R19, c[0x0][0x2ec] ;  /* 0x0000bb0013137a20 */ /* 0x000fe20000410000 */
[----:B------:R-:W-:Y:S01]  /*81a0*/  FSEL R18, R18, -INF , !P6 ;  /* 0xff80000012127808 */ /* 0x000fe20007000000 */
[----:B----4-:R-:W-:Y:S01]  /*81b0*/  FFMA.FTZ R24, R167, -UR19, R24 ;  /* 0x80000013a7187c23 */ /* 0x010fe20008010018 */
[-C--:B------:R-:W-:Y:S01]  /*81c0*/  ISETP.LT.OR P0, PT, R176, R216.reuse, P0 ;  /* 0x000000d8b000720c */ /* 0x080fe20000701670 */
[----:B------:R-:W4:Y:S01]  /*81d0*/  MUFU.TANH R20, R20 ;  /* 0x0000001400147308 */ /* 0x000f220000002400 */
[-C--:B------:R-:W-:Y:S01]  /*81e0*/  ISETP.GE.AND P6, PT, R164, R215.reuse, PT ;  /* 0x000000d7a400720c */ /* 0x080fe20003fc6270 */
[----:B--2---:R-:W-:Y:S01]  /*81f0*/  FFMA.FTZ R21, R224, -UR19, R21 ;  /* 0x80000013e0157c23 */ /* 0x004fe20008010015 */
[----:B------:R-:W-:Y:S01]  /*8200*/  FSEL R22, R22, -INF , !P0 ;  /* 0xff80000016167808 */ /* 0x000fe20004000000 */
[----:B-1----:R-:W-:Y:S01]  /*8210*/  FFMA.FTZ R32, R177, -UR19, R32 ;  /* 0x80000013b1207c23 */ /* 0x002fe20008010020 */
[C---:B------:R-:W-:Y:S01]  /*8220*/  ISETP.GE.AND P0, PT, R222.reuse, R215, PT ;  /* 0x000000d7de00720c */ /* 0x040fe20003f06270 */
[----:B------:R-:W-:Y:S01]  /*8230*/  FMUL.FTZ R15, R15, c[0x0][0x2ec] ;  /* 0x0000bb000f0f7a20 */ /* 0x000fe20000410000 */
[----:B---3--:R-:W-:Y:S01]  /*8240*/  HMMA.16816.F32.BF16 R172, R152, R4, R172 ;  /* 0x0000000498ac723c */ /* 0x008fe200000418ac */
[----:B------:R1:W2:Y:S01]  /*8250*/  MUFU.TANH R5, R12 ;  /* 0x0000000c00057308 */ /* 0x0002a20000002400 */
[----:B-----5:R-:W-:Y:S01]  /*8260*/  FFMA.FTZ R138, R227, -UR19, R138 ;  /* 0x80000013e38a7c23 */ /* 0x020fe2000801008a */
[----:B------:R-:W-:-:S02]  /*8270*/  ISETP.LT.OR P0, PT, R222, R216, P0 ;  /* 0x000000d8de00720c */ /* 0x000fc40000701670 */
[----:B------:R-:W-:Y:S02]  /*8280*/  ISETP.LT.OR P5, PT, R176, R213, P5 ;  /* 0x000000d5b000720c */ /* 0x000fe40002fa1670 */
[----:B------:R-:W-:Y:S01]  /*8290*/  ISETP.LT.OR P6, PT, R164, R216, P6 ;  /* 0x000000d8a400720c */ /* 0x000fe200037c1670 */
[----:B------:R-:W-:Y:S01]  /*82a0*/  HMMA.16816.F32.BF16 R168, R152, R6, R168 ;  /* 0x0000000698a8723c */ /* 0x000fe200000418a8 */
[----:B------:R-:W3:Y:S01]  /*82b0*/  MUFU.TANH R23, R23 ;  /* 0x0000001700177308 */ /* 0x000ee20000002400 */
[----:B------:R-:W-:Y:S01]  /*82c0*/  FSEL R176, R138, -INF , !P0 ;  /* 0xff8000008ab07808 */ /* 0x000fe20004000000 */
[----:B------:R-:W-:Y:S01]  /*82d0*/  FMUL.FTZ R4, R13, c[0x0][0x2ec] ;  /* 0x0000bb000d047a20 */ /* 0x000fe20000410000 */
[-C--:B------:R-:W-:Y:S01]  /*82e0*/  ISETP.GE.AND P0, PT, R229, R215.reuse, PT ;  /* 0x000000d7e500720c */ /* 0x080fe20003f06270 */
[----:B----4-:R-:W-:Y:S01]  /*82f0*/  FFMA.FTZ R20, R179, -UR19, R20 ;  /* 0x80000013b3147c23 */ /* 0x010fe20008010014 */
[----:B------:R-:W-:Y:S02]  /*8300*/  FSEL R24, R24, -INF , !P6 ;  /* 0xff80000018187808 */ /* 0x000fe40007000000 */
[----:B------:R-:W-:Y:S01]  /*8310*/  FSEL R21, R21, -INF , !P5 ;  /* 0xff80000015157808 */ /* 0x000fe20006800000 */
[----:B------:R-:W4:Y:S01]  /*8320*/  MUFU.TANH R2, R2 ;  /* 0x0000000200027308 */ /* 0x000f220000002400 */
[----:B-1----:R-:W-:Y:S01]  /*8330*/  FMUL.FTZ R12, R14, c[0x0][0x2ec] ;  /* 0x0000bb000e0c7a20 */ /* 0x002fe20000410000 */
[----:B------:R-:W-:Y:S01]  /*8340*/  ISETP.GE.AND P6, PT, R178, R215, PT ;  /* 0x000000d7b200720c */ /* 0x000fe20003fc6270 */
[----:B--2---:R-:W-:Y:S01]  /*8350*/  FFMA.FTZ R5, R234, -UR19, R5 ;  /* 0x80000013ea057c23 */ /* 0x004fe20008010005 */
[----:B------:R-:W-:-:S02]  /*8360*/  ISETP.GE.AND P5, PT, R222, R212, PT ;  /* 0x000000d4de00720c */ /* 0x000fc40003fa6270 */
[----:B------:R-:W-:Y:S01]  /*8370*/  ISETP.LT.OR P0, PT, R229, R216, P0 ;  /* 0x000000d8e500720c */ /* 0x000fe20000701670 */
[----:B------:R-:W-:Y:S01]  /*8380*/  FMUL.FTZ R6, R172, c[0x0][0x2ec] ;  /* 0x0000bb00ac067a20 */ /* 0x000fe20000410000 */
[----:B------:R-:W1:Y:S01]  /*8390*/  MUFU.TANH R17, R17 ;  /* 0x0000001100117308 */ /* 0x000e620000002400 */
[----:B------:R-:W-:Y:S01]  /*83a0*/  FMUL.FTZ R7, R174, c[0x0][0x2ec] ;  /* 0x0000bb00ae077a20 */ /* 0x000fe20000410000 */
[----:B------:R-:W-:Y:S01]  /*83b0*/  FSEL R27, R32, -INF , !P1 ;  /* 0xff800000201b7808 */ /* 0x000fe20004800000 */
[----:B---3--:R-:W-:Y:S01]  /*83c0*/  FFMA.FTZ R177, R228, -UR19, R23 ;  /* 0x80000013e4b17c23 */ /* 0x008fe20008010017 */
[C---:B------:R-:W-:Y:S01]  /*83d0*/  ISETP.GE.AND P1, PT, R178.reuse, R212, PT ;  /* 0x000000d4b200720c */ /* 0x040fe20003f26270 */
[----:B------:R-:W-:Y:S01]  /*83e0*/  FMUL.FTZ R175, R175, c[0x0][0x2ec] ;  /* 0x0000bb00afaf7a20 */ /* 0x000fe20000410000 */
[----:B------:R-:W-:Y:S01]  /*83f0*/  ISETP.LT.OR P6, PT, R178, R216, P6 ;  /* 0x000000d8b200720c */ /* 0x000fe200037c1670 */
[----:B------:R-:W-:Y:S01]  /*8400*/  FMUL.FTZ R169, R169, c[0x0][0x2ec] ;  /* 0x0000bb00a9a97a20 */ /* 0x000fe20000410000 */
[----:B------:R-:W2:Y:S01]  /*8410*/  MUFU.TANH R12, R12 ;  /* 0x0000000c000c7308 */ /* 0x000ea20000002400 */
[-C--:B------:R-:W-:Y:S01]  /*8420*/  ISETP.LT.OR P5, PT, R222, R213.reuse, P5 ;  /* 0x000000d5de00720c */ /* 0x080fe20002fa1670 */
[----:B----4-:R-:W-:Y:S01]  /*8430*/  FFMA.FTZ R2, R223, -UR19, R2 ;  /* 0x80000013df027c23 */ /* 0x010fe20008010002 */
[----:B------:R-:W-:Y:S01]  /*8440*/  FSEL R174, R5, -INF , !P0 ;  /* 0xff80000005ae7808 */ /* 0x000fe20004000000 */
[----:B------:R-:W-:Y:S01]  /*8450*/  FMUL.FTZ R5, R168, c[0x0][0x2ec] ;  /* 0x0000bb00a8057a20 */ /* 0x000fe20000410000 */
[----:B------:R-:W-:Y:S01]  /*8460*/  ISETP.LT.OR P1, PT, R178, R213, P1 ;  /* 0x000000d5b200720c */ /* 0x000fe20000f21670 */
[----:B------:R-:W-:Y:S01]  /*8470*/  FMUL.FTZ R170, R170, c[0x0][0x2ec] ;  /* 0x0000bb00aaaa7a20 */ /* 0x000fe20000410000 */
[----:B------:R-:W-:Y:S01]  /*8480*/  FSEL R20, R20, -INF , !P6 ;  /* 0xff80000014147808 */ /* 0x000fe20007000000 */
[----:B------:R-:W3:Y:S01]  /*8490*/  MUFU.TANH R19, R19 ;  /* 0x0000001300137308 */ /* 0x000ee20000002400 */
[----:B------:R-:W-:Y:S01]  /*84a0*/  FSEL R177, R177, -INF , !P5 ;  /* 0xff800000b1b17808 */ /* 0x000fe20006800000 */
[----:B-1----:R-:W-:Y:S01]  /*84b0*/  FFMA.FTZ R17, R230, -UR19, R17 ;  /* 0x80000013e6117c23 */ /* 0x002fe20008010011 */
[----:B------:R-:W-:Y:S01]  /*84c0*/  ISETP.GE.AND P6, PT, R226, R215, PT ;  /* 0x000000d7e200720c */ /* 0x000fe20003fc6270 */
[----:B------:R-:W-:Y:S01]  /*84d0*/  FMUL.FTZ R171, R171, c[0x0][0x2ec] ;  /* 0x0000bb00abab7a20 */ /* 0x000fe20000410000 */
[----:B------:R-:W-:-:S02]  /*84e0*/  ISETP.GE.AND P5, PT, R229, R212, PT ;  /* 0x000000d4e500720c */ /* 0x000fc40003fa6270 */
[----:B------:R-:W-:Y:S01]  /*84f0*/  FSEL R23, R2, -INF , !P1 ;  /* 0xff80000002177808 */ /* 0x000fe20004800000 */
[----:B------:R-:W1:Y:S01]  /*8500*/  MUFU.TANH R6, R6 ;  /* 0x0000000600067308 */ /* 0x000e620000002400 */
[----:B------:R-:W-:Y:S01]  /*8510*/  FMUL.FTZ R2, R173, c[0x0][0x2ec] ;  /* 0x0000bb00ad027a20 */ /* 0x000fe20000410000 */
[C---:B------:R-:W-:Y:S01]  /*8520*/  ISETP.GE.AND P1, PT, R226.reuse, R212, PT ;  /* 0x000000d4e200720c */ /* 0x040fe20003f26270 */
[----:B--2---:R-:W-:Y:S01]  /*8530*/  FFMA.FTZ R12, R233, -UR19, R12 ;  /* 0x80000013e90c7c23 */ /* 0x004fe2000801000c */
[----:B------:R-:W-:Y:S02]  /*8540*/  ISETP.LT.OR P6, PT, R226, R216, P6 ;  /* 0x000000d8e200720c */ /* 0x000fe400037c1670 */
[----:B------:R-:W-:Y:S02]  /*8550*/  ISETP.LT.OR P5, PT, R229, R213, P5 ;  /* 0x000000d5e500720c */ /* 0x000fe40002fa1670 */
[----:B------:R-:W2:Y:S01]  /*8560*/  MUFU.TANH R4, R4 ;  /* 0x0000000400047308 */ /* 0x000ea20000002400 */
[----:B------:R-:W-:Y:S01]  /*8570*/  ISETP.GE.AND P0, PT, R8, R215, PT ;  /* 0x000000d70800720c */ /* 0x000fe20003f06270 */
[----:B---3--:R-:W-:Y:S01]  /*8580*/  FFMA.FTZ R19, R232, -UR19, R19 ;  /* 0x80000013e8137c23 */ /* 0x008fe20008010013 */
[----:B------:R-:W-:-:S02]  /*8590*/  ISETP.LT.OR P1, PT, R226, R213, P1 ;  /* 0x000000d5e200720c */ /* 0x000fc40000f21670 */
[----:B------:R-:W-:Y:S02]  /*85a0*/  FSEL R178, R17, -INF , !P6 ;  /* 0xff80000011b27808 */ /* 0x000fe40007000000 */
[----:B------:R-:W-:Y:S01]  /*85b0*/  FSEL R167, R12, -INF , !P5 ;  /* 0xff8000000ca77808 */ /* 0x000fe20006800000 */
[----:B------:R-:W3:Y:S01]  /*85c0*/  MUFU.TANH R7, R7 ;  /* 0x0000000700077308 */ /* 0x000ee20000002400 */
[----:B------:R-:W-:Y:S01]  /*85d0*/  ISETP.GE.AND P6, PT, R231, R215, PT ;  /* 0x000000d7e700720c */ /* 0x000fe20003fc6270 */
[----:B-1----:R-:W-:Y:S01]  /*85e0*/  FFMA.FTZ R6, R235, -UR19, R6 ;  /* 0x80000013eb067c23 */ /* 0x002fe20008010006 */
[C---:B------:R-:W-:Y:S02]  /*85f0*/  ISETP.GE.AND P5, PT, R8.reuse, R212, PT ;  /* 0x000000d40800720c */ /* 0x040fe40003fa6270 */
[----:B------:R-:W-:Y:S02]  /*8600*/  ISETP.LT.OR P0, PT, R8, R216, P0 ;  /* 0x000000d80800720c */ /* 0x000fe40000701670 */
[----:B------:R-:W-:Y:S01]  /*8610*/  FSEL R173, R19, -INF , !P1 ;  /* 0xff80000013ad7808 */ /* 0x000fe20004800000 */
[----:B------:R-:W1:Y:S01]  /*8620*/  MUFU.TANH R15, R15 ;  /* 0x0000000f000f7308 */ /* 0x000e620000002400 */
[----:B--2---:R-:W-:Y:S01]  /*8630*/  FFMA.FTZ R4, R9, -UR19, R4 ;  /* 0x8000001309047c23 */ /* 0x004fe20008010004 */
[----:B------:R-:W-:-:S02]  /*8640*/  ISETP.GE.AND P1, PT, R231, R212, PT ;  /* 0x000000d4e700720c */ /* 0x000fc40003f26270 */
[C---:B------:R-:W-:Y:S02]  /*8650*/  ISETP.LT.OR P6, PT, R231.reuse, R216, P6 ;  /* 0x000000d8e700720c */ /* 0x040fe400037c1670 */
[----:B------:R-:W-:Y:S02]  /*8660*/  ISETP.LT.OR P5, PT, R8, R213, P5 ;  /* 0x000000d50800720c */ /* 0x000fe40002fa1670 */
[----:B------:R-:W2:Y:S01]  /*8670*/  MUFU.TANH R5, R5 ;  /* 0x0000000500057308 */ /* 0x000ea20000002400 */
[----:B---3--:R-:W-:Y:S01]  /*8680*/  FFMA.FTZ R7, R236, -UR19, R7 ;  /* 0x80000013ec077c23 */ /* 0x008fe20008010007 */
[----:B------:R-:W-:Y:S02]  /*8690*/  FSEL R160, R6, -INF , !P0 ;  /* 0xff80000006a07808 */ /* 0x000fe40004000000 */
[----:B------:R-:W-:Y:S02]  /*86a0*/  ISETP.GE.AND P0, PT, R148, R215, PT ;  /* 0x000000d79400720c */ /* 0x000fe40003f06270 */
[----:B------:R-:W-:-:S02]  /*86b0*/  ISETP.LT.OR P1, PT, R231, R213, P1 ;  /* 0x000000d5e700720c */ /* 0x000fc40000f21670 */
[----:B------:R-:W3:Y:S01]  /*86c0*/  MUFU.TANH R2, R2 ;  /* 0x0000000200027308 */ /* 0x000ee20000002400 */
[----:B-1----:R-:W-:Y:S01]  /*86d0*/  FFMA.FTZ R10, R10, -UR19, R15 ;  /* 0x800000130a0a7c23 */ /* 0x002fe2000801000f */
[----:B------:R-:W-:Y:S02]  /*86e0*/  FSEL R172, R4, -INF , !P6 ;  /* 0xff80000004ac7808 */ /* 0x000fe40007000000 */
[----:B------:R-:W-:Y:S02]  /*86f0*/  FSEL R155, R7, -INF , !P5 ;  /* 0xff800000079b7808 */ /* 0x000fe40006800000 */
[----:B------:R-:W-:Y:S02]  /*8700*/  ISETP.LT.OR P0, PT, R148, R216, P0 ;  /* 0x000000d89400720c */ /* 0x000fe40000701670 */
[----:B------:R-:W1:Y:S01]  /*8710*/  MUFU.TANH R175, R175 ;  /* 0x000000af00af7308 */ /* 0x000e620000002400 */
[----:B--2---:R-:W-:Y:S01]  /*8720*/  FFMA.FTZ R5, R238, -UR19, R5 ;  /* 0x80000013ee057c23 */ /* 0x004fe20008010005 */
[----:B------:R-:W-:-:S02]  /*8730*/  FSEL R165, R10, -INF , !P1 ;  /* 0xff8000000aa57808 */ /* 0x000fc40004800000 */
[C---:B------:R-:W-:Y:S02]  /*8740*/  ISETP.GE.AND P6, PT, R11.reuse, R215, PT ;  /* 0x000000d70b00720c */ /* 0x040fe40003fc6270 */
[----:B------:R-:W-:Y:S02]  /*8750*/  ISETP.GE.AND P1, PT, R11, R212, PT ;  /* 0x000000d40b00720c */ /* 0x000fe40003f26270 */
[----:B------:R-:W-:Y:S01]  /*8760*/  I2F R142, R142 ;  /* 0x0000008e008e7306 */ /* 0x000fe20000201400 */
[----:B------:R-:W-:Y:S01]  /*8770*/  FSEL R146, R5, -INF , !P0 ;  /* 0xff80000005927808 */ /* 0x000fe20004000000 */
[----:B---3--:R-:W-:Y:S01]  /*8780*/  FFMA.FTZ R2, R149, -UR19, R2 ;  /* 0x8000001395027c23 */ /* 0x008fe20008010002 */
[----:B------:R-:W-:Y:S02]  /*8790*/  PLOP3.LUT P0, PT, PT, PT, UP0, 0x80, 0x0 ;  /* 0x000000000000781c */ /* 0x000fe40003f0f008 */
[C---:B------:R-:W-:Y:S02]  /*87a0*/  ISETP.LT.OR P6, PT, R11.reuse, R216, P6 ;  /* 0x000000d80b00720c */ /* 0x040fe400037c1670 */
[----:B------:R-:W-:Y:S01]  /*87b0*/  ISETP.LT.OR P1, PT, R11, R213, P1 ;  /* 0x000000d50b00720c */ /* 0x000fe20000f21670 */
[----:B------:R-:W-:Y:S01]  /*87c0*/  I2F R143, R143 ;  /* 0x0000008f008f7306 */ /* 0x000fe20000201400 */
[----:B-1----:R-:W-:Y:S01]  /*87d0*/  FFMA.FTZ R140, R140, -UR19, R175 ;  /* 0x800000138c8c7c23 */ /* 0x002fe200080100af */
[----:B------:R-:W-:Y:S01]  /*87e0*/  FSEL R158, R2, -INF , !P6 ;  /* 0xff800000029e7808 */ /* 0x000fe20007000000 */
[----:B------:R-:W-:Y:S01]  /*87f0*/  BAR.SYNC.DEFER_BLOCKING 0x0 ;  /* 0x0000000000007b1d */ /* 0x000fe20000010000 */
[----:B------:R-:W-:-:S02]  /*8800*/  ISETP.GE.AND P5, PT, R148, R212, PT ;  /* 0x000000d49400720c */ /* 0x000fc40003fa6270 */
[----:B------:R-:W-:Y:S02]  /*8810*/  FSEL R147, R140, -INF , !P1 ;  /* 0xff8000008c937808 */ /* 0x000fe40004800000 */
[C---:B------:R-:W-:Y:S01]  /*8820*/  ISETP.GE.AND P6, PT, R237.reuse, R215, PT ;  /* 0x000000d7ed00720c */ /* 0x040fe20003fc6270 */
[----:B------:R-:W-:Y:S01]  /*8830*/  I2F R141, R141 ;  /* 0x0000008d008d7306 */ /* 0x000fe20000201400 */
[C---:B------:R-:W-:Y:S02]  /*8840*/  ISETP.GE.AND P1, PT, R237.reuse, R212, PT ;  /* 0x000000d4ed00720c */ /* 0x040fe40003f26270 */
[-C--:B------:R-:W-:Y:S02]  /*8850*/  ISETP.LT.OR P5, PT, R148, R213.reuse, P5 ;  /* 0x000000d59400720c */ /* 0x080fe40002fa1670 */
[C---:B------:R-:W-:Y:S02]  /*8860*/  ISETP.LT.OR P6, PT, R237.reuse, R216, P6 ;  /* 0x000000d8ed00720c */ /* 0x040fe400037c1670 */
[----:B------:R-:W-:Y:S01]  /*8870*/  ISETP.LT.OR P1, PT, R237, R213, P1 ;  /* 0x000000d5ed00720c */ /* 0x000fe20000f21670 */
[----:B------:R-:W1:Y:S08]  /*8880*/  MUFU.TANH R4, R169 ;  /* 0x000000a900047308 */ /* 0x000e700000002400 */
[----:B------:R-:W2:Y:S08]  /*8890*/  MUFU.TANH R7, R170 ;  /* 0x000000aa00077308 */ /* 0x000eb00000002400 */
[----:B------:R-:W3:Y:S01]  /*88a0*/  MUFU.TANH R6, R171 ;  /* 0x000000ab00067308 */ /* 0x000ee20000002400 */
[----:B-1----:R-:W-:-:S05]  /*88b0*/  FFMA.FTZ R4, R143, -UR19, R4 ;  /* 0x800000138f047c23 */ /* 0x002fca0008010004 */
[----:B------:R-:W-:Y:S01]  /*88c0*/  FSEL R144, R4, -INF , !P6 ;  /* 0xff80000004907808 */ /* 0x000fe20007000000 */
[----:B--2---:R-:W-:-:S05]  /*88d0*/  FFMA.FTZ R7, R142, -UR19, R7 ;  /* 0x800000138e077c23 */ /* 0x004fca0008010007 */
        /* <DEDUP_REMOVED lines=62> */
.L_x_485:
[----:B------:R-:W-:Y:S05]  /*8cc0*/  BSYNC B0 ;  /* 0x0000000000007941 */ /* 0x000fea0003800000 */
.L_x_484:
[----:B------:R-:W0:Y:S02]  /*8cd0*/  LDGDEPBAR ;  /* 0x00000000000079af */ /* 0x000e240000000000 */
.L_x_483:
[----:B--2---:R-:W-:Y:S01]  /*8ce0*/  FMNMX.FTZ R5, R132, R0, !PT ;  /* 0x0000000084057209 */ /* 0x004fe20007810000 */
[----:B-1----:R-:W-:Y:S01]  /*8cf0*/  LDSM.16.MT88.4 R12, [R194+0x12000] ;  /* 0x01200000c20c783b */ /* 0x002fe20000004200 */
        /* <DEDUP_REMOVED lines=34> */
[----:B-1----:R-:W-:-:S03]  /*8f20*/  FMNMX.FTZ R7, R8, R7, !PT ;  /* 0x0000000708077209 */ /* 0x002fc60007810000 */
[----:B------:R-:W-:Y:S01]  /*8f30*/  LDSM.16.MT88.4 R8, [R193+0x12000] ;  /* 0x01200000c108783b */ /* 0x000fe20000004200 */
[----:B--2---:R-:W-:-:S03]  /*8f40*/  FMNMX.FTZ R5, R6, R5, !PT ;  /* 0x0000000506057209 */ /* 0x004fc60007810000 */
[----:B------:R-:W1:Y:S04]  /*8f50*/  SHFL.BFLY PT, R2, R7, 0x1, 0x1f ;  /* 0x0c201f0007027f89 */ /* 0x000e6800000e0000 */
[----:B------:R-:W2:Y:S01]  /*8f60*/  SHFL.BFLY PT, R4, R5, 0x1, 0x1f ;  /* 0x0c201f0005047f89 */ /* 0x000ea200000e0000 */
[----:B-1----:R-:W-:-:S04]  /*8f70*/  FMNMX.FTZ R2, R7, R2, !PT ;  /* 0x0000000207027209 */ /* 0x002fc80007810000 */
[C---:B------:R-:W-:Y:S01]  /*8f80*/  FSETP.NEU.FTZ.AND P5, PT, R2.reuse, -INF , PT ;  /* 0xff8000000200780b */ /* 0x040fe20003fbd000 */
[----:B------:R-:W-:-:S05]  /*8f90*/  FMUL.FTZ R157, R2, c[0x0][0x23c] ;  /* 0x00008f00029d7a20 */ /* 0x000fca0000410000 */
[----:B------:R-:W-:-:S05]  /*8fa0*/  FSEL R157, R157, RZ, P5 ;  /* 0x000000ff9d9d7208 */ /* 0x000fca0002800000 */
[--C-:B------:R-:W-:Y:S01]  /*8fb0*/  FFMA.FTZ R151, R0, c[0x0][0x23c], -R157.reuse ;  /* 0x00008f0000977a23 */ /* 0x100fe2000001089d */
[----:B--2---:R-:W-:Y:S01]  /*8fc0*/  FMNMX.FTZ R0, R5, R4, !PT ;  /* 0x0000000405007209 */ /* 0x004fe20007810000 */
[--C-:B------:R-:W-:Y:S01]  /*8fd0*/  FFMA.FTZ R150, R30, c[0x0][0x23c], -R157.reuse ;  /* 0x00008f001e967a23 */ /* 0x100fe2000001089d */
[----:B------:R-:W-:Y:S01]  /*8fe0*/  FSEL R5, R2, RZ, P5 ;  /* 0x000000ff02057208 */ /* 0x000fe20002800000 */
[----:B------:R-:W-:Y:S01]  /*8ff0*/  FFMA.FTZ R149, R16, c[0x0][0x23c], -R157 ;  /* 0x00008f0010957a23 */ /* 0x000fe2000001089d */
[C---:B------:R-:W-:Y:S01]  /*9000*/  FSETP.NEU.FTZ.AND P1, PT, R0.reuse, -INF , PT ;  /* 0xff8000000000780b */ /* 0x040fe20003f3d000 */
[----:B------:R-:W-:Y:S01]  /*9010*/  FMUL.FTZ R156, R0, c[0x0][0x23c] ;  /* 0x00008f00009c7a20 */ /* 0x000fe20000410000 */
[----:B------:R-:W-:Y:S01]  /*9020*/  MUFU.EX2 R151, R151 ;  /* 0x0000009700977308 */ /* 0x000fe20000000800 */
[----:B------:R-:W-:Y:S01]  /*9030*/  FADD.FTZ R4, R132, -R5 ;  /* 0x8000000584047221 */ /* 0x000fe20000010000 */
[----:B------:R-:W-:Y:S01]  /*9040*/  FSEL R6, R0, RZ, P1 ;  /* 0x000000ff00067208 */ /* 0x000fe20000800000 */
[----:B------:R-:W-:Y:S01]  /*9050*/  FFMA.FTZ R148, R18, c[0x0][0x23c], -R157 ;  /* 0x00008f0012947a23 */ /* 0x000fe2000001089d */
[----:B------:R-:W-:Y:S01]  /*9060*/  FSEL R156, R156, RZ, P1 ;  /* 0x000000ff9c9c7208 */ /* 0x000fe20000800000 */
[----:B------:R-:W-:Y:S01]  /*9070*/  FMUL.FTZ R154, R4, c[0x0][0x23c] ;  /* 0x00008f00049a7a20 */ /* 0x000fe20000410000 */
[----:B------:R-:W1:Y:S01]  /*9080*/  LDSM.16.MT88.4 R16, [R196+0x12000] ;  /* 0x01200000c410783b */ /* 0x000e620000004200 */
[----:B------:R-:W-:Y:S01]  /*9090*/  FADD.FTZ R6, R3, -R6 ;  /* 0x8000000603067221 */ /* 0x000fe20000010000 */
[----:B------:R-:W2:Y:S01]  /*90a0*/  MUFU.EX2 R150, R150 ;  /* 0x0000009600967308 */ /* 0x000ea20000000800 */
[----:B------:R-:W-:-:S02]  /*90b0*/  FFMA.FTZ R139, R28, c[0x0][0x23c], -R156 ;  /* 0x00008f001c8b7a23 */ /* 0x000fc4000001089c */
[--C-:B------:R-:W-:Y:S02]  /*90c0*/  FFMA.FTZ R138, R31, c[0x0][0x23c], -R156.reuse ;  /* 0x00008f001f8a7a23 */ /* 0x100fe4000001089c */
[--C-:B------:R-:W-:Y:S02]  /*90d0*/  FFMA.FTZ R133, R29, c[0x0][0x23c], -R156.reuse ;  /* 0x00008f001d857a23 */ /* 0x100fe4000001089c */
[----:B------:R-:W-:Y:S01]  /*90e0*/  FFMA.FTZ R132, R33, c[0x0][0x23c], -R156 ;  /* 0x00008f0021847a23 */ /* 0x000fe2000001089c */
[----:B------:R-:W-:Y:S01]  /*90f0*/  MUFU.EX2 R149, R149 ;  /* 0x0000009500957308 */ /* 0x000fe20000000800 */
[----:B------:R-:W-:Y:S01]  /*9100*/  FMUL.FTZ R152, R6, c[0x0][0x23c] ;  /* 0x00008f0006987a20 */ /* 0x000fe20000410000 */
[----:B------:R-:W-:Y:S01]  /*9110*/  LDSM.16.MT88.4 R32, [R193+0x12800] ;  /* 0x01280000c120783b */ /* 0x000fe20000004200 */
[--C-:B------:R-:W-:Y:S02]  /*9120*/  FFMA.FTZ R3, R26, c[0x0][0x23c], -R157.reuse ;  /* 0x00008f001a037a23 */ /* 0x100fe4000001089d */
[--C-:B------:R-:W-:Y:S01]  /*9130*/  FFMA.FTZ R162, R24, c[0x0][0x23c], -R157.reuse ;  /* 0x00008f0018a27a23 */ /* 0x100fe2000001089d */
[----:B------:R-:W-:Y:S01]  /*9140*/  LDSM.16.MT88.4 R28, [R192+0x12800] ;  /* 0x01280000c01c783b */ /* 0x000fe20000004200 */
[--C-:B------:R-:W-:Y:S01]  /*9150*/  FFMA.FTZ R159, R22, c[0x0][0x23c], -R157.reuse ;  /* 0x00008f00169f7a23 */ /* 0x100fe2000001089d */
[----:B------:R-:W3:Y:S01]  /*9160*/  MUFU.EX2 R148, R148 ;  /* 0x0000009400947308 */ /* 0x000ee20000000800 */
[----:B--2---:R-:W-:Y:S01]  /*9170*/  F2FP.BF16.PACK_AB R4, R150, R151 ;  /* 0x000000979604723e */ /* 0x004fe200000010ff */
[----:B------:R-:W-:-:S02]  /*9180*/  FFMA.FTZ R164, R20, c[0x0][0x23c], -R157 ;  /* 0x00008f0014a47a23 */ /* 0x000fc4000001089d */
[--C-:B------:R-:W-:Y:S02]  /*9190*/  FFMA.FTZ R161, R25, c[0x0][0x23c], -R156.reuse ;  /* 0x00008f0019a17a23 */ /* 0x100fe4000001089c */
[--C-:B------:R-:W-:Y:S02]  /*91a0*/  FFMA.FTZ R166, R27, c[0x0][0x23c], -R156.reuse ;  /* 0x00008f001ba67a23 */ /* 0x100fe4000001089c */
[----:B------:R-:W-:Y:S01]  /*91b0*/  MUFU.EX2 R139, R139 ;  /* 0x0000008b008b7308 */ /* 0x000fe20000000800 */
[--C-:B------:R-:W-:Y:S01]  /*91c0*/  FFMA.FTZ R163, R21, c[0x0][0x23c], -R156.reuse ;  /* 0x00008f0015a37a23 */ /* 0x100fe2000001089c */
[----:B------:R-:W-:Y:S01]  /*91d0*/  LDSM.16.MT88.4 R24, [R196+0x14800] ;  /* 0x01480000c418783b */ /* 0x000fe20000004200 */
[----:B------:R-:W-:Y:S02]  /*91e0*/  FFMA.FTZ R168, R23, c[0x0][0x23c], -R156 ;  /* 0x00008f0017a87a23 */ /* 0x000fe4000001089c */
[--C-:B------:R-:W-:Y:S01]  /*91f0*/  FFMA.FTZ R169, R176, c[0x0][0x23c], -R157.reuse ;  /* 0x00008f00b0a97a23 */ /* 0x100fe2000001089d */
[----:B------:R-:W-:Y:S01]  /*9200*/  LDSM.16.MT88.4 R20, [R194+0x14800] ;  /* 0x01480000c214783b */ /* 0x000fe20000004200 */
        /* <DEDUP_REMOVED lines=18> */
[--C-:B------:R-:W-:Y:S02]  /*9330*/  FFMA.FTZ R175, R145, c[0x0][0x23c], -R156.reuse ;  /* 0x00008f0091af7a23 */ /* 0x100fe4000001089c */
[----:B------:R-:W-:Y:S02]  /*9340*/  FFMA.FTZ R157, R144, c[0x0][0x23c], -R157 ;  /* 0x00008f00909d7a23 */ /* 0x000fe4000001089d */
[----:B------:R-:W-:Y:S01]  /*9350*/  FFMA.FTZ R156, R153, c[0x0][0x23c], -R156 ;  /* 0x00008f00999c7a23 */ /* 0x000fe2000001089c */
[----:B------:R-:W4:Y:S01]  /*9360*/  MUFU.EX2 R152, R152 ;  /* 0x0000009800987308 */ /* 0x000f220000000800 */
[----:B---3--:R-:W-:Y:S01]  /*9370*/  F2FP.BF16.PACK_AB R7, R132, R133 ;  /* 0x000000858407723e */ /* 0x008fe200000010ff */
[----:B------:R-:W-:Y:S01]  /*9380*/  LDSM.16.MT88.4 R144, [R194+0x13800] ;  /* 0x01380000c290783b */ /* 0x000fe20000004200 */
[----:B--2---:R-:W-:-:S05]  /*9390*/  FMUL.FTZ R120, R120, R154 ;  /* 0x0000009a78787220 */ /* 0x004fca0000410000 */
        /* <DEDUP_REMOVED lines=214> */
[----:B------:R-:W-:-:S02]  /*a100*/  F2FP.BF16.PACK_AB R5, R173, R172 ;  /* 0x000000acad05723e */ /* 0x000fc400000010ff */
        /* <DEDUP_REMOVED lines=132> */
[----:B------:R-:W-:Y:S02]  /*a950*/  @P4 STS.128 [R207+0x13000], RZ ;  /* 0x013000ffcf004388 */ /* 0x000fe40000000c00 */
[--C-:B------:R-:W-:Y:S01]  /*a960*/  IMAD.IADD R132, R217, 0x1, -R3.reuse ;  /* 0x00000001d9847824 */ /* 0x100fe200078e0a03 */
[C---:B------:R-:W-:Y:S01]  /*a970*/  IADD3 R176, R3.reuse, 0x18, RZ ;  /* 0x0000001803b07810 */ /* 0x040fe20007ffe0ff */
[----:B------:R-:W-:Y:S01]  /*a980*/  @!PT LDS RZ, [RZ] ;  /* 0x00000000fffff984 */ /* 0x000fe20000000800 */
[----:B------:R-:W-:Y:S01]  /*a990*/  @!PT LDS RZ, [RZ] ;  /* 0x00000000fffff984 */ /* 0x000fe20000000800 */
[----:B------:R-:W-:Y:S01]  /*a9a0*/  @!PT LDS RZ, [RZ] ;  /* 0x00000000fffff984 */ /* 0x000fe20000000800 */
[----:B------:R3:W-:Y:S01]  /*a9b0*/  @!P4 LDGSTS.E.BYPASS.LTC128B.128 [R207+0x13000], [R16.64] ;  /* 0x1300000010cfcfae */ /* 0x0007e2000b901d4e */
[C---:B------:R-:W-:Y:S01]  /*a9c0*/  IADD3 R222, R3.reuse, 0x20, RZ ;  /* 0x0000002003de7810 */ /* 0x040fe20007ffe0ff */
[C---:B------:R-:W-:Y:S01]  /*a9d0*/  IMAD.IADD R138, R214.reuse, 0x1, -R3 ;  /* 0x00000001d68a7824 */ /* 0x040fe200078e0a03 */
[----:B------:R-:W-:Y:S01]  /*a9e0*/  IABS R132, R132 ;  /* 0x0000008400847213 */ /* 0x000fe20000000000 */
[----:B------:R-:W-:Y:S01]  /*a9f0*/  @P3 STS.128 [R207+0x15000], RZ ;  /* 0x015000ffcf003388 */ /* 0x000fe20000000c00 */
[C---:B------:R-:W-:Y:S02]  /*aa00*/  IADD3 R178, R3.reuse, 0x19, RZ ;  /* 0x0000001903b27810 */ /* 0x040fe40007ffe0ff */
[C---:B------:R-:W-:Y:S01]  /*aa10*/  IADD3 R226, R3.reuse, 0x21, RZ ;  /* 0x0000002103e27810 */ /* 0x040fe20007ffe0ff */
[----:B------:R-:W-:Y:S01]  /*aa20*/  @!PT LDS RZ, [RZ] ;  /* 0x00000000fffff984 */ /* 0x000fe20000000800 */
[----:B------:R-:W-:Y:S01]  /*aa30*/  @!PT LDS RZ, [RZ] ;  /* 0x00000000fffff984 */ /* 0x000fe20000000800 */
[----:B------:R-:W-:Y:S01]  /*aa40*/  @!PT LDS RZ, [RZ] ;  /* 0x00000000fffff984 */ /* 0x000fe20000000800 */
[----:B------:R4:W-:Y:S01]  /*aa50*/  @!P3 LDGSTS.E.BYPASS.LTC128B.128 [R207+0x15000], [R24.64+0x80] ;  /* 0x1500008018cfbfae */ /* 0x0009e2000b901d4e */
[----:B------:R-:W-:Y:S01]  /*aa60*/  IMAD.MOV.U32 R133, RZ, RZ, R132 ;  /* 0x000000ffff857224 */ /* 0x000fe200078e0084 */
[----:B------:R-:W-:Y:S01]  /*aa70*/  IADD3 R132, R3, 0x1, RZ ;  /* 0x0000000103847810 */ /* 0x000fe20007ffe0ff */
[----:B------:R-:W-:Y:S01]  /*aa80*/  IMAD.IADD R179, R217, 0x1, -R178 ;  /* 0x00000001d9b37824 */ /* 0x000fe200078e0ab2 */
[----:B------:R-:W-:Y:S01]  /*aa90*/  @P2 STS.128 [R207+0x17000], RZ ;  /* 0x017000ffcf002388 */ /* 0x000fe20000000c00 */
[C---:B------:R-:W-:Y:S01]  /*aaa0*/  IADD3 R229, R3.reuse, 0x28, RZ ;  /* 0x0000002803e57810 */ /* 0x040fe20007ffe0ff */
[C---:B------:R-:W-:Y:S01]  /*aab0*/  IMAD.IADD R232, R214.reuse, 0x1, -R226 ;  /* 0x00000001d6e87824 */ /* 0x040fe200078e0ae2 */
[----:B------:R-:W-:Y:S01]  /*aac0*/  IADD3 R231, R3, 0x29, RZ ;  /* 0x0000002903e77810 */ /* 0x000fe20007ffe0ff */
[----:B------:R-:W-:Y:S01]  /*aad0*/  @!PT LDS RZ, [RZ] ;  /* 0x00000000fffff984 */ /* 0x000fe20000000800 */
[----:B------:R-:W-:Y:S01]  /*aae0*/  @!PT LDS RZ, [RZ] ;  /* 0x00000000fffff984 */ /* 0x000fe20000000800 */
[----:B------:R-:W-:Y:S01]  /*aaf0*/  @!PT LDS RZ, [RZ] ;  /* 0x00000000fffff984 */ /* 0x000fe20000000800 */
[----:B------:R3:W-:Y:S01]  /*ab00*/  @!P2 LDGSTS.E.BYPASS.LTC128B.128 [R207+0x17000], [R18.64+0x100] ;  /* 0x1700010012cfafae */ /* 0x0007e2000b901d4e */
[C---:B------:R-:W-:Y:S01]  /*ab10*/  IMAD.IADD R139, R217.reuse, 0x1, -R132 ;  /* 0x00000001d98b7824 */ /* 0x040fe200078e0a84 */
[----:B------:R-:W-:Y:S01]  /*ab20*/  I2F R133, R133 ;  /* 0x0000008500857306 */ /* 0x000fe20000201400 */
[----:B------:R-:W-:Y:S01]  /*ab30*/  IABS R138, R138 ;  /* 0x0000008a008a7213 */ /* 0x000fe20000000000 */
[----:B------:R-:W-:Y:S01]  /*ab40*/  LDSM.16.M88.4 R160, [R202] ;  /* 0x00000000caa0783b */ /* 0x000fe20000000200 */
[--C-:B------:R-:W-:Y:S01]  /*ab50*/  IMAD.IADD R235, R217, 0x1, -R231.reuse ;  /* 0x00000001d9eb7824 */ /* 0x100fe200078e0ae7 */
[C---:B------:R-:W-:Y:S01]  /*ab60*/  ISETP.GE.AND P0, PT, R3.reuse, R215, PT ;  /* 0x000000d70300720c */ /* 0x040fe20003f06270 */
[C---:B------:R-:W-:Y:S01]  /*ab70*/  IMAD.IADD R236, R214.reuse, 0x1, -R231 ;  /* 0x00000001d6ec7824 */ /* 0x040fe200078e0ae7 */
[----:B------:R-:W5:Y:S01]  /*ab80*/  LDSM.16.M88.4 R28, [R201+0xc000] ;  /* 0x00c00000c91c783b */ /* 0x000f620000000200 */
[C---:B------:R-:W-:Y:S01]  /*ab90*/  ISETP.GE.AND P5, PT, R3.reuse, R212, PT ;  /* 0x000000d40300720c */ /* 0x040fe20003fa6270 */
[----:B------:R-:W-:Y:S01]  /*aba0*/  I2F R138, R138 ;  /* 0x0000008a008a7306 */ /* 0x000fe20000201400 */
[----:B------:R-:W-:Y:S01]  /*abb0*/  IABS R235, R235 ;  /* 0x000000eb00eb7213 */ /* 0x000fe20000000000 */
[----:B------:R-:W3:Y:S01]  /*abc0*/  LDSM.16.M88.4 R12, [R201+0xd000] ;  /* 0x00d00000c90c783b */ /* 0x000ee20000000200 */
[C---:B------:R-:W-:Y:S01]  /*abd0*/  IADD3 R237, R3.reuse, 0x39, RZ ;  /* 0x0000003903ed7810 */ /* 0x040fe20007ffe0ff */
[----:B------:R-:W-:Y:S01]  /*abe0*/  IMAD.IADD R233, R214, 0x1, -R229 ;  /* 0x00000001d6e97824 */ /* 0x000fe200078e0ae5 */
[C---:B------:R-:W-:Y:S01]  /*abf0*/  ISETP.LT.OR P0, PT, R3.reuse, R216, P0 ;  /* 0x000000d80300720c */ /* 0x040fe20000701670 */
[----:B------:R-:W4:Y:S01]  /*ac00*/  LDSM.16.M88.4 R20, [R201+0xc800] ;  /* 0x00c80000c914783b */ /* 0x000f220000000200 */
[----:B------:R-:W-:-:S02]  /*ac10*/  ISETP.LT.OR P5, PT, R3, R213, P5 ;  /* 0x000000d50300720c */ /* 0x000fc40002fa1670 */
[C---:B------:R-:W-:Y:S01]  /*ac20*/  ISETP.GE.AND P6, PT, R132.reuse, R215, PT ;  /* 0x000000d78400720c */ /* 0x040fe20003fc6270 */
[----:B------:R-:W4:Y:S01]  /*ac30*/  LDSM.16.M88.4 R144, [R201+0xd800] ;  /* 0x00d80000c990783b */ /* 0x000f220000000200 */
[C---:B------:R-:W-:Y:S02]  /*ac40*/  ISETP.GE.AND P1, PT, R132.reuse, R212, PT ;  /* 0x000000d48400720c */ /* 0x040fe40003f26270 */
[C---:B------:R-:W-:Y:S01]  /*ac50*/  ISETP.LT.OR P6, PT, R132.reuse, R216, P6 ;  /* 0x000000d88400720c */ /* 0x040fe200037c1670 */
[----:B------:R-:W-:Y:S01]  /*ac60*/  LDSM.16.M88.4 R172, [R200] ;  /* 0x00000000c8ac783b */ /* 0x000fe20000000200 */
[----:B------:R-:W-:Y:S02]  /*ac70*/  IABS R179, R179 ;  /* 0x000000b300b37213 */ /* 0x000fe40000000000 */
[----:B------:R-:W-:Y:S01]  /*ac80*/  ISETP.LT.OR P1, PT, R132, R213, P1 ;  /* 0x000000d58400720c */ /* 0x000fe20000f21670 */
[----:B------:R-:W4:Y:S01]  /*ac90*/  LDSM.16.M88.4 R140, [R199] ;  /* 0x00000000c78c783b */ /* 0x000f220000000200 */
[----:B------:R-:W-:-:S02]  /*aca0*/  IABS R232, R232 ;  /* 0x000000e800e87213 */ /* 0x000fc40000000000 */
[----:B------:R-:W-:Y:S01]  /*acb0*/  I2F R179, R179 ;  /* 0x000000b300b37306 */ /* 0x000fe20000201400 */
[----:B-1----:R-:W1:Y:S01]  /*acc0*/  LDSM.16.M88.4 R4, [R190] ;  /* 0x00000000be04783b */ /* 0x002e620000000200 */
[----:B------:R-:W-:-:S03]  /*acd0*/  IABS R233, R233 ;  /* 0x000000e900e97213 */ /* 0x000fc60000000000 */
[----:B--2---:R-:W2:Y:S03]  /*ace0*/  LDSM.16.M88.4 R8, [R191] ;  /* 0x00000000bf08783b */ /* 0x004ea60000000200 */
[----:B------:R-:W-:Y:S01]  /*acf0*/  I2F R232, R232 ;  /* 0x000000e800e87306 */ /* 0x000fe20000201400 */
[----:B------:R-:W1:Y:S04]  /*ad00*/  LDSM.16.M88.4 R168, [R189] ;  /* 0x00000000bda8783b */ /* 0x000e680000000200 */
[----:B------:R-:W-:Y:S03]  /*ad10*/  LDSM.16.M88.4 R156, [R198] ;  /* 0x00000000c69c783b */ /* 0x000fe60000000200 */
[----:B------:R-:W-:Y:S01]  /*ad20*/  I2F R233, R233 ;  /* 0x000000e900e97306 */ /* 0x000fe20000201400 */
[C---:B-----5:R-:W-:Y:S01]  /*ad30*/  HMMA.16816.F32.BF16 R32, R160.reuse, R28, RZ ;  /* 0x0000001ca020723c */ /* 0x060fe200000418ff */
[----:B------:R-:W5:Y:S04]  /*ad40*/  LDSM.16.M88.4 R152, [R195+0xc000] ;  /* 0x00c00000c398783b */ /* 0x000f680000000200 */
[----:B------:R-:W-:Y:S03]  /*ad50*/  LDSM.16.M88.4 R148, [R195+0xc800] ;  /* 0x00c80000c394783b */ /* 0x000fe60000000200 */
[C---:B---3--:R-:W-:Y:S01]  /*ad60*/  HMMA.16816.F32.BF16 R16, R160.reuse, R12, RZ ;  /* 0x0000000ca010723c */ /* 0x048fe200000418ff */
[----:B------:R-:W0:Y:S07]  /*ad70*/  LDGDEPBAR ;  /* 0x00000000000079af */ /* 0x000e2e0000000000 */
[C---:B------:R-:W-:Y:S08]  /*ad80*/  HMMA.16816.F32.BF16 R28, R160.reuse, R30, RZ ;  /* 0x0000001ea01c723c */ /* 0x040ff000000418ff */
[C---:B------:R-:W-:Y:S08]  /*ad90*/  HMMA.16816.F32.BF16 R12, R160.reuse, R14, RZ ;  /* 0x0000000ea00c723c */ /* 0x040ff000000418ff */
[C---:B----4-:R-:W-:Y:S08]  /*ada0*/  HMMA.16816.F32.BF16 R24, R160.reuse, R20, RZ ;  /* 0x00000014a018723c */ /* 0x050ff000000418ff */
[C---:B------:R-:W-:Y:S08]  /*adb0*/  HMMA.16816.F32.BF16 R20, R160.reuse, R22, RZ ;  /* 0x00000016a014723c */ /* 0x040ff000000418ff */
[C---:B------:R-:W-:Y:S08]  /*adc0*/  HMMA.16816.F32.BF16 R164, R160.reuse, R144, RZ ;  /* 0x00000090a0a4723c */ /* 0x040ff000000418ff */
[----:B------:R-:W-:Y:S01]  /*add0*/  HMMA.16816.F32.BF16 R160, R160, R146, RZ ;  /* 0x00000092a0a0723c */ /* 0x000fe200000418ff */
[----:B------:R-:W3:Y:S07]  /*ade0*/  LDSM.16.M88.4 R144, [R195+0xd000] ;  /* 0x00d00000c390783b */ /* 0x000eee0000000200 */
[C---:B------:R-:W-:Y:S08]  /*adf0*/  HMMA.16816.F32.BF16 R32, R172.reuse, R140, R32 ;  /* 0x0000008cac20723c */ /* 0x040ff00000041820 */
[C---:B------:R-:W-:Y:S01]  /*ae00*/  HMMA.16816.F32.BF16 R28, R172.reuse, R142, R28 ;  /* 0x0000008eac1c723c */ /* 0x040fe2000004181c */
[----:B------:R-:W4:Y:S07]  /*ae10*/  LDSM.16.M88.4 R140, [R195+0xd800] ;  /* 0x00d80000c38c783b */ /* 0x000f2e0000000200 */
[C---:B-1----:R-:W-:Y:S08]  /*ae20*/  HMMA.16816.F32.BF16 R16, R172.reuse, R4, R16 ;  /* 0x00000004ac10723c */ /* 0x042ff00000041810 */
[C---:B------:R-:W-:Y:S01]  /*ae30*/  HMMA.16816.F32.BF16 R12, R172.reuse, R6, R12 ;  /* 0x00000006ac0c723c */ /* 0x040fe2000004180c */
[----:B------:R-:W-:Y:S07]  /*ae40*/  LDSM.16.M88.4 R4, [R188] ;  /* 0x00000000bc04783b */ /* 0x000fee0000000200 */
[C---:B--2---:R-:W-:Y:S08]  /*ae50*/  HMMA.16816.F32.BF16 R24, R172.reuse, R8, R24 ;  /* 0x00000008ac18723c */ /* 0x044ff00000041818 */
[C---:B------:R-:W-:Y:S01]  /*ae60*/  HMMA.16816.F32.BF16 R20, R172.reuse, R10, R20 ;  /* 0x0000000aac14723c */ /* 0x040fe20000041814 */
[----:B------:R-:W1:Y:S07]  /*ae70*/  LDSM.16.M88.4 R8, [R197] ;  /* 0x00000000c508783b */ /* 0x000e6e0000000200 */
[C---:B------:R-:W-:Y:S08]  /*ae80*/  HMMA.16816.F32.BF16 R164, R172.reuse, R168, R164 ;  /* 0x000000a8aca4723c */ /* 0x040ff000000418a4 */
[----:B------:R-:W-:Y:S01]  /*ae90*/  HMMA.16816.F32.BF16 R168, R172, R170, R160 ;  /* 0x000000aaaca8723c */ /* 0x000fe200000418a0 */
[----:B------:R-:W2:Y:S07]  /*aea0*/  LDSM.16.M88.4 R160, [R188+0x800] ;  /* 0x00080000bca0783b */ /* 0x000eae0000000200 */
[C---:B-----5:R-:W-:Y:S08]  /*aeb0*/  HMMA.16816.F32.BF16 R32, R156.reuse, R152, R32 ;  /* 0x000000989c20723c */ /* 0x060ff00000041820 */
[C---:B------:R-:W-:Y:S01]  /*aec0*/  HMMA.16816.F32.BF16 R28, R156.reuse, R154, R28 ;  /* 0x0000009a9c1c723c */ /* 0x040fe2000004181c */
[----:B------:R-:W-:Y:S07]  /*aed0*/  LDSM.16.M88.4 R152, [R188+0x1800] ;  /* 0x00180000bc98783b */ /* 0x000fee0000000200 */
[C---:B---3--:R-:W-:Y:S08]  /*aee0*/  HMMA.16816.F32.BF16 R16, R156.reuse, R144, R16 ;  /* 0x000000909c10723c */ /* 0x048ff00000041810 */
[C---:B------:R-:W-:Y:S01]  /*aef0*/  HMMA.16816.F32.BF16 R12, R156.reuse, R146, R12 ;  /* 0x000000929c0c723c */ /* 0x040fe2000004180c */
[----:B------:R-:W3:Y:S07]  /*af00*/  LDSM.16.M88.4 R144, [R188+0x1000] ;  /* 0x00100000bc90783b */ /* 0x000eee0000000200 */
[C---:B------:R-:W-:Y:S08]  /*af10*/  HMMA.16816.F32.BF16 R24, R156.reuse, R148, R24 ;  /* 0x000000949c18723c */ /* 0x040ff00000041818 */
[C---:B------:R-:W-:Y:S01]  /*af20*/  HMMA.16816.F32.BF16 R20, R156.reuse, R150, R20 ;  /* 0x000000969c14723c */ /* 0x040fe20000041814 */
[----:B------:R-:W-:Y:S07]  /*af30*/  LDSM.16.M88.4 R148, [R202+0x4000] ;  /* 0x00400000ca94783b */ /* 0x000fee0000000200 */
[C---:B----4-:R-:W-:Y:S08]  /*af40*/  HMMA.16816.F32.BF16 R164, R156.reuse, R140, R164 ;  /* 0x0000008c9ca4723c */ /* 0x050ff000000418a4 */
[----:B------:R-:W-:Y:S01]  /*af50*/  HMMA.16816.F32.BF16 R168, R156, R142, R168 ;  /* 0x0000008e9ca8723c */ /* 0x000fe200000418a8 */
[----:B------:R-:W4:Y:S04]  /*af60*/  LDSM.16.M88.4 R140, [R201+0xe000] ;  /* 0x00e00000c98c783b */ /* 0x000f280000000200 */
[----:B------:R-:W-:Y:S03]  /*af70*/  LDSM.16.M88.4 R156, [R201+0xe800] ;  /* 0x00e80000c99c783b */ /* 0x000fe60000000200 */
[C---:B-1----:R-:W-:Y:S08]  /*af80*/  HMMA.16816.F32.BF16 R32, R8.reuse, R4, R32 ;  /* 0x000000040820723c */ /* 0x042ff00000041820 */
[C---:B------:R-:W-:Y:S01]  /*af90*/  HMMA.16816.F32.BF16 R28, R8.reuse, R6, R28 ;  /* 0x00000006081c723c */ /* 0x040fe2000004181c */
[----:B------:R-:W1:Y:S07]  /*afa0*/  LDSM.16.M88.4 R4, [R201+0xf000] ;  /* 0x00f00000c904783b */ /* 0x000e6e0000000200 */
[C---:B--2---:R-:W-:Y:S08]  /*afb0*/  HMMA.16816.F32.BF16 R24, R8.reuse, R160, R24 ;  /* 0x000000a00818723c */ /* 0x044ff00000041818 */
[C---:B------:R-:W-:Y:S01]  /*afc0*/  HMMA.16816.F32.BF16 R20, R8.reuse, R162, R20 ;  /* 0x000000a20814723c */ /* 0x040fe20000041814 */
[----:B------:R-:W2:Y:S07]  /*afd0*/  LDSM.16.M88.4 R160, [R201+0xf800] ;  /* 0x00f80000c9a0783b */ /* 0x000eae0000000200 */
[C---:B---3--:R-:W-:Y:S08]  /*afe0*/  HMMA.16816.F32.BF16 R16, R8.reuse, R144, R16 ;  /* 0x000000900810723c */ /* 0x048ff00000041810 */
        /* <DEDUP_REMOVED lines=8> */
[----:B------:R-:W3:Y:S07]  /*b070*/  LDSM.16.M88.4 R140, [R200+0x4000] ;  /* 0x00400000c88c783b */ /* 0x000eee0000000200 */
[C---:B-1----:R-:W-:Y:S08]  /*b080*/  HMMA.16816.F32.BF16 R16, R148.reuse, R4, R16 ;  /* 0x000000049410723c */ /* 0x042ff00000041810 */
[C---:B------:R-:W-:Y:S01]  /*b090*/  HMMA.16816.F32.BF16 R12, R148.reuse, R6, R12 ;  /* 0x00000006940c723c */ /* 0x040fe2000004180c */
[----:B------:R-:W1:Y:S07]  /*b0a0*/  LDSM.16.M88.4 R4, [R184] ;  /* 0x00000000b804783b */ /* 0x000e6e0000000200 */
[C---:B--2---:R-:W-:Y:S01]  /*b0b0*/  HMMA.16816.F32.BF16 R172, R148.reuse, R160, R164 ;  /* 0x000000a094ac723c */ /* 0x044fe200000418a4 */
[----:B------:R-:W-:Y:S07]  /*b0c0*/  LDSM.16.M88.4 R164, [R198+0x4000] ;  /* 0x00400000c6a4783b */ /* 0x000fee0000000200 */
[C---:B------:R-:W-:Y:S07]  /*b0d0*/  HMMA.16816.F32.BF16 R168, R148.reuse, R162, R168 ;  /* 0x000000a294a8723c */ /* 0x040fee00000418a8 */
[C---:B------:R-:W-:Y:S01]  /*b0e0*/  IADD3 R162, R3.reuse, 0x10, RZ ;  /* 0x0000001003a27810 */ /* 0x040fe20007ffe0ff */
[C---:B------:R-:W-:Y:S08]  /*b0f0*/  HMMA.16816.F32.BF16 R24, R148.reuse, R156, R24 ;  /* 0x0000009c9418723c */ /* 0x040ff00000041818 */
[----:B------:R-:W-:Y:S01]  /*b100*/  HMMA.16816.F32.BF16 R20, R148, R158, R20 ;  /* 0x0000009e9414723c */ /* 0x000fe20000041814 */
[----:B------:R-:W2:Y:S04]  /*b110*/  LDSM.16.M88.4 R156, [R195+0xe000] ;  /* 0x00e00000c39c783b */ /* 0x000ea80000000200 */
[----:B------:R-:W-:Y:S03]  /*b120*/  LDSM.16.M88.4 R148, [R195+0xe800] ;  /* 0x00e80000c394783b */ /* 0x000fe60000000200 */
[C---:B---3--:R-:W-:Y:S08]  /*b130*/  HMMA.16816.F32.BF16 R32, R140.reuse, R8, R32 ;  /* 0x000000088c20723c */ /* 0x048ff00000041820 */
[C---:B------:R-:W-:Y:S01]  /*b140*/  HMMA.16816.F32.BF16 R28, R140.reuse, R10, R28 ;  /* 0x0000000a8c1c723c */ /* 0x040fe2000004181c */
[----:B------:R-:W3:Y:S07]  /*b150*/  LDSM.16.M88.4 R8, [R195+0xf000] ;  /* 0x00f00000c308783b */ /* 0x000eee0000000200 */
[C---:B-1----:R-:W-:Y:S08]  /*b160*/  HMMA.16816.F32.BF16 R172, R140.reuse, R4, R172 ;  /* 0x000000048cac723c */ /* 0x042ff000000418ac */
[C---:B------:R-:W-:Y:S01]  /*b170*/  HMMA.16816.F32.BF16 R168, R140.reuse, R6, R168 ;  /* 0x000000068ca8723c */ /* 0x040fe200000418a8 */
[----:B------:R-:W1:Y:S07]  /*b180*/  LDSM.16.M88.4 R4, [R195+0xf800] ;  /* 0x00f80000c304783b */ /* 0x000e6e0000000200 */
[C---:B------:R-:W-:Y:S08]  /*b190*/  HMMA.16816.F32.BF16 R24, R140.reuse, R152, R24 ;  /* 0x000000988c18723c */ /* 0x040ff00000041818 */
[C---:B------:R-:W-:Y:S01]  /*b1a0*/  HMMA.16816.F32.BF16 R20, R140.reuse, R154, R20 ;  /* 0x0000009a8c14723c */ /* 0x040fe20000041814 */
[----:B------:R-:W-:Y:S07]  /*b1b0*/  LDSM.16.M88.4 R152, [R197+0x4000] ;  /* 0x00400000c598783b */ /* 0x000fee0000000200 */
[C---:B------:R-:W-:Y:S08]  /*b1c0*/  HMMA.16816.F32.BF16 R16, R140.reuse, R144, R16 ;  /* 0x000000908c10723c */ /* 0x040ff00000041810 */
[----:B------:R-:W-:Y:S01]  /*b1d0*/  HMMA.16816.F32.BF16 R12, R140, R146, R12 ;  /* 0x000000928c0c723c */ /* 0x000fe2000004180c */
[----:B------:R-:W4:Y:S04]  /*b1e0*/  LDSM.16.M88.4 R144, [R188+0x2000] ;  /* 0x00200000bc90783b */ /* 0x000f280000000200 */
[----:B------:R-:W5:Y:S03]  /*b1f0*/  LDSM.16.M88.4 R140, [R188+0x2800] ;  /* 0x00280000bc8c783b */ /* 0x000f660000000200 */
[C---:B--2---:R-:W-:Y:S08]  /*b200*/  HMMA.16816.F32.BF16 R32, R164.reuse, R156, R32 ;  /* 0x0000009ca420723c */ /* 0x044ff00000041820 */
[C---:B------:R-:W-:Y:S01]  /*b210*/  HMMA.16816.F32.BF16 R28, R164.reuse, R158, R28 ;  /* 0x0000009ea41c723c */ /* 0x040fe2000004181c */
[----:B------:R-:W-:Y:S07]  /*b220*/  LDSM.16.M88.4 R156, [R188+0x3000] ;  /* 0x00300000bc9c783b */ /* 0x000fee0000000200 */
[C---:B---3--:R-:W-:Y:S08]  /*b230*/  HMMA.16816.F32.BF16 R16, R164.reuse, R8, R16 ;  /* 0x00000008a410723c */ /* 0x048ff00000041810 */
[C---:B------:R-:W-:Y:S01]  /*b240*/  HMMA.16816.F32.BF16 R12, R164.reuse, R10, R12 ;  /* 0x0000000aa40c723c */ /* 0x040fe2000004180c */
[----:B------:R-:W-:Y:S07]  /*b250*/  LDSM.16.M88.4 R8, [R202+0x8000] ;  /* 0x00800000ca08783b */ /* 0x000fee0000000200 */
[C---:B-1----:R-:W-:Y:S08]  /*b260*/  HMMA.16816.F32.BF16 R172, R164.reuse, R4, R172 ;  /* 0x00000004a4ac723c */ /* 0x042ff000000418ac */
[C---:B------:R-:W-:Y:S01]  /*b270*/  HMMA.16816.F32.BF16 R168, R164.reuse, R6, R168 ;  /* 0x00000006a4a8723c */ /* 0x040fe200000418a8 */
[----:B------:R-:W1:Y:S07]  /*b280*/  LDSM.16.M88.4 R4, [R201+0x10000] ;  /* 0x01000000c904783b */ /* 0x000e6e0000000200 */
[C---:B------:R-:W-:Y:S08]  /*b290*/  HMMA.16816.F32.BF16 R24, R164.reuse, R148, R24 ;  /* 0x00000094a418723c */ /* 0x040ff00000041818 */
[----:B------:R-:W-:Y:S01]  /*b2a0*/  HMMA.16816.F32.BF16 R20, R164, R150, R20 ;  /* 0x00000096a414723c */ /* 0x000fe20000041814 */
[----:B------:R-:W2:Y:S06]  /*b2b0*/  LDSM.16.M88.4 R148, [R188+0x3800] ;  /* 0x00380000bc94783b */ /* 0x000eac0000000200 */
[C---:B------:R-:W-:Y:S01]  /*b2c0*/  IADD3 R164, R3.reuse, 0x11, RZ ;  /* 0x0000001103a47810 */ /* 0x040fe20007ffe0ff */
        /* <DEDUP_REMOVED lines=132> */
[----:B------:R-:W-:Y:S01]  /*bb10*/  IMAD.MOV.U32 R238, RZ, RZ, R141 ;  /* 0x000000ffffee7224 */ /* 0x000fe200078e008d */
[----:B------:R-:W-:Y:S01]  /*bb20*/  I2F R236, R236 ;  /* 0x000000ec00ec7306 */ /* 0x000fe20000201400 */
[----:B------:R-:W-:-:S04]  /*bb30*/  IMAD.IADD R141, R214, 0x1, -R237 ;  /* 0x00000001d68d7824 */ /* 0x000fc800078e0aed */
[----:B------:R-:W-:Y:S01]  /*bb40*/  FMUL.FTZ R32, R32, c[0x0][0x2ec] ;  /* 0x0000bb0020207a20 */ /* 0x000fe20000410000 */
[----:B------:R-:W-:Y:S01]  /*bb50*/  IABS R141, R141 ;  /* 0x0000008d008d7213 */ /* 0x000fe20000000000 */
[----:B------:R-:W-:Y:S01]  /*bb60*/  FMUL.FTZ R34, R34, c[0x0][0x2ec] ;  /* 0x0000bb0022227a20 */ /* 0x000fe20000410000 */
[----:B------:R1:W-:Y:S01]  /*bb70*/  I2F R140, R4 ;  /* 0x00000004008c7306 */ /* 0x0003e20000201400 */
[----:B------:R-:W-:Y:S02]  /*bb80*/  FMUL.FTZ R33, R33, c[0x0][0x2ec] ;  /* 0x0000bb0021217a20 */ /* 0x000fe40000410000 */
[----:B------:R-:W-:Y:S02]  /*bb90*/  FMUL.FTZ R35, R35, c[0x0][0x2ec] ;  /* 0x0000bb0023237a20 */ /* 0x000fe40000410000 */
[----:B------:R-:W-:Y:S02]  /*bba0*/  IMAD.IADD R142, R214, 0x1, -R148 ;  /* 0x00000001d68e7824 */ /* 0x000fe400078e0a94 */
[----:B------:R-:W-:Y:S01]  /*bbb0*/  IMAD.IADD R143, R217, 0x1, -R237 ;  /* 0x00000001d98f7824 */ /* 0x000fe200078e0aed */
[----:B------:R-:W2:Y:S02]  /*bbc0*/  MUFU.TANH R240, R32 ;  /* 0x0000002000f07308 */ /* 0x000ea40000002400 */
[----:B------:R-:W-:-:S02]  /*bbd0*/  IABS R142, R142 ;  /* 0x0000008e008e7213 */ /* 0x000fc40000000000 */
[----:B------:R-:W-:Y:S02]  /*bbe0*/  IABS R143, R143 ;  /* 0x0000008f008f7213 */ /* 0x000fe40000000000 */
[----:B------:R-:W-:Y:S01]  /*bbf0*/  FMUL.FTZ R28, R28, c[0x0][0x2ec] ;  /* 0x0000bb001c1c7a20 */ /* 0x000fe20000410000 */
[----:B-1----:R-:W1:Y:S01]  /*bc00*/  LDSM.16.M88.4 R4, [R188+0x4800] ;  /* 0x00480000bc04783b */ /* 0x002e620000000200 */
[----:B------:R-:W-:Y:S01]  /*bc10*/  MUFU.TANH R239, R34 ;  /* 0x0000002200ef7308 */ /* 0x000fe20000002400 */
[----:B------:R-:W-:Y:S02]  /*bc20*/  FMUL.FTZ R241, R30, c[0x0][0x2ec] ;  /* 0x0000bb001ef17a20 */ /* 0x000fe40000410000 */
[----:B------:R-:W-:Y:S02]  /*bc30*/  FMUL.FTZ R29, R29, c[0x0][0x2ec] ;  /* 0x0000bb001d1d7a20 */ /* 0x000fe40000410000 */
[----:B------:R-:W-:Y:S02]  /*bc40*/  FMUL.FTZ R31, R31, c[0x0][0x2ec] ;  /* 0x0000bb001f1f7a20 */ /* 0x000fe40000410000 */
[----:B--2---:R-:W-:Y:S01]  /*bc50*/  FFMA.FTZ R3, R133, -UR19, R240 ;  /* 0x8000001385037c23 */ /* 0x004fe200080100f0 */
[----:B------:R-:W2:Y:S04]  /*bc60*/  MUFU.TANH R28, R28 ;  /* 0x0000001c001c7308 */ /* 0x000ea80000002400 */
[----:B------:R-:W-:-:S02]  /*bc70*/  FSEL R3, R3, -INF , !P0 ;  /* 0xff80000003037808 */ /* 0x000fc40004000000 */
[C---:B------:R-:W-:Y:S02]  /*bc80*/  ISETP.GE.AND P0, PT, R139.reuse, R215, PT ;  /* 0x000000d78b00720c */ /* 0x040fe40003f06270 */
[----:B------:R-:W-:Y:S02]  /*bc90*/  MUFU.TANH R241, R241 ;  /* 0x000000f100f17308 */ /* 0x000fe40000002400 */
[----:B------:R-:W-:-:S06]  /*bca0*/  ISETP.LT.OR P0, PT, R139, R216, P0 ;  /* 0x000000d88b00720c */ /* 0x000fcc0000701670 */
[----:B------:R-:W3:Y:S01]  /*bcb0*/  MUFU.TANH R33, R33 ;  /* 0x0000002100217308 */ /* 0x000ee20000002400 */
[----:B--2---:R-:W-:-:S07]  /*bcc0*/  FFMA.FTZ R159, R159, -UR19, R28 ;  /* 0x800000139f9f7c23 */ /* 0x004fce000801001c */
[----:B------:R-:W2:Y:S01]  /*bcd0*/  MUFU.TANH R35, R35 ;  /* 0x0000002300237308 */ /* 0x000ea20000002400 */
[----:B-1----:R-:W-:Y:S07]  /*bce0*/  HMMA.16816.F32.BF16 R24, R152, R4, R24 ;  /* 0x000000049818723c */ /* 0x002fee0000041818 */
[----:B------:R1:W-:Y:S01]  /*bcf0*/  MUFU.TANH R32, R29 ;  /* 0x0000001d00207308 */ /* 0x0003e20000002400 */
[----:B---3--:R-:W-:-:S05]  /*bd00*/  FFMA.FTZ R33, R156, -UR19, R33 ;  /* 0x800000139c217c23 */ /* 0x008fca0008010021 */
[----:B------:R-:W-:Y:S01]  /*bd10*/  FSEL R28, R33, -INF , !P6 ;  /* 0xff800000211c7808 */ /* 0x000fe20007000000 */
[----:B------:R-:W-:Y:S01]  /*bd20*/  HMMA.16816.F32.BF16 R20, R152, R6, R20 ;  /* 0x000000069814723c */ /* 0x000fe20000041814 */
[----:B------:R-:W3:Y:S01]  /*bd30*/  LDSM.16.M88.4 R4, [R188+0x5000] ;  /* 0x00500000bc04783b */ /* 0x000ee20000000200 */
[----:B------:R4:W5:Y:S01]  /*bd40*/  MUFU.TANH R34, R31 ;  /* 0x0000001f00227308 */ /* 0x0009620000002400 */
[----:B--2---:R-:W-:Y:S01]  /*bd50*/  FFMA.FTZ R35, R158, -UR19, R35 ;  /* 0x800000139e237c23 */ /* 0x004fe20008010023 */
[----:B------:R-:W-:-:S04]  /*bd60*/  ISETP.GE.AND P6, PT, R157, R215, PT ;  /* 0x000000d79d00720c */ /* 0x000fc80003fc6270 */
[----:B------:R-:W-:Y:S01]  /*bd70*/  FSEL R33, R35, -INF , !P1 ;  /* 0xff80000023217808 */ /* 0x000fe20004800000 */
[----:B-1----:R-:W-:Y:S01]  /*bd80*/  FFMA.FTZ R29, R138, -UR19, R239 ;  /* 0x800000138a1d7c23 */ /* 0x002fe200080100ef */
[C---:B------:R-:W-:Y:S01]  /*bd90*/  ISETP.GE.AND P1, PT, R157.reuse, R212, PT ;  /* 0x000000d49d00720c */ /* 0x040fe20003f26270 */
[----:B------:R-:W-:Y:S01]  /*bda0*/  I2F R238, R238 ;  /* 0x000000ee00ee7306 */ /* 0x000fe20000201400 */
[----:B------:R-:W-:Y:S02]  /*bdb0*/  ISETP.LT.OR P6, PT, R157, R216, P6 ;  /* 0x000000d89d00720c */ /* 0x000fe400037c1670 */
[----:B------:R-:W-:Y:S01]  /*bdc0*/  FSEL R29, R29, -INF , !P5 ;  /* 0xff8000001d1d7808 */ /* 0x000fe20006800000 */
[----:B------:R-:W-:Y:S01]  /*bdd0*/  FMUL.FTZ R242, R24, c[0x0][0x2ec] ;  /* 0x0000bb0018f27a20 */ /* 0x000fe20000410000 */
[----:B------:R-:W-:Y:S01]  /*bde0*/  ISETP.GE.AND P5, PT, R139, R212, PT ;  /* 0x000000d48b00720c */ /* 0x000fe20003fa6270 */
[----:B------:R-:W-:Y:S01]  /*bdf0*/  FMUL.FTZ R30, R27, c[0x0][0x2ec] ;  /* 0x0000bb001b1e7a20 */ /* 0x000fe20000410000 */
[-C--:B------:R-:W-:Y:S01]  /*be00*/  ISETP.LT.OR P1, PT, R157, R213.reuse, P1 ;  /* 0x000000d59d00720c */ /* 0x080fe20000f21670 */
[----:B------:R-:W-:Y:S01]  /*be10*/  FMUL.FTZ R24, R25, c[0x0][0x2ec] ;  /* 0x0000bb0019187a20 */ /* 0x000fe20000410000 */
[----:B------:R-:W-:Y:S01]  /*be20*/  ISETP.LT.OR P5, PT, R139, R213, P5 ;  /* 0x000000d58b00720c */ /* 0x000fe20002fa1670 */
[----:B------:R-:W1:Y:S01]  /*be30*/  MUFU.TANH R242, R242 ;  /* 0x000000f200f27308 */ /* 0x000e620000002400 */
[----:B------:R-:W-:-:S02]  /*be40*/  FMUL.FTZ R25, R26, c[0x0][0x2ec] ;  /* 0x0000bb001a197a20 */ /* 0x000fc40000410000 */
[----:B------:R-:W-:Y:S02]  /*be50*/  FMUL.FTZ R27, R20, c[0x0][0x2ec] ;  /* 0x0000bb00141b7a20 */ /* 0x000fe40000410000 */
[----:B------:R-:W-:Y:S02]  /*be60*/  FMUL.FTZ R20, R21, c[0x0][0x2ec] ;  /* 0x0000bb0015147a20 */ /* 0x000fe40000410000 */
[----:B----4-:R-:W-:Y:S01]  /*be70*/  FFMA.FTZ R31, R160, -UR19, R241 ;  /* 0x80000013a01f7c23 */ /* 0x010fe200080100f1 */
[----:B------:R-:W2:Y:S01]  /*be80*/  MUFU.TANH R25, R25 ;  /* 0x0000001900197308 */ /* 0x000ea20000002400 */
[----:B------:R-:W-:Y:S02]  /*be90*/  FMUL.FTZ R21, R22, c[0x0][0x2ec] ;  /* 0x0000bb0016157a20 */ /* 0x000fe40000410000 */
[----:B------:R-:W-:Y:S01]  /*bea0*/  FMUL.FTZ R23, R23, c[0x0][0x2ec] ;  /* 0x0000bb0017177a20 */ /* 0x000fe20000410000 */
[----:B------:R-:W-:Y:S01]  /*beb0*/  FSEL R31, R31, -INF , !P5 ;  /* 0xff8000001f1f7808 */ /* 0x000fe20006800000 */
[----:B-----5:R-:W-:Y:S01]  /*bec0*/  FFMA.FTZ R34, R163, -UR19, R34 ;  /* 0x80000013a3227c23 */ /* 0x020fe20008010022 */
[----:B------:R-:W-:-:S02]  /*bed0*/  ISETP.GE.AND P5, PT, R162, R212, PT ;  /* 0x000000d4a200720c */ /* 0x000fc40003fa6270 */
[----:B------:R-:W4:Y:S01]  /*bee0*/  MUFU.TANH R27, R27 ;  /* 0x0000001b001b7308 */ /* 0x000f220000002400 */
[----:B-1----:R-:W-:Y:S01]  /*bef0*/  FFMA.FTZ R26, R165, -UR19, R242 ;  /* 0x80000013a51a7c23 */ /* 0x002fe200080100f2 */
[-C--:B------:R-:W-:Y:S01]  /*bf00*/  ISETP.LT.OR P5, PT, R162, R213.reuse, P5 ;  /* 0x000000d5a200720c */ /* 0x080fe20002fa1670 */
[C---:B---3--:R-:W-:Y:S01]  /*bf10*/  HMMA.16816.F32.BF16 R16, R152.reuse, R4, R16 ;  /* 0x000000049810723c */ /* 0x048fe20000041810 */
[----:B------:R-:W-:Y:S02]  /*bf20*/  FSEL R35, R34, -INF , !P1 ;  /* 0xff80000022237808 */ /* 0x000fe40004800000 */
[----:B------:R-:W-:Y:S02]  /*bf30*/  ISETP.GE.AND P1, PT, R164, R212, PT ;  /* 0x000000d4a400720c */ /* 0x000fe40003f26270 */
[----:B------:R-:W1:Y:S01]  /*bf40*/  MUFU.TANH R24, R24 ;  /* 0x0000001800187308 */ /* 0x000e620000002400 */
[----:B--2---:R-:W-:Y:S01]  /*bf50*/  FFMA.FTZ R25, R166, -UR19, R25 ;  /* 0x80000013a6197c23 */ /* 0x004fe20008010019 */
[----:B------:R-:W-:Y:S01]  /*bf60*/  ISETP.LT.OR P1, PT, R164, R213, P1 ;  /* 0x000000d5a400720c */ /* 0x000fe20000f21670 */
[----:B------:R-:W-:Y:S01]  /*bf70*/  HMMA.16816.F32.BF16 R12, R152, R6, R12 ;  /* 0x00000006980c723c */ /* 0x000fe2000004180c */
[----:B------:R-:W2:Y:S01]  /*bf80*/  LDSM.16.M88.4 R4, [R188+0x5800] ;  /* 0x00580000bc04783b */ /* 0x000ea20000000200 */
[----:B------:R-:W-:-:S04]  /*bf90*/  DEPBAR.LE SB0, 0x0 ;  /* 0x000080000000791a */ /* 0x000fc80000000000 */
[----:B----4-:R-:W-:Y:S01]  /*bfa0*/  FFMA.FTZ R22, R220, -UR19, R27 ;  /* 0x80000013dc167c23 */ /* 0x010fe2000801001b */
[----:B------:R-:W3:Y:S01]  /*bfb0*/  MUFU.TANH R30, R30 ;  /* 0x0000001e001e7308 */ /* 0x000ee20000002400 */
[----:B------:R-:W-:Y:S02]  /*bfc0*/  FSEL R25, R25, -INF , !P5 ;  /* 0xff80000019197808 */ /* 0x000fe40006800000 */
[----:B------:R-:W-:Y:S01]  /*bfd0*/  ISETP.GE.AND P5, PT, R176, R212, PT ;  /* 0x000000d4b000720c */ /* 0x000fe20003fa6270 */
[----:B-1----:R-:W-:-:S03]  /*bfe0*/  FFMA.FTZ R24, R167, -UR19, R24 ;  /* 0x80000013a7187c23 */ /* 0x002fc60008010018 */
[----:B------:R-:W-:Y:S01]  /*bff0*/  ISETP.LT.OR P5, PT, R176, R213, P5 ;  /* 0x000000d5b000720c */ /* 0x000fe20002fa1670 */
[----:B------:R-:W1:Y:S01]  /*c000*/  MUFU.TANH R21, R21 ;  /* 0x0000001500157308 */ /* 0x000e620000002400 */
[----:B------:R-:W-:Y:S01]  /*c010*/  FMUL.FTZ R138, R16, c[0x0][0x2ec] ;  /* 0x0000bb00108a7a20 */ /* 0x000fe20000410000 */
[----:B------:R-:W-:Y:S01]  /*c020*/  FSEL R16, R159, -INF , !P0 ;  /* 0xff8000009f107808 */ /* 0x000fe20004000000 */
[----:B------:R-:W-:Y:S01]  /*c030*/  FMUL.FTZ R17, R17, c[0x0][0x2ec] ;  /* 0x0000bb0011117a20 */ /* 0x000fe20000410000 */
[----:B------:R-:W-:Y:S01]  /*c040*/  ISETP.GE.AND P0, PT, R162, R215, PT ;  /* 0x000000d7a200720c */ /* 0x000fe20003f06270 */
[----:B------:R-:W-:-:S03]  /*c050*/  FMUL.FTZ R19, R19, c[0x0][0x2ec] ;  /* 0x0000bb0013137a20 */ /* 0x000fc60000410000 */
[-C--:B------:R-:W-:Y:S01]  /*c060*/  ISETP.LT.OR P0, PT, R162, R216.reuse, P0 ;  /* 0x000000d8a200720c */ /* 0x080fe20000701670 */
[----:B------:R-:W4:Y:S01]  /*c070*/  MUFU.TANH R138, R138 ;  /* 0x0000008a008a7308 */ /* 0x000f220000002400 */
[----:B------:R-:W-:Y:S02]  /*c080*/  FMUL.FTZ R12, R12, c[0x0][0x2ec] ;  /* 0x0000bb000c0c7a20 */ /* 0x000fe40000410000 */
[----:B------:R-:W-:Y:S01]  /*c090*/  FSEL R26, R26, -INF , !P0 ;  /* 0xff8000001a1a7808 */ /* 0x000fe20004000000 */
[----:B---3--:R-:W-:Y:S01]  /*c0a0*/  FFMA.FTZ R30, R177, -UR19, R30 ;  /* 0x80000013b11e7c23 */ /* 0x008fe2000801001e */
[C---:B------:R-:W-:Y:S01]  /*c0b0*/  ISETP.GE.AND P0, PT, R176.reuse, R215, PT ;  /* 0x000000d7b000720c */ /* 0x040fe20003f06270 */
[----:B------:R-:W-:Y:S02]  /*c0c0*/  FMUL.FTZ R15, R15, c[0x0][0x2ec] ;  /* 0x0000bb000f0f7a20 */ /* 0x000fe40000410000 */
[----:B------:R3:W-:Y:S01]  /*c0d0*/  MUFU.TANH R132, R23 ;  /* 0x0000001700847308 */ /* 0x0007e20000002400 */
[----:B------:R-:W-:Y:S01]  /*c0e0*/  ISETP.LT.OR P0, PT, R176, R216, P0 ;  /* 0x000000d8b000720c */ /* 0x000fe20000701670 */
[----:B-1----:R-:W-:Y:S01]  /*c0f0*/  FFMA.FTZ R21, R224, -UR19, R21 ;  /* 0x80000013e0157c23 */ /* 0x002fe20008010015 */
[----:B------:R-:W-:-:S02]  /*c100*/  FSEL R27, R30, -INF , !P1 ;  /* 0xff8000001e1b7808 */ /* 0x000fc40004800000 */
[----:B------:R-:W-:Y:S02]  /*c110*/  FSEL R22, R22, -INF , !P0 ;  /* 0xff80000016167808 */ /* 0x000fe40004000000 */
[CC--:B------:R-:W-:Y:S01]  /*c120*/  ISETP.GE.AND P0, PT, R222.reuse, R215.reuse, PT ;  /* 0x000000d7de00720c */ /* 0x0c0fe20003f06270 */
[----:B------:R-:W1:Y:S01]  /*c130*/  MUFU.TANH R20, R20 ;  /* 0x0000001400147308 */ /* 0x000e620000002400 */
[C---:B--2---:R-:W-:Y:S01]  /*c140*/  HMMA.16816.F32.BF16 R172, R152.reuse, R4, R172 ;  /* 0x0000000498ac723c */ /* 0x044fe200000418ac */
[----:B----4-:R-:W-:Y:S01]  /*c150*/  FFMA.FTZ R138, R227, -UR19, R138 ;  /* 0x80000013e38a7c23 */ /* 0x010fe2000801008a */
[----:B------:R-:W-:Y:S02]  /*c160*/  ISETP.LT.OR P0, PT, R222, R216, P0 ;  /* 0x000000d8de00720c */ /* 0x000fe40000701670 */
[----:B------:R-:W-:Y:S02]  /*c170*/  FSEL R21, R21, -INF , !P5 ;  /* 0xff80000015157808 */ /* 0x000fe40006800000 */
[----:B------:R-:W-:Y:S01]  /*c180*/  FSEL R176, R138, -INF , !P0 ;  /* 0xff8000008ab07808 */ /* 0x000fe20004000000 */
[----:B------:R2:W4:Y:S01]  /*c190*/  MUFU.TANH R5, R12 ;  /* 0x0000000c00057308 */ /* 0x0005220000002400 */
[----:B------:R-:W-:Y:S01]  /*c1a0*/  HMMA.16816.F32.BF16 R168, R152, R6, R168 ;  /* 0x0000000698a8723c */ /* 0x000fe200000418a8 */
[----:B---3--:R-:W-:Y:S01]  /*c1b0*/  FMUL.FTZ R23, R18, c[0x0][0x2ec] ;  /* 0x0000bb0012177a20 */ /* 0x008fe20000410000 */
[-C--:B------:R-:W-:Y:S01]  /*c1c0*/  ISETP.GE.AND P0, PT, R229, R215.reuse, PT ;  /* 0x000000d7e500720c */ /* 0x080fe20003f06270 */
[----:B------:R-:W-:Y:S01]  /*c1d0*/  FFMA.FTZ R18, R161, -UR19, R32 ;  /* 0x80000013a1127c23 */ /* 0x000fe20008010020 */
[----:B------:R-:W-:Y:S01]  /*c1e0*/  ISETP.GE.AND P1, PT, R178, R212, PT ;  /* 0x000000d4b200720c */ /* 0x000fe20003f26270 */
[----:B------:R-:W-:Y:S01]  /*c1f0*/  FMUL.FTZ R4, R13, c[0x0][0x2ec] ;  /* 0x0000bb000d047a20 */ /* 0x000fe20000410000 */
[----:B------:R-:W-:Y:S01]  /*c200*/  ISETP.LT.OR P0, PT, R229, R216, P0 ;  /* 0x000000d8e500720c */ /* 0x000fe20000701670 */
[----:B------:R-:W3:Y:S01]  /*c210*/  MUFU.TANH R23, R23 ;  /* 0x0000001700177308 */ /* 0x000ee20000002400 */
[----:B------:R-:W-:Y:S01]  /*c220*/  FSEL R18, R18, -INF , !P6 ;  /* 0xff80000012127808 */ /* 0x000fe20007000000 */
[----:B-1----:R-:W-:Y:S01]  /*c230*/  FFMA.FTZ R20, R179, -UR19, R20 ;  /* 0x80000013b3147c23 */ /* 0x002fe20008010014 */
[----:B------:R-:W-:Y:S01]  /*c240*/  ISETP.GE.AND P6, PT, R164, R215, PT ;  /* 0x000000d7a400720c */ /* 0x000fe20003fc6270 */
[----:B------:R-:W-:Y:S01]  /*c250*/  FFMA.FTZ R132, R223, -UR19, R132 ;  /* 0x80000013df847c23 */ /* 0x000fe20008010084 */
[----:B------:R-:W-:-:S02]  /*c260*/  ISETP.GE.AND P5, PT, R222, R212, PT ;  /* 0x000000d4de00720c */ /* 0x000fc40003fa6270 */
[-C--:B------:R-:W-:Y:S01]  /*c270*/  ISETP.LT.OR P6, PT, R164, R216.reuse, P6 ;  /* 0x000000d8a400720c */ /* 0x080fe200037c1670 */
[----:B--2---:R-:W-:Y:S01]  /*c280*/  FMUL.FTZ R12, R14, c[0x0][0x2ec] ;  /* 0x0000bb000e0c7a20 */ /* 0x004fe20000410000 */
[----:B------:R-:W1:Y:S01]  /*c290*/  MUFU.TANH R17, R17 ;  /* 0x0000001100117308 */ /* 0x000e620000002400 */
[----:B------:R-:W-:Y:S01]  /*c2a0*/  FMUL.FTZ R14, R172, c[0x0][0x2ec] ;  /* 0x0000bb00ac0e7a20 */ /* 0x000fe20000410000 */
[----:B------:R-:W-:Y:S01]  /*c2b0*/  FSEL R24, R24, -INF , !P6 ;  /* 0xff80000018187808 */ /* 0x000fe20007000000 */
[----:B----4-:R-:W-:Y:S01]  /*c2c0*/  FFMA.FTZ R5, R234, -UR19, R5 ;  /* 0x80000013ea057c23 */ /* 0x010fe20008010005 */
[C---:B------:R-:W-:Y:S01]  /*c2d0*/  ISETP.GE.AND P6, PT, R178.reuse, R215, PT ;  /* 0x000000d7b200720c */ /* 0x040fe20003fc6270 */
[----:B------:R-:W-:Y:S01]  /*c2e0*/  FMUL.FTZ R6, R173, c[0x0][0x2ec] ;  /* 0x0000bb00ad067a20 */ /* 0x000fe20000410000 */
[-C--:B------:R-:W-:Y:S01]  /*c2f0*/  ISETP.LT.OR P1, PT, R178, R213.reuse, P1 ;  /* 0x000000d5b200720c */ /* 0x080fe20000f21670 */
[----:B---3--:R-:W-:Y:S01]  /*c300*/  FFMA.FTZ R177, R228, -UR19, R23 ;  /* 0x80000013e4b17c23 */ /* 0x008fe20008010017 */
[----:B------:R-:W2:Y:S01]  /*c310*/  MUFU.TANH R19, R19 ;  /* 0x0000001300137308 */ /* 0x000ea20000002400 */
[----:B------:R-:W-:Y:S01]  /*c320*/  ISETP.LT.OR P6, PT, R178, R216, P6 ;  /* 0x000000d8b200720c */ /* 0x000fe200037c1670 */
[----:B------:R-:W-:Y:S01]  /*c330*/  FMUL.FTZ R13, R174, c[0x0][0x2ec] ;  /* 0x0000bb00ae0d7a20 */ /* 0x000fe20000410000 */
[----:B------:R-:W-:Y:S01]  /*c340*/  FSEL R172, R5, -INF , !P0 ;  /* 0xff80000005ac7808 */ /* 0x000fe20004000000 */
[----:B------:R-:W-:Y:S01]  /*c350*/  FMUL.FTZ R5, R168, c[0x0][0x2ec] ;  /* 0x0000bb00a8057a20 */ /* 0x000fe20000410000 */
[----:B------:R-:W-:Y:S01]  /*c360*/  ISETP.LT.OR P5, PT, R222, R213, P5 ;  /* 0x000000d5de00720c */ /* 0x000fe20002fa1670 */
[----:B------:R-:W-:Y:S01]  /*c370*/  FMUL.FTZ R7, R175, c[0x0][0x2ec] ;  /* 0x0000bb00af077a20 */ /* 0x000fe20000410000 */
[----:B------:R-:W-:Y:S01]  /*c380*/  FSEL R20, R20, -INF , !P6 ;  /* 0xff80000014147808 */ /* 0x000fe20007000000 */
[----:B------:R-:W3:Y:S01]  /*c390*/  MUFU.TANH R12, R12 ;  /* 0x0000000c000c7308 */ /* 0x000ee20000002400 */
[----:B------:R-:W-:Y:S01]  /*c3a0*/  ISETP.GE.AND P6, PT, R226, R215, PT ;  /* 0x000000d7e200720c */ /* 0x000fe20003fc6270 */
[----:B-1----:R-:W-:Y:S01]  /*c3b0*/  FFMA.FTZ R17, R230, -UR19, R17 ;  /* 0x80000013e6117c23 */ /* 0x002fe20008010011 */
[----:B------:R-:W-:Y:S01]  /*c3c0*/  FSEL R23, R132, -INF , !P1 ;  /* 0xff80000084177808 */ /* 0x000fe20004800000 */
[----:B------:R-:W-:Y:S01]  /*c3d0*/  FMUL.FTZ R169, R169, c[0x0][0x2ec] ;  /* 0x0000bb00a9a97a20 */ /* 0x000fe20000410000 */
[----:B------:R-:W-:Y:S01]  /*c3e0*/  FSEL R177, R177, -INF , !P5 ;  /* 0xff800000b1b17808 */ /* 0x000fe20006800000 */
[----:B------:R-:W-:Y:S01]  /*c3f0*/  FMUL.FTZ R171, R171, c[0x0][0x2ec] ;  /* 0x0000bb00abab7a20 */ /* 0x000fe20000410000 */
[-C--:B------:R-:W-:Y:S01]  /*c400*/  ISETP.GE.AND P1, PT, R226, R212.reuse, PT ;  /* 0x000000d4e200720c */ /* 0x080fe20003f26270 */
[----:B------:R-:W1:Y:S01]  /*c410*/  MUFU.TANH R14, R14 ;  /* 0x0000000e000e7308 */ /* 0x000e620000002400 */
[----:B------:R-:W-:Y:S01]  /*c420*/  ISETP.GE.AND P5, PT, R229, R212, PT ;  /* 0x000000d4e500720c */ /* 0x000fe20003fa6270 */
[----:B--2---:R-:W-:Y:S01]  /*c430*/  FFMA.FTZ R19, R232, -UR19, R19 ;  /* 0x80000013e8137c23 */ /* 0x004fe20008010013 */
[----:B------:R-:W-:-:S02]  /*c440*/  ISETP.LT.OR P6, PT, R226, R216, P6 ;  /* 0x000000d8e200720c */ /* 0x000fc400037c1670 */
[----:B------:R-:W-:Y:S02]  /*c450*/  ISETP.GE.AND P0, PT, R8, R215, PT ;  /* 0x000000d70800720c */ /* 0x000fe40003f06270 */
[-C--:B------:R-:W-:Y:S01]  /*c460*/  ISETP.LT.OR P1, PT, R226, R213.reuse, P1 ;  /* 0x000000d5e200720c */ /* 0x080fe20000f21670 */
[----:B------:R-:W2:Y:S01]  /*c470*/  MUFU.TANH R4, R4 ;  /* 0x0000000400047308 */ /* 0x000ea20000002400 */
[----:B---3--:R-:W-:Y:S01]  /*c480*/  FFMA.FTZ R12, R233, -UR19, R12 ;  /* 0x80000013e90c7c23 */ /* 0x008fe2000801000c */
[----:B------:R-:W-:Y:S02]  /*c490*/  ISETP.LT.OR P5, PT, R229, R213, P5 ;  /* 0x000000d5e500720c */ /* 0x000fe40002fa1670 */
[----:B------:R-:W-:Y:S02]  /*c4a0*/  FSEL R174, R17, -INF , !P6 ;  /* 0xff80000011ae7808 */ /* 0x000fe40007000000 */
[----:B------:R-:W-:Y:S02]  /*c4b0*/  ISETP.GE.AND P6, PT, R231, R215, PT ;  /* 0x000000d7e700720c */ /* 0x000fe40003fc6270 */
[----:B------:R-:W3:Y:S01]  /*c4c0*/  MUFU.TANH R15, R15 ;  /* 0x0000000f000f7308 */ /* 0x000ee20000002400 */
[----:B-1----:R-:W-:Y:S01]  /*c4d0*/  FFMA.FTZ R14, R235, -UR19, R14 ;  /* 0x80000013eb0e7c23 */ /* 0x002fe2000801000e */
[----:B------:R-:W-:-:S02]  /*c4e0*/  ISETP.LT.OR P0, PT, R8, R216, P0 ;  /* 0x000000d80800720c */ /* 0x000fc40000701670 */
[----:B------:R-:W-:Y:S02]  /*c4f0*/  FSEL R175, R19, -INF , !P1 ;  /* 0xff80000013af7808 */ /* 0x000fe40004800000 */
[----:B------:R-:W-:Y:S02]  /*c500*/  FSEL R173, R12, -INF , !P5 ;  /* 0xff8000000cad7808 */ /* 0x000fe40006800000 */
[----:B------:R-:W1:Y:S01]  /*c510*/  MUFU.TANH R5, R5 ;  /* 0x0000000500057308 */ /* 0x000e620000002400 */
[----:B--2---:R-:W-:Y:S01]  /*c520*/  FFMA.FTZ R4, R9, -UR19, R4 ;  /* 0x8000001309047c23 */ /* 0x004fe20008010004 */
[CC--:B------:R-:W-:Y:S01]  /*c530*/  ISETP.GE.AND P1, PT, R231.reuse, R212.reuse, PT ;  /* 0x000000d4e700720c */ /* 0x0c0fe20003f26270 */
[----:B------:R-:W-:Y:S01]  /*c540*/  FMUL.FTZ R9, R170, c[0x0][0x2ec] ;  /* 0x0000bb00aa097a20 */ /* 0x000fe20000410000 */
[----:B------:R-:W-:Y:S02]  /*c550*/  ISETP.GE.AND P5, PT, R8, R212, PT ;  /* 0x000000d40800720c */ /* 0x000fe40003fa6270 */
[----:B------:R-:W-:-:S02]  /*c560*/  ISETP.LT.OR P6, PT, R231, R216, P6 ;  /* 0x000000d8e700720c */ /* 0x000fc400037c1670 */
[----:B------:R-:W-:Y:S01]  /*c570*/  I2F R149, R149 ;  /* 0x0000009500957306 */ /* 0x000fe20000201400 */
[----:B------:R-:W-:Y:S01]  /*c580*/  FSEL R158, R14, -INF , !P0 ;  /* 0xff8000000e9e7808 */ /* 0x000fe20004000000 */
[----:B---3--:R-:W-:Y:S01]  /*c590*/  FFMA.FTZ R10, R10, -UR19, R15 ;  /* 0x800000130a0a7c23 */ /* 0x008fe2000801000f */
[----:B------:R-:W-:Y:S02]  /*c5a0*/  ISETP.GE.AND P0, PT, R148, R215, PT ;  /* 0x000000d79400720c */ /* 0x000fe40003f06270 */
[-C--:B------:R-:W-:Y:S02]  /*c5b0*/  ISETP.LT.OR P1, PT, R231, R213.reuse, P1 ;  /* 0x000000d5e700720c */ /* 0x080fe40000f21670 */
[----:B------:R-:W-:Y:S01]  /*c5c0*/  ISETP.LT.OR P5, PT, R8, R213, P5 ;  /* 0x000000d50800720c */ /* 0x000fe20002fa1670 */
[----:B------:R-:W2:Y:S01]  /*c5d0*/  MUFU.TANH R6, R6 ;  /* 0x0000000600067308 */ /* 0x000ea20000002400 */
[----:B------:R-:W-:Y:S01]  /*c5e0*/  FSEL R168, R4, -INF , !P6 ;  /* 0xff80000004a87808 */ /* 0x000fe20007000000 */
[----:B-1----:R-:W-:Y:S01]  /*c5f0*/  FFMA.FTZ R5, R238, -UR19, R5 ;  /* 0x80000013ee057c23 */ /* 0x002fe20008010005 */
[----:B------:R-:W-:-:S02]  /*c600*/  ISETP.LT.OR P0, PT, R148, R216, P0 ;  /* 0x000000d89400720c */ /* 0x000fc40000701670 */
[----:B------:R-:W-:Y:S02]  /*c610*/  FSEL R167, R10, -INF , !P1 ;  /* 0xff8000000aa77808 */ /* 0x000fe40004800000 */
[C---:B------:R-:W-:Y:S01]  /*c620*/  ISETP.GE.AND P6, PT, R11.reuse, R215, PT ;  /* 0x000000d70b00720c */ /* 0x040fe20003fc6270 */
[----:B------:R-:W1:Y:S01]  /*c630*/  MUFU.TANH R13, R13 ;  /* 0x0000000d000d7308 */ /* 0x000e620000002400 */
[----:B------:R-:W-:Y:S02]  /*c640*/  ISETP.GE.AND P1, PT, R11, R212, PT ;  /* 0x000000d40b00720c */ /* 0x000fe40003f26270 */
[----:B------:R-:W-:Y:S02]  /*c650*/  FSEL R146, R5, -INF , !P0 ;  /* 0xff80000005927808 */ /* 0x000fe40004000000 */
[----:B------:R-:W-:Y:S02]  /*c660*/  PLOP3.LUT P0, PT, PT, PT, UP0, 0x80, 0x0 ;  /* 0x000000000000781c */ /* 0x000fe40003f0f008 */
[----:B------:R-:W-:Y:S01]  /*c670*/  ISETP.LT.OR P6, PT, R11, R216, P6 ;  /* 0x000000d80b00720c */ /* 0x000fe200037c1670 */
[----:B------:R-:W3:Y:S01]  /*c680*/  MUFU.TANH R7, R7 ;  /* 0x0000000700077308 */ /* 0x000ee20000002400 */
[----:B--2---:R-:W-:Y:S01]  /*c690*/  FFMA.FTZ R6, R149, -UR19, R6 ;  /* 0x8000001395067c23 */ /* 0x004fe20008010006 */
[----:B------:R-:W-:-:S04]  /*c6a0*/  ISETP.LT.OR P1, PT, R11, R213, P1 ;  /* 0x000000d50b00720c */ /* 0x000fc80000f21670 */
[----:B------:R-:W-:Y:S02]  /*c6b0*/  FSEL R156, R6, -INF , !P6 ;  /* 0xff800000069c7808 */ /* 0x000fe40007000000 */
[----:B------:R-:W-:Y:S01]  /*c6c0*/  I2F R142, R142 ;  /* 0x0000008e008e7306 */ /* 0x000fe20000201400 */
[----:B-1----:R-:W-:Y:S01]  /*c6d0*/  FFMA.FTZ R13, R236, -UR19, R13 ;  /* 0x80000013ec0d7c23 */ /* 0x002fe2000801000d */
[----:B------:R-:W-:-:S04]  /*c6e0*/  ISETP.GE.AND P6, PT, R237, R215, PT ;  /* 0x000000d7ed00720c */ /* 0x000fc80003fc6270 */
[----:B------:R-:W-:Y:S02]  /*c6f0*/  FSEL R155, R13, -INF , !P5 ;  /* 0xff8000000d9b7808 */ /* 0x000fe40006800000 */
[----:B------:R-:W-:Y:S01]  /*c700*/  I2F R143, R143 ;  /* 0x0000008f008f7306 */ /* 0x000fe20000201400 */
[----:B---3--:R-:W-:Y:S01]  /*c710*/  FFMA.FTZ R7, R140, -UR19, R7 ;  /* 0x800000138c077c23 */ /* 0x008fe20008010007 */
[----:B------:R-:W-:Y:S01]  /*c720*/  BAR.SYNC.DEFER_BLOCKING 0x0 ;  /* 0x0000000000007b1d */ /* 0x000fe20000010000 */
[----:B------:R-:W-:Y:S02]  /*c730*/  ISETP.GE.AND P5, PT, R148, R212, PT ;  /* 0x000000d49400720c */ /* 0x000fe40003fa6270 */
[----:B------:R-:W-:Y:S02]  /*c740*/  ISETP.LT.OR P6, PT, R237, R216, P6 ;  /* 0x000000d8ed00720c */ /* 0x000fe400037c1670 */
[----:B------:R-:W-:Y:S01]  /*c750*/  FSEL R147, R7, -INF , !P1 ;  /* 0xff80000007937808 */ /* 0x000fe20004800000 */
[----:B------:R-:W-:Y:S01]  /*c760*/  I2F R141, R141 ;  /* 0x0000008d008d7306 */ /* 0x000fe20000201400 */
[----:B------:R-:W-:-:S02]  /*c770*/  ISETP.GE.AND P1, PT, R237, R212, PT ;  /* 0x000000d4ed00720c */ /* 0x000fc40003f26270 */
[-C--:B------:R-:W-:Y:S02]  /*c780*/  ISETP.LT.OR P5, PT, R148, R213.reuse, P5 ;  /* 0x000000d59400720c */ /* 0x080fe40002fa1670 */
[----:B------:R-:W-:-:S03]  /*c790*/  ISETP.LT.OR P1, PT, R237, R213, P1 ;  /* 0x000000d5ed00720c */ /* 0x000fc60000f21670 */
        /* <DEDUP_REMOVED lines=24> */
[----:B------:R-:W-:Y:S02]  /*c920*/  @!P2 LEA R12, P1, R6, c[0x0][0x168], 0x1 ;  /* 0x00005a00060caa11 */ /* 0x000fe400078208ff */
        /* <DEDUP_REMOVED lines=43> */
.L_x_488:
[----:B------:R-:W-:Y:S05]  /*cbe0*/  BSYNC B0 ;  /* 0x0000000000007941 */ /* 0x000fea0003800000 */
.L_x_487:
[----:B------:R-:W0:Y:S02]  /*cbf0*/  LDGDEPBAR ;  /* 0x00000000000079af */ /* 0x000e240000000000 */
.L_x_486:
[----:B------:R-:W-:Y:S01]  /*cc00*/  FMNMX.FTZ R5, R2, R3, !PT ;  /* 0x0000000302057209 */ /* 0x000fe20007810000 */
[----:B-1----:R-:W-:Y:S01]  /*cc10*/  LDSM.16.MT88.4 R12, [R194+0x12000] ;  /* 0x01200000c20c783b */ /* 0x002fe20000004200 */
[----:B--2---:R-:W-:Y:S02]  /*cc20*/  FMNMX.FTZ R6, R0, R29, !PT ;  /* 0x0000001d00067209 */ /* 0x004fe40007810000 */
        /* <DEDUP_REMOVED lines=48> */
[C---:B------:R-:W-:Y:S01]  /*cf30*/  FMUL.FTZ R154, R3.reuse, c[0x0][0x23c] ;  /* 0x00008f00039a7a20 */ /* 0x040fe20000410000 */
        /* <DEDUP_REMOVED lines=354> */
.L_x_482:
        /* <DEDUP_REMOVED lines=11> */
.L_x_492:
        /* <DEDUP_REMOVED lines=10> */
[C---:B------:R-:W-:Y:S04]  /*e6b0*/  LEA R7, P0, R6.reuse, R208, 0x6 ;  /* 0x000000d006077211 */ /* 0x040fe800078030ff */
[----:B------:R-:W-:Y:S01]  /*e6c0*/  IMAD.U32 R9, RZ, RZ, UR20 ;  /* 0x00000014ff097e24 */ /* 0x000fe2000f8e00ff */
[C---:B------:R-:W-:Y:S02]  /*e6d0*/  @!P4 LEA R18, P1, R7.reuse, c[0x0][0x168], 0x1 ;  /* 0x00005a000712ca11 */ /* 0x040fe400078208ff */
[C---:B------:R-:W-:Y:S02]  /*e6e0*/  @!P2 LEA R12, P5, R7.reuse, c[0x0][0x168], 0x1 ;  /* 0x00005a00070caa11 */ /* 0x040fe400078a08ff */
        /* <DEDUP_REMOVED lines=44> */
.L_x_490:
        /* <DEDUP_REMOVED lines=33> */
[----:B------:R-:W-:Y:S01]  /*ebc0*/  PLOP3.LUT P0, PT, PT, PT, UP0, 0x80, 0x0 ;  /* 0x000000000000781c */ /* 0x000fe20003f0f008 */
        /* <DEDUP_REMOVED lines=185> */
[----:B-----5:R-:W-:Y:S02]  /*f760*/  FMUL.FTZ R228, R10, c[0x0][0x2ec] ;  /* 0x0000bb000ae47a20 */ /* 0x020fe40000410000 */
        /* <DEDUP_REMOVED lines=9> */
[----:B----4-:R-:W-:Y:S01]  /*f800*/  FMUL.FTZ R236, R16, c[0x0][0x2ec] ;  /* 0x0000bb0010ec7a20 */ /* 0x010fe20000410000 */
[----:B------:R-:W-:Y:S04]  /*f810*/  HMMA.16816.F32.BF16 R32, R172, R134, R32 ;  /* 0x00000086ac20723c */ /* 0x000fe80000041820 */
[----:B------:R-:W4:Y:S01]  /*f820*/  MUFU.TANH R227, R227 ;  /* 0x000000e300e37308 */ /* 0x000f220000002400 */
        /* <DEDUP_REMOVED lines=10> */
[----:B------:R5:W1:Y:S01]  /*f8d0*/  MUFU.TANH R21, R250 ;  /* 0x000000fa00157308 */ /* 0x000a620000002400 */
        /* <DEDUP_REMOVED lines=8> */
[----:B------:R-:W-:Y:S05]  /*f960*/  FMUL.FTZ R251, R34, c[0x0][0x2ec] ;  /* 0x0000bb0022fb7a20 */ /* 0x000fea0000410000 */
[----:B------:R-:W1:Y:S01]  /*f970*/  MUFU.TANH R229, R229 ;  /* 0x000000e500e57308 */ /* 0x000e620000002400 */
[----:B-----5:R-:W-:Y:S09]  /*f980*/  FMUL.FTZ R250, R35, c[0x0][0x2ec] ;  /* 0x0000bb0023fa7a20 */ /* 0x020ff20000410000 */
        /* <DEDUP_REMOVED lines=24> */
.L_x_491:
[----:B------:R-:W-:Y:S01]  /*fb10*/  IMAD.U32 R5, RZ, RZ, UR13 ;  /* 0x0000000dff057e24 */ /* 0x000fe2000f8e00ff */
[----:B------:R-:W-:Y:S02]  /*fb20*/  UISETP.GT.AND UP0, UPT, UR13, UR7, UPT ;  /* 0x000000070d00728c */ /* 0x000fe4000bf04270 */
[----:B------:R-:W-:Y:S01]  /*fb30*/  UMOV UR22, UR13 ;  /* 0x0000000d00167c82 */ /* 0x000fe20008000000 */
[----:B------:R-:W-:Y:S05]  /*fb40*/  IMAD R6, R5, 0x40, R206 ;  /* 0x0000004005067824 */ /* 0x000fea00078e02ce */
[C---:B------:R-:W-:Y:S02]  /*fb50*/  IADD3 R4, R217.reuse, -R6, RZ ;  /* 0x80000006d9047210 */ /* 0x040fe40007ffe0ff */
[----:B------:R-:W-:Y:S02]  /*fb60*/  IADD3 R20, R6, 0x1, RZ ;  /* 0x0000000106147810 */ /* 0x000fe40007ffe0ff */
[----:B------:R-:W-:Y:S01]  /*fb70*/  IABS R27, R4 ;  /* 0x00000004001b7213 */ /* 0x000fe20000000000 */
[----:B------:R-:W-:Y:S01]  /*fb80*/  IMAD.IADD R4, R214, 0x1, -R6 ;  /* 0x00000001d6047824 */ /* 0x000fe200078e0a06 */
[C---:B------:R-:W-:Y:S02]  /*fb90*/  IADD3 R23, R6.reuse, 0x8, RZ ;  /* 0x0000000806177810 */ /* 0x040fe40007ffe0ff */
[C---:B-1----:R-:W-:Y:S02]  /*fba0*/  IADD3 R19, R6.reuse, 0x9, RZ ;  /* 0x0000000906137810 */ /* 0x042fe40007ffe0ff */
[----:B------:R-:W-:Y:S01]  /*fbb0*/  IABS R25, R4 ;  /* 0x0000000400197213 */ /* 0x000fe20000000000 */
[C-C-:B------:R-:W-:Y:S01]  /*fbc0*/  IMAD.IADD R4, R217.reuse, 0x1, -R20.reuse ;  /* 0x00000001d9047824 */ /* 0x140fe200078e0a14 */
[C---:B------:R-:W-:Y:S01]  /*fbd0*/  IADD3 R9, R6.reuse, 0x10, RZ ;  /* 0x0000001006097810 */ /* 0x040fe20007ffe0ff */
[----:B------:R-:W-:Y:S01]  /*fbe0*/  I2F R27, R27 ;  /* 0x0000001b001b7306 */ /* 0x000fe20000201400 */
[C---:B------:R-:W-:Y:S02]  /*fbf0*/  IADD3 R13, R6.reuse, 0x11, RZ ;  /* 0x00000011060d7810 */ /* 0x040fe40007ffe0ff */
[----:B------:R-:W-:Y:S02]  /*fc00*/  IABS R17, R4 ;  /* 0x0000000400117213 */ /* 0x000fe40000000000 */
[C---:B------:R-:W-:Y:S02]  /*fc10*/  IADD3 R4, R217.reuse, -R23, RZ ;  /* 0x80000017d9047210 */ /* 0x040fe40007ffe0ff */
[C---:B------:R-:W-:Y:S02]  /*fc20*/  IADD3 R12, R6.reuse, 0x18, RZ ;  /* 0x00000018060c7810 */ /* 0x040fe40007ffe0ff */
[----:B------:R-:W-:Y:S01]  /*fc30*/  IABS R18, R4 ;  /* 0x0000000400127213 */ /* 0x000fe20000000000 */
[C---:B------:R-:W-:Y:S01]  /*fc40*/  IMAD.IADD R4, R217.reuse, 0x1, -R19 ;  /* 0x00000001d9047824 */ /* 0x040fe200078e0a13 */
[----:B------:R-:W-:Y:S01]  /*fc50*/  I2F R17, R17 ;  /* 0x0000001100117306 */ /* 0x000fe20000201400 */
[C---:B------:R-:W-:Y:S02]  /*fc60*/  IADD3 R11, R6.reuse, 0x19, RZ ;  /* 0x00000019060b7810 */ /* 0x040fe40007ffe0ff */
[C---:B------:R-:W-:Y:S02]  /*fc70*/  ISETP.GE.AND P6, PT, R6.reuse, R213, PT ;  /* 0x000000d50600720c */ /* 0x040fe40003fc6270 */
[----:B------:R-:W-:Y:S02]  /*fc80*/  IABS R15, R4 ;  /* 0x00000004000f7213 */ /* 0x000fe40000000000 */
[C---:B------:R-:W-:Y:S02]  /*fc90*/  IADD3 R4, R217.reuse, -R9, RZ ;  /* 0x80000009d9047210 */ /* 0x040fe40007ffe0ff */
[C---:B------:R-:W-:Y:S01]  /*fca0*/  ISETP.GE.OR P6, PT, R6.reuse, R212, !P6 ;  /* 0x000000d40600720c */ /* 0x040fe200077c6670 */
[----:B------:R-:W-:Y:S01]  /*fcb0*/  I2F R18, R18 ;  /* 0x0000001200127306 */ /* 0x000fe20000201400 */
[----:B------:R-:W-:Y:S01]  /*fcc0*/  IABS R10, R4 ;  /* 0x00000004000a7213 */ /* 0x000fe20000000000 */
[C---:B------:R-:W-:Y:S01]  /*fcd0*/  IMAD.IADD R4, R217.reuse, 0x1, -R13 ;  /* 0x00000001d9047824 */ /* 0x040fe200078e0a0d */
[-C--:B------:R-:W-:Y:S02]  /*fce0*/  ISETP.GE.AND P1, PT, R6, R216.reuse, PT ;  /* 0x000000d80600720c */ /* 0x080fe40003f26270 */
[----:B------:R-:W-:Y:S02]  /*fcf0*/  ISETP.GE.AND P5, PT, R20, R216, PT ;  /* 0x000000d81400720c */ /* 0x000fe40003fa6270 */
[----:B------:R-:W-:Y:S02]  /*fd00*/  IABS R8, R4 ;  /* 0x0000000400087213 */ /* 0x000fe40000000000 */
[C---:B------:R-:W-:Y:S01]  /*fd10*/  IADD3 R4, R217.reuse, -R12, RZ ;  /* 0x8000000cd9047210 */ /* 0x040fe20007ffe0ff */
[----:B------:R-:W-:Y:S01]  /*fd20*/  I2F R10, R10 ;  /* 0x0000000a000a7306 */ /* 0x000fe20000201400 */
[-C--:B------:R-:W-:Y:S02]  /*fd30*/  ISETP.GE.OR P1, PT, R6, R215.reuse, !P1 ;  /* 0x000000d70600720c */ /* 0x080fe40004f26670 */
[----:B------:R-:W-:Y:S01]  /*fd40*/  IABS R5, R4 ;  /* 0x0000000400057213 */ /* 0x000fe20000000000 */
[----:B------:R-:W-:Y:S01]  /*fd50*/  IMAD.IADD R4, R214, 0x1, -R20 ;  /* 0x00000001d6047824 */ /* 0x000fe200078e0a14 */
[C---:B------:R-:W-:Y:S02]  /*fd60*/  ISETP.GE.OR P5, PT, R20.reuse, R215, !P5 ;  /* 0x000000d71400720c */ /* 0x040fe40006fa6670 */
[C---:B------:R-:W-:Y:S02]  /*fd70*/  ISETP.GE.AND P0, PT, R20.reuse, R213, PT ;  /* 0x000000d51400720c */ /* 0x040fe40003f06270 */
[----:B------:R-:W-:Y:S01]  /*fd80*/  IABS R14, R4 ;  /* 0x00000004000e7213 */ /* 0x000fe20000000000 */
[----:B------:R-:W-:Y:S01]  /*fd90*/  I2F R25, R25 ;  /* 0x0000001900197306 */ /* 0x000fe20000201400 */
[C---:B------:R-:W-:Y:S02]  /*fda0*/  IADD3 R4, R217.reuse, -R11, RZ ;  /* 0x8000000bd9047210 */ /* 0x040fe40007ffe0ff */
[----:B------:R-:W-:Y:S02]  /*fdb0*/  ISETP.GE.OR P0, PT, R20, R212, !P0 ;  /* 0x000000d41400720c */ /* 0x000fe40004706670 */
[----:B------:R-:W-:Y:S01]  /*fdc0*/  IABS R24, R4 ;  /* 0x0000000400187213 */ /* 0x000fe20000000000 */
[----:B------:R-:W-:Y:S04]  /*fdd0*/  IMAD.IADD R4, R214, 0x1, -R23 ;  /* 0x00000001d6047824 */ /* 0x000fe800078e0a17 */
[----:B------:R-:W-:Y:S01]  /*fde0*/  I2F R5, R5 ;  /* 0x0000000500057306 */ /* 0x000fe20000201400 */
[----:B------:R-:W-:Y:S02]  /*fdf0*/  IABS R7, R4 ;  /* 0x0000000400077213 */ /* 0x000fe40000000000 */
[C---:B------:R-:W-:Y:S04]  /*fe00*/  IADD3 R4, R6.reuse, 0x20, RZ ;  /* 0x0000002006047810 */ /* 0x040fe80007ffe0ff */
[----:B------:R-:W-:Y:S03]  /*fe10*/  IADD3 R16, R217, -R4, RZ ;  /* 0x80000004d9107210 */ /* 0x000fe60007ffe0ff */
[----:B------:R-:W-:Y:S01]  /*fe20*/  I2F R15, R15 ;  /* 0x0000000f000f7306 */ /* 0x000fe20000201400 */
[----:B------:R-:W-:Y:S09]  /*fe30*/  IABS R16, R16 ;  /* 0x0000001000107213 */ /* 0x000ff20000000000 */
[----:B------:R1:W-:Y:S10]  /*fe40*/  I2F R26, R16 ;  /* 0x00000010001a7306 */ /* 0x0003f40000201400 */
[----:B------:R-:W-:Y:S10]  /*fe50*/  I2F R8, R8 ;  /* 0x0000000800087306 */ /* 0x000ff40000201400 */
[----:B------:R-:W-:Y:S01]  /*fe60*/  I2F R14, R14 ;  /* 0x0000000e000e7306 */ /* 0x000fe20000201400 */
[----:B-1----:R-:W-:Y:S09]  /*fe70*/  IADD3 R16, R6, 0x21, RZ ;  /* 0x0000002106107810 */ /* 0x002ff20007ffe0ff */
[----:B------:R-:W-:Y:S10]  /*fe80*/  I2F R24, R24 ;  /* 0x0000001800187306 */ /* 0x000ff40000201400 */
[----:B------:R-:W1:Y:S02]  /*fe90*/  I2F R7, R7 ;  /* 0x0000000700077306 */ /* 0x000e640000201400 */
[----:B-1----:R-:W-:Y:S02]  /*fea0*/  FFMA.FTZ R228, R7, -UR19, R228 ;  /* 0x8000001307e47c23 */ /* 0x002fe400080100e4 */
[----:B------:R-:W-:Y:S02]  /*feb0*/  FFMA.FTZ R224, R17, -UR19, R224 ;  /* 0x8000001311e07c23 */ /* 0x000fe400080100e0 */
[----:B------:R-:W-:Y:S02]  /*fec0*/  IMAD.IADD R17, R214, 0x1, -R19 ;  /* 0x00000001d6117824 */ /* 0x000fe400078e0a13 */
[----:B------:R-:W-:Y:S01]  /*fed0*/  FFMA.FTZ R233, R10, -UR19, R233 ;  /* 0x800000130ae97c23 */ /* 0x000fe200080100e9 */
[----:B------:R-:W-:Y:S01]  /*fee0*/  FSEL R224, R224, -INF , !P5 ;  /* 0xff800000e0e07808 */ /* 0x000fe20006800000 */
[----:B------:R-:W-:Y:S01]  /*fef0*/  IMAD.IADD R10, R214, 0x1, -R9 ;  /* 0x00000001d60a7824 */ /* 0x000fe200078e0a09 */
[----:B------:R-:W-:Y:S01]  /*ff00*/  IABS R17, R17 ;  /* 0x0000001100117213 */ /* 0x000fe20000000000 */
[----:B------:R-:W-:Y:S01]  /*ff10*/  FFMA.FTZ R227, R18, -UR19, R227 ;  /* 0x8000001312e37c23 */ /* 0x000fe200080100e3 */
[----:B------:R-:W-:Y:S01]  /*ff20*/  ISETP.GE.AND P5, PT, R9, R216, PT ;  /* 0x000000d80900720c */ /* 0x000fe20003fa6270 */
[----:B------:R-:W-:Y:S01]  /*ff30*/  FFMA.FTZ R226, R25, -UR19, R226 ;  /* 0x8000001319e27c23 */ /* 0x000fe200080100e2 */
[----:B------:R-:W1:Y:S01]  /*ff40*/  I2F R28, R17 ;  /* 0x00000011001c7306 */ /* 0x000e620000201400 */
[----:B------:R-:W-:Y:S01]  /*ff50*/  IABS R10, R10 ;  /* 0x0000000a000a7213 */ /* 0x000fe20000000000 */
[----:B------:R-:W-:Y:S01]  /*ff60*/  FFMA.FTZ R236, R5, -UR19, R236 ;  /* 0x8000001305ec7c23 */ /* 0x000fe200080100ec */
[-C--:B------:R-:W-:Y:S01]  /*ff70*/  ISETP.GE.OR P5, PT, R9, R215.reuse, !P5 ;  /* 0x000000d70900720c */ /* 0x080fe20006fa6670 */
[----:B------:R-:W-:Y:S01]  /*ff80*/  FFMA.FTZ R230, R15, -UR19, R230 ;  /* 0x800000130fe67c23 */ /* 0x000fe200080100e6 */
[----:B------:R-:W-:Y:S01]  /*ff90*/  FSEL R5, R226, -INF , !P6 ;  /* 0xff800000e2057808 */ /* 0x000fe20007000000 */
[----:B------:R-:W-:Y:S01]  /*ffa0*/  FFMA.FTZ R220, R27, -UR19, R220 ;  /* 0x800000131bdc7c23 */ /* 0x000fe200080100dc */
[CC--:B------:R-:W-:Y:S01]  /*ffb0*/  ISETP.GE.AND P6, PT, R19.reuse, R216.reuse, PT ;  /* 0x000000d81300720c */ /* 0x0c0fe20003fc6270 */
[----:B------:R-:W-:Y:S01]  /*ffc0*/  FFMA.FTZ R235, R8, -UR19, R235 ;  /* 0x8000001308eb7c23 */ /* 0x000fe200080100eb */
[----:B------:R-:W-:Y:S01]  /*ffd0*/  IADD3 R15, R6, 0x28, RZ ;  /* 0x00000028060f7810 */ /* 0x000fe20007ffe0ff */
[----:B------:R2:W3:Y:S01]  /*ffe0*/  I2F R18, R10 ;  /* 0x0000000a00127306 */ /* 0x0004e20000201400 */
[-C--:B------:R-:W-:Y:S01]  /*fff0*/  ISETP.GE.OR P6, PT, R19, R215.reuse, !P6 ;  /* 0x000000d71300720c */ /* 0x080fe200077c6670 */
[----:B------:R-:W-:Y:S01]  /*10000*/  FFMA.FTZ R3, R14, -UR19, R3 ;  /* 0x800000130e037c23 */ /* 0x000fe20008010003 */
[----:B------:R-:W-:Y:S01]  /*10010*/  FSEL R220, R220, -INF , !P1 ;  /* 0xff800000dcdc7808 */ /* 0x000fe20004800000 */
[----:B------:R-:W-:Y:S01]  /*10020*/  FFMA.FTZ R239, R24, -UR19, R239 ;  /* 0x8000001318ef7c23 */ /* 0x000fe200080100ef */
[----:B------:R-:W-:Y:S01]  /*10030*/  FSEL R230, R230, -INF , !P6 ;  /* 0xff800000e6e67808 */ /* 0x000fe20007000000 */
[----:B------:R-:W-:Y:S01]  /*10040*/  FFMA.FTZ R241, R26, -UR19, R241 ;  /* 0x800000131af17c23 */ /* 0x000fe200080100f1 */
[-C--:B------:R-:W-:Y:S01]  /*10050*/  ISETP.GE.AND P6, PT, R12, R216.reuse, PT ;  /* 0x000000d80c00720c */ /* 0x080fe20003fc6270 */
[----:B------:R-:W-:Y:S01]  /*10060*/  IMAD.IADD R27, R214, 0x1, -R13 ;  /* 0x00000001d61b7824 */ /* 0x000fe200078e0a0d */
[CC--:B------:R-:W-:Y:S02]  /*10070*/  ISETP.GE.AND P1, PT, R23.reuse, R216.reuse, PT ;  /* 0x000000d81700720c */ /* 0x0c0fe40003f26270 */
[-C--:B------:R-:W-:Y:S02]  /*10080*/  ISETP.GE.OR P6, PT, R12, R215.reuse, !P6 ;  /* 0x000000d70c00720c */ /* 0x080fe400077c6670 */
[----:B------:R-:W-:Y:S01]  /*10090*/  ISETP.GE.OR P1, PT, R23, R215, !P1 ;  /* 0x000000d71700720c */ /* 0x000fe20004f26670 */
[----:B-1----:R-:W-:Y:S01]  /*100a0*/  FFMA.FTZ R229, R28, -UR19, R229 ;  /* 0x800000131ce57c23 */ /* 0x002fe200080100e5 */
[----:B------:R-:W-:Y:S01]  /*100b0*/  IADD3 R17, R217, -R15, RZ ;  /* 0x8000000fd9117210 */ /* 0x000fe20007ffe0ff */
[----:B------:R-:W-:Y:S01]  /*100c0*/  LDSM.16.MT88.4 R28, [R193+0x12000] ;  /* 0x01200000c11c783b */ /* 0x000fe20000004200 */
[----:B------:R-:W-:Y:S02]  /*100d0*/  FSEL R142, R236, -INF , !P6 ;  /* 0xff800000ec8e7808 */ /* 0x000fe40007000000 */
[----:B------:R-:W-:Y:S02]  /*100e0*/  IABS R17, R17 ;  /* 0x0000001100117213 */ /* 0x000fe40000000000 */
[----:B------:R-:W-:Y:S02]  /*100f0*/  ISETP.GE.AND P6, PT, R9, R213, PT ;  /* 0x000000d50900720c */ /* 0x000fe40003fc6270 */
[----:B------:R-:W1:Y:S01]  /*10100*/  I2F R20, R17 ;  /* 0x0000001100147306 */ /* 0x000e620000201400 */
[----:B--2---:R-:W-:Y:S01]  /*10110*/  FSEL R10, R227, -INF , !P1 ;  /* 0xff800000e30a7808 */ /* 0x004fe20004800000 */
[----:B---3--:R-:W-:Y:S01]  /*10120*/  FFMA.FTZ R231, R18, -UR19, R231 ;  /* 0x8000001312e77c23 */ /* 0x008fe200080100e7 */
[----:B------:R-:W-:Y:S02]  /*10130*/  ISETP.GE.AND P1, PT, R13, R216, PT ;  /* 0x000000d80d00720c */ /* 0x000fe40003f26270 */
[----:B------:R-:W-:Y:S01]  /*10140*/  ISETP.GE.OR P6, PT, R9, R212, !P6 ;  /* 0x000000d40900720c */ /* 0x000fe200077c6670 */
[----:B------:R-:W-:Y:S01]  /*10150*/  IMAD.IADD R9, R214, 0x1, -R12 ;  /* 0x00000001d6097824 */ /* 0x000fe200078e0a0c */
[----:B------:R-:W-:Y:S02]  /*10160*/  ISETP.GE.OR P1, PT, R13, R215, !P1 ;  /* 0x000000d70d00720c */ /* 0x000fe40004f26670 */
[----:B------:R-:W-:Y:S02]  /*10170*/  IADD3 R25, R217, -R16, RZ ;  /* 0x80000010d9197210 */ /* 0x000fe40007ffe0ff */
[----:B------:R-:W-:Y:S02]  /*10180*/  IABS R9, R9 ;  /* 0x0000000900097213 */ /* 0x000fe40000000000 */
[----:B------:R-:W-:Y:S02]  /*10190*/  FSEL R162, R235, -INF , !P1 ;  /* 0xff800000eba27808 */ /* 0x000fe40004800000 */
[C---:B------:R-:W-:Y:S01]  /*101a0*/  IADD3 R14, R6.reuse, 0x30, RZ ;  /* 0x00000030060e7810 */ /* 0x040fe20007ffe0ff */
[----:B------:R-:W2:Y:S01]  /*101b0*/  I2F R24, R9 ;  /* 0x0000000900187306 */ /* 0x000ea20000201400 */
[----:B------:R-:W-:Y:S02]  /*101c0*/  IABS R25, R25 ;  /* 0x0000001900197213 */ /* 0x000fe40000000000 */
[C---:B------:R-:W-:Y:S02]  /*101d0*/  ISETP.GE.AND P1, PT, R19.reuse, R213, PT ;  /* 0x000000d51300720c */ /* 0x040fe40003f26270 */
[----:B------:R-:W-:Y:S02]  /*101e0*/  IADD3 R8, R6, 0x29, RZ ;  /* 0x0000002906087810 */ /* 0x000fe40007ffe0ff */
[----:B------:R-:W-:Y:S01]  /*101f0*/  ISETP.GE.OR P1, PT, R19, R212, !P1 ;  /* 0x000000d41300720c */ /* 0x000fe20004f26670 */
[----:B-1----:R-:W-:Y:S01]  /*10200*/  FFMA.FTZ R245, R20, -UR19, R245 ;  /* 0x8000001314f57c23 */ /* 0x002fe200080100f5 */
[----:B------:R-:W-:Y:S01]  /*10210*/  IADD3 R19, R217, -R14, RZ ;  /* 0x8000000ed9137210 */ /* 0x000fe20007ffe0ff */
[----:B------:R-:W1:Y:S01]  /*10220*/  I2F R25, R25 ;  /* 0x0000001900197306 */ /* 0x000e620000201400 */
[----:B------:R-:W-:Y:S02]  /*10230*/  IABS R17, R27 ;  /* 0x0000001b00117213 */ /* 0x000fe40000000000 */
[----:B------:R-:W-:Y:S02]  /*10240*/  IABS R19, R19 ;  /* 0x0000001300137213 */ /* 0x000fe40000000000 */
[----:B------:R-:W-:Y:S02]  /*10250*/  FSEL R164, R233, -INF , !P5 ;  /* 0xff800000e9a47808 */ /* 0x000fe40006800000 */
[----:B------:R-:W-:Y:S02]  /*10260*/  ISETP.GE.AND P5, PT, R23, R213, PT ;  /* 0x000000d51700720c */ /* 0x000fe40003fa6270 */
[----:B------:R-:W-:Y:S01]  /*10270*/  IADD3 R27, R217, -R8, RZ ;  /* 0x80000008d91b7210 */ /* 0x000fe20007ffe0ff */
[----:B------:R-:W3:Y:S01]  /*10280*/  I2F R26, R19 ;  /* 0x00000013001a7306 */ /* 0x000ee20000201400 */
[----:B------:R-:W-:Y:S02]  /*10290*/  ISETP.GE.OR P5, PT, R23, R212, !P5 ;  /* 0x000000d41700720c */ /* 0x000fe40006fa6670 */
[----:B------:R-:W-:Y:S01]  /*102a0*/  IABS R27, R27 ;  /* 0x0000001b001b7213 */ /* 0x000fe20000000000 */
[----:B--2---:R-:W-:Y:S01]  /*102b0*/  FFMA.FTZ R237, R24, -UR19, R237 ;  /* 0x8000001318ed7c23 */ /* 0x004fe200080100ed */
[----:B------:R-:W-:Y:S02]  /*102c0*/  FSEL R7, R3, -INF , !P0 ;  /* 0xff80000003077808 */ /* 0x000fe40004000000 */
[CC--:B------:R-:W-:Y:S02]  /*102d0*/  ISETP.GE.AND P0, PT, R11.reuse, R216.reuse, PT ;  /* 0x000000d80b00720c */ /* 0x0c0fe40003f06270 */
[----:B------:R-:W-:Y:S01]  /*102e0*/  FSEL R9, R228, -INF , !P5 ;  /* 0xff800000e4097808 */ /* 0x000fe20006800000 */
[----:B------:R-:W2:Y:S01]  /*102f0*/  I2F R17, R17 ;  /* 0x0000001100117306 */ /* 0x000ea20000201400 */
[CC--:B------:R-:W-:Y:S02]  /*10300*/  ISETP.GE.AND P5, PT, R16.reuse, R216.reuse, PT ;  /* 0x000000d81000720c */ /* 0x0c0fe40003fa6270 */
[-C--:B------:R-:W-:Y:S01]  /*10310*/  ISETP.GE.OR P0, PT, R11, R215.reuse, !P0 ;  /* 0x000000d70b00720c */ /* 0x080fe20004706670 */
[----:B-1----:R-:W-:Y:S01]  /*10320*/  FFMA.FTZ R244, R25, -UR19, R244 ;  /* 0x8000001319f47c23 */ /* 0x002fe200080100f4 */
[----:B------:R-:W-:Y:S01]  /*10330*/  ISETP.GE.OR P5, PT, R16, R215, !P5 ;  /* 0x000000d71000720c */ /* 0x000fe20006fa6670 */
[----:B------:R-:W-:Y:S01]  /*10340*/  IMAD.IADD R25, R214, 0x1, -R11 ;  /* 0x00000001d6197824 */ /* 0x000fe200078e0a0b */
[----:B------:R-:W-:Y:S02]  /*10350*/  FSEL R140, R239, -INF , !P0 ;  /* 0xff800000ef8c7808 */ /* 0x000fe40004000000 */
[----:B------:R-:W-:Y:S01]  /*10360*/  ISETP.GE.AND P0, PT, R4, R216, PT ;  /* 0x000000d80400720c */ /* 0x000fe20003f06270 */
[----:B------:R-:W1:Y:S01]  /*10370*/  I2F R23, R27 ;  /* 0x0000001b00177306 */ /* 0x000e620000201400 */
[----:B------:R-:W-:Y:S02]  /*10380*/  FSEL R158, R244, -INF , !P5 ;  /* 0xff800000f49e7808 */ /* 0x000fe40006800000 */
[C---:B------:R-:W-:Y:S01]  /*10390*/  ISETP.GE.AND P5, PT, R11.reuse, R213, PT ;  /* 0x000000d50b00720c */ /* 0x040fe20003fa6270 */
[----:B---3--:R-:W-:Y:S01]  /*103a0*/  FFMA.FTZ R249, R26, -UR19, R249 ;  /* 0x800000131af97c23 */ /* 0x008fe200080100f9 */
[----:B------:R-:W-:Y:S02]  /*103b0*/  ISETP.GE.OR P0, PT, R4, R215, !P0 ;  /* 0x000000d70400720c */ /* 0x000fe40004706670 */
[----:B------:R-:W-:Y:S02]  /*103c0*/  IABS R19, R25 ;  /* 0x0000001900137213 */ /* 0x000fe40000000000 */
[----:B------:R-:W-:Y:S02]  /*103d0*/  IADD3 R3, R6, 0x31, RZ ;  /* 0x0000003106037810 */ /* 0x000fe40007ffe0ff */
[-C--:B------:R-:W-:Y:S01]  /*103e0*/  ISETP.GE.OR P5, PT, R11, R212.reuse, !P5 ;  /* 0x000000d40b00720c */ /* 0x080fe20006fa6670 */
[----:B------:R-:W-:Y:S01]  /*103f0*/  IMAD.IADD R11, R214, 0x1, -R4 ;  /* 0x00000001d60b7824 */ /* 0x000fe200078e0a04 */
[----:B------:R-:W-:Y:S01]  /*10400*/  FSEL R160, R241, -INF , !P0 ;  /* 0xff800000f1a07808 */ /* 0x000fe20004000000 */
[----:B------:R-:W3:Y:S01]  /*10410*/  I2F R19, R19 ;  /* 0x0000001300137306 */ /* 0x000ee20000201400 */
[----:B------:R-:W-:Y:S01]  /*10420*/  ISETP.GE.AND P0, PT, R13, R213, PT ;  /* 0x000000d50d00720c */ /* 0x000fe20003f06270 */
[----:B--2---:R-:W-:Y:S01]  /*10430*/  FFMA.FTZ R232, R17, -UR19, R232 ;  /* 0x8000001311e87c23 */ /* 0x004fe200080100e8 */
[----:B------:R-:W-:Y:S02]  /*10440*/  IADD3 R25, R217, -R3, RZ ;  /* 0x80000003d9197210 */ /* 0x000fe40007ffe0ff */
[----:B------:R-:W-:Y:S02]  /*10450*/  FSEL R229, R229, -INF , !P1 ;  /* 0xff800000e5e57808 */ /* 0x000fe40004800000 */
[-C--:B------:R-:W-:Y:S02]  /*10460*/  ISETP.GE.OR P0, PT, R13, R212.reuse, !P0 ;  /* 0x000000d40d00720c */ /* 0x080fe40004706670 */
[----:B------:R-:W-:Y:S01]  /*10470*/  ISETP.GE.AND P1, PT, R12, R213, PT ;  /* 0x000000d50c00720c */ /* 0x000fe20003f26270 */
[----:B-1----:R-:W-:Y:S01]  /*10480*/  FFMA.FTZ R246, R23, -UR19, R246 ;  /* 0x8000001317f67c23 */ /* 0x002fe200080100f6 */
[----:B------:R-:W-:Y:S02]  /*10490*/  IABS R13, R11 ;  /* 0x0000000b000d7213 */ /* 0x000fe40000000000 */
[----:B------:R-:W-:Y:S02]  /*104a0*/  IADD3 R11, R6, 0x38, RZ ;  /* 0x00000038060b7810 */ /* 0x000fe40007ffe0ff */
[----:B------:R-:W-:Y:S02]  /*104b0*/  IABS R25, R25 ;  /* 0x0000001900197213 */ /* 0x000fe40000000000 */
[----:B------:R-:W-:Y:S01]  /*104c0*/  ISETP.GE.OR P1, PT, R12, R212, !P1 ;  /* 0x000000d40c00720c */ /* 0x000fe20004f26670 */
[----:B------:R-:W1:Y:S01]  /*104d0*/  I2F R13, R13 ;  /* 0x0000000d000d7306 */ /* 0x000e620000201400 */
[----:B------:R-:W-:Y:S02]  /*104e0*/  IADD3 R17, R217, -R11, RZ ;  /* 0x8000000bd9117210 */ /* 0x000fe40007ffe0ff */
[----:B------:R-:W-:Y:S02]  /*104f0*/  FSEL R163, R231, -INF , !P6 ;  /* 0xff800000e7a37808 */ /* 0x000fe40007000000 */
[-C--:B------:R-:W-:Y:S01]  /*10500*/  ISETP.GE.AND P6, PT, R15, R216.reuse, PT ;  /* 0x000000d80f00720c */ /* 0x080fe20003fc6270 */
[----:B---3--:R-:W-:Y:S01]  /*10510*/  FFMA.FTZ R234, R19, -UR19, R234 ;  /* 0x8000001313ea7c23 */ /* 0x008fe200080100ea */
[----:B------:R-:W-:Y:S01]  /*10520*/  IABS R23, R17 ;  /* 0x0000001100177213 */ /* 0x000fe20000000000 */
[----:B------:R-:W-:Y:S01]  /*10530*/  IMAD.IADD R17, R214, 0x1, -R16 ;  /* 0x00000001d6117824 */ /* 0x000fe200078e0a10 */
[----:B------:R-:W-:Y:S01]  /*10540*/  ISETP.GE.OR P6, PT, R15, R215, !P6 ;  /* 0x000000d70f00720c */ /* 0x000fe200077c6670 */
[----:B------:R-:W2:Y:S01]  /*10550*/  I2F R12, R25 ;  /* 0x00000019000c7306 */ /* 0x000ea20000201400 */
[----:B------:R-:W-:Y:S02]  /*10560*/  FSEL R161, R232, -INF , !P0 ;  /* 0xff800000e8a17808 */ /* 0x000fe40004000000 */
[----:B------:R-:W-:Y:S02]  /*10570*/  IABS R17, R17 ;  /* 0x0000001100117213 */ /* 0x000fe40000000000 */
[----:B------:R-:W-:Y:S02]  /*10580*/  FSEL R156, R245, -INF , !P6 ;  /* 0xff800000f59c7808 */ /* 0x000fe40007000000 */
[----:B------:R-:W-:Y:S02]  /*10590*/  ISETP.GE.AND P6, PT, R8, R216, PT ;  /* 0x000000d80800720c */ /* 0x000fe40003fc6270 */
[----:B------:R-:W-:Y:S01]  /*105a0*/  FMNMX.FTZ R19, R220, R2, !PT ;  /* 0x00000002dc137209 */ /* 0x000fe20007810000 */
[----:B------:R-:W3:Y:S01]  /*105b0*/  I2F R23, R23 ;  /* 0x0000001700177306 */ /* 0x000ee20000201400 */
[----:B------:R-:W-:Y:S02]  /*105c0*/  ISETP.GE.OR P6, PT, R8, R215, !P6 ;  /* 0x000000d70800720c */ /* 0x000fe400077c6670 */
[----:B------:R-:W-:Y:S01]  /*105d0*/  ISETP.GE.AND P0, PT, R14, R216, PT ;  /* 0x000000d80e00720c */ /* 0x000fe20003f06270 */
[----:B-1----:R-:W-:Y:S01]  /*105e0*/  FFMA.FTZ R240, R13, -UR19, R240 ;  /* 0x800000130df07c23 */ /* 0x002fe200080100f0 */
[----:B------:R-:W-:Y:S02]  /*105f0*/  FSEL R154, R246, -INF , !P6 ;  /* 0xff800000f69a7808 */ /* 0x000fe40007000000 */
[----:B------:R-:W-:Y:S02]  /*10600*/  ISETP.GE.AND P6, PT, R4, R213, PT ;  /* 0x000000d50400720c */ /* 0x000fe40003fc6270 */
[----:B------:R-:W-:Y:S01]  /*10610*/  IADD3 R6, R6, 0x39, RZ ;  /* 0x0000003906067810 */ /* 0x000fe20007ffe0ff */
[----:B------:R-:W1:Y:S01]  /*10620*/  I2F R17, R17 ;  /* 0x0000001100117306 */ /* 0x000e620000201400 */
[----:B------:R-:W-:Y:S02]  /*10630*/  FSEL R141, R234, -INF , !P5 ;  /* 0xff800000ea8d7808 */ /* 0x000fe40006800000 */
[----:B------:R-:W-:Y:S01]  /*10640*/  ISETP.GE.OR P0, PT, R14, R215, !P0 ;  /* 0x000000d70e00720c */ /* 0x000fe20004706670 */
[----:B--2---:R-:W-:Y:S01]  /*10650*/  FFMA.FTZ R21, R12, -UR19, R21 ;  /* 0x800000130c157c23 */ /* 0x004fe20008010015 */
[----:B------:R-:W-:Y:S01]  /*10660*/  ISETP.GE.OR P6, PT, R4, R212, !P6 ;  /* 0x000000d40400720c */ /* 0x000fe200077c6670 */
[----:B------:R-:W-:Y:S01]  /*10670*/  IMAD.IADD R4, R214, 0x1, -R15 ;  /* 0x00000001d6047824 */ /* 0x000fe200078e0a0f */
[----:B------:R-:W-:Y:S02]  /*10680*/  ISETP.GE.AND P5, PT, R3, R216, PT ;  /* 0x000000d80300720c */ /* 0x000fe40003fa6270 */
[----:B------:R-:W-:Y:S02]  /*10690*/  FMNMX.FTZ R19, R224, R19, !PT ;  /* 0x00000013e0137209 */ /* 0x000fe40007810000 */
[----:B------:R-:W-:Y:S02]  /*106a0*/  FSEL R143, R237, -INF , !P1 ;  /* 0xff800000ed8f7808 */ /* 0x000fe40004800000 */
[----:B------:R-:W-:Y:S01]  /*106b0*/  ISETP.GE.AND P1, PT, R16, R213, PT ;  /* 0x000000d51000720c */ /* 0x000fe20003f26270 */
[----:B---3--:R-:W-:Y:S01]  /*106c0*/  FFMA.FTZ R22, R23, -UR19, R22 ;  /* 0x8000001317167c23 */ /* 0x008fe20008010016 */
[----:B------:R-:W-:Y:S02]  /*106d0*/  IADD3 R18, R217, -R6, RZ ;  /* 0x80000006d9127210 */ /* 0x000fe40007ffe0ff */
[----:B------:R-:W-:Y:S02]  /*106e0*/  FSEL R152, R249, -INF , !P0 ;  /* 0xff800000f9987808 */ /* 0x000fe40004000000 */
[----:B------:R-:W-:Y:S02]  /*106f0*/  ISETP.GE.OR P5, PT, R3, R215, !P5 ;  /* 0x000000d70300720c */ /* 0x000fe40006fa6670 */
[----:B------:R-:W-:Y:S02]  /*10700*/  FMNMX.FTZ R19, R10, R19, !PT ;  /* 0x000000130a137209 */ /* 0x000fe40007810000 */
[----:B------:R-:W-:Y:S01]  /*10710*/  ISETP.GE.AND P0, PT, R15, R213, PT ;  /* 0x000000d50f00720c */ /* 0x000fe20003f06270 */
[----:B-1----:R-:W-:Y:S01]  /*10720*/  FFMA.FTZ R238, R17, -UR19, R238 ;  /* 0x8000001311ee7c23 */ /* 0x002fe200080100ee */
[----:B------:R-:W-:Y:S02]  /*10730*/  IABS R4, R4 ;  /* 0x0000000400047213 */ /* 0x000fe40000000000 */
[----:B------:R-:W-:Y:S02]  /*10740*/  IABS R18, R18 ;  /* 0x0000001200127213 */ /* 0x000fe40000000000 */
[-C--:B------:R-:W-:Y:S01]  /*10750*/  ISETP.GE.OR P1, PT, R16, R212.reuse, !P1 ;  /* 0x000000d41000720c */ /* 0x080fe20004f26670 */
[----:B------:R-:W-:Y:S01]  /*10760*/  IMAD.IADD R16, R214, 0x1, -R14 ;  /* 0x00000001d6107824 */ /* 0x000fe200078e0a0e */
[----:B------:R-:W-:Y:S01]  /*10770*/  FSEL R150, R21, -INF , !P5 ;  /* 0xff80000015967808 */ /* 0x000fe20006800000 */
[----:B------:R-:W1:Y:S01]  /*10780*/  I2F R13, R4 ;  /* 0x00000004000d7306 */ /* 0x000e620000201400 */
[----:B------:R-:W-:Y:S02]  /*10790*/  ISETP.GE.OR P0, PT, R15, R212, !P0 ;  /* 0x000000d40f00720c */ /* 0x000fe40004706670 */
[----:B------:R-:W-:Y:S02]  /*107a0*/  FMNMX.FTZ R21, R230, R19, !PT ;  /* 0x00000013e6157209 */ /* 0x000fe40007810000 */
[C---:B------:R-:W-:Y:S02]  /*107b0*/  ISETP.GE.AND P5, PT, R11.reuse, R216, PT ;  /* 0x000000d80b00720c */ /* 0x040fe40003fa6270 */
[----:B------:R-:W-:Y:S02]  /*107c0*/  IABS R16, R16 ;  /* 0x0000001000107213 */ /* 0x000fe40000000000 */
[----:B------:R-:W-:Y:S01]  /*107d0*/  FMNMX.FTZ R21, R164, R21, !PT ;  /* 0x00000015a4157209 */ /* 0x000fe20007810000 */
[----:B------:R-:W2:Y:S01]  /*107e0*/  I2F R15, R18 ;  /* 0x00000012000f7306 */ /* 0x000ea20000201400 */
[----:B------:R-:W-:Y:S02]  /*107f0*/  ISETP.GE.OR P5, PT, R11, R215, !P5 ;  /* 0x000000d70b00720c */ /* 0x000fe40006fa6670 */
[----:B------:R-:W-:Y:S02]  /*10800*/  FMNMX.FTZ R17, R162, R21, !PT ;  /* 0x00000015a2117209 */ /* 0x000fe40007810000 */
[----:B------:R-:W-:Y:S02]  /*10810*/  FSEL R148, R22, -INF , !P5 ;  /* 0xff80000016947808 */ /* 0x000fe40006800000 */
[----:B------:R-:W-:Y:S01]  /*10820*/  ISETP.GE.AND P5, PT, R14, R213, PT ;  /* 0x000000d50e00720c */ /* 0x000fe20003fa6270 */
[----:B------:R-:W-:Y:S01]  /*10830*/  LDSM.16.MT88.4 R20, [R194+0x12000] ;  /* 0x01200000c214783b */ /* 0x000fe20000004200 */
[----:B------:R-:W-:Y:S01]  /*10840*/  FMNMX.FTZ R17, R142, R17, !PT ;  /* 0x000000118e117209 */ /* 0x000fe20007810000 */
[----:B------:R-:W3:Y:S01]  /*10850*/  I2F R19, R16 ;  /* 0x0000001000137306 */ /* 0x000ee20000201400 */
[----:B------:R-:W-:Y:S02]  /*10860*/  ISETP.GE.OR P5, PT, R14, R212, !P5 ;  /* 0x000000d40e00720c */ /* 0x000fe40006fa6670 */
[----:B------:R-:W-:Y:S01]  /*10870*/  FMNMX.FTZ R14, R5, R0, !PT ;  /* 0x00000000050e7209 */ /* 0x000fe20007810000 */
[----:B-1----:R-:W-:Y:S01]  /*10880*/  FFMA.FTZ R242, R13, -UR19, R242 ;  /* 0x800000130df27c23 */ /* 0x002fe200080100f2 */
[----:B------:R-:W-:Y:S02]  /*10890*/  IADD3 R12, R214, -R8, RZ ;  /* 0x80000008d60c7210 */ /* 0x000fe40007ffe0ff */
[----:B------:R-:W-:Y:S02]  /*108a0*/  FMNMX.FTZ R17, R140, R17, !PT ;  /* 0x000000118c117209 */ /* 0x000fe40007810000 */
[----:B------:R-:W-:Y:S02]  /*108b0*/  FMNMX.FTZ R14, R7, R14, !PT ;  /* 0x0000000e070e7209 */ /* 0x000fe40007810000 */
[----:B------:R-:W-:Y:S02]  /*108c0*/  IABS R12, R12 ;  /* 0x0000000c000c7213 */ /* 0x000fe40000000000 */
[----:B------:R-:W-:Y:S01]  /*108d0*/  FMNMX.FTZ R17, R160, R17, !PT ;  /* 0x00000011a0117209 */ /* 0x000fe20007810000 */
[----:B--2---:R-:W-:Y:S01]  /*108e0*/  FFMA.FTZ R252, R15, -UR19, R252 ;  /* 0x800000130ffc7c23 */ /* 0x004fe200080100fc */
[----:B------:R-:W-:Y:S01]  /*108f0*/  FMNMX.FTZ R14, R9, R14, !PT ;  /* 0x0000000e090e7209 */ /* 0x000fe20007810000 */
[----:B------:R-:W-:Y:S01]  /*10900*/  IMAD.IADD R15, R214, 0x1, -R11 ;  /* 0x00000001d60f7824 */ /* 0x000fe200078e0a0b */
[----:B------:R-:W-:Y:S01]  /*10910*/  FMNMX.FTZ R17, R158, R17, !PT ;  /* 0x000000119e117209 */ /* 0x000fe20007810000 */
[----:B------:R-:W1:Y:S01]  /*10920*/  I2F R12, R12 ;  /* 0x0000000c000c7306 */ /* 0x000e620000201400 */
[----:B------:R-:W-:Y:S02]  /*10930*/  IADD3 R4, R214, -R3, RZ ;  /* 0x80000003d6047210 */ /* 0x000fe40007ffe0ff */
[----:B------:R-:W-:Y:S02]  /*10940*/  FMNMX.FTZ R14, R229, R14, !PT ;  /* 0x0000000ee50e7209 */ /* 0x000fe40007810000 */
[----:B------:R-:W-:Y:S01]  /*10950*/  FSEL R159, R240, -INF , !P6 ;  /* 0xff800000f09f7808 */ /* 0x000fe20007000000 */
[----:B---3--:R-:W-:Y:S01]  /*10960*/  FFMA.FTZ R248, R19, -UR19, R248 ;  /* 0x8000001313f87c23 */ /* 0x008fe200080100f8 */
[----:B------:R-:W-:Y:S02]  /*10970*/  ISETP.GE.AND P6, PT, R8, R213, PT ;  /* 0x000000d50800720c */ /* 0x000fe40003fc6270 */
[----:B------:R-:W-:Y:S02]  /*10980*/  FMNMX.FTZ R17, R156, R17, !PT ;  /* 0x000000119c117209 */ /* 0x000fe40007810000 */
[----:B------:R-:W-:Y:S02]  /*10990*/  IABS R4, R4 ;  /* 0x0000000400047213 */ /* 0x000fe40000000000 */
[----:B------:R-:W-:Y:S02]  /*109a0*/  FMNMX.FTZ R14, R163, R14, !PT ;  /* 0x0000000ea30e7209 */ /* 0x000fe40007810000 */
[----:B------:R-:W-:Y:S02]  /*109b0*/  ISETP.GE.OR P6, PT, R8, R212, !P6 ;  /* 0x000000d40800720c */ /* 0x000fe400077c6670 */
[----:B------:R-:W-:Y:S01]  /*109c0*/  IABS R16, R15 ;  /* 0x0000000f00107213 */ /* 0x000fe20000000000 */
[----:B------:R-:W2:Y:S01]  /*109d0*/  I2F R8, R4 ;  /* 0x0000000400087306 */ /* 0x000ea20000201400 */
[----:B------:R-:W-:Y:S02]  /*109e0*/  IADD3 R15, R214, -R6, RZ ;  /* 0x80000006d60f7210 */ /* 0x000fe40007ffe0ff */
[----:B------:R-:W-:Y:S02]  /*109f0*/  FMNMX.FTZ R17, R154, R17, !PT ;  /* 0x000000119a117209 */ /* 0x000fe40007810000 */
[----:B------:R-:W-:Y:S01]  /*10a00*/  FMNMX.FTZ R14, R161, R14, !PT ;  /* 0x0000000ea10e7209 */ /* 0x000fe20007810000 */
[----:B-1----:R-:W-:Y:S01]  /*10a10*/  FFMA.FTZ R243, R12, -UR19, R243 ;  /* 0x800000130cf37c23 */ /* 0x002fe200080100f3 */
[----:B------:R-:W-:Y:S02]  /*10a20*/  IABS R15, R15 ;  /* 0x0000000f000f7213 */ /* 0x000fe40000000000 */
[----:B------:R-:W-:Y:S01]  /*10a30*/  FSEL R157, R238, -INF , !P1 ;  /* 0xff800000ee9d7808 */ /* 0x000fe20004800000 */
[----:B------:R-:W1:Y:S01]  /*10a40*/  I2F R4, R16 ;  /* 0x0000001000047306 */ /* 0x000e620000201400 */
[----:B------:R-:W-:Y:S02]  /*10a50*/  FMNMX.FTZ R17, R152, R17, !PT ;  /* 0x0000001198117209 */ /* 0x000fe40007810000 */
[----:B------:R-:W-:Y:S02]  /*10a60*/  ISETP.GE.AND P1, PT, R6, R216, PT ;  /* 0x000000d80600720c */ /* 0x000fe40003f26270 */
[----:B------:R-:W-:Y:S02]  /*10a70*/  FMNMX.FTZ R14, R143, R14, !PT ;  /* 0x0000000e8f0e7209 */ /* 0x000fe40007810000 */
[----:B------:R-:W-:Y:S02]  /*10a80*/  FMNMX.FTZ R17, R150, R17, !PT ;  /* 0x0000001196117209 */ /* 0x000fe40007810000 */
[----:B------:R-:W-:Y:S01]  /*10a90*/  ISETP.GE.OR P1, PT, R6, R215, !P1 ;  /* 0x000000d70600720c */ /* 0x000fe20004f26670 */
[----:B------:R-:W3:Y:S01]  /*10aa0*/  I2F R15, R15 ;  /* 0x0000000f000f7306 */ /* 0x000ee20000201400 */
[----:B------:R-:W-:Y:S02]  /*10ab0*/  FMNMX.FTZ R14, R141, R14, !PT ;  /* 0x0000000e8d0e7209 */ /* 0x000fe40007810000 */
[----:B------:R-:W-:Y:S01]  /*10ac0*/  FSEL R146, R252, -INF , !P1 ;  /* 0xff800000fc927808 */ /* 0x000fe20004800000 */
[----:B--2---:R-:W-:Y:S01]  /*10ad0*/  FFMA.FTZ R247, R8, -UR19, R247 ;  /* 0x8000001308f77c23 */ /* 0x004fe200080100f7 */
[----:B------:R-:W-:Y:S02]  /*10ae0*/  FMNMX.FTZ R17, R148, R17, !PT ;  /* 0x0000001194117209 */ /* 0x000fe40007810000 */
[----:B------:R-:W-:Y:S02]  /*10af0*/  ISETP.GE.AND P1, PT, R3, R213, PT ;  /* 0x000000d50300720c */ /* 0x000fe40003f26270 */
[----:B------:R-:W-:Y:S02]  /*10b00*/  FMNMX.FTZ R14, R159, R14, !PT ;  /* 0x0000000e9f0e7209 */ /* 0x000fe40007810000 */
[----:B------:R-:W-:Y:S02]  /*10b10*/  ISETP.GE.OR P1, PT, R3, R212, !P1 ;  /* 0x000000d40300720c */ /* 0x000fe40004f26670 */
[----:B------:R-:W-:Y:S01]  /*10b20*/  FMNMX.FTZ R3, R146, R17, !PT ;  /* 0x0000001192037209 */ /* 0x000fe20007810000 */
[----:B-1----:R-:W-:Y:S01]  /*10b30*/  FFMA.FTZ R251, R4, -UR19, R251 ;  /* 0x8000001304fb7c23 */ /* 0x002fe200080100fb */
[----:B------:R-:W-:Y:S02]  /*10b40*/  FSEL R155, R242, -INF , !P0 ;  /* 0xff800000f29b7808 */ /* 0x000fe40004000000 */
[----:B------:R-:W-:Y:S01]  /*10b50*/  FMNMX.FTZ R14, R157, R14, !PT ;  /* 0x0000000e9d0e7209 */ /* 0x000fe20007810000 */
[----:B------:R-:W1:Y:S01]  /*10b60*/  SHFL.BFLY PT, R12, R3, 0x2, 0x1f ;  /* 0x0c401f00030c7f89 */ /* 0x000e6200000e0000 */
[----:B------:R-:W-:Y:S02]  /*10b70*/  FSEL R153, R243, -INF , !P6 ;  /* 0xff800000f3997808 */ /* 0x000fe40007000000 */
[----:B------:R-:W-:Y:S02]  /*10b80*/  FMNMX.FTZ R14, R155, R14, !PT ;  /* 0x0000000e9b0e7209 */ /* 0x000fe40007810000 */
[----:B------:R-:W-:Y:S01]  /*10b90*/  FSEL R149, R248, -INF , !P5 ;  /* 0xff800000f8957808 */ /* 0x000fe20006800000 */
[----:B---3--:R-:W-:Y:S01]  /*10ba0*/  FFMA.FTZ R250, R15, -UR19, R250 ;  /* 0x800000130ffa7c23 */ /* 0x008fe200080100fa */
[----:B------:R-:W-:Y:S02]  /*10bb0*/  FMNMX.FTZ R14, R153, R14, !PT ;  /* 0x0000000e990e7209 */ /* 0x000fe40007810000 */
[-C--:B------:R-:W-:Y:S02]  /*10bc0*/  ISETP.GE.AND P0, PT, R11, R213.reuse, PT ;  /* 0x000000d50b00720c */ /* 0x080fe40003f06270 */
[----:B------:R-:W-:Y:S02]  /*10bd0*/  FSEL R147, R247, -INF , !P1 ;  /* 0xff800000f7937808 */ /* 0x000fe40004800000 */
[----:B------:R-:W-:Y:S02]  /*10be0*/  FMNMX.FTZ R14, R149, R14, !PT ;  /* 0x0000000e950e7209 */ /* 0x000fe40007810000 */
[----:B------:R-:W-:Y:S02]  /*10bf0*/  ISETP.GE.OR P0, PT, R11, R212, !P0 ;  /* 0x000000d40b00720c */ /* 0x000fe40004706670 */
[C---:B------:R-:W-:Y:S02]  /*10c00*/  ISETP.GE.AND P5, PT, R6.reuse, R213, PT ;  /* 0x000000d50600720c */ /* 0x040fe40003fa6270 */
[----:B------:R-:W-:Y:S02]  /*10c10*/  FSEL R145, R251, -INF , !P0 ;  /* 0xff800000fb917808 */ /* 0x000fe40004000000 */
[----:B------:R-:W-:Y:S02]  /*10c20*/  FMNMX.FTZ R8, R147, R14, !PT ;  /* 0x0000000e93087209 */ /* 0x000fe40007810000 */
[----:B------:R-:W-:Y:S02]  /*10c30*/  ISETP.GE.OR P5, PT, R6, R212, !P5 ;  /* 0x000000d40600720c */ /* 0x000fe40006fa6670 */
[----:B------:R-:W-:Y:S02]  /*10c40*/  FMNMX.FTZ R8, R145, R8, !PT ;  /* 0x0000000891087209 */ /* 0x000fe40007810000 */
[----:B------:R-:W-:Y:S02]  /*10c50*/  FSEL R133, R250, -INF , !P5 ;  /* 0xff800000fa857808 */ /* 0x000fe40006800000 */
[----:B-1----:R-:W-:Y:S02]  /*10c60*/  FMNMX.FTZ R11, R3, R12, !PT ;  /* 0x0000000c030b7209 */ /* 0x002fe40007810000 */
[----:B------:R-:W-:Y:S01]  /*10c70*/  FMNMX.FTZ R6, R133, R8, !PT ;  /* 0x0000000885067209 */ /* 0x000fe20007810000 */
[----:B------:R-:W-:Y:S08]  /*10c80*/  LDSM.16.MT88.4 R12, [R196+0x12000] ;  /* 0x01200000c40c783b */ /* 0x000ff00000004200 */
[----:B------:R-:W1:Y:S08]  /*10c90*/  SHFL.BFLY PT, R3, R6, 0x2, 0x1f ;  /* 0x0c401f0006037f89 */ /* 0x000e7000000e0000 */
[----:B------:R-:W2:Y:S01]  /*10ca0*/  SHFL.BFLY PT, R132, R11, 0x1, 0x1f ;  /* 0x0c201f000b847f89 */ /* 0x000ea200000e0000 */
[----:B-1----:R-:W-:Y:S07]  /*10cb0*/  FMNMX.FTZ R4, R6, R3, !PT ;  /* 0x0000000306047209 */ /* 0x002fee0007810000 */
[----:B------:R-:W1:Y:S01]  /*10cc0*/  SHFL.BFLY PT, R3, R4, 0x1, 0x1f ;  /* 0x0c201f0004037f89 */ /* 0x000e6200000e0000 */
[----:B--2---:R-:W-:Y:S04]  /*10cd0*/  FMNMX.FTZ R132, R11, R132, !PT ;  /* 0x000000840b847209 */ /* 0x004fe80007810000 */
[C---:B------:R-:W-:Y:S01]  /*10ce0*/  FSETP.NEU.FTZ.AND P1, PT, R132.reuse, -INF , PT ;  /* 0xff8000008400780b */ /* 0x040fe20003f3d000 */
[----:B------:R-:W-:Y:S05]  /*10cf0*/  FMUL.FTZ R151, R132, c[0x0][0x23c] ;  /* 0x00008f0084977a20 */ /* 0x000fea0000410000 */
[----:B------:R-:W-:Y:S05]  /*10d00*/  FSEL R151, R151, RZ, P1 ;  /* 0x000000ff97977208 */ /* 0x000fea0000800000 */
[--C-:B------:R-:W-:Y:S02]  /*10d10*/  FFMA.FTZ R173, R220, c[0x0][0x23c], -R151.reuse ;  /* 0x00008f00dcad7a23 */ /* 0x100fe40000010897 */
[--C-:B------:R-:W-:Y:S02]  /*10d20*/  FFMA.FTZ R134, R224, c[0x0][0x23c], -R151.reuse ;  /* 0x00008f00e0867a23 */ /* 0x100fe40000010897 */
[--C-:B------:R-:W-:Y:S01]  /*10d30*/  FFMA.FTZ R172, R10, c[0x0][0x23c], -R151.reuse ;  /* 0x00008f000aac7a23 */ /* 0x100fe20000010897 */
[----:B-1----:R-:W-:Y:S01]  /*10d40*/  FMNMX.FTZ R3, R4, R3, !PT ;  /* 0x0000000304037209 */ /* 0x002fe20007810000 */
[--C-:B------:R-:W-:Y:S01]  /*10d50*/  FFMA.FTZ R171, R230, c[0x0][0x23c], -R151.reuse ;  /* 0x00008f00e6ab7a23 */ /* 0x100fe20000010897 */
[----:B------:R-:W-:Y:S01]  /*10d60*/  MUFU.EX2 R173, R173 ;  /* 0x000000ad00ad7308 */ /* 0x000fe20000000800 */
[--C-:B------:R-:W-:Y:S01]  /*10d70*/  FFMA.FTZ R174, R164, c[0x0][0x23c], -R151.reuse ;  /* 0x00008f00a4ae7a23 */ /* 0x100fe20000010897 */
[C---:B------:R-:W-:Y:S01]  /*10d80*/  FSETP.NEU.FTZ.AND P0, PT, R3.reuse, -INF , PT ;  /* 0xff8000000300780b */ /* 0x040fe20003f1d000 */
[----:B------:R-:W-:Y:S01]  /*10d90*/  FMUL.FTZ R144, R3, c[0x0][0x23c] ;  /* 0x00008f0003907a20 */ /* 0x000fe20000410000 */
[----:B------:R-:W-:Y:S01]  /*10da0*/  LDSM.16.MT88.4 R164, [R196+0x17800] ;  /* 0x01780000c4a4783b */ /* 0x000fe20000004200 */
[--C-:B------:R-:W-:Y:S02]  /*10db0*/  FFMA.FTZ R175, R162, c[0x0][0x23c], -R151.reuse ;  /* 0x00008f00a2af7a23 */ /* 0x100fe40000010897 */
[--C-:B------:R-:W-:Y:S01]  /*10dc0*/  FFMA.FTZ R176, R142, c[0x0][0x23c], -R151.reuse ;  /* 0x00008f008eb07a23 */ /* 0x100fe20000010897 */
[----:B------:R-:W-:Y:S01]  /*10dd0*/  FSEL R144, R144, RZ, P0 ;  /* 0x000000ff90907208 */ /* 0x000fe20000000000 */
[--C-:B------:R-:W-:Y:S01]  /*10de0*/  FFMA.FTZ R177, R140, c[0x0][0x23c], -R151.reuse ;  /* 0x00008f008cb17a23 */ /* 0x100fe20000010897 */
[----:B------:R-:W1:Y:S01]  /*10df0*/  MUFU.EX2 R134, R134 ;  /* 0x0000008600867308 */ /* 0x000e620000000800 */
[--C-:B------:R-:W-:Y:S02]  /*10e00*/  FFMA.FTZ R224, R160, c[0x0][0x23c], -R151.reuse ;  /* 0x00008f00a0e07a23 */ /* 0x100fe40000010897 */
[--C-:B------:R-:W-:Y:S01]  /*10e10*/  FFMA.FTZ R170, R5, c[0x0][0x23c], -R144.reuse ;  /* 0x00008f0005aa7a23 */ /* 0x100fe20000010890 */
[----:B------:R-:W-:Y:S01]  /*10e20*/  FSEL R5, R132, RZ, P1 ;  /* 0x000000ff84057208 */ /* 0x000fe20000800000 */
[--C-:B------:R-:W-:Y:S02]  /*10e30*/  FFMA.FTZ R169, R7, c[0x0][0x23c], -R144.reuse ;  /* 0x00008f0007a97a23 */ /* 0x100fe40000010890 */
[----:B------:R-:W-:Y:S02]  /*10e40*/  FFMA.FTZ R168, R9, c[0x0][0x23c], -R144 ;  /* 0x00008f0009a87a23 */ /* 0x000fe40000010890 */
[----:B------:R-:W-:Y:S01]  /*10e50*/  FADD.FTZ R4, -R5, R2 ;  /* 0x0000000205047221 */ /* 0x000fe20000010100 */
[----:B------:R-:W-:Y:S01]  /*10e60*/  FSEL R5, R3, RZ, P0 ;  /* 0x000000ff03057208 */ /* 0x000fe20000000000 */
[----:B------:R-:W-:Y:S01]  /*10e70*/  FFMA.FTZ R135, R229, c[0x0][0x23c], -R144 ;  /* 0x00008f00e5877a23 */ /* 0x000fe20000010890 */
[----:B------:R-:W-:Y:S01]  /*10e80*/  MUFU.EX2 R172, R172 ;  /* 0x000000ac00ac7308 */ /* 0x000fe20000000800 */
[----:B------:R-:W-:Y:S01]  /*10e90*/  FMUL.FTZ R2, R4, c[0x0][0x23c] ;  /* 0x00008f0004027a20 */ /* 0x000fe20000410000 */
[----:B------:R-:W-:Y:S01]  /*10ea0*/  PLOP3.LUT P0, PT, PT, PT, UP0, 0x80, 0x0 ;  /* 0x000000000000781c */ /* 0x000fe20003f0f008 */
[----:B------:R-:W-:Y:S02]  /*10eb0*/  FADD.FTZ R5, -R5, R0 ;  /* 0x0000000005057221 */ /* 0x000fe40000010100 */
[--C-:B------:R-:W-:Y:S02]  /*10ec0*/  FFMA.FTZ R178, R163, c[0x0][0x23c], -R144.reuse ;  /* 0x00008f00a3b27a23 */ /* 0x100fe40000010890 */
[----:B------:R-:W-:Y:S02]  /*10ed0*/  FMUL.FTZ R0, R5, c[0x0][0x23c] ;  /* 0x00008f0005007a20 */ /* 0x000fe40000410000 */
[--C-:B------:R-:W-:Y:S01]  /*10ee0*/  FFMA.FTZ R179, R161, c[0x0][0x23c], -R144.reuse ;  /* 0x00008f00a1b37a23 */ /* 0x100fe20000010890 */
[----:B------:R-:W2:Y:S01]  /*10ef0*/  MUFU.EX2 R171, R171 ;  /* 0x000000ab00ab7308 */ /* 0x000ea20000000800 */
[----:B------:R-:W-:Y:S01]  /*10f00*/  LDSM.16.MT88.4 R160, [R192+0x15800] ;  /* 0x01580000c0a0783b */ /* 0x000fe20000004200 */
[----:B-1----:R-:W-:Y:S01]  /*10f10*/  F2FP.BF16.PACK_AB R136, R134, R173 ;  /* 0x000000ad8688723e */ /* 0x002fe200000010ff */
[--C-:B------:R-:W-:Y:S02]  /*10f20*/  FFMA.FTZ R220, R143, c[0x0][0x23c], -R144.reuse ;  /* 0x00008f008fdc7a23 */ /* 0x100fe40000010890 */
[--C-:B------:R-:W-:Y:S02]  /*10f30*/  FFMA.FTZ R227, R141, c[0x0][0x23c], -R144.reuse ;  /* 0x00008f008de37a23 */ /* 0x100fe40000010890 */
[--C-:B------:R-:W-:Y:S02]  /*10f40*/  FFMA.FTZ R229, R158, c[0x0][0x23c], -R151.reuse ;  /* 0x00008f009ee57a23 */ /* 0x100fe40000010897 */
[----:B------:R-:W-:Y:S01]  /*10f50*/  LDSM.16.MT88.4 R140, [R193+0x14800] ;  /* 0x01480000c18c783b */ /* 0x000fe20000004200 */
        /* <DEDUP_REMOVED lines=25> */
[----:B------:R-:W-:Y:S01]  /*110f0*/  MUFU.EX2 R239, R151 ;  /* 0x0000009700ef7308 */ /* 0x000fe20000000800 */
        /* <DEDUP_REMOVED lines=302> */
.L_x_489:
        /* <DEDUP_REMOVED lines=338> */
.L_x_494:
[----:B---34-:R-:W-:Y:S05]  /*13900*/  BSYNC B0 ;  /* 0x0000000000007941 */ /* 0x018fea0003800000 */
.L_x_493:
        /* <DEDUP_REMOVED lines=34> */
.L_x_496:
[----:B------:R-:W-:Y:S05]  /*13b30*/  BSYNC B0 ;  /* 0x0000000000007941 */ /* 0x000fea0003800000 */
.L_x_495:
        /* <DEDUP_REMOVED lines=20> */
.L_x_498:
[----:B------:R-:W-:Y:S05]  /*13c80*/  BSYNC B0 ;  /* 0x0000000000007941 */ /* 0x000fea0003800000 */
.L_x_497:
        /* <DEDUP_REMOVED lines=20> */
.L_x_500:
[----:B------:R-:W-:Y:S05]  /*13dd0*/  BSYNC B0 ;  /* 0x0000000000007941 */ /* 0x000fea0003800000 */
.L_x_499:
        /* <DEDUP_REMOVED lines=20> */
.L_x_501:
        /* <DEDUP_REMOVED lines=14> */
.L_x_1285:


//--------------------- .text._ZN5flash16flash_fwd_kernelI23Flash_fwd_kernel_traitsILi192ELi64ELi64ELi4ELb0ELb0EN7cutlass10bfloat16_tE19Flash_kernel_traitsILi192ELi64ELi64ELi4ES3_EELb1ELb0ELb0ELb0ELb0ELb0ELb0ELb0EEEvNS_16Flash_fwd_paramsE --------------------------
	.section	.text._ZN5flash16flash_fwd_kernelI23Flash_fwd_kernel_traitsILi192ELi64ELi64ELi4ELb0ELb0EN7cutlass10bfloat16_tE19Flash_kernel_traitsILi192ELi64ELi64ELi4ES3_EELb1ELb0ELb0ELb0ELb0ELb0ELb0ELb0EEEvNS_16Flash_fwd_paramsE,"ax",@progbits
	.sectioninfo	@"SHI_REGISTERS=244"
	.align	128
        .global         _ZN5flash16flash_fwd_kernelI23Flash_fwd_kernel_traitsILi192ELi64ELi64ELi4ELb0ELb0EN7cutlass10bfloat16_tE19Flash_kernel_traitsILi192ELi64ELi64ELi4ES3_EELb1ELb0ELb0ELb0ELb0ELb0ELb0ELb0EEEvNS_16Flash_fwd_paramsE
        .type           _ZN5flash16flash_fwd_kernelI23Flash_fwd_kernel_traitsILi192ELi64ELi64ELi4ELb0ELb0EN7cutlass10bfloat16_tE19Flash_kernel_traitsILi192ELi64ELi64ELi4ES3_EELb1ELb0ELb0ELb0ELb0ELb0ELb0ELb0EEEvNS_16Flash_fwd_paramsE,@function
        .size           _ZN5flash16flash_fwd_kernelI23Flash_fwd_kernel_traitsILi192ELi64ELi64ELi4ELb0ELb0EN7cutlass10bfloat16_tE19Flash_kernel_traitsILi192ELi64ELi64ELi4ES3_EELb1ELb0ELb0ELb0ELb0ELb0ELb0ELb0EEEvNS_16Flash_fwd_paramsE,(.L_x_1286 - _ZN5flash16flash_fwd_kernelI23Flash_fwd_kernel_traitsILi192ELi64ELi64ELi4ELb0ELb0EN7cutlass10bfloat16_tE19Flash_kernel_traitsILi192ELi64ELi64ELi4ES3_EELb1ELb0ELb0ELb0ELb0ELb0ELb0ELb0EEEvNS_16Flash_fwd_paramsE)
        .other          _ZN5flash16flash_fwd_kernelI23Flash_fwd_kernel_traitsILi192ELi64ELi64ELi4ELb0ELb0EN7cutlass10bfloat16_tE19Flash_kernel_traitsILi192ELi64ELi64ELi4ES3_EELb1ELb0ELb0ELb0ELb0ELb0ELb0ELb0EEEvNS_16Flash_fwd_paramsE,@"STO_CUDA_ENTRY STV_DEFAULT"
_ZN5flash16flash_fwd_kernelI23Flash_fwd_kernel_traitsILi192ELi64ELi64ELi4ELb0ELb0EN7cutlass10bfloat16_tE19Flash_kernel_traitsILi192ELi64ELi64ELi4ES3_EELb1ELb0ELb0ELb0ELb0ELb0ELb0ELb0EEEvNS_16Flash_fwd_paramsE:
.text._ZN5flash16flash_fwd_kernelI23Flash_fwd_kernel_traitsILi192ELi64ELi64ELi4ELb0ELb0EN7cutlass10bfloat16_tE19Flash_kernel_traitsILi192ELi64ELi64ELi4ES3_EELb1ELb0ELb0ELb0ELb0ELb0ELb0ELb0EEEvNS_16Flash_fwd_paramsE:
[----:B------:R-:W-:Y:S02]  /*0000*/  MOV R1, c[0x0][0x28] ;  /* 0x00000a0000017a02 */ /* 0x000fe40000000f00 */
[----:B------:R-:W-:Y:S02]  /*0010*/  ULDC.U8 UR4, c[0x0][0x304] ;  /* 0x0000c10000047ab9 */ /* 0x000fe40000000000 */
[----:B------:R-:W-:Y:S01]  /*0020*/  ISETP.NE.AND P2, PT, RZ, UR4, PT ;  /* 0x00000004ff007c0c */ /* 0x000fe2000bf45270 */
[----:B------:R-:W-:Y:S02]  /*0030*/  ULDC.64 UR22, c[0x0][0x2f0] ;  /* 0x0000bc0000167ab9 */ /* 0x000fe40000000a00 */
[----:B------:R-:W-:Y:S01]  /*0040*/  IMAD.U32 R2, RZ, RZ, UR22 ;  /* 0x00000016ff027e24 */ /* 0x000fe2000f8e00ff */
[----:B------:R-:W-:Y:S01]  /*0050*/  ULDC.64 UR18, c[0x0][0x118] ;  /* 0x0000460000127ab9 */ /* 0x000fe20000000a00 */
[----:B------:R-:W-:Y:S02]  /*0060*/  IMAD.U32 R3, RZ, RZ, UR23 ;  /* 0x00000017ff037e24 */ /* 0x000fe4000f8e00ff */
[----:B------:R-:W-:Y:S02]  /*0070*/  IMAD.MOV.U32 R4, RZ, RZ, c[0x0][0x2f8] ;  /* 0x0000be00ff047624 */ /* 0x000fe400078e00ff */
[----:B------:R-:W-:Y:S01]  /*0080*/  IMAD.MOV.U32 R5, RZ, RZ, c[0x0][0x2fc] ;  /* 0x0000bf00ff057624 */ /* 0x000fe200078e00ff */
[----:B------:R-:W1:Y:S01]  /*0090*/  S2UR UR13, SR_CTAID.X ;  /* 0x00000000000d79c3 */ /* 0x000e620000002500 */
[----:B------:R-:W2:Y:S01]  /*00a0*/  S2R R80, SR_TID.X ;  /* 0x0000000000507919 */ /* 0x000ea20000002100 */
[----:B------:R-:W-:-:S02]  /*00b0*/  ULDC.64 UR6, c[0x0][0x240] ;  /* 0x0000900000067ab9 */ /* 0x000fc40000000a00 */
[----:B------:R-:W-:Y:S01]  /*00c0*/  ULDC.64 UR4, c[0x0][0x250] ;  /* 0x0000940000047ab9 */ /* 0x000fe20000000a00 */
[----:B------:R-:W3:Y:S04]  /*00d0*/  @P2 LDG.E.64 R2, [R2.64] ;  /* 0x0000001202022981 */ /* 0x000ee8000c1e1b00 */
[----:B------:R-:W4:Y:S01]  /*00e0*/  @P2 LDG.E.64 R6, [R4.64] ;  /* 0x0000001204062981 */ /* 0x000f22000c1e1b00 */
[----:B------:R-:W5:Y:S01]  /*00f0*/  S2UR UR12, SR_CTAID.Y ;  /* 0x00000000000c79c3 */ /* 0x000f620000002600 */
[----:B------:R-:W-:Y:S02]  /*0100*/  UISETP.NE.U32.AND UP2, UPT, URZ, UR6, UPT ;  /* 0x000000063f00728c */ /* 0x000fe4000bf45070 */
[----:B------:R-:W-:Y:S02]  /*0110*/  UISETP.NE.U32.AND UP1, UPT, URZ, UR4, UPT ;  /* 0x000000043f00728c */ /* 0x000fe4000bf25070 */
[----:B------:R-:W-:-:S02]  /*0120*/  UISETP.NE.AND.EX UP2, UPT, URZ, UR7, UPT, UP2 ;  /* 0x000000073f00728c */ /* 0x000fc4000bf45320 */
[----:B------:R-:W-:Y:S01]  /*0130*/  UMOV UR9, 0x4 ;  /* 0x0000000400097882 */ /* 0x000fe20000000000 */
[----:B------:R-:W1:Y:S01]  /*0140*/  S2UR UR11, SR_CTAID.Z ;  /* 0x00000000000b79c3 */ /* 0x000e620000002700 */
[----:B------:R-:W-:Y:S02]  /*0150*/  ULDC.64 UR14, c[0x0][0x240] ;  /* 0x00009000000e7ab9 */ /* 0x000fe40000000a00 */
[----:B------:R-:W-:Y:S01]  /*0160*/  PLOP3.LUT P0, PT, PT, PT, UP2, 0x80, 0x0 ;  /* 0x000000000000781c */ /* 0x000fe20003f0f028 */
[----:B------:R-:W-:Y:S02]  /*0170*/  UISETP.NE.AND.EX UP1, UPT, URZ, UR5, UPT, UP1 ;  /* 0x000000053f00728c */ /* 0x000fe4000bf25310 */
[----:B------:R-:W-:Y:S02]  /*0180*/  ULDC.U8 UR6, c[0x0][0x312] ;  /* 0x0000c48000067ab9 */ /* 0x000fe40000000000 */
[----:B------:R-:W-:Y:S02]  /*0190*/  ULDC.64 UR4, c[0x0][0x248] ;  /* 0x0000920000047ab9 */ /* 0x000fe40000000a00 */
[----:B------:R-:W-:-:S02]  /*01a0*/  UISETP.NE.AND UP3, UPT, UR6, URZ, UPT ;  /* 0x0000003f0600728c */ /* 0x000fc4000bf65270 */
[----:B------:R-:W-:Y:S02]  /*01b0*/  UISETP.EQ.U32.AND UP0, UPT, URZ, UR4, UPT ;  /* 0x000000043f00728c */ /* 0x000fe4000bf02070 */
[----:B-----5:R-:W-:Y:S02]  /*01c0*/  UIMAD.WIDE UR14, UR12, UR9, UR14 ;  /* 0x000000090c0e72a5 */ /* 0x020fe4000f8e020e */
[----:B------:R-:W-:-:S04]  /*01d0*/  UISETP.EQ.OR.EX UP0, UPT, URZ, UR5, !UP3, UP0 ;  /* 0x000000053f00728c */ /* 0x000fc8000df02700 */
[----:B------:R-:W-:Y:S01]  /*01e0*/  IMAD.U32 R12, RZ, RZ, UR14 ;  /* 0x0000000eff0c7e24 */ /* 0x000fe2000f8e00ff */
[----:B-1----:R-:W-:Y:S01]  /*01f0*/  ULOP3.LUT UR8, UR11, UR13, UR12, 0xfe, !UPT ;  /* 0x0000000d0b087292 */ /* 0x002fe2000f8efe0c */
[----:B------:R-:W-:-:S05]  /*0200*/  IMAD.U32 R13, RZ, RZ, UR15 ;  /* 0x0000000fff0d7e24 */ /* 0x000fca000f8e00ff */
[----:B--2---:R-:W-:Y:S01]  /*0210*/  LOP3.LUT P3, RZ, R80, UR8, RZ, 0xfc, !PT ;  /* 0x0000000850ff7c12 */ /* 0x004fe2000f86fcff */
[----:B------:R-:W-:Y:S02]  /*0220*/  ULDC.64 UR4, c[0x0][0x248] ;  /* 0x0000920000047ab9 */ /* 0x000fe40000000a00 */
[----:B------:R-:W-:-:S10]  /*0230*/  UIMAD.WIDE UR4, UR12, UR9, UR4 ;  /* 0x000000090c0472a5 */ /* 0x000fd4000f8e0204 */
[----:B------:R-:W-:Y:S02]  /*0240*/  @!P3 IMAD.MOV.U32 R14, RZ, RZ, c[0x0][0x308] ;  /* 0x0000c200ff0eb624 */ /* 0x000fe400078e00ff */
[----:B------:R-:W-:Y:S01]  /*0250*/  @!P3 IMAD.MOV.U32 R15, RZ, RZ, c[0x0][0x30c] ;  /* 0x0000c300ff0fb624 */ /* 0x000fe200078e00ff */
[----:B------:R-:W-:Y:S02]  /*0260*/  ULDC.64 UR6, c[0x0][0x250] ;  /* 0x0000940000067ab9 */ /* 0x000fe40000000a00 */
[----:B------:R-:W-:-:S06]  /*0270*/  @UP1 UIMAD.WIDE UR6, UR12, UR9, UR6 ;  /* 0x000000090c0612a5 */ /* 0x000fcc000f8e0206 */
[----:B------:R-:W-:Y:S02]  /*0280*/  IMAD.U32 R10, RZ, RZ, UR6 ;  /* 0x00000006ff0a7e24 */ /* 0x000fe4000f8e00ff */
[----:B------:R-:W-:Y:S01]  /*0290*/  IMAD.U32 R11, RZ, RZ, UR7 ;  /* 0x00000007ff0b7e24 */ /* 0x000fe2000f8e00ff */
[----:B---3--:R-:W1:Y:S01]  /*02a0*/  @P2 R2UR UR22, R2 ;  /* 0x00000000021623c2 */ /* 0x008e6200000e0000 */
[----:B----4-:R-:W-:-:S07]  /*02b0*/  @P2 IADD3 R4, P1, R6, c[0x0][0x300], RZ ;  /* 0x0000c00006042a10 */ /* 0x010fce0007f3e0ff */
[----:B------:R-:W2:Y:S01]  /*02c0*/  @P2 R2UR UR23, R3 ;  /* 0x00000000031723c2 */ /* 0x000ea200000e0000 */
[----:B------:R-:W-:Y:S02]  /*02d0*/  @P2 IADD3.X R5, RZ, R7, RZ, P1, !PT ;  /* 0x00000007ff052210 */ /* 0x000fe40000ffe4ff */
[----:B------:R-:W-:-:S03]  /*02e0*/  PLOP3.LUT P2, PT, PT, PT, UP0, 0x80, 0x0 ;  /* 0x000000000000781c */ /* 0x000fc60003f4f008 */
[----:B------:R-:W-:Y:S01]  /*02f0*/  @!P3 STG.E.64 [R14.64+0x8], R4 ;  /* 0x000008040e00b986 */ /* 0x000fe2000c101b12 */
[----:B-1----:R-:W-:Y:S02]  /*0300*/  IMAD.U32 R2, RZ, RZ, UR22 ;  /* 0x00000016ff027e24 */ /* 0x002fe4000f8e00ff */
[----:B--2---:R-:W-:-:S05]  /*0310*/  IMAD.U32 R3, RZ, RZ, UR23 ;  /* 0x00000017ff037e24 */ /* 0x004fca000f8e00ff */
[----:B------:R1:W-:Y:S04]  /*0320*/  @!P3 STG.E.64 [R14.64], R2 ;  /* 0x000000020e00b986 */ /* 0x0003e8000c101b12 */
[----:B------:R-:W2:Y:S04]  /*0330*/  @P0 LDG.E R8, [R12.64] ;  /* 0x000000120c080981 */ /* 0x000ea8000c1e1900 */
[----:B------:R-:W3:Y:S01]  /*0340*/  @P0 LDG.E R7, [R12.64+0x4] ;  /* 0x000004120c070981 */ /* 0x000ee2000c1e1900 */
[----:B------:R-:W-:-:S13]  /*0350*/  PLOP3.LUT P1, PT, PT, PT, UP1, 0x80, 0x0 ;  /* 0x000000000000781c */ /* 0x000fda0003f2f018 */
[----:B------:R4:W5:Y:S01]  /*0360*/  @P1 LDG.E R6, [R10.64] ;  /* 0x000000120a061981 */ /* 0x000962000c1e1900 */
[----:B-1----:R-:W-:Y:S01]  /*0370*/  MOV R2, UR4 ;  /* 0x0000000400027c02 */ /* 0x002fe20008000f00 */
[----:B------:R-:W-:-:S05]  /*0380*/  IMAD.U32 R3, RZ, RZ, UR5 ;  /* 0x00000005ff037e24 */ /* 0x000fca000f8e00ff */
[----:B------:R-:W5:Y:S01]  /*0390*/  @!P2 LDG.E R0, [R2.64] ;  /* 0x000000120200a981 */ /* 0x000f62000c1e1900 */
[----:B------:R-:W-:Y:S01]  /*03a0*/  UMOV UR10, 0xffffffff ;  /* 0xffffffff000a7882 */ /* 0x000fe20000000000 */
[----:B------:R-:W-:Y:S01]  /*03b0*/  SHF.R.S32.HI R9, RZ, 0x1f, R80 ;  /* 0x0000001fff097819 */ /* 0x000fe20000011450 */
[----:B------:R-:W-:-:S03]  /*03c0*/  UMOV UR21, 0xffffffff ;  /* 0xffffffff00157882 */ /* 0x000fc60000000000 */
[----:B------:R-:W-:Y:S01]  /*03d0*/  LEA.HI R81, R9, R80, RZ, 0x5 ;  /* 0x0000005009517211 */ /* 0x000fe200078f28ff */
[----:B------:R-:W-:Y:S02]  /*03e0*/  ULDC UR4, c[0x0][0x1c0] ;  /* 0x0000700000047ab9 */ /* 0x000fe40000000800 */
[----:B------:R-:W-:Y:S01]  /*03f0*/  UIMAD UR4, UR12, UR4, UR11 ;  /* 0x000000040c0472a4 */ /* 0x000fe2000f8e020b */
[----:B----4-:R-:W-:-:S03]  /*0400*/  LOP3.LUT R11, R81, 0xffffffe0, RZ, 0xc0, !PT ;  /* 0xffffffe0510b7812 */ /* 0x010fc600078ec0ff */
[----:B------:R-:W-:Y:S02]  /*0410*/  USHF.L.U32 UR5, UR4, 0x5, URZ ;  /* 0x0000000504057899 */ /* 0x000fe4000800063f */
[----:B------:R-:W-:Y:S02]  /*0420*/  UMOV UR20, URZ ;  /* 0x0000003f00147c82 */ /* 0x000fe40008000000 */
[----:B------:R-:W-:Y:S01]  /*0430*/  USHF.R.S32.HI UR4, URZ, 0x1f, UR5 ;  /* 0x0000001f3f047899 */ /* 0x000fe20008011405 */
[----:B--2---:R-:W1:Y:S08]  /*0440*/  @P0 R2UR UR10, R8 ;  /* 0x00000000080a03c2 */ /* 0x004e7000000e0000 */
[----:B---3--:R2:W1:Y:S08]  /*0450*/  @P0 R2UR UR16, R7 ;  /* 0x00000000071003c2 */ /* 0x00847000000e0000 */
[----:B-----5:R3:W4:Y:S08]  /*0460*/  @P1 R2UR UR20, R6 ;  /* 0x00000000061413c2 */ /* 0x02073000000e0000 */
[----:B------:R4:W4:Y:S01]  /*0470*/  @!P2 R2UR UR21, R0 ;  /* 0x000000000015a3c2 */ /* 0x00092200000e0000 */
[----:B------:R-:W-:Y:S01]  /*0480*/  ISETP.NE.U32.AND P2, PT, RZ, c[0x0][0x248], PT ;  /* 0x00009200ff007a0c */ /* 0x000fe20003f45070 */
[----:B--2---:R-:W-:-:S03]  /*0490*/  IMAD.IADD R7, R80, 0x1, -R11 ;  /* 0x0000000150077824 */ /* 0x004fc600078e0a0b */
[----:B------:R-:W-:Y:S01]  /*04a0*/  ISETP.NE.AND.EX P2, PT, RZ, c[0x0][0x24c], PT, P2 ;  /* 0x00009300ff007a0c */ /* 0x000fe20003f45320 */
[----:B-1----:R-:W-:Y:S01]  /*04b0*/  @UP2 UIADD3 UR16, UR16, -UR10, URZ ;  /* 0x8000000a10102290 */ /* 0x002fe2000fffe03f */
[--C-:B------:R-:W-:Y:S02]  /*04c0*/  IADD3 R134, P1, P0, R4, UR5, R7.reuse ;  /* 0x0000000504867c10 */ /* 0x100fe4000f83e007 */
[----:B---3--:R-:W-:-:S04]  /*04d0*/  SHF.R.S32.HI R6, RZ, 0x1f, R7 ;  /* 0x0000001fff067819 */ /* 0x008fc80000011407 */
[----:B------:R-:W-:Y:S01]  /*04e0*/  @!UP2 ULDC UR16, c[0x0][0x214] ;  /* 0x000085000010aab9 */ /* 0x000fe20000000800 */
[----:B------:R-:W-:-:S04]  /*04f0*/  IADD3.X R6, R5, UR4, R6, P1, P0 ;  /* 0x0000000405067c10 */ /* 0x000fc80008fe0406 */
[----:B----4-:R-:W-:Y:S05]  /*0500*/  @!P2 BRA `(.L_x_502) ;  /* 0x000000700000a947 */ /* 0x010fea0003800000 */
[----:B------:R-:W-:-:S13]  /*0510*/  PLOP3.LUT P0, PT, PT, PT, UP3, 0x80, 0x0 ;  /* 0x000000000000781c */ /* 0x000fda0003f0f038 */
[----:B------:R-:W2:Y:S04]  /*0520*/  @P0 LDG.E R0, [R2.64+0x4] ;  /* 0x0000041202000981 */ /* 0x000ea8000c1e1900 */
[----:B------:R-:W3:Y:S01]  /*0530*/  @!P0 LDG.E R4, [R2.64] ;  /* 0x0000001202048981 */ /* 0x000ee2000c1e1900 */
[----:B--2---:R-:W1:Y:S02]  /*0540*/  @P0 R2UR UR6, R0 ;  /* 0x00000000000603c2 */ /* 0x004e6400000e0000 */
[----:B-1----:R-:W-:-:S11]  /*0550*/  @UP3 UIADD3 UR6, UR6, -UR21, URZ ;  /* 0x8000001506063290 */ /* 0x002fd6000fffe03f */
[----:B---3--:R1:W2:Y:S02]  /*0560*/  @!P0 R2UR UR6, R4 ;  /* 0x00000000040683c2 */ /* 0x0082a400000e0000 */
[----:B-12---:R-:W-:Y:S05]  /*0570*/  BRA `(.L_x_503) ;  /* 0x0000001000007947 */ /* 0x006fea0003800000 */
.L_x_502:
[----:B------:R-:W-:Y:S02]  /*0580*/  ULDC UR6, c[0x0][0x218] ;  /* 0x0000860000067ab9 */ /* 0x000fe40000000800 */
.L_x_503:
        /* <DEDUP_REMOVED lines=21> */
[----:B------:R-:W-:Y:S02]  /*06e0*/  UISETP.GE.AND UP0, UPT, UR15, 0x1, UPT ;  /* 0x000000010f00788c */ /* 0x000fe4000bf06270 */
[----:B------:R-:W-:-:S04]  /*06f0*/  UIADD3 UR4, UR15, 0x3f, URZ ;  /* 0x0000003f0f047890 */ /* 0x000fc8000fffe03f */
[----:B------:R-:W-:Y:S01]  /*0700*/  PLOP3.LUT P0, PT, PT, PT, UP0, 0x80, 0x0 ;  /* 0x000000000000781c */ /* 0x000fe20003f0f008 */
[----:B------:R-:W-:-:S04]  /*0710*/  USHF.R.S32.HI UR8, URZ, 0x1f, UR4 ;  /* 0x0000001f3f087899 */ /* 0x000fc80008011404 */
[----:B------:R-:W-:-:S08]  /*0720*/  ULEA.HI UR8, UR8, UR4, URZ, 0x6 ;  /* 0x0000000408087291 */ /* 0x000fd0000f8f303f */
[----:B------:R-:W-:Y:S05]  /*0730*/  @!P0 BRA `(.L_x_504) ;  /* 0x0000af7000008947 */ /* 0x000fea0003800000 */
[----:B------:R-:W-:Y:S01]  /*0740*/  UISETP.NE.AND UP1, UPT, UR10, -0x1, UPT ;  /* 0xffffffff0a00788c */ /* 0x000fe2000bf25270 */
[----:B------:R-:W1:Y:S01]  /*0750*/  LDC.U8 R5, c[0x0][0x2d8] ;  /* 0x0000b600ff057b82 */ /* 0x000e620000000000 */
[----:B------:R-:W-:Y:S02]  /*0760*/  UISETP.NE.AND UP0, UPT, UR21, -0x1, UPT ;  /* 0xffffffff1500788c */ /* 0x000fe4000bf05270 */
[----:B------:R-:W-:Y:S02]  /*0770*/  ULDC.64 UR4, c[0x0][0x190] ;  /* 0x0000640000047ab9 */ /* 0x000fe40000000a00 */
[----:B------:R-:W-:Y:S02]  /*0780*/  ULDC.64 UR6, c[0x0][0x178] ;  /* 0x00005e0000067ab9 */ /* 0x000fe40000000a00 */
[----:B------:R-:W-:-:S03]  /*0790*/  PLOP3.LUT P0, PT, PT, PT, UP0, 0x80, 0x0 ;  /* 0x000000000000781c */ /* 0x000fc60003f0f008 */
[----:B------:R-:W-:Y:S02]  /*07a0*/  @!UP1 USHF.R.S32.HI UR24, URZ, 0x1f, UR12 ;  /* 0x0000001f3f189899 */ /* 0x000fe4000801140c */
[----:B------:R-:W-:Y:S02]  /*07b0*/  @UP1 UIMAD.WIDE.U32 UR28, UR10, UR4, URZ ;  /* 0x000000040a1c12a5 */ /* 0x000fe4000f8e003f */
[----:B------:R-:W-:Y:S02]  /*07c0*/  @UP0 UIADD3 UR25, UR20, UR21, URZ ;  /* 0x0000001514190290 */ /* 0x000fe4000fffe03f */
[----:B------:R-:W-:Y:S02]  /*07d0*/  @!UP1 UIMAD UR24, UR24, UR6, URZ ;  /* 0x00000006181892a4 */ /* 0x000fe4000f8e023f */
[----:B------:R-:W-:Y:S02]  /*07e0*/  @UP1 UIMAD UR17, UR10, UR5, UR29 ;  /* 0x000000050a1112a4 */ /* 0x000fe4000f8e021d */
[----:B------:R-:W-:-:S02]  /*07f0*/  @!UP1 UIMAD.WIDE.U32 UR26, UR12, UR6, URZ ;  /* 0x000000060c1a92a5 */ /* 0x000fc4000f8e003f */
[----:B------:R-:W-:Y:S02]  /*0800*/  ULDC.64 UR4, c[0x0][0x198] ;  /* 0x0000660000047ab9 */ /* 0x000fe40000000a00 */
[----:B------:R-:W-:Y:S02]  /*0810*/  @UP0 UIMAD.WIDE.U32 UR30, UR25, UR4, URZ ;  /* 0x00000004191e02a5 */ /* 0x000fe4000f8e003f */
[----:B------:R-:W-:Y:S02]  /*0820*/  @!UP1 UIMAD UR24, UR12, UR7, UR24 ;  /* 0x000000070c1892a4 */ /* 0x000fe4000f8e0218 */
[----:B------:R-:W-:Y:S02]  /*0830*/  @UP1 UMOV UR6, UR28 ;  /* 0x0000001c00061c82 */ /* 0x000fe40008000000 */
[----:B------:R-:W-:Y:S02]  /*0840*/  @!UP1 UIADD3 UR17, UR27, UR24, URZ ;  /* 0x000000181b119290 */ /* 0x000fe4000fffe03f */
[----:B------:R-:W-:-:S02]  /*0850*/  @UP0 UIMAD UR7, UR25, UR5, UR31 ;  /* 0x00000005190702a4 */ /* 0x000fc4000f8e021f */
[----:B------:R-:W-:Y:S02]  /*0860*/  @!UP1 UMOV UR6, UR26 ;  /* 0x0000001a00069c82 */ /* 0x000fe40008000000 */
[----:B------:R-:W-:Y:S01]  /*0870*/  @UP0 UMOV UR24, UR30 ;  /* 0x0000001e00180c82 */ /* 0x000fe20008000000 */
[----:B------:R-:W-:Y:S05]  /*0880*/  @P0 BRA `(.L_x_505) ;  /* 0x000000d000000947 */ /* 0x000fea0003800000 */
[----:B-1----:R-:W-:Y:S02]  /*0890*/  USHF.R.S32.HI UR24, URZ, 0x1f, UR20 ;  /* 0x0000001f3f187899 */ /* 0x002fe40008011414 */
        /* <DEDUP_REMOVED lines=12> */
.L_x_505:
[----:B-1----:R-:W-:Y:S01]  /*0960*/  IABS R3, c[0x0][0x1c8] ;  /* 0x0000720000037a13 */ /* 0x002fe20000000000 */
        /* <DEDUP_REMOVED lines=43> */
.L_x_506:
[CC--:B------:R-:W-:Y:S01]  /*0c20*/  LEA.HI R3, R9.reuse, R80.reuse, RZ, 0x3 ;  /* 0x0000005009037211 */ /* 0x0c0fe200078f18ff */
[----:B------:R-:W1:Y:S01]  /*0c30*/  S2R R16, SR_CTAID.Z ;  /* 0x0000000000107919 */ /* 0x000e620000002700 */
[----:B------:R-:W-:Y:S01]  /*0c40*/  LEA.HI R0, R9, R80, RZ, 0x4 ;  /* 0x0000005009007211 */ /* 0x000fe200078f20ff */
[----:B------:R-:W-:Y:S01]  /*0c50*/  UIADD3 UR14, -UR14, UR16, URZ ;  /* 0x000000100e0e7290 */ /* 0x000fe2000fffe13f */
[----:B------:R-:W-:Y:S01]  /*0c60*/  SHF.R.S32.HI R14, RZ, 0x3, R3 ;  /* 0x00000003ff0e7819 */ /* 0x000fe20000011403 */
[----:B------:R-:W-:Y:S01]  /*0c70*/  IMAD.MOV.U32 R8, RZ, RZ, 0x10 ;  /* 0x00000010ff087424 */ /* 0x000fe200078e00ff */
[----:B------:R-:W-:Y:S01]  /*0c80*/  LOP3.LUT R3, R3, 0xfffffff8, RZ, 0xc0, !PT ;  /* 0xfffffff803037812 */ /* 0x000fe200078ec0ff */
[----:B------:R-:W-:Y:S01]  /*0c90*/  IMAD.U32 R21, RZ, RZ, UR13 ;  /* 0x0000000dff157e24 */ /* 0x000fe2000f8e00ff */
[----:B------:R-:W-:Y:S01]  /*0ca0*/  LOP3.LUT R7, R0, 0xfffffff0, RZ, 0xc0, !PT ;  /* 0xfffffff000077812 */ /* 0x000fe200078ec0ff */
[----:B------:R-:W-:Y:S01]  /*0cb0*/  IMAD.SHL.U32 R199, R14, 0x40, RZ ;  /* 0x000000400ec77824 */ /* 0x000fe200078e00ff */
[----:B------:R-:W-:Y:S01]  /*0cc0*/  SHF.R.S32.HI R11, RZ, 0x4, R0 ;  /* 0x00000004ff0b7819 */ /* 0x000fe20000011400 */
[C---:B------:R-:W-:Y:S01]  /*0cd0*/  IMAD.IADD R3, R80.reuse, 0x1, -R3 ;  /* 0x0000000150037824 */ /* 0x040fe200078e0a03 */
[--C-:B------:R-:W-:Y:S01]  /*0ce0*/  SHF.R.S32.HI R15, RZ, 0x1f, R14.reuse ;  /* 0x0000001fff0f7819 */ /* 0x100fe2000001140e */
[----:B------:R-:W-:Y:S01]  /*0cf0*/  IMAD.IADD R7, R80, 0x1, -R7 ;  /* 0x0000000150077824 */ /* 0x000fe200078e0a07 */
[----:B------:R-:W-:Y:S01]  /*0d00*/  LOP3.LUT R199, R199, 0x1c0, RZ, 0xc0, !PT ;  /* 0x000001c0c7c77812 */ /* 0x000fe200078ec0ff */
[----:B------:R-:W-:Y:S01]  /*0d10*/  IMAD.SHL.U32 R208, R3, 0x8, RZ ;  /* 0x0000000803d07824 */ /* 0x000fe200078e00ff */
[----:B------:R-:W-:Y:S01]  /*0d20*/  LEA.HI R196, R0, R11, RZ, 0x1 ;  /* 0x0000000b00c47211 */ /* 0x000fe200078f08ff */
[----:B------:R-:W-:Y:S01]  /*0d30*/  BSSY B0, `(.L_x_507) ;  /* 0x000005a000007945 */ /* 0x000fe20003800000 */
[----:B------:R-:W-:Y:S01]  /*0d40*/  SHF.R.S32.HI R2, RZ, 0x1f, R7 ;  /* 0x0000001fff027819 */ /* 0x000fe20000011407 */
[----:B------:R-:W-:Y:S01]  /*0d50*/  IMAD.WIDE R20, R21, 0x40, R14 ;  /* 0x0000004015147825 */ /* 0x000fe200078e020e */
[----:B------:R-:W-:-:S02]  /*0d60*/  LOP3.LUT R0, R199, 0x38, R208, 0xf8, !PT ;  /* 0x00000038c7007812 */ /* 0x000fc400078ef8d0 */
[----:B------:R-:W-:Y:S02]  /*0d70*/  SHF.R.U32.HI R199, RZ, 0x3, R199 ;  /* 0x00000003ffc77819 */ /* 0x000fe400000116c7 */
[----:B------:R-:W-:Y:S02]  /*0d80*/  LOP3.LUT R196, R196, 0xfffffffe, RZ, 0xc0, !PT ;  /* 0xfffffffec4c47812 */ /* 0x000fe400078ec0ff */
[----:B------:R-:W-:Y:S02]  /*0d90*/  LOP3.LUT R199, R0, R199, RZ, 0x3c, !PT ;  /* 0x000000c700c77212 */ /* 0x000fe400078e3cff */
[----:B------:R-:W-:Y:S01]  /*0da0*/  LEA.HI R0, R9, R80, RZ, 0x6 ;  /* 0x0000005009007211 */ /* 0x000fe200078f30ff */
[----:B------:R-:W-:Y:S01]  /*0db0*/  IMAD.IADD R196, R11, 0x1, -R196 ;  /* 0x000000010bc47824 */ /* 0x000fe200078e0ac4 */
[----:B------:R-:W-:Y:S01]  /*0dc0*/  LEA.HI R9, R2, R7, RZ, 0x3 ;  /* 0x0000000702097211 */ /* 0x000fe200078f18ff */
[----:B------:R-:W-:Y:S01]  /*0dd0*/  IMAD R11, R15, c[0x0][0x198], RZ ;  /* 0x000066000f0b7a24 */ /* 0x000fe200078e02ff */
[--C-:B------:R-:W-:Y:S01]  /*0de0*/  SHF.R.S32.HI R209, RZ, 0x1f, R208.reuse ;  /* 0x0000001fffd17819 */ /* 0x100fe200000114d0 */
[----:B------:R-:W-:Y:S01]  /*0df0*/  IMAD.SHL.U32 R0, R0, 0x8, RZ ;  /* 0x0000000800007824 */ /* 0x000fe200078e00ff */
[----:B------:R-:W-:Y:S01]  /*0e00*/  LOP3.LUT R4, R9, 0xfffffff8, RZ, 0xc0, !PT ;  /* 0xfffffff809047812 */ /* 0x000fe200078ec0ff */
[----:B------:R-:W-:Y:S01]  /*0e10*/  IMAD R2, R14, c[0x0][0x19c], R11 ;  /* 0x000067000e027a24 */ /* 0x000fe200078e020b */
[----:B------:R-:W-:Y:S01]  /*0e20*/  IADD3 R12, P0, R208, UR6, RZ ;  /* 0x00000006d00c7c10 */ /* 0x000fe2000ff1e0ff */
[----:B------:R-:W-:Y:S01]  /*0e30*/  IMAD.WIDE.U32 R10, R14, c[0x0][0x1a0], R208 ;  /* 0x000068000e0a7a25 */ /* 0x000fe200078e00d0 */
[----:B------:R-:W-:-:S02]  /*0e40*/  LOP3.LUT R199, R199, 0xfffffe00, R0, 0xf8, !PT ;  /* 0xfffffe00c7c77812 */ /* 0x000fc400078ef800 */
[----:B------:R-:W-:Y:S01]  /*0e50*/  IADD3.X R13, R209, UR17, RZ, P0, !PT ;  /* 0x00000011d10d7c10 */ /* 0x000fe200087fe4ff */
[----:B------:R-:W-:Y:S01]  /*0e60*/  IMAD.IADD R4, R7, 0x1, -R4 ;  /* 0x0000000107047824 */ /* 0x000fe200078e0a04 */
[----:B------:R-:W-:Y:S01]  /*0e70*/  IADD3 R10, P0, R10, UR26, RZ ;  /* 0x0000001a0a0a7c10 */ /* 0x000fe2000ff1e0ff */
[----:B------:R-:W-:Y:S01]  /*0e80*/  IMAD R7, R15, c[0x0][0x1a0], RZ ;  /* 0x000068000f077a24 */ /* 0x000fe200078e02ff */
[----:B------:R-:W-:Y:S01]  /*0e90*/  SHF.R.S32.HI R81, RZ, 0x5, R81 ;  /* 0x00000005ff517819 */ /* 0x000fe20000011451 */
[----:B------:R-:W-:Y:S01]  /*0ea0*/  IMAD.WIDE.U32 R18, R14, c[0x0][0x198], R208 ;  /* 0x000066000e127a25 */ /* 0x000fe200078e00d0 */
[C---:B------:R-:W-:Y:S02]  /*0eb0*/  LOP3.LUT P3, RZ, R4.reuse, 0x4, RZ, 0xc0, !PT ;  /* 0x0000000404ff7812 */ /* 0x040fe4000786c0ff */
[----:B------:R-:W-:Y:S01]  /*0ec0*/  LOP3.LUT P2, RZ, R4, 0x2, RZ, 0xc0, !PT ;  /* 0x0000000204ff7812 */ /* 0x000fe2000784c0ff */
[----:B------:R-:W-:Y:S01]  /*0ed0*/  IMAD R0, R14, c[0x0][0x1a4], R7 ;  /* 0x000069000e007a24 */ /* 0x000fe200078e0207 */
[----:B------:R-:W-:Y:S01]  /*0ee0*/  SHF.R.S32.HI R7, RZ, 0x1f, R202 ;  /* 0x0000001fff077819 */ /* 0x000fe200000114ca */
[----:B------:R-:W-:Y:S01]  /*0ef0*/  IMAD.SHL.U32 R4, R4, 0x40, RZ ;  /* 0x0000004004047824 */ /* 0x000fe200078e00ff */
[----:B------:R-:W-:Y:S01]  /*0f00*/  IADD3 R204, P1, R18, UR24, RZ ;  /* 0x0000001812cc7c10 */ /* 0x000fe2000ff3e0ff */
[----:B-1----:R-:W-:Y:S01]  /*0f10*/  IMAD.WIDE.U32 R16, R16, c[0x0][0x1a8], R12 ;  /* 0x00006a0010107a25 */ /* 0x002fe200078e000c */
[----:B------:R-:W-:Y:S01]  /*0f20*/  IADD3.X R11, R11, UR5, R0, P0, !PT ;  /* 0x000000050b0b7c10 */ /* 0x000fe200087fe400 */
[----:B------:R-:W-:Y:S01]  /*0f30*/  ULDC.64 UR4, c[0x0][0x1a8] ;  /* 0x00006a0000047ab9 */ /* 0x000fe20000000a00 */
[----:B------:R-:W-:Y:S01]  /*0f40*/  ISETP.GE.AND P0, PT, R14, UR14, PT ;  /* 0x0000000e0e007c0c */ /* 0x000fe2000bf06270 */
[----:B------:R-:W-:Y:S01]  /*0f50*/  IMAD.SHL.U32 R13, R196, 0x8, RZ ;  /* 0x00000008c40d7824 */ /* 0x000fe200078e00ff */
[----:B------:R-:W-:Y:S01]  /*0f60*/  LOP3.LUT R4, R4, 0x1c0, RZ, 0xc0, !PT ;  /* 0x000001c004047812 */ /* 0x000fe200078ec0ff */
[----:B------:R-:W-:Y:S01]  /*0f70*/  UIMAD UR4, UR21, UR4, URZ ;  /* 0x00000004150472a4 */ /* 0x000fe2000f8e023f */
[----:B------:R-:W-:Y:S01]  /*0f80*/  IADD3.X R205, R19, UR7, R2, P1, !PT ;  /* 0x0000000713cd7c10 */ /* 0x000fe20008ffe402 */
[C---:B------:R-:W-:Y:S01]  /*0f90*/  IMAD R207, R7.reuse, c[0x0][0x1b0], RZ ;  /* 0x00006c0007cf7a24 */ /* 0x040fe200078e02ff */
[----:B------:R-:W-:Y:S01]  /*0fa0*/  LOP3.LUT R13, R4, 0x8, R13, 0xf8, !PT ;  /* 0x00000008040d7812 */ /* 0x000fe200078ef80d */
[----:B------:R-:W-:Y:S01]  /*0fb0*/  IMAD R7, R7, c[0x0][0x1b8], RZ ;  /* 0x00006e0007077a24 */ /* 0x000fe200078e02ff */
[----:B------:R-:W-:Y:S01]  /*0fc0*/  UIMAD UR4, UR11, UR5, UR4 ;  /* 0x000000050b0472a4 */ /* 0x000fe2000f8e0204 */
[----:B------:R-:W-:Y:S01]  /*0fd0*/  SHF.R.U32.HI R4, RZ, 0x3, R4 ;  /* 0x00000003ff047819 */ /* 0x000fe20000011604 */
[----:B------:R-:W-:Y:S01]  /*0fe0*/  IMAD R207, R202, c[0x0][0x1b4], R207 ;  /* 0x00006d00cacf7a24 */ /* 0x000fe200078e02cf */
[----:B------:R-:W-:Y:S01]  /*0ff0*/  IADD3 R201, R208, 0x40, RZ ;  /* 0x00000040d0c97810 */ /* 0x000fe20007ffe0ff */
[C---:B------:R-:W-:Y:S01]  /*1000*/  IMAD R7, R202.reuse, c[0x0][0x1bc], R7 ;  /* 0x00006f00ca077a24 */ /* 0x040fe200078e0207 */
[----:B------:R-:W-:Y:S01]  /*1010*/  LOP3.LUT R4, R13, R4, RZ, 0x3c, !PT ;  /* 0x000000040d047212 */ /* 0x000fe200078e3cff */
[----:B------:R-:W-:Y:S01]  /*1020*/  IMAD.SHL.U32 R9, R9, 0x40, RZ ;  /* 0x0000004009097824 */ /* 0x000fe200078e00ff */
[----:B------:R-:W-:Y:S01]  /*1030*/  IADD3 R19, R17, UR4, RZ ;  /* 0x0000000411137c10 */ /* 0x000fe2000fffe0ff */
[----:B------:R-:W-:Y:S01]  /*1040*/  IMAD.WIDE.U32 R204, R202, c[0x0][0x1b0], R204 ;  /* 0x00006c00cacc7a25 */ /* 0x000fe200078e00cc */
[----:B------:R-:W-:-:S02]  /*1050*/  IADD3 R200, R208, 0x80, RZ ;  /* 0x00000080d0c87810 */ /* 0x000fc40007ffe0ff */
[----:B------:R-:W-:Y:S01]  /*1060*/  LOP3.LUT R4, R4, 0xfffffe00, R9, 0xf8, !PT ;  /* 0xfffffe0004047812 */ /* 0x000fe200078ef809 */
[----:B------:R-:W-:Y:S01]  /*1070*/  IMAD.MOV.U32 R0, RZ, RZ, 0x20 ;  /* 0x00000020ff007424 */ /* 0x000fe200078e00ff */
[----:B------:R-:W-:Y:S01]  /*1080*/  SEL R2, R8, 0xfffffff0, !P2 ;  /* 0xfffffff008027807 */ /* 0x000fe20005000000 */
[----:B------:R-:W-:-:S03]  /*1090*/  IMAD.WIDE.U32 R202, R202, c[0x0][0x1b8], R10 ;  /* 0x00006e00caca7a25 */ /* 0x000fc600078e000a */
[----:B------:R-:W-:Y:S01]  /*10a0*/  SEL R0, R0, 0xffffffe0, !P3 ;  /* 0xffffffe000007807 */ /* 0x000fe20005800000 */
[----:B------:R-:W-:Y:S02]  /*10b0*/  IMAD.SHL.U32 R199, R199, 0x2, RZ ;  /* 0x00000002c7c77824 */ /* 0x000fe400078e00ff */
        /* <DEDUP_REMOVED lines=33> */
.L_x_508:
[----:B------:R-:W-:Y:S05]  /*12d0*/  BSYNC B0 ;  /* 0x0000000000007941 */ /* 0x000fea0003800000 */
.L_x_507:
        /* <DEDUP_REMOVED lines=37> */
.L_x_510:
[----:B------:R-:W-:Y:S05]  /*1530*/  BSYNC B0 ;  /* 0x0000000000007941 */ /* 0x000fea0003800000 */
.L_x_509:
        /* <DEDUP_REMOVED lines=37> */
.L_x_512:
[----:B------:R-:W-:Y:S05]  /*1790*/  BSYNC B0 ;  /* 0x0000000000007941 */ /* 0x000fea0003800000 */
.L_x_511:
        /* <DEDUP_REMOVED lines=8> */
[----:B-1----:R-:W-:Y:S01]  /*1820*/  IADD3 R12, P0, R20, 0x30, RZ ;  /* 0x00000030140c7810 */ /* 0x002fe20007f1e0ff */
        /* <DEDUP_REMOVED lines=31> */
.L_x_514:
[----:B------:R-:W-:Y:S05]  /*1a20*/  BSYNC B0 ;  /* 0x0000000000007941 */ /* 0x000fea0003800000 */
.L_x_513:
[----:B------:R-:W-:Y:S01]  /*1a30*/  ULEA.HI.SX32 UR12, UR8, 0xffffffff, 0x1a ;  /* 0xffffffff080c7891 */ /* 0x000fe2000f8fd23f */
[----:B------:R-:W-:Y:S01]  /*1a40*/  MOV R206, R204 ;  /* 0x000000cc00ce7202 */ /* 0x000fe20000000f00 */
[----:B------:R-:W-:Y:S01]  /*1a50*/  IMAD.U32 R7, RZ, RZ, UR20 ;  /* 0x00000014ff077e24 */ /* 0x000fe2000f8e00ff */
[----:B------:R-:W-:Y:S01]  /*1a60*/  BSSY B0, `(.L_x_515) ;  /* 0x0000022000007945 */ /* 0x000fe20003800000 */
[----:B------:R-:W-:Y:S02]  /*1a70*/  UIMAD UR6, UR12, -0x40, UR15 ;  /* 0xffffffc00c0678a4 */ /* 0x000fe4000f8e020f */
[----:B------:R-:W-:Y:S01]  /*1a80*/  USHF.R.S32.HI UR7, URZ, 0x1f, UR12 ;  /* 0x0000001f3f077899 */ /* 0x000fe2000801140c */
[----:B-1----:R-:W-:Y:S01]  /*1a90*/  IMAD.WIDE.U32 R18, R7, UR12, R206 ;  /* 0x0000000c07127c25 */ /* 0x002fe2000f8e00ce */
        /* <DEDUP_REMOVED lines=30> */
.L_x_516:
[----:B------:R-:W-:Y:S05]  /*1c80*/  BSYNC B0 ;  /* 0x0000000000007941 */ /* 0x000fea0003800000 */
.L_x_515:
[----:B------:R-:W-:Y:S01]  /*1c90*/  ISETP.GE.AND P0, PT, R11, UR6, PT ;  /* 0x000000060b007c0c */ /* 0x000fe2000bf06270 */
[----:B------:R-:W-:Y:S01]  /*1ca0*/  ULDC UR5, c[0x0][0x19c] ;  /* 0x0000670000057ab9 */ /* 0x000fe20000000800 */
[----:B------:R-:W-:Y:S01]  /*1cb0*/  BSSY B0, `(.L_x_517) ;  /* 0x000001f000007945 */ /* 0x000fe20003800000 */
[----:B------:R-:W-:Y:S02]  /*1cc0*/  USHF.L.U32 UR11, UR4, 0x4, URZ ;  /* 0x00000004040b7899 */ /* 0x000fe4000800063f */
[----:B------:R-:W-:-:S08]  /*1cd0*/  USHF.L.U64.HI UR9, UR4, UR9, UR5 ;  /* 0x0000000904097299 */ /* 0x000fd00008010205 */
        /* <DEDUP_REMOVED lines=28> */
.L_x_518:
[----:B------:R-:W-:Y:S05]  /*1ea0*/  BSYNC B0 ;  /* 0x0000000000007941 */ /* 0x000fea0003800000 */
.L_x_517:
[----:B------:R-:W-:Y:S01]  /*1eb0*/  ISETP.GE.AND P0, PT, R10, UR6, PT ;  /* 0x000000060a007c0c */ /* 0x000fe2000bf06270 */
[----:B------:R-:W-:-:S12]  /*1ec0*/  BSSY B0, `(.L_x_519) ;  /* 0x000001f000007945 */ /* 0x000fd80003800000 */
[----:B------:R-:W-:Y:S05]  /*1ed0*/  @P0 BRA `(.L_x_520) ;  /* 0x000001d000000947 */ /* 0x000fea0003800000 */
[----:B------:R-:W-:Y:S01]  /*1ee0*/  ISETP.GE.AND P3, PT, R208, c[0x0][0x220], PT ;  /* 0x00008800d0007a0c */ /* 0x000fe20003f66270 */
[----:B-1----:R-:W-:Y:S01]  /*1ef0*/  IMAD.MOV.U32 R12, RZ, RZ, c[0x0][0x198] ;  /* 0x00006600ff0c7624 */ /* 0x002fe200078e00ff */
[----:B------:R-:W-:Y:S01]  /*1f00*/  ISETP.GE.AND P2, PT, R201, c[0x0][0x220], PT ;  /* 0x00008800c9007a0c */ /* 0x000fe20003f46270 */
[----:B------:R-:W-:-:S03]  /*1f10*/  IMAD.MOV.U32 R17, RZ, RZ, c[0x0][0x19c] ;  /* 0x00006700ff117624 */ /* 0x000fc600078e00ff */
[----:B------:R-:W-:-:S04]  /*1f20*/  LEA R13, P0, R12, R18, 0x5 ;  /* 0x000000120c0d7211 */ /* 0x000fc800078028ff */
[----:B------:R-:W-:Y:S02]  /*1f30*/  LEA.HI.X R12, R12, R21, R17, 0x5, P0 ;  /* 0x000000150c0c7211 */ /* 0x000fe400000f2c11 */
        /* <DEDUP_REMOVED lines=23> */
.L_x_520:
[----:B------:R-:W-:Y:S05]  /*20b0*/  BSYNC B0 ;  /* 0x0000000000007941 */ /* 0x000fea0003800000 */
.L_x_519:
[----:B------:R-:W-:Y:S01]  /*20c0*/  ISETP.GE.AND P0, PT, R9, UR6, PT ;  /* 0x0000000609007c0c */ /* 0x000fe2000bf06270 */
[----:B------:R-:W-:-:S12]  /*20d0*/  BSSY B0, `(.L_x_521) ;  /* 0x0000021000007945 */ /* 0x000fd80003800000 */
[----:B------:R-:W-:Y:S05]  /*20e0*/  @P0 BRA `(.L_x_522) ;  /* 0x000001f000000947 */ /* 0x000fea0003800000 */
[----:B------:R-:W-:Y:S01]  /*20f0*/  ISETP.GE.AND P3, PT, R208, c[0x0][0x220], PT ;  /* 0x00008800d0007a0c */ /* 0x000fe20003f66270 */
[----:B-1----:R-:W-:Y:S01]  /*2100*/  IMAD.MOV.U32 R12, RZ, RZ, c[0x0][0x198] ;  /* 0x00006600ff0c7624 */ /* 0x002fe200078e00ff */
[----:B------:R-:W-:Y:S01]  /*2110*/  ISETP.GE.AND P2, PT, R201, c[0x0][0x220], PT ;  /* 0x00008800c9007a0c */ /* 0x000fe20003f46270 */
[----:B------:R-:W-:Y:S01]  /*2120*/  IMAD.MOV.U32 R20, RZ, RZ, R18 ;  /* 0x000000ffff147224 */ /* 0x000fe200078e0012 */
[----:B------:R-:W-:Y:S01]  /*2130*/  ULDC UR4, c[0x0][0x19c] ;  /* 0x0000670000047ab9 */ /* 0x000fe20000000800 */
[----:B------:R-:W-:Y:S01]  /*2140*/  ISETP.GE.AND P0, PT, R200, c[0x0][0x220], PT ;  /* 0x00008800c8007a0c */ /* 0x000fe20003f06270 */
[----:B------:R-:W-:Y:S01]  /*2150*/  UIMAD UR4, UR4, 0x30, URZ ;  /* 0x00000030040478a4 */ /* 0x000fe2000f8e023f */
[----:B------:R-:W-:-:S05]  /*2160*/  IMAD.WIDE.U32 R20, R12, 0x30, R20 ;  /* 0x000000300c147825 */ /* 0x000fca00078e0014 */
[----:B------:R-:W-:Y:S01]  /*2170*/  IADD3 R12, R21, UR4, RZ ;  /* 0x00000004150c7c10 */ /* 0x000fe2000fffe0ff */
        /* <DEDUP_REMOVED lines=22> */
.L_x_522:
[----:B------:R-:W-:Y:S05]  /*22e0*/  BSYNC B0 ;  /* 0x0000000000007941 */ /* 0x000fea0003800000 */
.L_x_521:
[----:B------:R-:W0:Y:S01]  /*22f0*/  LDGDEPBAR ;  /* 0x00000000000079af */ /* 0x000e220000000000 */
[----:B------:R-:W-:Y:S01]  /*2300*/  ISETP.GE.AND P1, PT, R14, UR6, PT ;  /* 0x000000060e007c0c */ /* 0x000fe2000bf26270 */
[----:B------:R-:W-:Y:S01]  /*2310*/  ULDC.64 UR4, c[0x0][0x1a0] ;  /* 0x0000680000047ab9 */ /* 0x000fe20000000a00 */
[----:B------:R-:W-:Y:S01]  /*2320*/  BSSY B0, `(.L_x_523) ;  /* 0x0000029000007945 */ /* 0x000fe20003800000 */
[----:B------:R-:W-:Y:S02]  /*2330*/  UIMAD.WIDE.U32 UR24, UR12, UR4, URZ ;  /* 0x000000040c1872a5 */ /* 0x000fe4000f8e003f */
[----:B------:R-:W-:-:S04]  /*2340*/  UIMAD UR4, UR7, UR4, URZ ;  /* 0x00000004070472a4 */ /* 0x000fc8000f8e023f */
[----:B------:R-:W-:Y:S01]  /*2350*/  UIMAD UR4, UR12, UR5, UR4 ;  /* 0x000000050c0472a4 */ /* 0x000fe2000f8e0204 */
[----:B-1----:R-:W-:Y:S02]  /*2360*/  IMAD.U32 R16, RZ, RZ, UR24 ;  /* 0x00000018ff107e24 */ /* 0x002fe4000f8e00ff */
[----:B------:R-:W-:Y:S01]  /*2370*/  IMAD.U32 R17, RZ, RZ, UR25 ;  /* 0x00000019ff117e24 */ /* 0x000fe2000f8e00ff */
[----:B------:R-:W-:Y:S02]  /*2380*/  UIADD3 UR4, UR25, UR4, URZ ;  /* 0x0000000419047290 */ /* 0x000fe4000fffe03f */
[----:B------:R-:W-:-:S04]  /*2390*/  LEA R12, P0, R16, R202, 0x6 ;  /* 0x000000ca100c7211 */ /* 0x000fc800078030ff */
[----:B------:R-:W-:Y:S01]  /*23a0*/  IMAD.U32 R13, RZ, RZ, UR4 ;  /* 0x00000004ff0d7e24 */ /* 0x000fe2000f8e00ff */
[----:B------:R-:W-:-:S04]  /*23b0*/  DEPBAR.LE SB0, 0x0 ;  /* 0x000080000000791a */ /* 0x000fc80000000000 */
[----:B------:R-:W-:Y:S01]  /*23c0*/  BAR.SYNC.DEFER_BLOCKING 0x0 ;  /* 0x0000000000007b1d */ /* 0x000fe20000010000 */
[----:B------:R-:W-:-:S05]  /*23d0*/  LEA.HI.X R13, R16, R198, R13, 0x6, P0 ;  /* 0x000000c6100d7211 */ /* 0x000fca00000f340d */
        /* <DEDUP_REMOVED lines=29> */
.L_x_524:
[----:B------:R-:W-:Y:S05]  /*25b0*/  BSYNC B0 ;  /* 0x0000000000007941 */ /* 0x000fea0003800000 */
.L_x_523:
[----:B------:R-:W-:Y:S01]  /*25c0*/  ISETP.GE.AND P0, PT, R11, UR6, PT ;  /* 0x000000060b007c0c */ /* 0x000fe2000bf06270 */
[----:B------:R-:W-:-:S12]  /*25d0*/  BSSY B0, `(.L_x_525) ;  /* 0x0000022000007945 */ /* 0x000fd80003800000 */
        /* <DEDUP_REMOVED lines=33> */
.L_x_526:
[----:B------:R-:W-:Y:S05]  /*27f0*/  BSYNC B0 ;  /* 0x0000000000007941 */ /* 0x000fea0003800000 */
.L_x_525:
[----:B------:R-:W-:Y:S01]  /*2800*/  ISETP.GE.AND P0, PT, R10, UR6, PT ;  /* 0x000000060a007c0c */ /* 0x000fe2000bf06270 */
[----:B------:R-:W-:-:S12]  /*2810*/  BSSY B0, `(.L_x_527) ;  /* 0x0000022000007945 */ /* 0x000fd80003800000 */
[----:B------:R4:W-:Y:S04]  /*2820*/  @P0 STS.128 [R199+0xd000], RZ ;  /* 0x00d000ffc7000388 */ /* 0x0009e80000000c00 */
[----:B------:R4:W-:Y:S04]  /*2830*/  @P0 STS.128 [R199+0xf000], RZ ;  /* 0x00f000ffc7000388 */ /* 0x0009e80000000c00 */
[----:B------:R4:W-:Y:S01]  /*2840*/  @P0 STS.128 [R199+0x11000], RZ ;  /* 0x011000ffc7000388 */ /* 0x0009e20000000c00 */
[----:B------:R-:W-:Y:S05]  /*2850*/  @P0 BRA `(.L_x_528) ;  /* 0x000001d000000947 */ /* 0x000fea0003800000 */
[----:B------:R-:W-:Y:S01]  /*2860*/  ISETP.GE.AND P3, PT, R208, c[0x0][0x220], PT ;  /* 0x00008800d0007a0c */ /* 0x000fe20003f66270 */
[----:B------:R-:W-:Y:S01]  /*2870*/  IMAD.MOV.U32 R11, RZ, RZ, c[0x0][0x1a0] ;  /* 0x00006800ff0b7624 */ /* 0x000fe200078e00ff */
[----:B------:R-:W-:Y:S01]  /*2880*/  ISETP.GE.AND P2, PT, R201, c[0x0][0x220], PT ;  /* 0x00008800c9007a0c */ /* 0x000fe20003f46270 */
[----:B------:R-:W-:-:S03]  /*2890*/  IMAD.MOV.U32 R10, RZ, RZ, c[0x0][0x1a4] ;  /* 0x00006900ff0a7624 */ /* 0x000fc600078e00ff */
[----:B------:R-:W-:-:S04]  /*28a0*/  LEA R8, P0, R11, R12, 0x5 ;  /* 0x0000000c0b087211 */ /* 0x000fc800078028ff */
[----:B------:R-:W-:Y:S02]  /*28b0*/  LEA.HI.X R11, R11, R13, R10, 0x5, P0 ;  /* 0x0000000d0b0b7211 */ /* 0x000fe400000f2c0a */
[----:B------:R-:W-:Y:S01]  /*28c0*/  ISETP.GE.AND P0, PT, R200, c[0x0][0x220], PT ;  /* 0x00008800c8007a0c */ /* 0x000fe20003f06270 */
[----:B------:R1:W-:Y:S01]  /*28d0*/  @P3 STS.128 [R199+0xd000], RZ ;  /* 0x00d000ffc7003388 */ /* 0x0003e20000000c00 */
[C---:B--2---:R-:W-:Y:S02]  /*28e0*/  @!P3 LEA R18, P4, R8.reuse, c[0x0][0x170], 0x1 ;  /* 0x00005c000812ba11 */ /* 0x044fe400078808ff */
        /* <DEDUP_REMOVED lines=20> */
.L_x_528:
[----:B------:R-:W-:Y:S05]  /*2a30*/  BSYNC B0 ;  /* 0x0000000000007941 */ /* 0x000fea0003800000 */
.L_x_527:
        /* <DEDUP_REMOVED lines=9> */
[----:B------:R-:W-:Y:S01]  /*2ad0*/  ULDC UR4, c[0x0][0x1a4] ;  /* 0x0000690000047ab9 */ /* 0x000fe20000000800 */
[----:B------:R-:W-:Y:S01]  /*2ae0*/  ISETP.GE.AND P0, PT, R200, c[0x0][0x220], PT ;  /* 0x00008800c8007a0c */ /* 0x000fe20003f06270 */
[----:B------:R-:W-:Y:S01]  /*2af0*/  UIMAD UR4, UR4, 0x30, URZ ;  /* 0x00000030040478a4 */ /* 0x000fe2000f8e023f */
[----:B------:R-:W-:-:S05]  /*2b00*/  IMAD.WIDE.U32 R12, R9, 0x30, R12 ;  /* 0x00000030090c7825 */ /* 0x000fca00078e000c */
[----:B------:R-:W-:Y:S02]  /*2b10*/  IADD3 R8, R13, UR4, RZ ;  /* 0x000000040d087c10 */ /* 0x000fe4000fffe0ff */
[C---:B-12---:R-:W-:Y:S01]  /*2b20*/  @!P3 LEA R16, P4, R12.reuse, c[0x0][0x170], 0x1 ;  /* 0x00005c000c10ba11 */ /* 0x046fe200078808ff */
        /* <DEDUP_REMOVED lines=21> */
.L_x_530:
[----:B------:R-:W-:Y:S05]  /*2c80*/  BSYNC B0 ;  /* 0x0000000000007941 */ /* 0x000fea0003800000 */
.L_x_529:
[C---:B------:R-:W-:Y:S01]  /*2c90*/  IMAD.SHL.U32 R8, R3.reuse, 0x40, RZ ;  /* 0x0000004003087824 */ /* 0x040fe200078e00ff */
[----:B------:R-:W-:Y:S01]  /*2ca0*/  R2P PR, R3, 0x6 ;  /* 0x0000000603007804 */ /* 0x000fe20000000000 */
[----:B------:R-:W-:Y:S01]  /*2cb0*/  IMAD.SHL.U32 R14, R14, 0x8, RZ ;  /* 0x000000080e0e7824 */ /* 0x000fe200078e00ff */
[----:B------:R-:W0:Y:S01]  /*2cc0*/  LDGDEPBAR ;  /* 0x00000000000079af */ /* 0x000e220000000000 */
[----:B------:R-:W-:Y:S01]  /*2cd0*/  IMAD R197, R81, 0x400, R4 ;  /* 0x0000040051c57824 */ /* 0x000fe200078e0204 */
[----:B------:R-:W-:Y:S01]  /*2ce0*/  LOP3.LUT R9, R8, 0x1c0, RZ, 0xc0, !PT ;  /* 0x000001c008097812 */ /* 0x000fe200078ec0ff */
[----:B------:R-:W-:Y:S01]  /*2cf0*/  IMAD.SHL.U32 R80, R80, 0x2, RZ ;  /* 0x0000000250507824 */ /* 0x000fe200078e00ff */
[----:B------:R-:W-:Y:S01]  /*2d00*/  UISETP.GE.AND UP0, UPT, UR15, 0x41, UPT ;  /* 0x000000410f00788c */ /* 0x000fe2000bf06270 */
[----:B------:R-:W-:Y:S01]  /*2d10*/  IMAD.SHL.U32 R197, R197, 0x2, RZ ;  /* 0x00000002c5c57824 */ /* 0x000fe200078e00ff */
[----:B------:R-:W-:Y:S02]  /*2d20*/  LOP3.LUT R14, R9, 0x8, R14, 0xf8, !PT ;  /* 0x00000008090e7812 */ /* 0x000fe400078ef80e */
[----:B------:R-:W-:Y:S01]  /*2d30*/  SHF.R.U32.HI R9, RZ, 0x3, R9 ;  /* 0x00000003ff097819 */ /* 0x000fe20000011609 */
[--C-:B------:R-:W-:Y:S01]  /*2d40*/  IMAD R195, R2, 0x2, R197.reuse ;  /* 0x0000000202c37824 */ /* 0x100fe200078e02c5 */
[----:B------:R-:W-:Y:S01]  /*2d50*/  LDSM.16.M88.4 R48, [R197] ;  /* 0x00000000c530783b */ /* 0x000fe20000000200 */
[----:B------:R-:W-:Y:S01]  /*2d60*/  IMAD R193, R0, 0x2, R197 ;  /* 0x0000000200c17824 */ /* 0x000fe200078e02c5 */
[----:B------:R-:W-:Y:S01]  /*2d70*/  LOP3.LUT R9, R14, R9, RZ, 0x3c, !PT ;  /* 0x000000090e097212 */ /* 0x000fe200078e3cff */
[----:B------:R-:W-:Y:S01]  /*2d80*/  IMAD R192, R0, 0x2, R195 ;  /* 0x0000000200c07824 */ /* 0x000fe200078e02c3 */
[----:B------:R-:W-:Y:S03]  /*2d90*/  LDSM.16.M88.4 R76, [R197+0x2000] ;  /* 0x00200000c54c783b */ /* 0x000fe60000000200 */
[----:B------:R-:W-:Y:S01]  /*2da0*/  IMAD R196, R196, 0x200, R9 ;  /* 0x00000200c4c47824 */ /* 0x000fe200078e0209 */
[----:B------:R-:W-:Y:S03]  /*2db0*/  LDSM.16.M88.4 R52, [R193] ;  /* 0x00000000c134783b */ /* 0x000fe60000000200 */
[----:B------:R-:W-:Y:S01]  /*2dc0*/  IMAD.SHL.U32 R196, R196, 0x2, RZ ;  /* 0x00000002c4c47824 */ /* 0x000fe200078e00ff */
[----:B-12---:R-:W-:Y:S04]  /*2dd0*/  LDSM.16.M88.4 R8, [R195] ;  /* 0x00000000c308783b */ /* 0x006fe80000000200 */
[----:B------:R-:W1:Y:S01]  /*2de0*/  LDSM.16.M88.4 R24, [R196+0x6000] ;  /* 0x00600000c418783b */ /* 0x000e620000000200 */
[----:B------:R-:W-:-:S02]  /*2df0*/  IADD3 R3, R196, 0x6000, RZ ;  /* 0x00006000c4037810 */ /* 0x000fc40007ffe0ff */
[----:B------:R-:W-:Y:S01]  /*2e00*/  IADD3 R194, R196, 0x6020, RZ ;  /* 0x00006020c4c27810 */ /* 0x000fe20007ffe0ff */
[----:B------:R-:W2:Y:S01]  /*2e10*/  LDSM.16.M88.4 R16, [R196+0x6800] ;  /* 0x00680000c410783b */ /* 0x000ea20000000200 */
[----:B------:R-:W-:Y:S01]  /*2e20*/  @P1 IADD3 R194, R3, -0x20, RZ ;  /* 0xffffffe003c21810 */ /* 0x000fe20007ffe0ff */
[----:B------:R-:W-:Y:S02]  /*2e30*/  IMAD.MOV.U32 R3, RZ, RZ, 0x40 ;  /* 0x00000040ff037424 */ /* 0x000fe400078e00ff */
[----:B------:R-:W5:Y:S01]  /*2e40*/  LDSM.16.M88.4 R60, [R196+0x7000] ;  /* 0x00700000c43c783b */ /* 0x000f620000000200 */
[C---:B------:R-:W-:Y:S02]  /*2e50*/  IADD3 R186, R194.reuse, 0x800, RZ ;  /* 0x00000800c2ba7810 */ /* 0x040fe40007ffe0ff */
[----:B------:R-:W-:Y:S01]  /*2e60*/  SEL R3, R3, 0xffffffc0, !P2 ;  /* 0xffffffc003037807 */ /* 0x000fe20005000000 */
[----:B------:R-:W3:Y:S01]  /*2e70*/  LDSM.16.M88.4 R32, [R196+0x7800] ;  /* 0x00780000c420783b */ /* 0x000ee20000000200 */
[----:B------:R-:W-:-:S02]  /*2e80*/  IADD3 R185, R194, 0x1000, RZ ;  /* 0x00001000c2b97810 */ /* 0x000fc40007ffe0ff */
[----:B------:R-:W-:Y:S01]  /*2e90*/  IADD3 R184, R194, 0x1800, RZ ;  /* 0x00001800c2b87810 */ /* 0x000fe20007ffe0ff */
[----:B------:R-:W4:Y:S01]  /*2ea0*/  LDSM.16.M88.4 R36, [R194] ;  /* 0x00000000c224783b */ /* 0x000f220000000200 */
[----:B------:R-:W-:Y:S01]  /*2eb0*/  IMAD.IADD R190, R196, 0x1, R3 ;  /* 0x00000001c4be7824 */ /* 0x000fe200078e0203 */
[----:B------:R-:W-:Y:S01]  /*2ec0*/  IADD3 R182, R194, 0x2000, RZ ;  /* 0x00002000c2b67810 */ /* 0x000fe20007ffe0ff */
[----:B------:R-:W-:Y:S01]  /*2ed0*/  IMAD.IADD R183, R3, 0x1, R194 ;  /* 0x0000000103b77824 */ /* 0x000fe200078e02c2 */
[----:B------:R-:W3:Y:S01]  /*2ee0*/  LDSM.16.M88.4 R12, [R194+0x800] ;  /* 0x00080000c20c783b */ /* 0x000ee20000000200 */
[----:B------:R-:W-:Y:S02]  /*2ef0*/  LOP3.LUT R3, R80, 0x6, RZ, 0xc0, !PT ;  /* 0x0000000650037812 */ /* 0x000fe400078ec0ff */
[C---:B------:R-:W-:Y:S01]  /*2f00*/  IADD3 R181, R194.reuse, 0x2800, RZ ;  /* 0x00002800c2b57810 */ /* 0x040fe20007ffe0ff */
[----:B------:R-:W3:Y:S01]  /*2f10*/  LDSM.16.M88.4 R40, [R194+0x1000] ;  /* 0x00100000c228783b */ /* 0x000ee20000000200 */
[----:B------:R-:W-:-:S02]  /*2f20*/  IADD3 R180, R194, 0x3000, RZ ;  /* 0x00003000c2b47810 */ /* 0x000fc40007ffe0ff */
[C---:B------:R-:W-:Y:S01]  /*2f30*/  IADD3 R179, R194.reuse, 0x3800, RZ ;  /* 0x00003800c2b37810 */ /* 0x040fe20007ffe0ff */
[----:B------:R-:W-:Y:S01]  /*2f40*/  LDSM.16.M88.4 R72, [R190+0x6800] ;  /* 0x00680000be48783b */ /* 0x000fe20000000200 */
[C---:B------:R-:W-:Y:S02]  /*2f50*/  IADD3 R178, R194.reuse, 0x4000, RZ ;  /* 0x00004000c2b27810 */ /* 0x040fe40007ffe0ff */
[C---:B------:R-:W-:Y:S01]  /*2f60*/  IADD3 R177, R194.reuse, 0x4800, RZ ;  /* 0x00004800c2b17810 */ /* 0x040fe20007ffe0ff */
[----:B------:R-:W-:Y:S01]  /*2f70*/  LDSM.16.M88.4 R68, [R190+0x7800] ;  /* 0x00780000be44783b */ /* 0x000fe20000000200 */
[C---:B------:R-:W-:Y:S02]  /*2f80*/  IADD3 R176, R194.reuse, 0x5000, RZ ;  /* 0x00005000c2b07810 */ /* 0x040fe40007ffe0ff */
[----:B------:R-:W-:Y:S01]  /*2f90*/  IADD3 R135, R194, 0x5800, RZ ;  /* 0x00005800c2877810 */ /* 0x000fe20007ffe0ff */
[----:B------:R-:W-:Y:S01]  /*2fa0*/  LDSM.16.M88.4 R44, [R183+0x800] ;  /* 0x00080000b72c783b */ /* 0x000fe20000000200 */
[C---:B-1----:R-:W-:Y:S08]  /*2fb0*/  HMMA.16816.F32.BF16 R28, R48.reuse, R24, RZ ;  /* 0x00000018301c723c */ /* 0x042ff000000418ff */
[C---:B------:R-:W-:Y:S08]  /*2fc0*/  HMMA.16816.F32.BF16 R24, R48.reuse, R26, RZ ;  /* 0x0000001a3018723c */ /* 0x040ff000000418ff */
[C---:B--2---:R-:W-:Y:S08]  /*2fd0*/  HMMA.16816.F32.BF16 R20, R48.reuse, R16, RZ ;  /* 0x000000103014723c */ /* 0x044ff000000418ff */
[C---:B-----5:R-:W-:Y:S08]  /*2fe0*/  HMMA.16816.F32.BF16 R64, R48.reuse, R60, RZ ;  /* 0x0000003c3040723c */ /* 0x060ff000000418ff */
[C---:B------:R-:W-:Y:S08]  /*2ff0*/  HMMA.16816.F32.BF16 R16, R48.reuse, R18, RZ ;  /* 0x000000123010723c */ /* 0x040ff000000418ff */
[C---:B------:R-:W-:Y:S08]  /*3000*/  HMMA.16816.F32.BF16 R60, R48.reuse, R62, RZ ;  /* 0x0000003e303c723c */ /* 0x040ff000000418ff */
[C---:B---3--:R-:W-:Y:S08]  /*3010*/  HMMA.16816.F32.BF16 R56, R48.reuse, R32, RZ ;  /* 0x000000203038723c */ /* 0x048ff000000418ff */
[----:B------:R-:W-:Y:S01]  /*3020*/  HMMA.16816.F32.BF16 R48, R48, R34, RZ ;  /* 0x000000223030723c */ /* 0x000fe200000418ff */
[----:B------:R-:W1:Y:S07]  /*3030*/  LDSM.16.M88.4 R32, [R194+0x1800] ;  /* 0x00180000c220783b */ /* 0x000e6e0000000200 */
[C---:B----4-:R-:W-:Y:S08]  /*3040*/  HMMA.16816.F32.BF16 R28, R8.reuse, R36, R28 ;  /* 0x00000024081c723c */ /* 0x050ff0000004181c */
        /* <DEDUP_REMOVED lines=86> */
[C---:B---3--:R-:W-:Y:S08]  /*35b0*/  HMMA.16816.F32.BF16 R76, R48.reuse, R44, R76 ;  /* 0x0000002c304c723c */ /* 0x048ff0000004184c */
[----:B------:R-:W-:Y:S01]  /*35c0*/  HMMA.16816.F32.BF16 R52, R48, R46, R52 ;  /* 0x0000002e3034723c */ /* 0x000fe20000041834 */
[----:B------:R-:W2:Y:S04]  /*35d0*/  LDSM.16.M88.4 R44, [R194+0x5000] ;  /* 0x00500000c22c783b */ /* 0x000ea80000000200 */
[----:B------:R-:W3:Y:S03]  /*35e0*/  LDSM.16.M88.4 R48, [R194+0x5800] ;  /* 0x00580000c230783b */ /* 0x000ee60000000200 */
[C---:B----4-:R-:W-:Y:S08]  /*35f0*/  HMMA.16816.F32.BF16 R20, R72.reuse, R56, R20 ;  /* 0x000000384814723c */ /* 0x050ff00000041814 */
[C---:B------:R-:W-:Y:S01]  /*3600*/  HMMA.16816.F32.BF16 R16, R72.reuse, R58, R16 ;  /* 0x0000003a4810723c */ /* 0x040fe20000041810 */
[----:B------:R-:W-:Y:S07]  /*3610*/  LDSM.16.M88.4 R56, [R193+0x4000] ;  /* 0x00400000c138783b */ /* 0x000fee0000000200 */
[C---:B-----5:R-:W-:Y:S08]  /*3620*/  HMMA.16816.F32.BF16 R64, R72.reuse, R12, R64 ;  /* 0x0000000c4840723c */ /* 0x060ff00000041840 */
[C---:B------:R-:W-:Y:S01]  /*3630*/  HMMA.16816.F32.BF16 R60, R72.reuse, R14, R60 ;  /* 0x0000000e483c723c */ /* 0x040fe2000004183c */
[----:B------:R-:W-:Y:S07]  /*3640*/  LDSM.16.M88.4 R12, [R190+0xa000] ;  /* 0x00a00000be0c783b */ /* 0x000fee0000000200 */
[C---:B------:R-:W-:Y:S08]  /*3650*/  HMMA.16816.F32.BF16 R28, R72.reuse, R68, R28 ;  /* 0x00000044481c723c */ /* 0x040ff0000004181c */
[----:B------:R-:W-:Y:S01]  /*3660*/  HMMA.16816.F32.BF16 R24, R72, R70, R24 ;  /* 0x000000464818723c */ /* 0x000fe20000041818 */
[----:B------:R-:W-:Y:S07]  /*3670*/  LDSM.16.M88.4 R68, [R192+0x4000] ;  /* 0x00400000c044783b */ /* 0x000fee0000000200 */
[C---:B-1----:R-:W-:Y:S08]  /*3680*/  HMMA.16816.F32.BF16 R20, R40.reuse, R8, R20 ;  /* 0x000000082814723c */ /* 0x042ff00000041814 */
[----:B------:R-:W-:Y:S01]  /*3690*/  HMMA.16816.F32.BF16 R16, R40, R10, R16 ;  /* 0x0000000a2810723c */ /* 0x000fe20000041810 */
[----:B------:R-:W1:Y:S07]  /*36a0*/  LDSM.16.M88.4 R8, [R190+0xb000] ;  /* 0x00b00000be08783b */ /* 0x000e6e0000000200 */
[----:B------:R-:W-:Y:S08]  /*36b0*/  HMMA.16816.F32.BF16 R52, R72, R34, R52 ;  /* 0x000000224834723c */ /* 0x000ff00000041834 */
[C---:B--2---:R-:W-:Y:S08]  /*36c0*/  HMMA.16816.F32.BF16 R64, R40.reuse, R44, R64 ;  /* 0x0000002c2840723c */ /* 0x044ff00000041840 */
[C---:B------:R-:W-:Y:S01]  /*36d0*/  HMMA.16816.F32.BF16 R60, R40.reuse, R46, R60 ;  /* 0x0000002e283c723c */ /* 0x040fe2000004183c */
[----:B------:R-:W-:Y:S07]  /*36e0*/  LDSM.16.M88.4 R44, [R183+0x4000] ;  /* 0x00400000b72c783b */ /* 0x000fee0000000200 */
[C---:B------:R-:W-:Y:S08]  /*36f0*/  HMMA.16816.F32.BF16 R28, R40.reuse, R36, R28 ;  /* 0x00000024281c723c */ /* 0x040ff0000004181c */
[----:B------:R-:W-:Y:S01]  /*3700*/  HMMA.16816.F32.BF16 R24, R40, R38, R24 ;  /* 0x000000262818723c */ /* 0x000fe20000041818 */
[----:B------:R-:W2:Y:S07]  /*3710*/  LDSM.16.M88.4 R36, [R190+0xb800] ;  /* 0x00b80000be24783b */ /* 0x000eae0000000200 */
[----:B------:R-:W-:Y:S01]  /*3720*/  HMMA.16816.F32.BF16 R76, R72, R32, R76 ;  /* 0x00000020484c723c */ /* 0x000fe2000004184c */
[----:B------:R-:W4:Y:S07]  /*3730*/  LDSM.16.M88.4 R32, [R190+0xa800] ;  /* 0x00a80000be20783b */ /* 0x000f2e0000000200 */
[----:B---3--:R-:W-:Y:S08]  /*3740*/  HMMA.16816.F32.BF16 R52, R40, R50, R52 ;  /* 0x000000322834723c */ /* 0x008ff00000041834 */
[C---:B-1----:R-:W-:Y:S08]  /*3750*/  HMMA.16816.F32.BF16 R64, R56.reuse, R8, R64 ;  /* 0x000000083840723c */ /* 0x042ff00000041840 */
[C---:B------:R-:W-:Y:S01]  /*3760*/  HMMA.16816.F32.BF16 R60, R56.reuse, R10, R60 ;  /* 0x0000000a383c723c */ /* 0x040fe2000004183c */
[----:B------:R-:W1:Y:S07]  /*3770*/  LDSM.16.M88.4 R8, [R183+0x5000] ;  /* 0x00500000b708783b */ /* 0x000e6e0000000200 */
[C---:B------:R-:W-:Y:S08]  /*3780*/  HMMA.16816.F32.BF16 R28, R56.reuse, R12, R28 ;  /* 0x0000000c381c723c */ /* 0x040ff0000004181c */
[----:B------:R-:W-:Y:S01]  /*3790*/  HMMA.16816.F32.BF16 R24, R56, R14, R24 ;  /* 0x0000000e3818723c */ /* 0x000fe20000041818 */
[----:B------:R-:W3:Y:S07]  /*37a0*/  LDSM.16.M88.4 R12, [R183+0x5800] ;  /* 0x00580000b70c783b */ /* 0x000eee0000000200 */
[----:B------:R-:W-:Y:S01]  /*37b0*/  HMMA.16816.F32.BF16 R76, R40, R48, R76 ;  /* 0x00000030284c723c */ /* 0x000fe2000004184c */
[----:B------:R-:W5:Y:S01]  /*37c0*/  LDSM.16.M88.4 R40, [R183+0x4800] ;  /* 0x00480000b728783b */ /* 0x000f620000000200 */
[----:B------:R-:W-:-:S06]  /*37d0*/  DEPBAR.LE SB0, 0x0 ;  /* 0x000080000000791a */ /* 0x000fcc0000000000 */
[C---:B--2---:R-:W-:Y:S08]  /*37e0*/  HMMA.16816.F32.BF16 R52, R56.reuse, R38, R52 ;  /* 0x000000263834723c */ /* 0x044ff00000041834 */
[----:B----4-:R-:W-:Y:S07]  /*37f0*/  HMMA.16816.F32.BF16 R20, R56, R32, R20 ;  /* 0x000000203814723c */ /* 0x010fee0000041814 */
[----:B------:R-:W-:Y:S01]  /*3800*/  IMAD.U32 R32, RZ, RZ, UR12 ;  /* 0x0000000cff207e24 */ /* 0x000fe2000f8e00ff */
[----:B------:R-:W-:Y:S03]  /*3810*/  HMMA.16816.F32.BF16 R28, R68, R44, R28 ;  /* 0x0000002c441c723c */ /* 0x000fe6000004181c */
[----:B------:R-:W-:-:S05]  /*3820*/  IMAD R32, R32, 0x40, R3 ;  /* 0x0000004020207824 */ /* 0x000fca00078e0203 */
[----:B------:R-:W-:Y:S01]  /*3830*/  HMMA.16816.F32.BF16 R16, R56, R34, R16 ;  /* 0x000000223810723c */ /* 0x000fe20000041810 */
[C---:B------:R-:W-:Y:S02]  /*3840*/  IADD3 R3, R32.reuse, 0x10, RZ ;  /* 0x0000001020037810 */ /* 0x040fe40007ffe0ff */
[C---:B------:R-:W-:Y:S02]  /*3850*/  ISETP.GE.AND P1, PT, R32.reuse, UR15, PT ;  /* 0x0000000f20007c0c */ /* 0x040fe4000bf26270 */
[----:B------:R-:W-:Y:S02]  /*3860*/  ISETP.GE.AND P4, PT, R3, UR15, PT ;  /* 0x0000000f03007c0c */ /* 0x000fe4000bf86270 */
[C---:B------:R-:W-:Y:S01]  /*3870*/  IADD3 R35, R32.reuse, 0x1, RZ ;  /* 0x0000000120237810 */ /* 0x040fe20007ffe0ff */
[----:B------:R-:W-:Y:S01]  /*3880*/  HMMA.16816.F32.BF16 R24, R68, R46, R24 ;  /* 0x0000002e4418723c */ /* 0x000fe20000041818 */
[----:B------:R-:W-:Y:S02]  /*3890*/  IADD3 R3, R32, 0x11, RZ ;  /* 0x0000001120037810 */ /* 0x000fe40007ffe0ff */
[----:B------:R-:W-:-:S02]  /*38a0*/  ISETP.GE.AND P0, PT, R35, UR15, PT ;  /* 0x0000000f23007c0c */ /* 0x000fc4000bf06270 */
[C---:B------:R-:W-:Y:S02]  /*38b0*/  IADD3 R34, R32.reuse, 0x8, RZ ;  /* 0x0000000820227810 */ /* 0x040fe40007ffe0ff */
[----:B------:R-:W-:Y:S01]  /*38c0*/  IADD3 R33, R32, 0x9, RZ ;  /* 0x0000000920217810 */ /* 0x000fe20007ffe0ff */
[----:B------:R-:W-:Y:S01]  /*38d0*/  HMMA.16816.F32.BF16 R76, R56, R36, R76 ;  /* 0x00000024384c723c */ /* 0x000fe2000004184c */
[----:B------:R-:W-:Y:S02]  /*38e0*/  ISETP.GE.AND P3, PT, R3, UR15, PT ;  /* 0x0000000f03007c0c */ /* 0x000fe4000bf66270 */
[----:B------:R-:W-:Y:S02]  /*38f0*/  FSEL R3, R28, -INF , !P1 ;  /* 0xff8000001c037808 */ /* 0x000fe40004800000 */
[----:B------:R-:W-:Y:S02]  /*3900*/  FSEL R28, R31, -INF , !P0 ;  /* 0xff8000001f1c7808 */ /* 0x000fe40004000000 */
[----:B------:R-:W-:Y:S01]  /*3910*/  ISETP.GE.AND P6, PT, R34, UR15, PT ;  /* 0x0000000f22007c0c */ /* 0x000fe2000bfc6270 */
[----:B-1----:R-:W-:Y:S01]  /*3920*/  HMMA.16816.F32.BF16 R64, R68, R8, R64 ;  /* 0x000000084440723c */ /* 0x002fe20000041840 */
[----:B------:R-:W-:-:S02]  /*3930*/  FSEL R31, R29, -INF , !P0 ;  /* 0xff8000001d1f7808 */ /* 0x000fc40004000000 */
[----:B------:R-:W-:Y:S02]  /*3940*/  ISETP.GE.AND P5, PT, R33, UR15, PT ;  /* 0x0000000f21007c0c */ /* 0x000fe4000bfa6270 */
[C---:B------:R-:W-:Y:S02]  /*3950*/  IADD3 R34, R32.reuse, 0x18, RZ ;  /* 0x0000001820227810 */ /* 0x040fe40007ffe0ff */
[C---:B------:R-:W-:Y:S01]  /*3960*/  IADD3 R9, R32.reuse, 0x20, RZ ;  /* 0x0000002020097810 */ /* 0x040fe20007ffe0ff */
[----:B---3--:R-:W-:Y:S01]  /*3970*/  HMMA.16816.F32.BF16 R52, R68, R14, R52 ;  /* 0x0000000e4434723c */ /* 0x008fe20000041834 */
[C---:B------:R-:W-:Y:S02]  /*3980*/  IADD3 R8, R32.reuse, 0x21, RZ ;  /* 0x0000002120087810 */ /* 0x040fe40007ffe0ff */
[----:B------:R-:W-:Y:S02]  /*3990*/  ISETP.GE.AND P0, PT, R9, UR15, PT ;  /* 0x0000000f09007c0c */ /* 0x000fe4000bf06270 */
[----:B------:R-:W-:-:S02]  /*39a0*/  IADD3 R9, R32, 0x28, RZ ;  /* 0x0000002820097810 */ /* 0x000fc40007ffe0ff */
[----:B------:R-:W-:Y:S01]  /*39b0*/  FSEL R29, R24, -INF , !P6 ;  /* 0xff800000181d7808 */ /* 0x000fe20007000000 */
[C---:B-----5:R-:W-:Y:S01]  /*39c0*/  HMMA.16816.F32.BF16 R20, R68.reuse, R40, R20 ;  /* 0x000000284414723c */ /* 0x060fe20000041814 */
[----:B------:R-:W-:Y:S02]  /*39d0*/  FSEL R26, R26, -INF , !P6 ;  /* 0xff8000001a1a7808 */ /* 0x000fe40007000000 */
[----:B------:R-:W-:Y:S02]  /*39e0*/  FSEL R24, R27, -INF , !P5 ;  /* 0xff8000001b187808 */ /* 0x000fe40006800000 */
[----:B------:R-:W-:Y:S02]  /*39f0*/  FSEL R25, R25, -INF , !P5 ;  /* 0xff80000019197808 */ /* 0x000fe40006800000 */
[----:B------:R-:W-:Y:S01]  /*3a00*/  ISETP.GE.AND P6, PT, R8, UR15, PT ;  /* 0x0000000f08007c0c */ /* 0x000fe2000bfc6270 */
[----:B------:R-:W-:Y:S01]  /*3a10*/  HMMA.16816.F32.BF16 R16, R68, R42, R16 ;  /* 0x0000002a4410723c */ /* 0x000fe20000041810 */
[----:B------:R-:W-:-:S02]  /*3a20*/  ISETP.GE.AND P5, PT, R9, UR15, PT ;  /* 0x0000000f09007c0c */ /* 0x000fc4000bfa6270 */
[C---:B------:R-:W-:Y:S02]  /*3a30*/  IADD3 R33, R32.reuse, 0x19, RZ ;  /* 0x0000001920217810 */ /* 0x040fe40007ffe0ff */
[C---:B------:R-:W-:Y:S02]  /*3a40*/  IADD3 R8, R32.reuse, 0x29, RZ ;  /* 0x0000002920087810 */ /* 0x040fe40007ffe0ff */
[----:B------:R-:W-:Y:S01]  /*3a50*/  IADD3 R9, R32, 0x30, RZ ;  /* 0x0000003020097810 */ /* 0x000fe20007ffe0ff */
[----:B------:R-:W-:Y:S01]  /*3a60*/  HMMA.16816.F32.BF16 R60, R68, R10, R60 ;  /* 0x0000000a443c723c */ /* 0x000fe2000004183c */
[----:B------:R-:W-:Y:S02]  /*3a70*/  FSEL R172, R66, -INF , !P0 ;  /* 0xff80000042ac7808 */ /* 0x000fe40004000000 */
[----:B------:R-:W-:Y:S02]  /*3a80*/  FSEL R147, R64, -INF , !P0 ;  /* 0xff80000040937808 */ /* 0x000fe40004000000 */
[----:B------:R-:W-:-:S02]  /*3a90*/  ISETP.GE.AND P2, PT, R34, UR15, PT ;  /* 0x0000000f22007c0c */ /* 0x000fc4000bf46270 */
[----:B------:R-:W-:Y:S01]  /*3aa0*/  IADD3 R10, R32, 0x31, RZ ;  /* 0x00000031200a7810 */ /* 0x000fe20007ffe0ff */
[----:B------:R-:W-:Y:S01]  /*3ab0*/  HMMA.16816.F32.BF16 R76, R68, R12, R76 ;  /* 0x0000000c444c723c */ /* 0x000fe2000004184c */
[----:B------:R-:W-:Y:S02]  /*3ac0*/  FSEL R22, R22, -INF , !P4 ;  /* 0xff80000016167808 */ /* 0x000fe40006000000 */
[----:B------:R-:W-:Y:S02]  /*3ad0*/  FSEL R11, R20, -INF , !P4 ;  /* 0xff800000140b7808 */ /* 0x000fe40006000000 */
[----:B------:R-:W-:Y:S02]  /*3ae0*/  FSEL R30, R30, -INF , !P1 ;  /* 0xff8000001e1e7808 */ /* 0x000fe40004800000 */
[C---:B------:R-:W-:Y:S02]  /*3af0*/  IADD3 R12, R32.reuse, 0x38, RZ ;  /* 0x00000038200c7810 */ /* 0x040fe40007ffe0ff */
[----:B------:R-:W-:-:S02]  /*3b00*/  IADD3 R32, R32, 0x39, RZ ;  /* 0x0000003920207810 */ /* 0x000fc40007ffe0ff */
[----:B------:R-:W-:Y:S02]  /*3b10*/  ISETP.GE.AND P4, PT, R8, UR15, PT ;  /* 0x0000000f08007c0c */ /* 0x000fe4000bf86270 */
[----:B------:R-:W-:Y:S02]  /*3b20*/  ISETP.GE.AND P0, PT, R32, UR15, PT ;  /* 0x0000000f20007c0c */ /* 0x000fe4000bf06270 */
[----:B------:R-:W-:Y:S02]  /*3b30*/  ISETP.GE.AND P1, PT, R33, UR15, PT ;  /* 0x0000000f21007c0c */ /* 0x000fe4000bf26270 */
[----:B------:R-:W-:Y:S02]  /*3b40*/  FSEL R168, R55, -INF , !P0 ;  /* 0xff80000037a87808 */ /* 0x000fe40004000000 */
[----:B------:R-:W-:Y:S02]  /*3b50*/  FSEL R211, R53, -INF , !P0 ;  /* 0xff80000035d37808 */ /* 0x000fe40004000000 */
[----:B------:R-:W-:-:S02]  /*3b60*/  PLOP3.LUT P0, PT, PT, PT, UP0, 0x80, 0x0 ;  /* 0x000000000000781c */ /* 0x000fc40003f0f008 */
[----:B------:R-:W-:Y:S02]  /*3b70*/  FSEL R8, R23, -INF , !P3 ;  /* 0xff80000017087808 */ /* 0x000fe40005800000 */
[----:B------:R-:W-:Y:S02]  /*3b80*/  FSEL R21, R21, -INF , !P3 ;  /* 0xff80000015157808 */ /* 0x000fe40005800000 */
[----:B------:R-:W-:Y:S02]  /*3b90*/  ISETP.GE.AND P3, PT, R9, UR15, PT ;  /* 0x0000000f09007c0c */ /* 0x000fe4000bf66270 */
[----:B------:R-:W-:Y:S02]  /*3ba0*/  FSEL R18, R18, -INF , !P2 ;  /* 0xff80000012127808 */ /* 0x000fe40005000000 */
[----:B------:R-:W-:Y:S02]  /*3bb0*/  FSEL R9, R16, -INF , !P2 ;  /* 0xff80000010097808 */ /* 0x000fe40005000000 */
[----:B------:R-:W-:-:S02]  /*3bc0*/  ISETP.GE.AND P2, PT, R10, UR15, PT ;  /* 0x0000000f0a007c0c */ /* 0x000fc4000bf46270 */
[----:B------:R-:W-:Y:S02]  /*3bd0*/  FSEL R10, R19, -INF , !P1 ;  /* 0xff800000130a7808 */ /* 0x000fe40004800000 */
[----:B------:R-:W-:Y:S02]  /*3be0*/  FSEL R17, R17, -INF , !P1 ;  /* 0xff80000011117808 */ /* 0x000fe40004800000 */
[----:B------:R-:W-:Y:S02]  /*3bf0*/  ISETP.GE.AND P1, PT, R12, UR15, PT ;  /* 0x0000000f0c007c0c */ /* 0x000fe4000bf26270 */
        /* <DEDUP_REMOVED lines=11> */
[----:B------:R-:W-:Y:S01]  /*3cb0*/  FSEL R213, R52, -INF , !P1 ;  /* 0xff80000034d57808 */ /* 0x000fe20004800000 */
[----:B------:R-:W-:Y:S06]  /*3cc0*/  BAR.SYNC.DEFER_BLOCKING 0x0 ;  /* 0x0000000000007b1d */ /* 0x000fec0000010000 */
[----:B------:R-:W-:Y:S05]  /*3cd0*/  @!P0 BRA `(.L_x_531) ;  /* 0x0000067000008947 */ /* 0x000fea0003800000 */
[----:B------:R-:W-:Y:S01]  /*3ce0*/  ULEA.HI.SX32 UR5, UR8, 0xfffffffe, 0x1a ;  /* 0xfffffffe08057891 */ /* 0x000fe2000f8fd23f */
        /* <DEDUP_REMOVED lines=30> */
[C---:B------:R-:W-:Y:S01]  /*3ed0*/  @!P2 LEA R32, P1, R7.reuse, c[0x0][0x168], 0x1 ;  /* 0x00005a000720aa11 */ /* 0x040fe200078208ff */
[----:B------:R1:W-:Y:S01]  /*3ee0*/  @P2 STS.128 [R199+0xa000], RZ ;  /* 0x00a000ffc7002388 */ /* 0x0003e20000000c00 */
[C---:B------:R-:W-:Y:S02]  /*3ef0*/  IADD3 R13, P5, R7.reuse, UR11, RZ ;  /* 0x0000000b070d7c10 */ /* 0x040fe4000ffbe0ff */
[C-C-:B------:R-:W-:Y:S01]  /*3f00*/  @!P3 LEA.HI.X R43, R7.reuse, c[0x0][0x16c], R12.reuse, 0x1, P6 ;  /* 0x00005b00072bba11 */ /* 0x140fe200030f0c0c */
[----:B------:R-:W-:Y:S01]  /*3f10*/  @!PT LDS RZ, [RZ] ;  /* 0x00000000fffff984 */ /* 0x000fe20000000800 */
[----:B------:R-:W-:Y:S01]  /*3f20*/  @!PT LDS RZ, [RZ] ;  /* 0x00000000fffff984 */ /* 0x000fe20000000800 */
[----:B------:R-:W-:Y:S01]  /*3f30*/  @!PT LDS RZ, [RZ] ;  /* 0x00000000fffff984 */ /* 0x000fe20000000800 */
[----:B------:R4:W-:Y:S01]  /*3f40*/  @!P2 LDGSTS.E.BYPASS.LTC128B.128 [R199+0xa000], [R34.64+0x100] ;  /* 0x0a00010022c7afae */ /* 0x0009e2000b901d52 */
[----:B------:R-:W-:Y:S02]  /*3f50*/  @!P2 LEA.HI.X R33, R7, c[0x0][0x16c], R12, 0x1, P1 ;  /* 0x00005b000721aa11 */ /* 0x000fe400008f0c0c */
[----:B------:R-:W-:Y:S01]  /*3f60*/  @!P4 LEA R14, P6, R13, c[0x0][0x168], 0x1 ;  /* 0x00005a000d0eca11 */ /* 0x000fe200078c08ff */
[----:B------:R1:W-:Y:S01]  /*3f70*/  @P4 STS.128 [R199+0x6800], RZ ;  /* 0x006800ffc7004388 */ /* 0x0003e20000000c00 */
[----:B------:R-:W-:-:S03]  /*3f80*/  IADD3.X R12, R12, UR9, RZ, P5, !PT ;  /* 0x000000090c0c7c10 */ /* 0x000fc6000affe4ff */
[----:B------:R-:W-:Y:S01]  /*3f90*/  @!PT LDS RZ, [RZ] ;  /* 0x00000000fffff984 */ /* 0x000fe20000000800 */
[----:B------:R-:W-:Y:S01]  /*3fa0*/  @!PT LDS RZ, [RZ] ;  /* 0x00000000fffff984 */ /* 0x000fe20000000800 */
[----:B------:R-:W-:Y:S01]  /*3fb0*/  @!PT LDS RZ, [RZ] ;  /* 0x00000000fffff984 */ /* 0x000fe20000000800 */
[----:B------:R5:W-:Y:S01]  /*3fc0*/  @!P4 LDGSTS.E.BYPASS.LTC128B.128 [R199+0x6800], [R38.64] ;  /* 0x0680000026c7cfae */ /* 0x000be2000b901d52 */
[C---:B------:R-:W-:Y:S02]  /*3fd0*/  @!P4 LEA.HI.X R15, R13.reuse, c[0x0][0x16c], R12, 0x1, P6 ;  /* 0x00005b000d0fca11 */ /* 0x040fe400030f0c0c */
[C---:B------:R-:W-:Y:S01]  /*3fe0*/  IADD3 R7, P6, R13.reuse, UR11, RZ ;  /* 0x0000000b0d077c10 */ /* 0x040fe2000ffde0ff */
[----:B------:R1:W-:Y:S04]  /*3ff0*/  @P3 STS.128 [R199+0x8800], RZ ;  /* 0x008800ffc7003388 */ /* 0x0003e80000000c00 */
[----:B------:R-:W-:Y:S01]  /*4000*/  @!PT LDS RZ, [RZ] ;  /* 0x00000000fffff984 */ /* 0x000fe20000000800 */
[----:B------:R-:W-:Y:S01]  /*4010*/  @!PT LDS RZ, [RZ] ;  /* 0x00000000fffff984 */ /* 0x000fe20000000800 */
[----:B------:R-:W-:Y:S01]  /*4020*/  @!PT LDS RZ, [RZ] ;  /* 0x00000000fffff984 */ /* 0x000fe20000000800 */
[----:B------:R1:W-:Y:S01]  /*4030*/  @!P3 LDGSTS.E.BYPASS.LTC128B.128 [R199+0x8800], [R42.64+0x80] ;  /* 0x088000802ac7bfae */ /* 0x0003e2000b901d52 */
[----:B---3--:R-:W-:-:S03]  /*4040*/  @!P3 LEA R36, P5, R13, c[0x0][0x168], 0x1 ;  /* 0x00005a000d24ba11 */ /* 0x008fc600078a08ff */
[----:B------:R1:W-:Y:S01]  /*4050*/  @P2 STS.128 [R199+0xa800], RZ ;  /* 0x00a800ffc7002388 */ /* 0x0003e20000000c00 */
[----:B------:R-:W-:-:S03]  /*4060*/  @!P3 LEA.HI.X R37, R13, c[0x0][0x16c], R12, 0x1, P5 ;  /* 0x00005b000d25ba11 */ /* 0x000fc600028f0c0c */
[----:B------:R-:W-:Y:S01]  /*4070*/  @!PT LDS RZ, [RZ] ;  /* 0x00000000fffff984 */ /* 0x000fe20000000800 */
[----:B------:R-:W-:Y:S01]  /*4080*/  @!PT LDS RZ, [RZ] ;  /* 0x00000000fffff984 */ /* 0x000fe20000000800 */
[----:B------:R-:W-:Y:S01]  /*4090*/  @!PT LDS RZ, [RZ] ;  /* 0x00000000fffff984 */ /* 0x000fe20000000800 */
[----:B------:R1:W-:Y:S01]  /*40a0*/  @!P2 LDGSTS.E.BYPASS.LTC128B.128 [R199+0xa800], [R32.64+0x100] ;  /* 0x0a80010020c7afae */ /* 0x0003e2000b901d52 */
[----:B----4-:R-:W-:-:S03]  /*40b0*/  @!P2 LEA R34, P1, R13, c[0x0][0x168], 0x1 ;  /* 0x00005a000d22aa11 */ /* 0x010fc600078208ff */
[----:B------:R1:W-:Y:S01]  /*40c0*/  @P4 STS.128 [R199+0x7000], RZ ;  /* 0x007000ffc7004388 */ /* 0x0003e20000000c00 */
[----:B------:R-:W-:-:S03]  /*40d0*/  @!P2 LEA.HI.X R35, R13, c[0x0][0x16c], R12, 0x1, P1 ;  /* 0x00005b000d23aa11 */ /* 0x000fc600008f0c0c */
[----:B------:R-:W-:Y:S01]  /*40e0*/  @!PT LDS RZ, [RZ] ;  /* 0x00000000fffff984 */ /* 0x000fe20000000800 */
[----:B------:R-:W-:Y:S01]  /*40f0*/  @!PT LDS RZ, [RZ] ;  /* 0x00000000fffff984 */ /* 0x000fe20000000800 */
[----:B------:R-:W-:Y:S01]  /*4100*/  @!PT LDS RZ, [RZ] ;  /* 0x00000000fffff984 */ /* 0x000fe20000000800 */
[----:B------:R1:W-:Y:S01]  /*4110*/  @!P4 LDGSTS.E.BYPASS.LTC128B.128 [R199+0x7000], [R14.64] ;  /* 0x070000000ec7cfae */ /* 0x0003e2000b901d52 */
[----:B------:R-:W-:Y:S02]  /*4120*/  IADD3.X R12, R12, UR9, RZ, P6, !PT ;  /* 0x000000090c0c7c10 */ /* 0x000fe4000b7fe4ff */
[C---:B-----5:R-:W-:Y:S01]  /*4130*/  @!P4 LEA R38, P5, R7.reuse, c[0x0][0x168], 0x1 ;  /* 0x00005a000726ca11 */ /* 0x060fe200078a08ff */
[----:B------:R1:W-:Y:S01]  /*4140*/  @P3 STS.128 [R199+0x9000], RZ ;  /* 0x009000ffc7003388 */ /* 0x0003e20000000c00 */
[C---:B--2---:R-:W-:Y:S02]  /*4150*/  @!P3 LEA R40, P1, R7.reuse, c[0x0][0x168], 0x1 ;  /* 0x00005a000728ba11 */ /* 0x044fe400078208ff */
        /* <DEDUP_REMOVED lines=29> */
.L_x_533:
[----:B------:R-:W-:Y:S05]  /*4330*/  BSYNC B0 ;  /* 0x0000000000007941 */ /* 0x000fea0003800000 */
.L_x_532:
[----:B------:R-:W0:Y:S02]  /*4340*/  LDGDEPBAR ;  /* 0x00000000000079af */ /* 0x000e240000000000 */
.L_x_531:
[----:B------:R-:W-:Y:S01]  /*4350*/  FMNMX.FTZ R12, R3, R31, !PT ;  /* 0x0000001f030c7209 */ /* 0x000fe20007810000 */
[----:B------:R-:W-:Y:S01]  /*4360*/  IMAD.U32 R148, RZ, RZ, UR13 ;  /* 0x0000000dff947e24 */ /* 0x000fe2000f8e00ff */
[----:B------:R-:W-:Y:S01]  /*4370*/  FMNMX.FTZ R13, R30, R28, !PT ;  /* 0x0000001c1e0d7209 */ /* 0x000fe20007810000 */
[----:B------:R-:W-:Y:S01]  /*4380*/  USHF.L.U32 UR7, UR12, 0x1, URZ ;  /* 0x000000010c077899 */ /* 0x000fe2000800063f */
[----:B------:R-:W-:Y:S01]  /*4390*/  FMNMX.FTZ R12, R29, R12, !PT ;  /* 0x0000000c1d0c7209 */ /* 0x000fe20007810000 */
[----:B------:R-:W-:Y:S01]  /*43a0*/  IMAD R148, R148, 0x4, R81 ;  /* 0x0000000494947824 */ /* 0x000fe200078e0251 */
[----:B------:R-:W-:Y:S01]  /*43b0*/  FMNMX.FTZ R13, R26, R13, !PT ;  /* 0x0000000d1a0d7209 */ /* 0x000fe20007810000 */
[----:B------:R-:W-:Y:S01]  /*43c0*/  UIADD3 UR27, UR23, -0x4498517b, URZ ;  /* 0xbb67ae85171b7890 */ /* 0x000fe2000fffe03f */
[----:B------:R-:W-:Y:S01]  /*43d0*/  FMNMX.FTZ R12, R25, R12, !PT ;  /* 0x0000000c190c7209 */ /* 0x000fe20007810000 */
[----:B------:R-:W-:Y:S01]  /*43e0*/  IMAD.WIDE.U32 R218, R148, -0x326172a9, RZ ;  /* 0xcd9e8d5794da7825 */ /* 0x000fe200078e00ff */
[----:B------:R-:W-:Y:S01]  /*43f0*/  FMNMX.FTZ R13, R24, R13, !PT ;  /* 0x0000000d180d7209 */ /* 0x000fe20007810000 */
[----:B------:R-:W-:Y:S01]  /*4400*/  UIADD3 UR4, UR22, -0x61c88647, URZ ;  /* 0x9e3779b916047890 */ /* 0x000fe2000fffe03f */
[----:B------:R-:W-:Y:S01]  /*4410*/  FMNMX.FTZ R12, R11, R12, !PT ;  /* 0x0000000c0b0c7209 */ /* 0x000fe20007810000 */
[----:B------:R-:W-:Y:S01]  /*4420*/  IMAD.WIDE.U32 R220, R134, -0x2daee0ad, RZ ;  /* 0xd2511f5386dc7825 */ /* 0x000fe200078e00ff */
[----:B------:R-:W-:Y:S01]  /*4430*/  FMNMX.FTZ R13, R22, R13, !PT ;  /* 0x0000000d160d7209 */ /* 0x000fe20007810000 */
[----:B------:R-:W-:Y:S01]  /*4440*/  UIADD3 UR26, UR22, 0x3c6ef372, URZ ;  /* 0x3c6ef372161a7890 */ /* 0x000fe2000fffe03f */
[----:B------:R-:W-:Y:S01]  /*4450*/  FMNMX.FTZ R12, R21, R12, !PT ;  /* 0x0000000c150c7209 */ /* 0x000fe20007810000 */
[----:B-1----:R-:W-:Y:S01]  /*4460*/  IMAD.U32 R15, RZ, RZ, UR7 ;  /* 0x00000007ff0f7e24 */ /* 0x002fe2000f8e00ff */
[----:B------:R-:W-:Y:S01]  /*4470*/  FMNMX.FTZ R13, R8, R13, !PT ;  /* 0x0000000d080d7209 */ /* 0x000fe20007810000 */
[----:B------:R-:W-:Y:S01]  /*4480*/  UIADD3 UR25, UR23, 0x76cf5d0a, URZ ;  /* 0x76cf5d0a17197890 */ /* 0x000fe2000fffe03f */
[----:B------:R-:W-:Y:S01]  /*4490*/  FMNMX.FTZ R12, R9, R12, !PT ;  /* 0x0000000c090c7209 */ /* 0x000fe20007810000 */
[----:B------:R-:W-:Y:S01]  /*44a0*/  UIADD3 UR21, UR23, 0x32370b8f, URZ ;  /* 0x32370b8f17157890 */ /* 0x000fe2000fffe03f */
[----:B------:R-:W-:Y:S01]  /*44b0*/  FMNMX.FTZ R13, R18, R13, !PT ;  /* 0x0000000d120d7209 */ /* 0x000fe20007810000 */
[----:B------:R-:W-:Y:S01]  /*44c0*/  UIADD3 UR24, UR22, -0x255992d5, URZ ;  /* 0xdaa66d2b16187890 */ /* 0x000fe2000fffe03f */
[----:B------:R-:W-:Y:S01]  /*44d0*/  FMNMX.FTZ R12, R17, R12, !PT ;  /* 0x0000000c110c7209 */ /* 0x000fe20007810000 */
[----:B------:R-:W-:Y:S01]  /*44e0*/  UIADD3 UR20, UR22, 0x78dde6e4, URZ ;  /* 0x78dde6e416147890 */ /* 0x000fe2000fffe03f */
[----:B------:R-:W-:Y:S01]  /*44f0*/  FMNMX.FTZ R13, R10, R13, !PT ;  /* 0x0000000d0a0d7209 */ /* 0x000fe20007810000 */
[----:B------:R-:W-:Y:S01]  /*4500*/  UIADD3 UR17, UR23, -0x126145ec, URZ ;  /* 0xed9eba1417117890 */ /* 0x000fe2000fffe03f */
[----:B------:R-:W-:Y:S01]  /*4510*/  FMNMX.FTZ R12, R147, R12, !PT ;  /* 0x0000000c930c7209 */ /* 0x000fe20007810000 */
[----:B------:R-:W-:Y:S01]  /*4520*/  UIADD3 UR12, UR23, -0x56f99767, URZ ;  /* 0xa9066899170c7890 */ /* 0x000fe2000fffe03f */
[----:B------:R-:W-:Y:S01]  /*4530*/  FMNMX.FTZ R13, R172, R13, !PT ;  /* 0x0000000dac0d7209 */ /* 0x000fe20007810000 */
[----:B------:R-:W-:Y:S01]  /*4540*/  UIADD3 UR6, UR22, -0x4ab325aa, URZ ;  /* 0xb54cda5616067890 */ /* 0x000fe2000fffe03f */
[----:B------:R-:W-:Y:S01]  /*4550*/  FMNMX.FTZ R12, R145, R12, !PT ;  /* 0x0000000c910c7209 */ /* 0x000fe20007810000 */
[----:B------:R-:W-:Y:S01]  /*4560*/  IMAD.SHL.U32 R191, R4, 0x2, RZ ;  /* 0x0000000204bf7824 */ /* 0x000fe200078e00ff */
[----:B------:R-:W-:Y:S01]  /*4570*/  FMNMX.FTZ R13, R138, R13, !PT ;  /* 0x0000000d8a0d7209 */ /* 0x000fe20007810000 */
[----:B------:R-:W-:Y:S01]  /*4580*/  UIADD3 UR15, UR22, 0x1715609d, URZ ;  /* 0x1715609d160f7890 */ /* 0x000fe2000fffe03f */
[----:B------:R-:W-:Y:S01]  /*4590*/  FMNMX.FTZ R12, R139, R12, !PT ;  /* 0x0000000c8b0c7209 */ /* 0x000fe20007810000 */
[--C-:B------:R-:W-:Y:S01]  /*45a0*/  IMAD R189, R2, 0x2, R191.reuse ;  /* 0x0000000202bd7824 */ /* 0x100fe200078e02bf */
[----:B------:R-:W-:Y:S01]  /*45b0*/  FMNMX.FTZ R13, R136, R13, !PT ;  /* 0x0000000d880d7209 */ /* 0x000fe20007810000 */
[----:B------:R-:W-:Y:S01]  /*45c0*/  LDSM.16.MT88.4 R36, [R191+0xc000] ;  /* 0x00c00000bf24783b */ /* 0x000fe20000004200 */
[----:B------:R-:W-:Y:S01]  /*45d0*/  FMNMX.FTZ R12, R137, R12, !PT ;  /* 0x0000000c890c7209 */ /* 0x000fe20007810000 */
[----:B------:R-:W-:Y:S01]  /*45e0*/  IMAD R188, R0, 0x2, R191 ;  /* 0x0000000200bc7824 */ /* 0x000fe200078e02bf */
[----:B------:R-:W-:Y:S01]  /*45f0*/  FMNMX.FTZ R13, R214, R13, !PT ;  /* 0x0000000dd60d7209 */ /* 0x000fe20007810000 */
[----:B------:R-:W-:Y:S01]  /*4600*/  IMAD R187, R0, 0x2, R189 ;  /* 0x0000000200bb7824 */ /* 0x000fe200078e02bd */
[----:B------:R-:W-:Y:S01]  /*4610*/  FMNMX.FTZ R12, R217, R12, !PT ;  /* 0x0000000cd90c7209 */ /* 0x000fe20007810000 */
[----:B------:R-:W-:Y:S01]  /*4620*/  IMAD R162, R5, 0x10000, R5 ;  /* 0x0001000005a27824 */ /* 0x000fe200078e0205 */
[----:B------:R-:W-:Y:S01]  /*4630*/  FMNMX.FTZ R13, R174, R13, !PT ;  /* 0x0000000dae0d7209 */ /* 0x000fe20007810000 */
[----:B------:R-:W-:Y:S01]  /*4640*/  UIADD3 UR5, UR23, 0x646e171e, URZ ;  /* 0x646e171e17057890 */ /* 0x000fe2000fffe03f */
[----:B------:R-:W-:Y:S01]  /*4650*/  FMNMX.FTZ R12, R215, R12, !PT ;  /* 0x0000000cd70c7209 */ /* 0x000fe20007810000 */
[----:B------:R-:W-:Y:S01]  /*4660*/  LDSM.16.MT88.4 R84, [R188+0xe000] ;  /* 0x00e00000bc54783b */ /* 0x000fe20000004200 */
[----:B------:R-:W-:Y:S01]  /*4670*/  LOP3.LUT R149, R6, UR22, RZ, 0x3c, !PT ;  /* 0x0000001606957c12 */ /* 0x000fe2000f8e3cff */
[----:B------:R-:W-:Y:S01]  /*4680*/  UIADD3 UR7, UR7, 0x1, URZ ;  /* 0x0000000107077890 */ /* 0x000fe2000fffe03f */
[----:B------:R-:W-:Y:S01]  /*4690*/  FMNMX.FTZ R12, R213, R12, !PT ;  /* 0x0000000cd50c7209 */ /* 0x000fe20007810000 */
[----:B------:R-:W-:Y:S01]  /*46a0*/  LDSM.16.MT88.4 R76, [R189+0xe000] ;  /* 0x00e00000bd4c783b */ /* 0x000fe20000004200 */
[----:B------:R-:W-:-:S02]  /*46b0*/  LOP3.LUT R164, R219, R149, RZ, 0x3c, !PT ;  /* 0x00000095dba47212 */ /* 0x000fc400078e3cff */
[----:B------:R-:W-:Y:S01]  /*46c0*/  FMNMX.FTZ R7, R211, R12, !PT ;  /* 0x0000000cd3077209 */ /* 0x000fe20007810000 */
[----:B------:R-:W-:Y:S01]  /*46d0*/  LDSM.16.MT88.4 R68, [R191+0xe000] ;  /* 0x00e00000bf44783b */ /* 0x000fe20000004200 */
[----:B------:R-:W-:Y:S01]  /*46e0*/  FMNMX.FTZ R12, R170, R13, !PT ;  /* 0x0000000daa0c7209 */ /* 0x000fe20007810000 */
[----:B------:R-:W-:Y:S01]  /*46f0*/  IMAD.WIDE.U32 R164, R164, -0x2daee0ad, RZ ;  /* 0xd2511f53a4a47825 */ /* 0x000fe200078e00ff */
[----:B------:R-:W-:Y:S01]  /*4700*/  LOP3.LUT R6, R221, UR23, R15, 0x96, !PT ;  /* 0x00000017dd067c12 */ /* 0x000fe2000f8e960f */
[----:B------:R-:W1:Y:S01]  /*4710*/  SHFL.BFLY PT, R132, R7, 0x2, 0x1f ;  /* 0x0c401f0007847f89 */ /* 0x000e6200000e0000 */
[----:B------:R-:W-:Y:S02]  /*4720*/  FMNMX.FTZ R13, R169, R12, !PT ;  /* 0x0000000ca90d7209 */ /* 0x000fe40007810000 */
[----:B------:R-:W-:Y:S01]  /*4730*/  LOP3.LUT R166, R165, UR27, R220, 0x96, !PT ;  /* 0x0000001ba5a67c12 */ /* 0x000fe2000f8e96dc */
[----:B------:R-:W-:Y:S01]  /*4740*/  IMAD.WIDE.U32 R32, R6, -0x326172a9, RZ ;  /* 0xcd9e8d5706207825 */ /* 0x000fe200078e00ff */
[----:B------:R-:W-:Y:S01]  /*4750*/  FMNMX.FTZ R13, R168, R13, !PT ;  /* 0x0000000da80d7209 */ /* 0x000fe20007810000 */
[----:B------:R-:W-:Y:S02]  /*4760*/  LDSM.16.MT88.4 R92, [R187+0xe000] ;  /* 0x00e00000bb5c783b */ /* 0x000fe40000004200 */
[----:B------:R-:W-:Y:S01]  /*4770*/  IMAD.WIDE.U32 R166, R166, -0x326172a9, RZ ;  /* 0xcd9e8d57a6a67825 */ /* 0x000fe200078e00ff */
[----:B------:R-:W-:Y:S01]  /*4780*/  LOP3.LUT R6, R33, UR4, R218, 0x96, !PT ;  /* 0x0000000421067c12 */ /* 0x000fe2000f8e96da */
[----:B------:R-:W2:Y:S02]  /*4790*/  SHFL.BFLY PT, R12, R13, 0x2, 0x1f ;  /* 0x0c401f000d0c7f89 */ /* 0x000ea400000e0000 */
[----:B------:R-:W-:Y:S01]  /*47a0*/  IMAD.U32 R220, RZ, RZ, UR7 ;  /* 0x00000007ffdc7e24 */ /* 0x000fe2000f8e00ff */
[----:B------:R-:W-:Y:S01]  /*47b0*/  LOP3.LUT R32, R167, UR26, R32, 0x96, !PT ;  /* 0x0000001aa7207c12 */ /* 0x000fe2000f8e9620 */
[----:B------:R-:W-:Y:S01]  /*47c0*/  IMAD.WIDE.U32 R14, R6, -0x2daee0ad, RZ ;  /* 0xd2511f53060e7825 */ /* 0x000fe200078e00ff */
[----:B------:R-:W-:Y:S02]  /*47d0*/  LDSM.16.MT88.4 R124, [R189+0x10000] ;  /* 0x01000000bd7c783b */ /* 0x000fe40000004200 */
[----:B------:R-:W-:Y:S01]  /*47e0*/  LOP3.LUT R220, R221, UR23, R220, 0x96, !PT ;  /* 0x00000017dddc7c12 */ /* 0x000fe2000f8e96dc */
[----:B------:R-:W-:Y:S01]  /*47f0*/  IMAD.WIDE.U32 R32, R32, -0x2daee0ad, RZ ;  /* 0xd2511f5320207825 */ /* 0x000fe200078e00ff */
[----:B------:R-:W-:Y:S01]  /*4800*/  LOP3.LUT R6, R15, UR25, R164, 0x96, !PT ;  /* 0x000000190f067c12 */ /* 0x000fe2000f8e96a4 */
[----:B------:R-:W-:Y:S02]  /*4810*/  LDSM.16.MT88.4 R100, [R191+0x10000] ;  /* 0x01000000bf64783b */ /* 0x000fe40000004200 */
[----:B------:R-:W-:Y:S01]  /*4820*/  IMAD.WIDE.U32 R220, R220, -0x326172a9, RZ ;  /* 0xcd9e8d57dcdc7825 */ /* 0x000fe200078e00ff */
[----:B------:R-:W-:Y:S01]  /*4830*/  LOP3.LUT R14, R33, UR21, R14, 0x96, !PT ;  /* 0x00000015210e7c12 */ /* 0x000fe2000f8e960e */
[----:B------:R-:W-:Y:S01]  /*4840*/  LDSM.16.MT88.4 R112, [R188+0x10000] ;  /* 0x01000000bc70783b */ /* 0x000fe20000004200 */
[----:B-1----:R-:W-:-:S02]  /*4850*/  FMNMX.FTZ R132, R7, R132, !PT ;  /* 0x0000008407847209 */ /* 0x002fc40007810000 */
[----:B------:R-:W-:Y:S01]  /*4860*/  LOP3.LUT R218, R221, UR4, R218, 0x96, !PT ;  /* 0x00000004ddda7c12 */ /* 0x000fe2000f8e96da */
[----:B------:R-:W-:Y:S01]  /*4870*/  IMAD.WIDE.U32 R14, R14, -0x326172a9, RZ ;  /* 0xcd9e8d570e0e7825 */ /* 0x000fe200078e00ff */
[----:B------:R-:W-:Y:S03]  /*4880*/  LDSM.16.MT88.4 R60, [R187+0xc000] ;  /* 0x00c00000bb3c783b */ /* 0x000fe60000004200 */
[----:B------:R-:W-:Y:S01]  /*4890*/  IMAD.WIDE.U32 R218, R218, -0x2daee0ad, RZ ;  /* 0xd2511f53dada7825 */ /* 0x000fe200078e00ff */
[----:B------:R-:W1:Y:S01]  /*48a0*/  SHFL.BFLY PT, R7, R132, 0x1, 0x1f ;  /* 0x0c201f0084077f89 */ /* 0x000e6200000e0000 */
[----:B--2---:R-:W-:-:S03]  /*48b0*/  FMNMX.FTZ R13, R13, R12, !PT ;  /* 0x0000000c0d0d7209 */ /* 0x004fc60007810000 */
[----:B------:R-:W-:Y:S04]  /*48c0*/  LDSM.16.MT88.4 R44, [R189+0xc000] ;  /* 0x00c00000bd2c783b */ /* 0x000fe80000004200 */
[----:B------:R-:W2:Y:S04]  /*48d0*/  SHFL.BFLY PT, R12, R13, 0x1, 0x1f ;  /* 0x0c201f000d0c7f89 */ /* 0x000ea800000e0000 */
[----:B------:R-:W-:Y:S01]  /*48e0*/  LDSM.16.MT88.4 R52, [R188+0xc000] ;  /* 0x00c00000bc34783b */ /* 0x000fe20000004200 */
[----:B-1----:R-:W-:Y:S01]  /*48f0*/  FMNMX.FTZ R132, R132, R7, !PT ;  /* 0x0000000784847209 */ /* 0x002fe20007810000 */
[----:B------:R-:W-:-:S03]  /*4900*/  IMAD.WIDE.U32 R6, R6, -0x326172a9, RZ ;  /* 0xcd9e8d5706067825 */ /* 0x000fc600078e00ff */
[C---:B------:R-:W-:Y:S01]  /*4910*/  FSETP.NEU.FTZ.AND P1, PT, R132.reuse, -INF , PT ;  /* 0xff8000008400780b */ /* 0x040fe20003f3d000 */
[----:B------:R-:W-:Y:S01]  /*4920*/  FMUL.FTZ R212, R132, c[0x0][0x23c] ;  /* 0x00008f0084d47a20 */ /* 0x000fe20000410000 */
[----:B------:R-:W-:-:S04]  /*4930*/  LOP3.LUT R6, R15, UR20, R6, 0x96, !PT ;  /* 0x000000140f067c12 */ /* 0x000fc8000f8e9606 */
[----:B------:R-:W-:-:S05]  /*4940*/  FSEL R212, R212, RZ, P1 ;  /* 0x000000ffd4d47208 */ /* 0x000fca0000800000 */
[----:B------:R-:W-:Y:S01]  /*4950*/  FFMA.FTZ R159, R3, c[0x0][0x23c], -R212 ;  /* 0x00008f00039f7a23 */ /* 0x000fe200000108d4 */
[----:B------:R-:W-:Y:S01]  /*4960*/  LOP3.LUT R3, R7, UR24, R166, 0x96, !PT ;  /* 0x0000001807037c12 */ /* 0x000fe2000f8e96a6 */
[----:B------:R-:W-:-:S04]  /*4970*/  IMAD.WIDE.U32 R6, R6, -0x2daee0ad, RZ ;  /* 0xd2511f5306067825 */ /* 0x000fc800078e00ff */
[----:B------:R-:W-:Y:S01]  /*4980*/  IMAD.WIDE.U32 R34, R3, -0x2daee0ad, RZ ;  /* 0xd2511f5303227825 */ /* 0x000fe200078e00ff */
[----:B--2---:R-:W-:Y:S01]  /*4990*/  FMNMX.FTZ R3, R13, R12, !PT ;  /* 0x0000000c0d037209 */ /* 0x004fe20007810000 */
[----:B------:R-:W-:Y:S02]  /*49a0*/  MUFU.EX2 R159, R159 ;  /* 0x0000009f009f7308 */ /* 0x000fe40000000800 */
[----:B------:R-:W-:Y:S01]  /*49b0*/  FFMA.FTZ R158, R31, c[0x0][0x23c], -R212 ;  /* 0x00008f001f9e7a23 */ /* 0x000fe200000108d4 */
[----:B------:R-:W-:Y:S01]  /*49c0*/  LOP3.LUT R12, R35, UR17, R32, 0x96, !PT ;  /* 0x00000011230c7c12 */ /* 0x000fe2000f8e9620 */
[----:B------:R-:W-:Y:S01]  /*49d0*/  FMUL.FTZ R171, R3, c[0x0][0x23c] ;  /* 0x00008f0003ab7a20 */ /* 0x000fe20000410000 */
[----:B------:R-:W-:Y:S01]  /*49e0*/  LOP3.LUT R32, R7, UR12, R34, 0x96, !PT ;  /* 0x0000000c07207c12 */ /* 0x000fe2000f8e9622 */
[----:B------:R-:W-:Y:S01]  /*49f0*/  FFMA.FTZ R157, R29, c[0x0][0x23c], -R212 ;  /* 0x00008f001d9d7a23 */ /* 0x000fe200000108d4 */
[----:B------:R-:W-:Y:S01]  /*4a00*/  FSETP.NEU.FTZ.AND P1, PT, R3, -INF , PT ;  /* 0xff8000000300780b */ /* 0x000fe20003f3d000 */
[----:B------:R-:W-:Y:S01]  /*4a10*/  IMAD.WIDE.U32 R12, R12, -0x326172a9, RZ ;  /* 0xcd9e8d570c0c7825 */ /* 0x000fe200078e00ff */
[----:B------:R-:W1:Y:S02]  /*4a20*/  MUFU.EX2 R158, R158 ;  /* 0x0000009e009e7308 */ /* 0x000e640000000800 */
[----:B------:R-:W-:Y:S01]  /*4a30*/  FSEL R171, R171, RZ, P1 ;  /* 0x000000ffabab7208 */ /* 0x000fe20000800000 */
[----:B------:R-:W-:-:S04]  /*4a40*/  IMAD.WIDE.U32 R32, R32, -0x326172a9, RZ ;  /* 0xcd9e8d5720207825 */ /* 0x000fc800078e00ff */
[--C-:B------:R-:W-:Y:S01]  /*4a50*/  FFMA.FTZ R156, R30, c[0x0][0x23c], -R171.reuse ;  /* 0x00008f001e9c7a23 */ /* 0x100fe200000108ab */
[----:B------:R-:W-:Y:S01]  /*4a60*/  SHF.R.U32.HI R15, RZ, 0x10, R32 ;  /* 0x00000010ff0f7819 */ /* 0x000fe20000011620 */
[--C-:B------:R-:W-:Y:S01]  /*4a70*/  FFMA.FTZ R161, R26, c[0x0][0x23c], -R171.reuse ;  /* 0x00008f001aa17a23 */ /* 0x100fe200000108ab */
[----:B------:R-:W-:Y:S01]  /*4a80*/  LOP3.LUT R12, R33, UR6, R12, 0x96, !PT ;  /* 0x00000006210c7c12 */ /* 0x000fe2000f8e960c */
[--C-:B------:R-:W-:Y:S01]  /*4a90*/  FFMA.FTZ R154, R24, c[0x0][0x23c], -R171.reuse ;  /* 0x00008f00189a7a23 */ /* 0x100fe200000108ab */
[----:B------:R-:W-:Y:S01]  /*4aa0*/  LOP3.LUT R0, R15, 0xff, RZ, 0xc0, !PT ;  /* 0x000000ff0f007812 */ /* 0x000fe200078ec0ff */
[----:B------:R-:W-:Y:S01]  /*4ab0*/  FFMA.FTZ R163, R28, c[0x0][0x23c], -R171 ;  /* 0x00008f001ca37a23 */ /* 0x000fe200000108ab */
[C---:B------:R-:W-:Y:S01]  /*4ac0*/  LOP3.LUT R15, R12.reuse, 0xffff, RZ, 0xc0, !PT ;  /* 0x0000ffff0c0f7812 */ /* 0x040fe200078ec0ff */
[----:B------:R-:W-:Y:S01]  /*4ad0*/  FFMA.FTZ R152, R25, c[0x0][0x23c], -R212 ;  /* 0x00008f0019987a23 */ /* 0x000fe200000108d4 */
[----:B------:R-:W-:Y:S01]  /*4ae0*/  SHF.R.U32.HI R4, RZ, 0x10, R12 ;  /* 0x00000010ff047819 */ /* 0x000fe2000001160c */
[----:B------:R-:W-:Y:S01]  /*4af0*/  MUFU.EX2 R156, R156 ;  /* 0x0000009c009c7308 */ /* 0x000fe20000000800 */
[----:B------:R-:W-:Y:S01]  /*4b00*/  LOP3.LUT R2, R12, 0xff, RZ, 0xc0, !PT ;  /* 0x000000ff0c027812 */ /* 0x000fe200078ec0ff */
[----:B------:R-:W-:Y:S01]  /*4b10*/  FFMA.FTZ R151, R9, c[0x0][0x23c], -R212 ;  /* 0x00008f0009977a23 */ /* 0x000fe200000108d4 */
[----:B------:R-:W-:Y:S01]  /*4b20*/  SHF.R.U32.HI R5, RZ, 0x18, R12 ;  /* 0x00000018ff057819 */ /* 0x000fe2000001160c */
[----:B------:R-:W-:Y:S01]  /*4b30*/  FFMA.FTZ R155, R11, c[0x0][0x23c], -R212 ;  /* 0x00008f000b9b7a23 */ /* 0x000fe200000108d4 */
[----:B------:R-:W-:Y:S01]  /*4b40*/  LOP3.LUT R12, R13, UR15, R14, 0x96, !PT ;  /* 0x0000000f0d0c7c12 */ /* 0x000fe2000f8e960e */
[----:B------:R-:W-:Y:S01]  /*4b50*/  FFMA.FTZ R150, R21, c[0x0][0x23c], -R212 ;  /* 0x00008f0015967a23 */ /* 0x000fe200000108d4 */
[----:B------:R-:W-:Y:S01]  /*4b60*/  LOP3.LUT R4, R4, 0xff, RZ, 0xc0, !PT ;  /* 0x000000ff04047812 */ /* 0x000fe200078ec0ff */
[----:B------:R-:W-:Y:S01]  /*4b70*/  MUFU.EX2 R161, R161 ;  /* 0x000000a100a17308 */ /* 0x000fe20000000800 */
[----:B------:R-:W-:Y:S01]  /*4b80*/  SHF.R.U32.HI R15, RZ, 0x8, R15 ;  /* 0x00000008ff0f7819 */ /* 0x000fe2000001160f */
[----:B------:R-:W-:Y:S01]  /*4b90*/  IMAD.WIDE.U32 R12, R12, -0x2daee0ad, RZ ;  /* 0xd2511f530c0c7825 */ /* 0x000fe200078e00ff */
[C---:B------:R-:W-:Y:S01]  /*4ba0*/  LOP3.LUT R16, R32.reuse, 0xffff, RZ, 0xc0, !PT ;  /* 0x0000ffff20107812 */ /* 0x040fe200078ec0ff */
[----:B------:R-:W-:Y:S01]  /*4bb0*/  LDSM.16.MT88.4 R24, [R188+0xc800] ;  /* 0x00c80000bc18783b */ /* 0x000fe20000004200 */
[----:B------:R-:W-:Y:S01]  /*4bc0*/  LOP3.LUT R19, R32, 0xff, RZ, 0xc0, !PT ;  /* 0x000000ff20137812 */ /* 0x000fe200078ec0ff */
[----:B------:R-:W-:Y:S01]  /*4bd0*/  FFMA.FTZ R153, R22, c[0x0][0x23c], -R171 ;  /* 0x00008f0016997a23 */ /* 0x000fe200000108ab */
[----:B------:R-:W-:Y:S01]  /*4be0*/  SHF.R.U32.HI R7, RZ, 0x18, R32 ;  /* 0x00000018ff077819 */ /* 0x000fe20000011620 */
[----:B------:R-:W2:Y:S01]  /*4bf0*/  MUFU.EX2 R154, R154 ;  /* 0x0000009a009a7308 */ /* 0x000ea20000000800 */
[----:B------:R-:W-:Y:S01]  /*4c00*/  PRMT R5, R4, 0x5410, R5 ;  /* 0x0000541004057816 */ /* 0x000fe20000000005 */
[----:B------:R-:W3:Y:S01]  /*4c10*/  LDSM.16.MT88.4 R32, [R187+0x10000] ;  /* 0x01000000bb20783b */ /* 0x000ee20000004200 */
[----:B------:R-:W-:Y:S01]  /*4c20*/  PRMT R15, R2, 0x5410, R15 ;  /* 0x00005410020f7816 */ /* 0x000fe2000000000f */
[----:B------:R-:W-:Y:S01]  /*4c30*/  FFMA.FTZ R133, R18, c[0x0][0x23c], -R171 ;  /* 0x00008f0012857a23 */ /* 0x000fe200000108ab */
[----:B------:R-:W-:Y:S01]  /*4c40*/  LOP3.LUT R4, R12, 0xffff, RZ, 0xc0, !PT ;  /* 0x0000ffff0c047812 */ /* 0x000fe200078ec0ff */
[--C-:B------:R-:W-:Y:S01]  /*4c50*/  HSET2.LE.AND R117, R5, R162.reuse, PT ;  /* 0x000000a205757233 */ /* 0x100fe20003803000 */
[----:B------:R-:W-:Y:S01]  /*4c60*/  SHF.R.U32.HI R16, RZ, 0x8, R16 ;  /* 0x00000008ff107819 */ /* 0x000fe20000011610 */
[----:B------:R-:W4:Y:S01]  /*4c70*/  MUFU.EX2 R163, R163 ;  /* 0x000000a300a37308 */ /* 0x000f220000000800 */
[----:B------:R-:W-:Y:S01]  /*4c80*/  PRMT R7, R0, 0x5410, R7 ;  /* 0x0000541000077816 */ /* 0x000fe20000000007 */
[--C-:B------:R-:W-:Y:S01]  /*4c90*/  HSET2.LE.AND R116, R15, R162.reuse, PT ;  /* 0x000000a20f747233 */ /* 0x100fe20003803000 */
[----:B-1----:R-:W-:Y:S01]  /*4ca0*/  F2FP.BF16.PACK_AB R5, R158, R159 ;  /* 0x0000009f9e05723e */ /* 0x002fe200000010ff */
[--C-:B------:R-:W-:Y:S01]  /*4cb0*/  FFMA.FTZ R160, R8, c[0x0][0x23c], -R171.reuse ;  /* 0x00008f0008a07a23 */ /* 0x100fe200000108ab */
[----:B------:R-:W-:Y:S01]  /*4cc0*/  SHF.R.U32.HI R4, RZ, 0x8, R4 ;  /* 0x00000008ff047819 */ /* 0x000fe20000011604 */
[--C-:B------:R-:W-:Y:S01]  /*4cd0*/  HSET2.LE.AND R119, R7, R162.reuse, PT ;  /* 0x000000a207777233 */ /* 0x100fe20003803000 */
[----:B------:R-:W-:Y:S01]  /*4ce0*/  LOP3.LUT R9, R12, 0xff, RZ, 0xc0, !PT ;  /* 0x000000ff0c097812 */ /* 0x000fe200078ec0ff */
[----:B------:R-:W-:Y:S01]  /*4cf0*/  MUFU.EX2 R157, R157 ;  /* 0x0000009d009d7308 */ /* 0x000fe20000000800 */
[----:B------:R-:W-:Y:S01]  /*4d00*/  PRMT R19, R19, 0x5410, R16 ;  /* 0x0000541013137816 */ /* 0x000fe20000000010 */
[----:B------:R-:W-:Y:S01]  /*4d10*/  LDSM.16.MT88.4 R20, [R187+0xc800] ;  /* 0x00c80000bb14783b */ /* 0x000fe20000004200 */
[----:B------:R-:W-:Y:S01]  /*4d20*/  LOP3.LUT R116, R116, R5, RZ, 0xc0, !PT ;  /* 0x0000000574747212 */ /* 0x000fe200078ec0ff */
[--C-:B------:R-:W-:Y:S01]  /*4d30*/  FFMA.FTZ R210, R172, c[0x0][0x23c], -R171.reuse ;  /* 0x00008f00acd27a23 */ /* 0x100fe200000108ab */
[----:B------:R-:W-:Y:S01]  /*4d40*/  LOP3.LUT R11, R13, UR5, R6, 0x96, !PT ;  /* 0x000000050d0b7c12 */ /* 0x000fe2000f8e9606 */
[--C-:B------:R-:W-:Y:S01]  /*4d50*/  HSET2.LE.AND R19, R19, R162.reuse, PT ;  /* 0x000000a213137233 */ /* 0x100fe20003803000 */
[----:B------:R-:W-:Y:S01]  /*4d60*/  PRMT R9, R9, 0x5410, R4 ;  /* 0x0000541009097816 */ /* 0x000fe20000000004 */
[----:B------:R-:W1:Y:S01]  /*4d70*/  MUFU.EX2 R152, R152 ;  /* 0x0000009800987308 */ /* 0x000e620000000800 */
[----:B------:R-:W5:Y:S01]  /*4d80*/  LDSM.16.MT88.4 R4, [R191+0xc800] ;  /* 0x00c80000bf04783b */ /* 0x000f620000004200 */
[----:B--2---:R-:W-:Y:S01]  /*4d90*/  F2FP.BF16.PACK_AB R2, R154, R161 ;  /* 0x000000a19a02723e */ /* 0x004fe200000010ff */
[--C-:B------:R-:W-:Y:S01]  /*4da0*/  FFMA.FTZ R173, R138, c[0x0][0x23c], -R171.reuse ;  /* 0x00008f008aad7a23 */ /* 0x100fe200000108ab */
[----:B----4-:R-:W-:Y:S01]  /*4db0*/  F2FP.BF16.PACK_AB R0, R163, R156 ;  /* 0x0000009ca300723e */ /* 0x010fe200000010ff */
[--C-:B------:R-:W-:Y:S01]  /*4dc0*/  HSET2.LE.AND R142, R9, R162.reuse, PT ;  /* 0x000000a2098e7233 */ /* 0x100fe20003803000 */
[----:B------:R-:W-:Y:S01]  /*4dd0*/  LOP3.LUT R119, R119, R2, RZ, 0xc0, !PT ;  /* 0x0000000277777212 */ /* 0x000fe200078ec0ff */
[----:B------:R-:W-:Y:S01]  /*4de0*/  FFMA.FTZ R2, R17, c[0x0][0x23c], -R212 ;  /* 0x00008f0011027a23 */ /* 0x000fe200000108d4 */
[----:B------:R-:W-:Y:S01]  /*4df0*/  LOP3.LUT R117, R117, R0, RZ, 0xc0, !PT ;  /* 0x0000000075757212 */ /* 0x000fe200078ec0ff */
[--C-:B------:R-:W-:Y:S01]  /*4e00*/  FFMA.FTZ R17, R10, c[0x0][0x23c], -R171.reuse ;  /* 0x00008f000a117a23 */ /* 0x100fe200000108ab */
[----:B------:R-:W-:Y:S01]  /*4e10*/  SHF.R.U32.HI R0, RZ, 0x10, R12 ;  /* 0x00000010ff007819 */ /* 0x000fe2000001160c */
[----:B------:R-:W-:Y:S01]  /*4e20*/  MUFU.EX2 R155, R155 ;  /* 0x0000009b009b7308 */ /* 0x000fe20000000800 */
[----:B------:R-:W-:Y:S01]  /*4e30*/  LOP3.LUT R16, R11, 0xffff, RZ, 0xc0, !PT ;  /* 0x0000ffff0b107812 */ /* 0x000fe200078ec0ff */
[--C-:B------:R-:W-:Y:S01]  /*4e40*/  FFMA.FTZ R172, R136, c[0x0][0x23c], -R171.reuse ;  /* 0x00008f0088ac7a23 */ /* 0x100fe200000108ab */
[----:B------:R-:W-:Y:S01]  /*4e50*/  LOP3.LUT R10, R0, 0xff, RZ, 0xc0, !PT ;  /* 0x000000ff000a7812 */ /* 0x000fe200078ec0ff */
[----:B------:R-:W-:Y:S01]  /*4e60*/  FFMA.FTZ R175, R214, c[0x0][0x23c], -R171 ;  /* 0x00008f00d6af7a23 */ /* 0x000fe200000108ab */
[----:B-1----:R-:W-:Y:S01]  /*4e70*/  F2FP.BF16.PACK_AB R118, R152, R157 ;  /* 0x0000009d9876723e */ /* 0x002fe200000010ff */
[----:B------:R-:W-:Y:S01]  /*4e80*/  LDSM.16.MT88.4 R28, [R189+0xc800] ;  /* 0x00c80000bd1c783b */ /* 0x000fe20000004200 */
[--C-:B------:R-:W-:Y:S01]  /*4e90*/  SHF.R.U32.HI R141, RZ, 0x10, R11.reuse ;  /* 0x00000010ff8d7819 */ /* 0x100fe2000001160b */
[----:B------:R-:W-:Y:S01]  /*4ea0*/  MUFU.EX2 R150, R150 ;  /* 0x0000009600967308 */ /* 0x000fe20000000800 */
[----:B------:R-:W-:Y:S01]  /*4eb0*/  LOP3.LUT R118, R19, R118, RZ, 0xc0, !PT ;  /* 0x0000007613767212 */ /* 0x000fe200078ec0ff */
[----:B------:R-:W-:Y:S01]  /*4ec0*/  FFMA.FTZ R214, R217, c[0x0][0x23c], -R212 ;  /* 0x00008f00d9d67a23 */ /* 0x000fe200000108d4 */
[----:B------:R-:W-:Y:S01]  /*4ed0*/  SHF.R.U32.HI R143, RZ, 0x18, R12 ;  /* 0x00000018ff8f7819 */ /* 0x000fe2000001160c */
[----:B------:R-:W-:Y:S01]  /*4ee0*/  FFMA.FTZ R215, R215, c[0x0][0x23c], -R212 ;  /* 0x00008f00d7d77a23 */ /* 0x000fe200000108d4 */
[----:B------:R-:W-:Y:S01]  /*4ef0*/  LOP3.LUT R165, R11, 0xff, RZ, 0xc0, !PT ;  /* 0x000000ff0ba57812 */ /* 0x000fe200078ec0ff */
[----:B------:R-:W-:Y:S01]  /*4f00*/  LDSM.16.MT88.4 R12, [R191+0xe800] ;  /* 0x00e80000bf0c783b */ /* 0x000fe20000004200 */
[----:B------:R-:W-:Y:S01]  /*4f10*/  SHF.R.U32.HI R8, RZ, 0x18, R11 ;  /* 0x00000018ff087819 */ /* 0x000fe2000001160b */
[----:B------:R-:W-:Y:S01]  /*4f20*/  MUFU.EX2 R151, R151 ;  /* 0x0000009700977308 */ /* 0x000fe20000000800 */
[C---:B------:R-:W-:Y:S01]  /*4f30*/  HMMA.16816.F32.BF16 R128, R116.reuse, R36, RZ ;  /* 0x000000247480723c */ /* 0x040fe200000418ff */
[----:B------:R-:W-:Y:S01]  /*4f40*/  SHF.R.U32.HI R16, RZ, 0x8, R16 ;  /* 0x00000008ff107819 */ /* 0x000fe20000011610 */
[----:B------:R-:W-:Y:S01]  /*4f50*/  FFMA.FTZ R213, R213, c[0x0][0x23c], -R212 ;  /* 0x00008f00d5d57a23 */ /* 0x000fe200000108d4 */
[----:B------:R-:W-:Y:S01]  /*4f60*/  LOP3.LUT R141, R141, 0xff, RZ, 0xc0, !PT ;  /* 0x000000ff8d8d7812 */ /* 0x000fe200078ec0ff */
[----:B------:R-:W-:Y:S01]  /*4f70*/  FFMA.FTZ R174, R174, c[0x0][0x23c], -R171 ;  /* 0x00008f00aeae7a23 */ /* 0x000fe200000108ab */
[----:B------:R-:W-:Y:S01]  /*4f80*/  PRMT R143, R10, 0x5410, R143 ;  /* 0x000054100a8f7816 */ /* 0x000fe2000000008f */
[--C-:B------:R-:W-:Y:S01]  /*4f90*/  FFMA.FTZ R169, R169, c[0x0][0x23c], -R171.reuse ;  /* 0x00008f00a9a97a23 */ /* 0x100fe200000108ab */
[----:B------:R-:W1:Y:S01]  /*4fa0*/  MUFU.EX2 R2, R2 ;  /* 0x0000000200027308 */ /* 0x000e620000000800 */
[----:B------:R-:W-:Y:S01]  /*4fb0*/  HMMA.16816.F32.BF16 R36, R116, R38, RZ ;  /* 0x000000267424723c */ /* 0x000fe200000418ff */
[----:B------:R-:W-:Y:S01]  /*4fc0*/  PRMT R165, R165, 0x5410, R16 ;  /* 0x00005410a5a57816 */ /* 0x000fe20000000010 */
[----:B------:R-:W-:Y:S01]  /*4fd0*/  HSET2.LE.AND R143, R143, R162, PT ;  /* 0x000000a28f8f7233 */ /* 0x000fe20003803000 */
[----:B------:R-:W-:Y:S01]  /*4fe0*/  PRMT R141, R141, 0x5410, R8 ;  /* 0x000054108d8d7816 */ /* 0x000fe20000000008 */
[----:B------:R-:W-:-:S02]  /*4ff0*/  FFMA.FTZ R168, R168, c[0x0][0x23c], -R171 ;  /* 0x00008f00a8a87a23 */ /* 0x000fc400000108ab */
[--C-:B------:R-:W-:Y:S01]  /*5000*/  HSET2.LE.AND R140, R165, R162.reuse, PT ;  /* 0x000000a2a58c7233 */ /* 0x100fe20003803000 */
[----:B------:R-:W-:Y:S01]  /*5010*/  MUFU.EX2 R153, R153 ;  /* 0x0000009900997308 */ /* 0x000fe20000000800 */
[C---:B---3--:R-:W-:Y:S01]  /*5020*/  HMMA.16816.F32.BF16 R120, R116.reuse, R32, RZ ;  /* 0x000000207478723c */ /* 0x048fe200000418ff */
[----:B------:R-:W-:Y:S01]  /*5030*/  HSET2.LE.AND R141, R141, R162, PT ;  /* 0x000000a28d8d7233 */ /* 0x000fe20003803000 */
[----:B------:R-:W-:Y:S01]  /*5040*/  LOP3.LUT R165, R219, UR25, R164, 0x96, !PT ;  /* 0x00000019dba57c12 */ /* 0x000fe2000f8e96a4 */
[----:B------:R-:W-:Y:S02]  /*5050*/  FFMA.FTZ R164, R147, c[0x0][0x23c], -R212 ;  /* 0x00008f0093a47a23 */ /* 0x000fe400000108d4 */
[----:B------:R-:W-:Y:S02]  /*5060*/  FADD.FTZ R158, R159, R158 ;  /* 0x0000009e9f9e7221 */ /* 0x000fe40000010000 */
[----:B------:R-:W-:Y:S01]  /*5070*/  MUFU.EX2 R133, R133 ;  /* 0x0000008500857308 */ /* 0x000fe20000000800 */
[----:B-1----:R-:W-:Y:S01]  /*5080*/  F2FP.BF16.PACK_AB R9, R2, R151 ;  /* 0x000000970209723e */ /* 0x002fe200000010ff */
[C---:B------:R-:W-:Y:S01]  /*5090*/  HMMA.16816.F32.BF16 R80, R116.reuse, R84, RZ ;  /* 0x000000547450723c */ /* 0x040fe200000418ff */
[----:B------:R-:W-:Y:S01]  /*50a0*/  F2FP.BF16.PACK_AB R33, R150, R155 ;  /* 0x0000009b9621723e */ /* 0x000fe200000010ff */
[----:B------:R-:W-:Y:S01]  /*50b0*/  FADD.FTZ R156, R156, R163 ;  /* 0x000000a39c9c7221 */ /* 0x000fe20000010000 */
[----:B------:R-:W-:Y:S01]  /*50c0*/  LOP3.LUT R142, R142, R9, RZ, 0xc0, !PT ;  /* 0x000000098e8e7212 */ /* 0x000fe200078ec0ff */
[----:B------:R-:W-:Y:S01]  /*50d0*/  FADD.FTZ R157, R157, R158 ;  /* 0x0000009e9d9d7221 */ /* 0x000fe20000010000 */
[----:B------:R-:W-:Y:S01]  /*50e0*/  LOP3.LUT R140, R140, R33, RZ, 0xc0, !PT ;  /* 0x000000218c8c7212 */ /* 0x000fe200078ec0ff */
[----:B------:R-:W1:Y:S01]  /*50f0*/  MUFU.EX2 R0, R17 ;  /* 0x0000001100007308 */ /* 0x000e620000000800 */
[----:B------:R-:W2:Y:S01]  /*5100*/  LDSM.16.MT88.4 R8, [R188+0xe800] ;  /* 0x00e80000bc08783b */ /* 0x000ea20000004200 */
[----:B------:R-:W-:Y:S01]  /*5110*/  HMMA.16816.F32.BF16 R84, R116, R86, RZ ;  /* 0x000000567454723c */ /* 0x000fe200000418ff */
[----:B------:R-:W-:-:S02]  /*5120*/  FADD.FTZ R161, R161, R156 ;  /* 0x0000009ca1a17221 */ /* 0x000fc40000010000 */
[----:B------:R-:W-:Y:S02]  /*5130*/  FADD.FTZ R152, R152, R157 ;  /* 0x0000009d98987221 */ /* 0x000fe40000010000 */
[----:B------:R-:W-:Y:S01]  /*5140*/  FADD.FTZ R154, R154, R161 ;  /* 0x000000a19a9a7221 */ /* 0x000fe20000010000 */
[----:B------:R-:W3:Y:S01]  /*5150*/  MUFU.EX2 R160, R160 ;  /* 0x000000a000a07308 */ /* 0x000ee20000000800 */
[----:B------:R-:W-:Y:S01]  /*5160*/  FADD.FTZ R155, R155, R152 ;  /* 0x000000989b9b7221 */ /* 0x000fe20000010000 */
[C---:B------:R-:W-:Y:S03]  /*5170*/  HMMA.16816.F32.BF16 R72, R116.reuse, R76, RZ ;  /* 0x0000004c7448723c */ /* 0x040fe600000418ff */
[----:B------:R-:W-:Y:S01]  /*5180*/  FADD.FTZ R150, R150, R155 ;  /* 0x0000009b96967221 */ /* 0x000fe20000010000 */
[----:B-1----:R-:W-:Y:S01]  /*5190*/  F2FP.BF16.PACK_AB R144, R0, R133 ;  /* 0x000000850090723e */ /* 0x002fe200000010ff */
[----:B------:R-:W1:Y:S03]  /*51a0*/  LDSM.16.MT88.4 R16, [R189+0xe800] ;  /* 0x00e80000bd10783b */ /* 0x000e660000004200 */
[----:B------:R-:W-:Y:S01]  /*51b0*/  HMMA.16816.F32.BF16 R64, R116, R68, RZ ;  /* 0x000000447440723c */ /* 0x000fe200000418ff */
[----:B------:R-:W-:Y:S01]  /*51c0*/  MUFU.EX2 R164, R164 ;  /* 0x000000a400a47308 */ /* 0x000fe20000000800 */
[----:B------:R-:W-:Y:S01]  /*51d0*/  LOP3.LUT R143, R143, R144, RZ, 0xc0, !PT ;  /* 0x000000908f8f7212 */ /* 0x000fe200078ec0ff */
[----:B------:R-:W-:Y:S01]  /*51e0*/  FADD.FTZ R151, R151, R150 ;  /* 0x0000009697977221 */ /* 0x000fe20000010000 */
[----:B---3--:R-:W-:Y:S01]  /*51f0*/  F2FP.BF16.PACK_AB R32, R160, R153 ;  /* 0x00000099a020723e */ /* 0x008fe200000010ff */
[----:B------:R-:W-:-:S03]  /*5200*/  FADD.FTZ R153, R153, R154 ;  /* 0x0000009a99997221 */ /* 0x000fc60000010000 */
[C---:B------:R-:W-:Y:S01]  /*5210*/  HMMA.16816.F32.BF16 R88, R116.reuse, R92, RZ ;  /* 0x0000005c7458723c */ /* 0x040fe200000418ff */
[----:B------:R-:W-:Y:S01]  /*5220*/  MUFU.EX2 R210, R210 ;  /* 0x000000d200d27308 */ /* 0x000fe20000000800 */
[----:B------:R-:W-:Y:S01]  /*5230*/  LOP3.LUT R141, R141, R32, RZ, 0xc0, !PT ;  /* 0x000000208d8d7212 */ /* 0x000fe200078ec0ff */
[----:B------:R-:W-:Y:S02]  /*5240*/  FADD.FTZ R160, R160, R153 ;  /* 0x00000099a0a07221 */ /* 0x000fe40000010000 */
[----:B------:R-:W-:Y:S02]  /*5250*/  FADD.FTZ R151, R2, R151 ;  /* 0x0000009702977221 */ /* 0x000fe40000010000 */
[----:B------:R-:W-:Y:S01]  /*5260*/  FADD.FTZ R133, R133, R160 ;  /* 0x000000a085857221 */ /* 0x000fe20000010000 */
[----:B------:R-:W-:Y:S01]  /*5270*/  HMMA.16816.F32.BF16 R68, R116, R70, RZ ;  /* 0x000000467444723c */ /* 0x000fe200000418ff */
[----:B------:R-:W-:Y:S02]  /*5280*/  MUFU.EX2 R173, R173 ;  /* 0x000000ad00ad7308 */ /* 0x000fe40000000800 */
[----:B------:R-:W-:-:S05]  /*5290*/  FADD.FTZ R133, R0, R133 ;  /* 0x0000008500857221 */ /* 0x000fca0000010000 */
[C---:B-----5:R-:W-:Y:S01]  /*52a0*/  HMMA.16816.F32.BF16 R128, R140.reuse, R4, R128 ;  /* 0x000000048c80723c */ /* 0x060fe20000041880 */
[----:B------:R-:W-:Y:S07]  /*52b0*/  MUFU.EX2 R172, R172 ;  /* 0x000000ac00ac7308 */ /* 0x000fee0000000800 */
[----:B------:R-:W-:Y:S01]  /*52c0*/  HMMA.16816.F32.BF16 R36, R140, R6, R36 ;  /* 0x000000068c24723c */ /* 0x000fe20000041824 */
[----:B------:R-:W3:Y:S01]  /*52d0*/  LDSM.16.MT88.4 R4, [R187+0xe800] ;  /* 0x00e80000bb04783b */ /* 0x000ee20000004200 */
[----:B------:R-:W-:Y:S06]  /*52e0*/  MUFU.EX2 R175, R175 ;  /* 0x000000af00af7308 */ /* 0x000fec0000000800 */
[----:B------:R-:W-:Y:S02]  /*52f0*/  HMMA.16816.F32.BF16 R92, R116, R94, RZ ;  /* 0x0000005e745c723c */ /* 0x000fe400000418ff */
[----:B------:R-:W-:Y:S06]  /*5300*/  MUFU.EX2 R214, R214 ;  /* 0x000000d600d67308 */ /* 0x000fec0000000800 */
[C---:B--2---:R-:W-:Y:S02]  /*5310*/  HMMA.16816.F32.BF16 R80, R140.reuse, R8, R80 ;  /* 0x000000088c50723c */ /* 0x044fe40000041850 */
[----:B------:R-:W-:Y:S06]  /*5320*/  MUFU.EX2 R215, R215 ;  /* 0x000000d700d77308 */ /* 0x000fec0000000800 */
[C---:B------:R-:W-:Y:S01]  /*5330*/  HMMA.16816.F32.BF16 R84, R140.reuse, R10, R84 ;  /* 0x0000000a8c54723c */ /* 0x040fe20000041854 */
[----:B------:R-:W2:Y:S01]  /*5340*/  LDSM.16.MT88.4 R8, [R189+0x10800] ;  /* 0x01080000bd08783b */ /* 0x000ea20000004200 */
[----:B------:R-:W-:Y:S06]  /*5350*/  MUFU.EX2 R213, R213 ;  /* 0x000000d500d57308 */ /* 0x000fec0000000800 */
[----:B-1----:R-:W-:Y:S02]  /*5360*/  HMMA.16816.F32.BF16 R72, R140, R16, R72 ;  /* 0x000000108c48723c */ /* 0x002fe40000041848 */
[----:B------:R-:W-:Y:S05]  /*5370*/  MUFU.EX2 R174, R174 ;  /* 0x000000ae00ae7308 */ /* 0x000fea0000000800 */
[----:B------:R-:W-:Y:S01]  /*5380*/  LOP3.LUT R16, R167, UR26, R220, 0x96, !PT ;  /* 0x0000001aa7107c12 */ /* 0x000fe2000f8e96dc */
[----:B------:R-:W-:Y:S01]  /*5390*/  HMMA.16816.F32.BF16 R76, R116, R78, RZ ;  /* 0x0000004e744c723c */ /* 0x000fe200000418ff */
[----:B------:R-:W-:Y:S01]  /*53a0*/  FFMA.FTZ R167, R137, c[0x0][0x23c], -R212 ;  /* 0x00008f0089a77a23 */ /* 0x000fe200000108d4 */
[----:B------:R-:W-:Y:S02]  /*53b0*/  MUFU.EX2 R169, R169 ;  /* 0x000000a900a97308 */ /* 0x000fe40000000800 */
[----:B------:R-:W-:-:S04]  /*53c0*/  IMAD.WIDE.U32 R16, R16, -0x2daee0ad, RZ ;  /* 0xd2511f5310107825 */ /* 0x000fc800078e00ff */
[C---:B------:R-:W-:Y:S01]  /*53d0*/  HMMA.16816.F32.BF16 R64, R140.reuse, R12, R64 ;  /* 0x0000000c8c40723c */ /* 0x040fe20000041840 */
[----:B------:R-:W-:Y:S01]  /*53e0*/  LOP3.LUT R220, R17, UR21, R218, 0x96, !PT ;  /* 0x0000001511dc7c12 */ /* 0x000fe2000f8e96da */
[----:B------:R-:W-:Y:S01]  /*53f0*/  IMAD.WIDE.U32 R218, R165, -0x326172a9, RZ ;  /* 0xcd9e8d57a5da7825 */ /* 0x000fe200078e00ff */
[----:B------:R-:W-:Y:S03]  /*5400*/  MUFU.EX2 R167, R167 ;  /* 0x000000a700a77308 */ /* 0x000fe60000000800 */
[----:B------:R-:W-:Y:S01]  /*5410*/  IMAD.WIDE.U32 R220, R220, -0x326172a9, RZ ;  /* 0xcd9e8d57dcdc7825 */ /* 0x000fe200078e00ff */
[----:B------:R-:W-:Y:S01]  /*5420*/  LOP3.LUT R166, R219, UR24, R166, 0x96, !PT ;  /* 0x00000018dba67c12 */ /* 0x000fe2000f8e96a6 */
[C---:B------:R-:W-:Y:S01]  /*5430*/  HMMA.16816.F32.BF16 R68, R140.reuse, R14, R68 ;  /* 0x0000000e8c44723c */ /* 0x040fe20000041844 */
[----:B------:R-:W1:Y:S01]  /*5440*/  LDSM.16.MT88.4 R12, [R191+0x10800] ;  /* 0x01080000bf0c783b */ /* 0x000e620000004200 */
[----:B------:R-:W-:Y:S01]  /*5450*/  FFMA.FTZ R165, R145, c[0x0][0x23c], -R212 ;  /* 0x00008f0091a57a23 */ /* 0x000fe200000108d4 */
[----:B------:R-:W-:Y:S01]  /*5460*/  LOP3.LUT R218, R221, UR20, R218, 0x96, !PT ;  /* 0x00000014ddda7c12 */ /* 0x000fe2000f8e96da */
[----:B------:R-:W-:Y:S01]  /*5470*/  MUFU.EX2 R168, R168 ;  /* 0x000000a800a87308 */ /* 0x000fe20000000800 */
[----:B------:R-:W-:Y:S03]  /*5480*/  LDSM.16.MT88.4 R144, [R187+0x10800] ;  /* 0x01080000bb90783b */ /* 0x000fe60000004200 */
[----:B---3--:R-:W-:Y:S01]  /*5490*/  HMMA.16816.F32.BF16 R88, R140, R4, R88 ;  /* 0x000000048c58723c */ /* 0x008fe20000041858 */
[----:B------:R-:W-:-:S03]  /*54a0*/  IMAD.WIDE.U32 R218, R218, -0x2daee0ad, RZ ;  /* 0xd2511f53dada7825 */ /* 0x000fc600078e00ff */
[----:B------:R-:W3:Y:S04]  /*54b0*/  MUFU.EX2 R165, R165 ;  /* 0x000000a500a57308 */ /* 0x000ee80000000800 */
[----:B------:R-:W-:Y:S01]  /*54c0*/  HMMA.16816.F32.BF16 R92, R140, R6, R92 ;  /* 0x000000068c5c723c */ /* 0x000fe2000004185c */
[----:B------:R-:W4:Y:S07]  /*54d0*/  LDSM.16.MT88.4 R4, [R188+0x10800] ;  /* 0x01080000bc04783b */ /* 0x000f2e0000004200 */
[C---:B------:R-:W-:Y:S08]  /*54e0*/  HMMA.16816.F32.BF16 R104, R116.reuse, R124, RZ ;  /* 0x0000007c7468723c */ /* 0x040ff000000418ff */
[C---:B------:R-:W-:Y:S08]  /*54f0*/  HMMA.16816.F32.BF16 R96, R116.reuse, R100, RZ ;  /* 0x000000647460723c */ /* 0x040ff000000418ff */
[C---:B------:R-:W-:Y:S08]  /*5500*/  HMMA.16816.F32.BF16 R100, R116.reuse, R102, RZ ;  /* 0x000000667464723c */ /* 0x040ff000000418ff */
[C---:B------:R-:W-:Y:S08]  /*5510*/  HMMA.16816.F32.BF16 R124, R116.reuse, R126, RZ ;  /* 0x0000007e747c723c */ /* 0x040ff000000418ff */
[----:B------:R-:W-:Y:S08]  /*5520*/  HMMA.16816.F32.BF16 R108, R116, R112, RZ ;  /* 0x00000070746c723c */ /* 0x000ff000000418ff */
[----:B------:R-:W-:Y:S07]  /*5530*/  HMMA.16816.F32.BF16 R76, R140, R18, R76 ;  /* 0x000000128c4c723c */ /* 0x000fee000004184c */
[----:B------:R-:W-:Y:S01]  /*5540*/  IMAD.WIDE.U32 R18, R166, -0x2daee0ad, RZ ;  /* 0xd2511f53a6127825 */ /* 0x000fe200078e00ff */
[C---:B------:R-:W-:Y:S03]  /*5550*/  HMMA.16816.F32.BF16 R112, R116.reuse, R114, RZ ;  /* 0x000000727470723c */ /* 0x040fe600000418ff */
[----:B------:R-:W-:Y:S01]  /*5560*/  FFMA.FTZ R166, R139, c[0x0][0x23c], -R212 ;  /* 0x00008f008ba67a23 */ /* 0x000fe200000108d4 */
[----:B------:R-:W-:Y:S01]  /*5570*/  LOP3.LUT R222, R19, UR17, R16, 0x96, !PT ;  /* 0x0000001113de7c12 */ /* 0x000fe2000f8e9610 */
[----:B------:R-:W-:Y:S01]  /*5580*/  LDSM.16.MT88.4 R136, [R189+0xd000] ;  /* 0x00d00000bd88783b */ /* 0x000fe20000004200 */
[----:B------:R-:W-:Y:S01]  /*5590*/  LOP3.LUT R18, R219, UR12, R18, 0x96, !PT ;  /* 0x0000000cdb127c12 */ /* 0x000fe2000f8e9612 */
[----:B------:R-:W-:Y:S01]  /*55a0*/  FFMA.FTZ R212, R211, c[0x0][0x23c], -R212 ;  /* 0x00008f00d3d47a23 */ /* 0x000fe200000108d4 */
[----:B------:R-:W-:Y:S01]  /*55b0*/  HMMA.16816.F32.BF16 R56, R116, R60, RZ ;  /* 0x0000003c7438723c */ /* 0x000fe200000418ff */
[----:B------:R-:W-:Y:S01]  /*55c0*/  IMAD.WIDE.U32 R222, R222, -0x326172a9, RZ ;  /* 0xcd9e8d57dede7825 */ /* 0x000fe200078e00ff */
[----:B------:R-:W5:Y:S03]  /*55d0*/  MUFU.EX2 R166, R166 ;  /* 0x000000a600a67308 */ /* 0x000f660000000800 */
[----:B------:R-:W-:-:S03]  /*55e0*/  IMAD.WIDE.U32 R18, R18, -0x326172a9, RZ ;  /* 0xcd9e8d5712127825 */ /* 0x000fc600078e00ff */
[C---:B--2---:R-:W-:Y:S01]  /*55f0*/  HMMA.16816.F32.BF16 R104, R140.reuse, R8, R104 ;  /* 0x000000088c68723c */ /* 0x044fe20000041868 */
[----:B------:R-:W-:Y:S01]  /*5600*/  FFMA.FTZ R211, R170, c[0x0][0x23c], -R171 ;  /* 0x00008f00aad37a23 */ /* 0x000fe200000108ab */
[----:B------:R-:W-:Y:S01]  /*5610*/  SHF.R.U32.HI R16, RZ, 0x10, R18 ;  /* 0x00000010ff107819 */ /* 0x000fe20000011612 */
[----:B------:R-:W-:Y:S04]  /*5620*/  MUFU.EX2 R212, R212 ;  /* 0x000000d400d47308 */ /* 0x000fe80000000800 */
[----:B------:R-:W-:Y:S01]  /*5630*/  LOP3.LUT R8, R19, UR6, R222, 0x96, !PT ;  /* 0x0000000613087c12 */ /* 0x000fe2000f8e96de */
[C---:B-1----:R-:W-:Y:S03]  /*5640*/  HMMA.16816.F32.BF16 R96, R140.reuse, R12, R96 ;  /* 0x0000000c8c60723c */ /* 0x042fe60000041860 */
[C---:B------:R-:W-:Y:S01]  /*5650*/  LOP3.LUT R17, R8.reuse, 0xff, RZ, 0xc0, !PT ;  /* 0x000000ff08117812 */ /* 0x040fe200078ec0ff */
[----:B------:R-:W1:Y:S04]  /*5660*/  MUFU.EX2 R211, R211 ;  /* 0x000000d300d37308 */ /* 0x000e680000000800 */
[C---:B------:R-:W-:Y:S01]  /*5670*/  HMMA.16816.F32.BF16 R100, R140.reuse, R14, R100 ;  /* 0x0000000e8c64723c */ /* 0x040fe20000041864 */
[----:B------:R-:W2:Y:S07]  /*5680*/  LDSM.16.MT88.4 R12, [R191+0xd000] ;  /* 0x00d00000bf0c783b */ /* 0x000eae0000004200 */
[C---:B------:R-:W-:Y:S07]  /*5690*/  HMMA.16816.F32.BF16 R124, R140.reuse, R10, R124 ;  /* 0x0000000a8c7c723c */ /* 0x040fee000004187c */
[----:B------:R-:W-:Y:S01]  /*56a0*/  LOP3.LUT R10, R8, 0xffff, RZ, 0xc0, !PT ;  /* 0x0000ffff080a7812 */ /* 0x000fe200078ec0ff */
[----:B----4-:R-:W-:Y:S03]  /*56b0*/  HMMA.16816.F32.BF16 R108, R140, R4, R108 ;  /* 0x000000048c6c723c */ /* 0x010fe6000004186c */
[----:B------:R-:W-:-:S04]  /*56c0*/  SHF.R.U32.HI R10, RZ, 0x8, R10 ;  /* 0x00000008ff0a7819 */ /* 0x000fc8000001160a */
[--C-:B------:R-:W-:Y:S01]  /*56d0*/  SHF.R.U32.HI R5, RZ, 0x10, R8.reuse ;  /* 0x00000010ff057819 */ /* 0x100fe20000011608 */
[----:B------:R-:W-:Y:S01]  /*56e0*/  HMMA.16816.F32.BF16 R60, R116, R62, RZ ;  /* 0x0000003e743c723c */ /* 0x000fe200000418ff */
[----:B------:R-:W-:Y:S02]  /*56f0*/  SHF.R.U32.HI R8, RZ, 0x18, R8 ;  /* 0x00000018ff087819 */ /* 0x000fe40000011608 */
[----:B------:R-:W-:Y:S02]  /*5700*/  LOP3.LUT R5, R5, 0xff, RZ, 0xc0, !PT ;  /* 0x000000ff05057812 */ /* 0x000fe400078ec0ff */
[----:B------:R-:W-:Y:S02]  /*5710*/  LOP3.LUT R4, R18, 0xffff, RZ, 0xc0, !PT ;  /* 0x0000ffff12047812 */ /* 0x000fe400078ec0ff */
[----:B------:R-:W-:Y:S01]  /*5720*/  PRMT R17, R17, 0x5410, R10 ;  /* 0x0000541011117816 */ /* 0x000fe2000000000a */
[----:B------:R-:W-:Y:S01]  /*5730*/  HMMA.16816.F32.BF16 R112, R140, R6, R112 ;  /* 0x000000068c70723c */ /* 0x000fe20000041870 */
[----:B------:R-:W-:-:S02]  /*5740*/  PRMT R5, R5, 0x5410, R8 ;  /* 0x0000541005057816 */ /* 0x000fc40000000008 */
[----:B------:R-:W-:Y:S01]  /*5750*/  SHF.R.U32.HI R19, RZ, 0x18, R18 ;  /* 0x00000018ff137819 */ /* 0x000fe20000011612 */
[----:B------:R-:W4:Y:S02]  /*5760*/  LDSM.16.MT88.4 R8, [R187+0xd000] ;  /* 0x00d00000bb08783b */ /* 0x000f240000004200 */
[--C-:B------:R-:W-:Y:S01]  /*5770*/  HSET2.LE.AND R5, R5, R162.reuse, PT ;  /* 0x000000a205057233 */ /* 0x100fe20003803000 */
[----:B------:R-:W-:Y:S01]  /*5780*/  SHF.R.U32.HI R6, RZ, 0x8, R4 ;  /* 0x00000008ff067819 */ /* 0x000fe20000011604 */
[----:B------:R-:W-:Y:S01]  /*5790*/  HMMA.16816.F32.BF16 R56, R140, R20, R56 ;  /* 0x000000148c38723c */ /* 0x000fe20000041838 */
[----:B------:R-:W-:Y:S01]  /*57a0*/  LOP3.LUT R4, R16, 0xff, RZ, 0xc0, !PT ;  /* 0x000000ff10047812 */ /* 0x000fe200078ec0ff */
[----:B------:R-:W-:Y:S01]  /*57b0*/  HSET2.LE.AND R16, R17, R162, PT ;  /* 0x000000a211107233 */ /* 0x000fe20003803000 */
[----:B---3--:R-:W-:Y:S01]  /*57c0*/  F2FP.BF16.PACK_AB R7, R165, R164 ;  /* 0x000000a4a507723e */ /* 0x008fe200000010ff */
[----:B------:R-:W-:Y:S01]  /*57d0*/  FADD.FTZ R164, R164, R151 ;  /* 0x00000097a4a47221 */ /* 0x000fe20000010000 */
[----:B------:R-:W-:-:S02]  /*57e0*/  PRMT R19, R4, 0x5410, R19 ;  /* 0x0000541004137816 */ /* 0x000fc40000000013 */
[----:B------:R-:W-:Y:S01]  /*57f0*/  LOP3.LUT R21, R18, 0xff, RZ, 0xc0, !PT ;  /* 0x000000ff12157812 */ /* 0x000fe200078ec0ff */
[C---:B------:R-:W-:Y:S01]  /*5800*/  HMMA.16816.F32.BF16 R120, R140.reuse, R144, R120 ;  /* 0x000000908c78723c */ /* 0x040fe20000041878 */
[----:B------:R-:W-:Y:S01]  /*5810*/  F2FP.BF16.PACK_AB R18, R173, R210 ;  /* 0x000000d2ad12723e */ /* 0x000fe200000010ff */
[--C-:B------:R-:W-:Y:S01]  /*5820*/  HSET2.LE.AND R19, R19, R162.reuse, PT ;  /* 0x000000a213137233 */ /* 0x100fe20003803000 */
[----:B------:R-:W-:Y:S01]  /*5830*/  PRMT R21, R21, 0x5410, R6 ;  /* 0x0000541015157816 */ /* 0x000fe20000000006 */
[----:B------:R-:W-:Y:S01]  /*5840*/  FADD.FTZ R210, R210, R133 ;  /* 0x00000085d2d27221 */ /* 0x000fe20000010000 */
[----:B------:R-:W-:Y:S01]  /*5850*/  LOP3.LUT R16, R16, R7, RZ, 0xc0, !PT ;  /* 0x0000000710107212 */ /* 0x000fe200078ec0ff */
[----:B------:R-:W-:Y:S01]  /*5860*/  FADD.FTZ R165, R165, R164 ;  /* 0x000000a4a5a57221 */ /* 0x000fe20000010000 */
[----:B------:R-:W-:Y:S01]  /*5870*/  LOP3.LUT R17, R5, R18, RZ, 0xc0, !PT ;  /* 0x0000001205117212 */ /* 0x000fe200078ec0ff */
[----:B------:R-:W-:Y:S01]  /*5880*/  HSET2.LE.AND R18, R21, R162, PT ;  /* 0x000000a215127233 */ /* 0x000fe20003803000 */
[----:B------:R-:W3:Y:S01]  /*5890*/  LDSM.16.MT88.4 R4, [R188+0xf000] ;  /* 0x00f00000bc04783b */ /* 0x000ee20000004200 */
[----:B------:R-:W-:Y:S01]  /*58a0*/  HMMA.16816.F32.BF16 R60, R140, R22, R60 ;  /* 0x000000168c3c723c */ /* 0x000fe2000004183c */
[----:B-----5:R-:W-:Y:S01]  /*58b0*/  F2FP.BF16.PACK_AB R145, R167, R166 ;  /* 0x000000a6a791723e */ /* 0x020fe200000010ff */
[----:B------:R-:W-:Y:S01]  /*58c0*/  FADD.FTZ R173, R173, R210 ;  /* 0x000000d2adad7221 */ /* 0x000fe20000010000 */
[----:B------:R-:W-:Y:S01]  /*58d0*/  F2FP.BF16.PACK_AB R144, R175, R172 ;  /* 0x000000acaf90723e */ /* 0x000fe200000010ff */
[----:B------:R-:W-:Y:S01]  /*58e0*/  LDSM.16.MT88.4 R20, [R187+0xf000] ;  /* 0x00f00000bb14783b */ /* 0x000fe20000004200 */
[----:B------:R-:W-:Y:S01]  /*58f0*/  LOP3.LUT R18, R18, R145, RZ, 0xc0, !PT ;  /* 0x0000009112127212 */ /* 0x000fe200078ec0ff */
[----:B------:R-:W-:Y:S01]  /*5900*/  FADD.FTZ R166, R166, R165 ;  /* 0x000000a5a6a67221 */ /* 0x000fe20000010000 */
[----:B------:R-:W-:Y:S01]  /*5910*/  LOP3.LUT R19, R19, R144, RZ, 0xc0, !PT ;  /* 0x0000009013137212 */ /* 0x000fe200078ec0ff */
[----:B------:R-:W-:Y:S01]  /*5920*/  HMMA.16816.F32.BF16 R40, R116, R44, RZ ;  /* 0x0000002c7428723c */ /* 0x000fe200000418ff */
[----:B------:R-:W-:-:S02]  /*5930*/  FADD.FTZ R172, R172, R173 ;  /* 0x000000adacac7221 */ /* 0x000fc40000010000 */
[----:B------:R-:W-:Y:S02]  /*5940*/  FADD.FTZ R167, R167, R166 ;  /* 0x000000a6a7a77221 */ /* 0x000fe40000010000 */
[----:B------:R-:W-:-:S03]  /*5950*/  FADD.FTZ R175, R175, R172 ;  /* 0x000000acafaf7221 */ /* 0x000fc60000010000 */
[C---:B------:R-:W-:Y:S08]  /*5960*/  HMMA.16816.F32.BF16 R48, R116.reuse, R52, RZ ;  /* 0x000000347430723c */ /* 0x040ff000000418ff */
[C---:B------:R-:W-:Y:S08]  /*5970*/  HMMA.16816.F32.BF16 R44, R116.reuse, R46, RZ ;  /* 0x0000002e742c723c */ /* 0x040ff000000418ff */
[C---:B------:R-:W-:Y:S08]  /*5980*/  HMMA.16816.F32.BF16 R52, R116.reuse, R54, RZ ;  /* 0x000000367434723c */ /* 0x040ff000000418ff */
[----:B------:R-:W-:Y:S01]  /*5990*/  HMMA.16816.F32.BF16 R116, R116, R34, RZ ;  /* 0x000000227474723c */ /* 0x000fe200000418ff */
[----:B------:R-:W-:Y:S07]  /*59a0*/  LDSM.16.MT88.4 R32, [R188+0xd000] ;  /* 0x00d00000bc20783b */ /* 0x000fee0000004200 */
[C---:B--2---:R-:W-:Y:S08]  /*59b0*/  HMMA.16816.F32.BF16 R128, R16.reuse, R12, R128 ;  /* 0x0000000c1080723c */ /* 0x044ff00000041880 */
[C---:B------:R-:W-:Y:S01]  /*59c0*/  HMMA.16816.F32.BF16 R36, R16.reuse, R14, R36 ;  /* 0x0000000e1024723c */ /* 0x040fe20000041824 */
[----:B------:R-:W2:Y:S07]  /*59d0*/  LDSM.16.MT88.4 R12, [R191+0x11000] ;  /* 0x01100000bf0c783b */ /* 0x000eae0000004200 */
[C---:B----4-:R-:W-:Y:S08]  /*59e0*/  HMMA.16816.F32.BF16 R56, R16.reuse, R8, R56 ;  /* 0x000000081038723c */ /* 0x050ff00000041838 */
[C---:B------:R-:W-:Y:S01]  /*59f0*/  HMMA.16816.F32.BF16 R60, R16.reuse, R10, R60 ;  /* 0x0000000a103c723c */ /* 0x040fe2000004183c */
[----:B------:R-:W4:Y:S07]  /*5a00*/  LDSM.16.MT88.4 R8, [R189+0x11000] ;  /* 0x01100000bd08783b */ /* 0x000f2e0000004200 */
[C---:B---3--:R-:W-:Y:S08]  /*5a10*/  HMMA.16816.F32.BF16 R80, R16.reuse, R4, R80 ;  /* 0x000000041050723c */ /* 0x048ff00000041850 */
[----:B------:R-:W-:Y:S01]  /*5a20*/  HMMA.16816.F32.BF16 R84, R16, R6, R84 ;  /* 0x000000061054723c */ /* 0x000fe20000041854 */
[----:B------:R-:W3:Y:S07]  /*5a30*/  LDSM.16.MT88.4 R4, [R188+0x11000] ;  /* 0x01100000bc04783b */ /* 0x000eee0000004200 */
[C---:B------:R-:W-:Y:S08]  /*5a40*/  HMMA.16816.F32.BF16 R48, R140.reuse, R24, R48 ;  /* 0x000000188c30723c */ /* 0x040ff00000041830 */
[C---:B------:R-:W-:Y:S01]  /*5a50*/  HMMA.16816.F32.BF16 R52, R140.reuse, R26, R52 ;  /* 0x0000001a8c34723c */ /* 0x040fe20000041834 */
[----:B------:R-:W5:Y:S07]  /*5a60*/  LDSM.16.MT88.4 R24, [R189+0xf000] ;  /* 0x00f00000bd18783b */ /* 0x000f6e0000004200 */
[C---:B------:R-:W-:Y:S08]  /*5a70*/  HMMA.16816.F32.BF16 R40, R140.reuse, R28, R40 ;  /* 0x0000001c8c28723c */ /* 0x040ff00000041828 */
[C---:B------:R-:W-:Y:S01]  /*5a80*/  HMMA.16816.F32.BF16 R44, R140.reuse, R30, R44 ;  /* 0x0000001e8c2c723c */ /* 0x040fe2000004182c */
[----:B------:R-:W1:Y:S07]  /*5a90*/  LDSM.16.MT88.4 R28, [R191+0xf000] ;  /* 0x00f00000bf1c783b */ /* 0x000e6e0000004200 */
[----:B------:R-:W-:Y:S01]  /*5aa0*/  HMMA.16816.F32.BF16 R116, R140, R146, R116 ;  /* 0x000000928c74723c */ /* 0x000fe20000041874 */
[----:B------:R-:W1:Y:S04]  /*5ab0*/  LDSM.16.MT88.4 R144, [R187+0x11000] ;  /* 0x01100000bb90783b */ /* 0x000e680000004200 */
[----:B------:R-:W-:Y:S03]  /*5ac0*/  LDSM.16.MT88.4 R140, [R189+0xd800] ;  /* 0x00d80000bd8c783b */ /* 0x000fe60000004200 */
[C---:B--2---:R-:W-:Y:S07]  /*5ad0*/  HMMA.16816.F32.BF16 R96, R16.reuse, R12, R96 ;  /* 0x0000000c1060723c */ /* 0x044fee0000041860 */
[----:B------:R-:W-:Y:S01]  /*5ae0*/  LOP3.LUT R12, R223, UR15, R220, 0x96, !PT ;  /* 0x0000000fdf0c7c12 */ /* 0x000fe2000f8e96dc */
[----:B----4-:R-:W-:Y:S04]  /*5af0*/  HMMA.16816.F32.BF16 R104, R16, R8, R104 ;  /* 0x000000081068723c */ /* 0x010fe80000041868 */
[----:B------:R-:W-:-:S04]  /*5b00*/  IMAD.WIDE.U32 R12, R12, -0x2daee0ad, RZ ;  /* 0xd2511f530c0c7825 */ /* 0x000fc800078e00ff */
[C---:B------:R-:W-:Y:S01]  /*5b10*/  HMMA.16816.F32.BF16 R124, R16.reuse, R10, R124 ;  /* 0x0000000a107c723c */ /* 0x040fe2000004187c */
[----:B------:R-:W-:Y:S02]  /*5b20*/  LOP3.LUT R218, R13, UR5, R218, 0x96, !PT ;  /* 0x000000050dda7c12 */ /* 0x000fe4000f8e96da */
[----:B------:R-:W-:Y:S02]  /*5b30*/  LOP3.LUT R8, R12, 0xffff, RZ, 0xc0, !PT ;  /* 0x0000ffff0c087812 */ /* 0x000fe400078ec0ff */
[----:B------:R-:W-:Y:S02]  /*5b40*/  SHF.R.U32.HI R9, RZ, 0x10, R12 ;  /* 0x00000010ff097819 */ /* 0x000fe4000001160c */
[----:B------:R-:W-:Y:S01]  /*5b50*/  SHF.R.U32.HI R10, RZ, 0x10, R218 ;  /* 0x00000010ff0a7819 */ /* 0x000fe200000116da */
[----:B------:R-:W-:Y:S03]  /*5b60*/  HMMA.16816.F32.BF16 R88, R16, R20, R88 ;  /* 0x000000141058723c */ /* 0x000fe60000041858 */
[----:B------:R-:W-:-:S04]  /*5b70*/  LOP3.LUT R10, R10, 0xff, RZ, 0xc0, !PT ;  /* 0x000000ff0a0a7812 */ /* 0x000fc800078ec0ff */
[----:B------:R-:W-:Y:S01]  /*5b80*/  SHF.R.U32.HI R20, RZ, 0x8, R8 ;  /* 0x00000008ff147819 */ /* 0x000fe20000011608 */
[----:B------:R-:W-:Y:S01]  /*5b90*/  HMMA.16816.F32.BF16 R92, R16, R22, R92 ;  /* 0x00000016105c723c */ /* 0x000fe2000004185c */
[----:B------:R-:W-:Y:S02]  /*5ba0*/  LOP3.LUT R8, R9, 0xff, RZ, 0xc0, !PT ;  /* 0x000000ff09087812 */ /* 0x000fe400078ec0ff */
[----:B------:R-:W-:-:S04]  /*5bb0*/  LOP3.LUT R21, R218, 0xff, RZ, 0xc0, !PT ;  /* 0x000000ffda157812 */ /* 0x000fc800078ec0ff */
[----:B------:R-:W-:Y:S01]  /*5bc0*/  SHF.R.U32.HI R23, RZ, 0x18, R12 ;  /* 0x00000018ff177819 */ /* 0x000fe2000001160c */
[----:B---3--:R-:W-:Y:S03]  /*5bd0*/  HMMA.16816.F32.BF16 R108, R16, R4, R108 ;  /* 0x00000004106c723c */ /* 0x008fe6000004186c */
[----:B------:R-:W-:-:S04]  /*5be0*/  PRMT R23, R8, 0x5410, R23 ;  /* 0x0000541008177816 */ /* 0x000fc80000000017 */
[----:B------:R-:W-:Y:S01]  /*5bf0*/  SHF.R.U32.HI R5, RZ, 0x18, R218 ;  /* 0x00000018ff057819 */ /* 0x000fe200000116da */
[C---:B-----5:R-:W-:Y:S01]  /*5c00*/  HMMA.16816.F32.BF16 R72, R16.reuse, R24, R72 ;  /* 0x000000181048723c */ /* 0x060fe20000041848 */
[----:B------:R-:W-:Y:S02]  /*5c10*/  LOP3.LUT R4, R218, 0xffff, RZ, 0xc0, !PT ;  /* 0x0000ffffda047812 */ /* 0x000fe400078ec0ff */
[----:B------:R-:W-:Y:S02]  /*5c20*/  PRMT R5, R10, 0x5410, R5 ;  /* 0x000054100a057816 */ /* 0x000fe40000000005 */
[----:B------:R-:W2:Y:S01]  /*5c30*/  LDSM.16.MT88.4 R8, [R191+0xf800] ;  /* 0x00f80000bf08783b */ /* 0x000ea20000004200 */
[----:B------:R-:W-:Y:S02]  /*5c40*/  SHF.R.U32.HI R4, RZ, 0x8, R4 ;  /* 0x00000008ff047819 */ /* 0x000fe40000011604 */
[----:B------:R-:W-:Y:S01]  /*5c50*/  HMMA.16816.F32.BF16 R40, R16, R136, R40 ;  /* 0x000000881028723c */ /* 0x000fe20000041828 */
[----:B------:R-:W-:Y:S01]  /*5c60*/  LOP3.LUT R25, R12, 0xff, RZ, 0xc0, !PT ;  /* 0x000000ff0c197812 */ /* 0x000fe200078ec0ff */
[----:B------:R-:W-:Y:S01]  /*5c70*/  HSET2.LE.AND R5, R5, R162, PT ;  /* 0x000000a205057233 */ /* 0x000fe20003803000 */
[----:B------:R-:W-:-:S02]  /*5c80*/  PRMT R21, R21, 0x5410, R4 ;  /* 0x0000541015157816 */ /* 0x000fc40000000004 */
[----:B------:R-:W-:Y:S02]  /*5c90*/  PRMT R25, R25, 0x5410, R20 ;  /* 0x0000541019197816 */ /* 0x000fe40000000014 */
[----:B-1----:R-:W-:Y:S01]  /*5ca0*/  F2FP.BF16.PACK_AB R20, R211, R174 ;  /* 0x000000aed314723e */ /* 0x002fe200000010ff */
[----:B------:R-:W-:Y:S01]  /*5cb0*/  HMMA.16816.F32.BF16 R44, R16, R138, R44 ;  /* 0x0000008a102c723c */ /* 0x000fe2000004182c */
[----:B------:R-:W-:Y:S01]  /*5cc0*/  HSET2.LE.AND R4, R21, R162, PT ;  /* 0x000000a215047233 */ /* 0x000fe20003803000 */
[----:B------:R-:W-:Y:S01]  /*5cd0*/  F2FP.BF16.PACK_AB R21, R212, R213 ;  /* 0x000000d5d415723e */ /* 0x000fe200000010ff */
[----:B------:R-:W-:Y:S01]  /*5ce0*/  LDSM.16.MT88.4 R136, [R188+0xd800] ;  /* 0x00d80000bc88783b */ /* 0x000fe20000004200 */
[----:B------:R-:W-:Y:S01]  /*5cf0*/  LOP3.LUT R5, R5, R20, RZ, 0xc0, !PT ;  /* 0x0000001405057212 */ /* 0x000fe200078ec0ff */
[----:B------:R-:W-:-:S03]  /*5d00*/  FADD.FTZ R174, R174, R175 ;  /* 0x000000afaeae7221 */ /* 0x000fc60000010000 */
[----:B------:R-:W-:Y:S01]  /*5d10*/  HMMA.16816.F32.BF16 R48, R16, R32, R48 ;  /* 0x000000201030723c */ /* 0x000fe20000041830 */
[----:B------:R-:W-:-:S07]  /*5d20*/  FADD.FTZ R174, R211, R174 ;  /* 0x000000aed3ae7221 */ /* 0x000fce0000010000 */
        /* <DEDUP_REMOVED lines=8> */
[C---:B------:R-:W-:Y:S07]  /*5db0*/  HMMA.16816.F32.BF16 R112, R16.reuse, R6, R112 ;  /* 0x000000061070723c */ /* 0x040fee0000041870 */
[--C-:B------:R-:W-:Y:S01]  /*5dc0*/  HSET2.LE.AND R6, R25, R162.reuse, PT ;  /* 0x000000a219067233 */ /* 0x100fe20003803000 */
[----:B------:R-:W-:Y:S01]  /*5dd0*/  HMMA.16816.F32.BF16 R120, R16, R144, R120 ;  /* 0x000000901078723c */ /* 0x000fe20000041878 */
[----:B------:R-:W-:Y:S01]  /*5de0*/  HSET2.LE.AND R7, R23, R162, PT ;  /* 0x000000a217077233 */ /* 0x000fe20003803000 */
[----:B------:R-:W-:Y:S01]  /*5df0*/  F2FP.BF16.PACK_AB R23, R215, R214 ;  /* 0x000000d6d717723e */ /* 0x000fe200000010ff */
[----:B------:R-:W-:Y:S01]  /*5e00*/  LDSM.16.MT88.4 R24, [R188+0xf800] ;  /* 0x00f80000bc18783b */ /* 0x000fe20000004200 */
[----:B------:R-:W-:Y:S01]  /*5e10*/  LOP3.LUT R6, R6, R21, RZ, 0xc0, !PT ;  /* 0x0000001506067212 */ /* 0x000fe200078ec0ff */
[----:B------:R-:W-:Y:S01]  /*5e20*/  FADD.FTZ R214, R214, R167 ;  /* 0x000000a7d6d67221 */ /* 0x000fe20000010000 */
[----:B------:R-:W-:-:S02]  /*5e30*/  LOP3.LUT R4, R4, R23, RZ, 0xc0, !PT ;  /* 0x0000001704047212 */ /* 0x000fc400078ec0ff */
[----:B------:R-:W-:Y:S01]  /*5e40*/  HMMA.16816.F32.BF16 R116, R16, R146, R116 ;  /* 0x000000921074723c */ /* 0x000fe20000041874 */
[----:B------:R-:W3:Y:S01]  /*5e50*/  LDSM.16.MT88.4 R16, [R191+0x11800] ;  /* 0x01180000bf10783b */ /* 0x000ee20000004200 */
[----:B------:R-:W-:Y:S01]  /*5e60*/  F2FP.BF16.PACK_AB R144, R168, R169 ;  /* 0x000000a9a890723e */ /* 0x000fe200000010ff */
[----:B------:R-:W-:Y:S02]  /*5e70*/  FADD.FTZ R214, R215, R214 ;  /* 0x000000d6d7d67221 */ /* 0x000fe40000010000 */
[----:B------:R-:W4:Y:S01]  /*5e80*/  LDSM.16.MT88.4 R20, [R187+0xf800] ;  /* 0x00f80000bb14783b */ /* 0x000f220000004200 */
[----:B------:R-:W-:Y:S01]  /*5e90*/  LOP3.LUT R7, R7, R144, RZ, 0xc0, !PT ;  /* 0x0000009007077212 */ /* 0x000fe200078ec0ff */
[----:B------:R-:W-:Y:S02]  /*5ea0*/  FADD.FTZ R213, R213, R214 ;  /* 0x000000d6d5d57221 */ /* 0x000fe40000010000 */
[----:B------:R-:W-:Y:S02]  /*5eb0*/  FADD.FTZ R169, R169, R174 ;  /* 0x000000aea9a97221 */ /* 0x000fe40000010000 */
[----:B------:R-:W-:-:S02]  /*5ec0*/  FADD.FTZ R213, R212, R213 ;  /* 0x000000d5d4d57221 */ /* 0x000fc40000010000 */
[----:B--2---:R-:W-:Y:S01]  /*5ed0*/  HMMA.16816.F32.BF16 R64, R4, R8, R64 ;  /* 0x000000080440723c */ /* 0x004fe20000041840 */
[----:B------:R-:W-:-:S07]  /*5ee0*/  FADD.FTZ R211, R168, R169 ;  /* 0x000000a9a8d37221 */ /* 0x000fce0000010000 */
[C---:B-1----:R-:W-:Y:S08]  /*5ef0*/  HMMA.16816.F32.BF16 R128, R4.reuse, R12, R128 ;  /* 0x0000000c0480723c */ /* 0x042ff00000041880 */
[C---:B------:R-:W-:Y:S01]  /*5f00*/  HMMA.16816.F32.BF16 R36, R4.reuse, R14, R36 ;  /* 0x0000000e0424723c */ /* 0x040fe20000041824 */
[----:B------:R-:W1:Y:S07]  /*5f10*/  LDSM.16.MT88.4 R12, [R189+0x11800] ;  /* 0x01180000bd0c783b */ /* 0x000e6e0000004200 */
        /* <DEDUP_REMOVED lines=15> */
[C---:B----4-:R-:W-:Y:S08]  /*6010*/  HMMA.16816.F32.BF16 R88, R4.reuse, R20, R88 ;  /* 0x000000140458723c */ /* 0x050ff00000041858 */
        /* <DEDUP_REMOVED lines=8> */
[----:B------:R-:W1:Y:S01]  /*60a0*/  LDC.U8 R210, c[0x0][0x2d8] ;  /* 0x0000b600ffd27b82 */ /* 0x000e620000000000 */
[----:B------:R-:W-:Y:S01]  /*60b0*/  IMAD.WIDE.U32 R216, R148, -0x326172a9, RZ ;  /* 0xcd9e8d5794d87825 */ /* 0x000fe200078e00ff */
[----:B------:R-:W-:Y:S01]  /*60c0*/  ISETP.GE.AND P4, PT, R208, c[0x0][0x220], PT ;  /* 0x00008800d0007a0c */ /* 0x000fe20003f86270 */
[----:B------:R-:W-:Y:S01]  /*60d0*/  ULDC.64 UR6, c[0x0][0x1a0] ;  /* 0x0000680000067ab9 */ /* 0x000fe20000000a00 */
[----:B------:R-:W-:Y:S01]  /*60e0*/  ISETP.GE.AND P3, PT, R201, c[0x0][0x220], PT ;  /* 0x00008800c9007a0c */ /* 0x000fe20003f66270 */
[----:B------:R-:W-:Y:S01]  /*60f0*/  IMAD.MOV.U32 R0, RZ, RZ, R3 ;  /* 0x000000ffff007224 */ /* 0x000fe200078e0003 */
[----:B------:R-:W-:Y:S01]  /*6100*/  LOP3.LUT R214, R217, R149, RZ, 0x3c, !PT ;  /* 0x00000095d9d67212 */ /* 0x000fe200078e3cff */
[----:B------:R-:W-:Y:S01]  /*6110*/  IMAD.MOV.U32 R133, RZ, RZ, R132 ;  /* 0x000000ffff857224 */ /* 0x000fe200078e0084 */
[----:B------:R-:W-:Y:S01]  /*6120*/  ISETP.GE.AND P2, PT, R200, c[0x0][0x220], PT ;  /* 0x00008800c8007a0c */ /* 0x000fe20003f46270 */
[----:B------:R-:W-:Y:S01]  /*6130*/  IMAD.WIDE.U32 R218, R134, -0x2daee0ad, RZ ;  /* 0xd2511f5386da7825 */ /* 0x000fe200078e00ff */
[----:B------:R-:W-:-:S02]  /*6140*/  ULEA.HI.SX32 UR31, UR8, 0xfffffffe, 0x1a ;  /* 0xfffffffe081f7891 */ /* 0x000fc4000f8fd23f */
[----:B------:R-:W-:Y:S01]  /*6150*/  USHF.L.U64.HI UR28, UR6, 0x4, UR7 ;  /* 0x00000004061c7899 */ /* 0x000fe20008010207 */
[----:B------:R-:W-:Y:S01]  /*6160*/  IMAD.WIDE.U32 R214, R214, -0x2daee0ad, RZ ;  /* 0xd2511f53d6d67825 */ /* 0x000fe200078e00ff */
[----:B------:R-:W-:Y:S01]  /*6170*/  USHF.L.U32 UR29, UR6, 0x4, URZ ;  /* 0x00000004061d7899 */ /* 0x000fe2000800063f */
[----:B-1----:R-:W-:Y:S01]  /*6180*/  PRMT R210, R210, 0x7054, R210 ;  /* 0x00007054d2d27816 */ /* 0x002fe200000000d2 */
[----:B------:R-:W-:Y:S05]  /*6190*/  BRA `(.L_x_535) ;  /* 0x0000068000007947 */ /* 0x000fea0003800000 */
.L_x_537:
        /* <DEDUP_REMOVED lines=13> */
[C---:B------:R-:W-:Y:S02]  /*6270*/  IADD3 R132, P1, R137.reuse, UR11, RZ ;  /* 0x0000000b89847c10 */ /* 0x040fe4000ff3e0ff */
[----:B------:R-:W-:Y:S02]  /*6280*/  LEA.HI.X R134, R134, R207, R3, 0x6, P0 ;  /* 0x000000cf86867211 */ /* 0x000fe400000f3403 */
[C---:B------:R-:W-:Y:S02]  /*6290*/  @!P4 LEA R142, P0, R137.reuse, c[0x0][0x168], 0x1 ;  /* 0x00005a00898eca11 */ /* 0x040fe400078008ff */
[C-C-:B------:R-:W-:Y:S02]  /*62a0*/  @!P3 LEA.HI.X R141, R137.reuse, c[0x0][0x16c], R134.reuse, 0x1, P6 ;  /* 0x00005b00898dba11 */ /* 0x140fe400030f0c86 */
[C-C-:B------:R-:W-:Y:S02]  /*62b0*/  @!P4 LEA.HI.X R143, R137.reuse, c[0x0][0x16c], R134.reuse, 0x1, P0 ;  /* 0x00005b00898fca11 */ /* 0x140fe400000f0c86 */
[----:B------:R-:W-:Y:S02]  /*62c0*/  @!P3 LEA R146, P6, R132, c[0x0][0x168], 0x1 ;  /* 0x00005a008492ba11 */ /* 0x000fe400078c08ff */
[----:B------:R-:W-:Y:S01]  /*62d0*/  IADD3.X R3, R134, UR9, RZ, P1, !PT ;  /* 0x0000000986037c10 */ /* 0x000fe20008ffe4ff */
[----:B------:R-:W-:Y:S01]  /*62e0*/  @!PT LDS RZ, [RZ] ;  /* 0x00000000fffff984 */ /* 0x000fe20000000800 */
[----:B------:R-:W-:Y:S01]  /*62f0*/  @!PT LDS RZ, [RZ] ;  /* 0x00000000fffff984 */ /* 0x000fe20000000800 */
[----:B------:R-:W-:Y:S01]  /*6300*/  @!PT LDS RZ, [RZ] ;  /* 0x00000000fffff984 */ /* 0x000fe20000000800 */
[----:B------:R1:W-:Y:S01]  /*6310*/  @!P4 LDGSTS.E.BYPASS.LTC128B.128 [R199+0x6000], [R142.64] ;  /* 0x060000008ec7cfae */ /* 0x0003e2000b901d52 */
[C---:B------:R-:W-:Y:S02]  /*6320*/  @!P2 LEA R138, P1, R137.reuse, c[0x0][0x168], 0x1 ;  /* 0x00005a00898aaa11 */ /* 0x040fe400078208ff */
[C-C-:B------:R-:W-:Y:S01]  /*6330*/  @!P3 LEA.HI.X R147, R132.reuse, c[0x0][0x16c], R3.reuse, 0x1, P6 ;  /* 0x00005b008493ba11 */ /* 0x140fe200030f0c03 */
[----:B------:R1:W-:Y:S01]  /*6340*/  @P3 STS.128 [R199+0x8000], RZ ;  /* 0x008000ffc7003388 */ /* 0x0003e20000000c00 */
[----:B------:R-:W-:Y:S02]  /*6350*/  @!P2 LEA.HI.X R139, R137, c[0x0][0x16c], R134, 0x1, P1 ;  /* 0x00005b00898baa11 */ /* 0x000fe400008f0c86 */
[C---:B------:R-:W-:Y:S01]  /*6360*/  @!P4 LEA R150, P1, R132.reuse, c[0x0][0x168], 0x1 ;  /* 0x00005a008496ca11 */ /* 0x040fe200078208ff */
[----:B------:R-:W-:Y:S01]  /*6370*/  @!PT LDS RZ, [RZ] ;  /* 0x00000000fffff984 */ /* 0x000fe20000000800 */
[----:B------:R-:W-:Y:S01]  /*6380*/  @!PT LDS RZ, [RZ] ;  /* 0x00000000fffff984 */ /* 0x000fe20000000800 */
[----:B------:R-:W-:Y:S01]  /*6390*/  @!PT LDS RZ, [RZ] ;  /* 0x00000000fffff984 */ /* 0x000fe20000000800 */
[----:B------:R1:W-:Y:S01]  /*63a0*/  @!P3 LDGSTS.E.BYPASS.LTC128B.128 [R199+0x8000], [R140.64+0x80] ;  /* 0x080000808cc7bfae */ /* 0x0003e2000b901d52 */
[C---:B------:R-:W-:Y:S02]  /*63b0*/  IADD3 R2, P0, R132.reuse, UR11, RZ ;  /* 0x0000000b84027c10 */ /* 0x040fe4000ff1e0ff */
[----:B------:R-:W-:Y:S01]  /*63c0*/  @!P4 LEA.HI.X R151, R132, c[0x0][0x16c], R3, 0x1, P1 ;  /* 0x00005b008497ca11 */ /* 0x000fe200008f0c03 */
[----:B------:R1:W-:Y:S01]  /*63d0*/  @P2 STS.128 [R199+0xa000], RZ ;  /* 0x00a000ffc7002388 */ /* 0x0003e20000000c00 */
[C---:B------:R-:W-:Y:S02]  /*63e0*/  @!P4 LEA R148, P1, R2.reuse, c[0x0][0x168], 0x1 ;  /* 0x00005a000294ca11 */ /* 0x040fe400078208ff */
[----:B------:R-:W-:Y:S01]  /*63f0*/  @!P3 LEA R154, P6, R2, c[0x0][0x168], 0x1 ;  /* 0x00005a00029aba11 */ /* 0x000fe200078c08ff */
[----:B------:R-:W-:Y:S01]  /*6400*/  @!PT LDS RZ, [RZ] ;  /* 0x00000000fffff984 */ /* 0x000fe20000000800 */
[----:B------:R-:W-:Y:S01]  /*6410*/  @!PT LDS RZ, [RZ] ;  /* 0x00000000fffff984 */ /* 0x000fe20000000800 */
[----:B------:R-:W-:Y:S01]  /*6420*/  @!PT LDS RZ, [RZ] ;  /* 0x00000000fffff984 */ /* 0x000fe20000000800 */
[----:B------:R1:W-:Y:S01]  /*6430*/  @!P2 LDGSTS.E.BYPASS.LTC128B.128 [R199+0xa000], [R138.64+0x100] ;  /* 0x0a0001008ac7afae */ /* 0x0003e2000b901d52 */
[----:B------:R-:W-:Y:S02]  /*6440*/  IADD3.X R137, R3, UR9, RZ, P0, !PT ;  /* 0x0000000903897c10 */ /* 0x000fe400087fe4ff */
[----:B------:R-:W-:Y:S01]  /*6450*/  @!P2 LEA R144, P0, R132, c[0x0][0x168], 0x1 ;  /* 0x00005a008490aa11 */ /* 0x000fe200078008ff */
[----:B------:R1:W-:Y:S01]  /*6460*/  @P4 STS.128 [R199+0x6800], RZ ;  /* 0x006800ffc7004388 */ /* 0x0003e20000000c00 */
[----:B------:R-:W-:Y:S02]  /*6470*/  @!P4 LEA.HI.X R149, R2, c[0x0][0x16c], R137, 0x1, P1 ;  /* 0x00005b000295ca11 */ /* 0x000fe400008f0c89 */
[----:B------:R-:W-:Y:S01]  /*6480*/  @!P2 LEA.HI.X R145, R132, c[0x0][0x16c], R3, 0x1, P0 ;  /* 0x00005b008491aa11 */ /* 0x000fe200000f0c03 */
[----:B------:R-:W-:Y:S01]  /*6490*/  @!PT LDS RZ, [RZ] ;  /* 0x00000000fffff984 */ /* 0x000fe20000000800 */
[----:B------:R-:W-:Y:S01]  /*64a0*/  @!PT LDS RZ, [RZ] ;  /* 0x00000000fffff984 */ /* 0x000fe20000000800 */
[----:B------:R-:W-:Y:S01]  /*64b0*/  @!PT LDS RZ, [RZ] ;  /* 0x00000000fffff984 */ /* 0x000fe20000000800 */
[----:B------:R1:W-:Y:S01]  /*64c0*/  @!P4 LDGSTS.E.BYPASS.LTC128B.128 [R199+0x6800], [R150.64] ;  /* 0x0680000096c7cfae */ /* 0x0003e2000b901d52 */
[C-C-:B------:R-:W-:Y:S02]  /*64d0*/  @!P3 LEA.HI.X R155, R2.reuse, c[0x0][0x16c], R137.reuse, 0x1, P6 ;  /* 0x00005b00029bba11 */ /* 0x140fe400030f0c89 */
[C---:B------:R-:W-:Y:S01]  /*64e0*/  @!P2 LEA R152, P1, R2.reuse, c[0x0][0x168], 0x1 ;  /* 0x00005a000298aa11 */ /* 0x040fe200078208ff */
[----:B------:R1:W-:Y:S01]  /*64f0*/  @P3 STS.128 [R199+0x8800], RZ ;  /* 0x008800ffc7003388 */ /* 0x0003e20000000c00 */
[C---:B------:R-:W-:Y:S02]  /*6500*/  IADD3 R3, P0, R2.reuse, UR11, RZ ;  /* 0x0000000b02037c10 */ /* 0x040fe4000ff1e0ff */
[----:B------:R-:W-:Y:S01]  /*6510*/  @!P2 LEA.HI.X R153, R2, c[0x0][0x16c], R137, 0x1, P1 ;  /* 0x00005b000299aa11 */ /* 0x000fe200008f0c89 */
[----:B------:R-:W-:Y:S01]  /*6520*/  @!PT LDS RZ, [RZ] ;  /* 0x00000000fffff984 */ /* 0x000fe20000000800 */
[----:B------:R-:W-:Y:S01]  /*6530*/  @!PT LDS RZ, [RZ] ;  /* 0x00000000fffff984 */ /* 0x000fe20000000800 */
[----:B------:R-:W-:Y:S01]  /*6540*/  @!PT LDS RZ, [RZ] ;  /* 0x00000000fffff984 */ /* 0x000fe20000000800 */
[----:B------:R1:W-:Y:S01]  /*6550*/  @!P3 LDGSTS.E.BYPASS.LTC128B.128 [R199+0x8800], [R146.64+0x80] ;  /* 0x0880008092c7bfae */ /* 0x0003e2000b901d52 */
[C---:B------:R-:W-:Y:S02]  /*6560*/  @!P4 LEA R136, P6, R3.reuse, c[0x0][0x168], 0x1 ;  /* 0x00005a000388ca11 */ /* 0x040fe400078c08ff */
        /* <DEDUP_REMOVED lines=43> */
.L_x_535:
[----:B------:R-:W-:Y:S01]  /*6820*/  USHF.R.S32.HI UR4, URZ, 0x1f, UR31 ;  /* 0x0000001f3f047899 */ /* 0x000fe2000801141f */
[----:B------:R-:W-:Y:S04]  /*6830*/  DEPBAR.LE SB0, 0x0 ;  /* 0x000080000000791a */ /* 0x000fe80000000000 */
[----:B------:R-:W-:Y:S01]  /*6840*/  BAR.SYNC.DEFER_BLOCKING 0x0 ;  /* 0x0000000000007b1d */ /* 0x000fe20000010000 */
[----:B------:R-:W-:Y:S02]  /*6850*/  UIMAD UR4, UR4, UR6, URZ ;  /* 0x00000006040472a4 */ /* 0x000fe4000f8e023f */
[----:B------:R-:W-:Y:S02]  /*6860*/  UIMAD.WIDE.U32 UR32, UR31, UR6, URZ ;  /* 0x000000061f2072a5 */ /* 0x000fe4000f8e003f */
[----:B------:R-:W-:Y:S04]  /*6870*/  UIMAD UR4, UR31, UR7, UR4 ;  /* 0x000000071f0472a4 */ /* 0x000fe8000f8e0204 */
[----:B------:R-:W-:Y:S01]  /*6880*/  UIADD3 UR4, UR33, UR4, URZ ;  /* 0x0000000421047290 */ /* 0x000fe2000fffe03f */
[----:B------:R-:W-:Y:S02]  /*6890*/  IMAD.U32 R2, RZ, RZ, UR32 ;  /* 0x00000020ff027e24 */ /* 0x000fe4000f8e00ff */
[----:B------:R-:W-:Y:S03]  /*68a0*/  IMAD.U32 R3, RZ, RZ, UR33 ;  /* 0x00000021ff037e24 */ /* 0x000fe6000f8e00ff */
[----:B------:R-:W-:Y:S01]  /*68b0*/  IMAD.U32 R221, RZ, RZ, UR4 ;  /* 0x00000004ffdd7e24 */ /* 0x000fe2000f8e00ff */
[C---:B------:R-:W-:Y:S04]  /*68c0*/  LEA R3, P1, R2.reuse, R202, 0x6 ;  /* 0x000000ca02037211 */ /* 0x040fe800078230ff */
[C---:B------:R-:W-:Y:S02]  /*68d0*/  @!P4 LEA R232, P0, R3.reuse, c[0x0][0x170], 0x1 ;  /* 0x00005c0003e8ca11 */ /* 0x040fe400078008ff */
[----:B------:R-:W-:Y:S01]  /*68e0*/  LEA.HI.X R132, R2, R198, R221, 0x6, P1 ;  /* 0x000000c602847211 */ /* 0x000fe200008f34dd */
[----:B------:R-:W-:Y:S01]  /*68f0*/  @P4 STS.128 [R199+0xc000], RZ ;  /* 0x00c000ffc7004388 */ /* 0x000fe20000000c00 */
[C---:B------:R-:W-:Y:S02]  /*6900*/  @!P3 LEA R226, P1, R3.reuse, c[0x0][0x170], 0x1 ;  /* 0x00005c0003e2ba11 */ /* 0x040fe400078208ff */
[C-C-:B------:R-:W-:Y:S02]  /*6910*/  @!P4 LEA.HI.X R233, R3.reuse, c[0x0][0x174], R132.reuse, 0x1, P0 ;  /* 0x00005d0003e9ca11 */ /* 0x140fe400000f0c84 */
[C-C-:B------:R-:W-:Y:S02]  /*6920*/  @!P3 LEA.HI.X R227, R3.reuse, c[0x0][0x174], R132.reuse, 0x1, P1 ;  /* 0x00005d0003e3ba11 */ /* 0x140fe400008f0c84 */
[C---:B------:R-:W-:Y:S01]  /*6930*/  @!P2 LEA R224, P0, R3.reuse, c[0x0][0x170], 0x1 ;  /* 0x00005c0003e0aa11 */ /* 0x040fe200078008ff */
[----:B------:R-:W-:Y:S01]  /*6940*/  @!PT LDS RZ, [RZ] ;  /* 0x00000000fffff984 */ /* 0x000fe20000000800 */
[----:B------:R-:W-:Y:S01]  /*6950*/  @!PT LDS RZ, [RZ] ;  /* 0x00000000fffff984 */ /* 0x000fe20000000800 */
[----:B------:R-:W-:Y:S01]  /*6960*/  @!PT LDS RZ, [RZ] ;  /* 0x00000000fffff984 */ /* 0x000fe20000000800 */
[----:B------:R1:W-:Y:S01]  /*6970*/  @!P4 LDGSTS.E.BYPASS.LTC128B.128 [R199+0xc000], [R232.64] ;  /* 0x0c000000e8c7cfae */ /* 0x0003e2000b901d52 */
[C---:B------:R-:W-:Y:S02]  /*6980*/  IADD3 R223, P5, R3.reuse, UR29, RZ ;  /* 0x0000001d03df7c10 */ /* 0x040fe4000ffbe0ff */
[----:B------:R-:W-:Y:S01]  /*6990*/  @!P2 LEA.HI.X R225, R3, c[0x0][0x174], R132, 0x1, P0 ;  /* 0x00005d0003e1aa11 */ /* 0x000fe200000f0c84 */
[----:B------:R-:W-:Y:S01]  /*69a0*/  @P3 STS.128 [R199+0xe000], RZ ;  /* 0x00e000ffc7003388 */ /* 0x000fe20000000c00 */
        /* <DEDUP_REMOVED lines=8> */
[----:B------:R-:W-:Y:S01]  /*6a30*/  @P2 STS.128 [R199+0x10000], RZ ;  /* 0x010000ffc7002388 */ /* 0x000fe20000000c00 */
[C-C-:B------:R-:W-:Y:S02]  /*6a40*/  @!P3 LEA.HI.X R231, R223.reuse, c[0x0][0x174], R132.reuse, 0x1, P1 ;  /* 0x00005d00dfe7ba11 */ /* 0x140fe400008f0c84 */
[C---:B------:R-:W-:Y:S01]  /*6a50*/  @!P2 LEA R222, P0, R223.reuse, c[0x0][0x170], 0x1 ;  /* 0x00005c00dfdeaa11 */ /* 0x040fe200078008ff */
[----:B------:R-:W-:Y:S01]  /*6a60*/  @!PT LDS RZ, [RZ] ;  /* 0x00000000fffff984 */ /* 0x000fe20000000800 */
[----:B------:R-:W-:Y:S01]  /*6a70*/  @!PT LDS RZ, [RZ] ;  /* 0x00000000fffff984 */ /* 0x000fe20000000800 */
[----:B------:R-:W-:Y:S01]  /*6a80*/  @!PT LDS RZ, [RZ] ;  /* 0x00000000fffff984 */ /* 0x000fe20000000800 */
[----:B------:R2:W-:Y:S01]  /*6a90*/  @!P2 LDGSTS.E.BYPASS.LTC128B.128 [R199+0x10000], [R224.64+0x100] ;  /* 0x10000100e0c7afae */ /* 0x0005e2000b901d52 */
        /* <DEDUP_REMOVED lines=8> */
[----:B------:R2:W-:Y:S01]  /*6b20*/  @!P4 LDGSTS.E.BYPASS.LTC128B.128 [R199+0xc800], [R228.64] ;  /* 0x0c800000e4c7cfae */ /* 0x0005e2000b901d52 */
        /* <DEDUP_REMOVED lines=12> */
[----:B------:R-:W-:Y:S02]  /*6bf0*/  IADD3.X R2, R132, UR28, RZ, P6, !PT ;  /* 0x0000001c84027c10 */ /* 0x000fe4000b7fe4ff */
[C---:B------:R-:W-:Y:S01]  /*6c00*/  @!P4 LEA R238, P6, R3.reuse, c[0x0][0x170], 0x1 ;  /* 0x00005c0003eeca11 */ /* 0x040fe200078c08ff */
[----:B------:R-:W-:Y:S01]  /*6c10*/  @!PT LDS RZ, [RZ] ;  /* 0x00000000fffff984 */ /* 0x000fe20000000800 */
[----:B------:R-:W-:Y:S01]  /*6c20*/  @!PT LDS RZ, [RZ] ;  /* 0x00000000fffff984 */ /* 0x000fe20000000800 */
[----:B------:R-:W-:Y:S01]  /*6c30*/  @!PT LDS RZ, [RZ] ;  /* 0x00000000fffff984 */ /* 0x000fe20000000800 */
[----:B------:R2:W-:Y:S01]  /*6c40*/  @!P2 LDGSTS.E.BYPASS.LTC128B.128 [R199+0x10800], [R222.64+0x100] ;  /* 0x10800100dec7afae */ /* 0x0005e2000b901d52 */
[C---:B-1----:R-:W-:Y:S02]  /*6c50*/  @!P3 LEA R232, P1, R3.reuse, c[0x0][0x170], 0x1 ;  /* 0x00005c0003e8ba11 */ /* 0x042fe400078208ff */
[C-C-:B------:R-:W-:Y:S01]  /*6c60*/  @!P4 LEA.HI.X R239, R3.reuse, c[0x0][0x174], R2.reuse, 0x1, P6 ;  /* 0x00005d0003efca11 */ /* 0x140fe200030f0c02 */
[----:B------:R-:W-:Y:S01]  /*6c70*/  @P4 STS.128 [R199+0xd000], RZ ;  /* 0x00d000ffc7004388 */ /* 0x000fe20000000c00 */
[C-C-:B------:R-:W-:Y:S02]  /*6c80*/  @!P3 LEA.HI.X R233, R3.reuse, c[0x0][0x174], R2.reuse, 0x1, P1 ;  /* 0x00005d0003e9ba11 */ /* 0x140fe400008f0c02 */
[C---:B------:R-:W-:Y:S01]  /*6c90*/  @!P2 LEA R220, P0, R3.reuse, c[0x0][0x170], 0x1 ;  /* 0x00005c0003dcaa11 */ /* 0x040fe200078008ff */
[----:B------:R-:W-:Y:S01]  /*6ca0*/  @!PT LDS RZ, [RZ] ;  /* 0x00000000fffff984 */ /* 0x000fe20000000800 */
[----:B------:R-:W-:Y:S01]  /*6cb0*/  @!PT LDS RZ, [RZ] ;  /* 0x00000000fffff984 */ /* 0x000fe20000000800 */
[----:B------:R-:W-:Y:S01]  /*6cc0*/  @!PT LDS RZ, [RZ] ;  /* 0x00000000fffff984 */ /* 0x000fe20000000800 */
[----:B------:R2:W-:Y:S01]  /*6cd0*/  @!P4 LDGSTS.E.BYPASS.LTC128B.128 [R199+0xd000], [R240.64] ;  /* 0x0d000000f0c7cfae */ /* 0x0005e2000b901d52 */
[----:B------:R-:W-:Y:S02]  /*6ce0*/  ISETP.LT.AND P5, PT, RZ, UR31, PT ;  /* 0x0000001fff007c0c */ /* 0x000fe4000bfa1270 */
        /* <DEDUP_REMOVED lines=27> */
[----:B------:R-:W1:Y:S04]  /*6ea0*/  LDSM.16.M88.4 R140, [R196+0x6000] ;  /* 0x00600000c48c783b */ /* 0x000e680000000200 */
[----:B------:R-:W3:Y:S04]  /*6eb0*/  LDSM.16.M88.4 R144, [R196+0x6800] ;  /* 0x00680000c490783b */ /* 0x000ee80000000200 */
[----:B------:R-:W4:Y:S04]  /*6ec0*/  LDSM.16.M88.4 R148, [R196+0x7000] ;  /* 0x00700000c494783b */ /* 0x000f280000000200 */
[----:B------:R-:W0:Y:S04]  /*6ed0*/  LDGDEPBAR ;  /* 0x00000000000079af */ /* 0x000e280000000000 */
[----:B------:R-:W5:Y:S04]  /*6ee0*/  LDSM.16.M88.4 R152, [R196+0x7800] ;  /* 0x00780000c498783b */ /* 0x000f680000000200 */
[----:B------:R-:W-:Y:S04]  /*6ef0*/  LDSM.16.M88.4 R156, [R195] ;  /* 0x00000000c39c783b */ /* 0x000fe80000000200 */
[----:B------:R-:W2:Y:S04]  /*6f00*/  LDSM.16.M88.4 R160, [R194] ;  /* 0x00000000c2a0783b */ /* 0x000ea80000000200 */
[----:B------:R-:W2:Y:S04]  /*6f10*/  LDSM.16.M88.4 R164, [R186] ;  /* 0x00000000baa4783b */ /* 0x000ea80000000200 */
[----:B------:R-:W2:Y:S04]  /*6f20*/  LDSM.16.M88.4 R168, [R185] ;  /* 0x00000000b9a8783b */ /* 0x000ea80000000200 */
[----:B------:R-:W2:Y:S01]  /*6f30*/  LDSM.16.M88.4 R172, [R184] ;  /* 0x00000000b8ac783b */ /* 0x000ea20000000200 */
[C---:B-1----:R-:W-:Y:S08]  /*6f40*/  HMMA.16816.F32.BF16 R4, R136.reuse, R140, RZ ;  /* 0x0000008c8804723c */ /* 0x042ff000000418ff */
[C---:B------:R-:W-:Y:S01]  /*6f50*/  HMMA.16816.F32.BF16 R8, R136.reuse, R142, RZ ;  /* 0x0000008e8808723c */ /* 0x040fe200000418ff */
[----:B------:R-:W-:Y:S07]  /*6f60*/  LDSM.16.M88.4 R140, [R193] ;  /* 0x00000000c18c783b */ /* 0x000fee0000000200 */
[C---:B---3--:R-:W-:Y:S08]  /*6f70*/  HMMA.16816.F32.BF16 R12, R136.reuse, R144, RZ ;  /* 0x00000090880c723c */ /* 0x048ff000000418ff */
[C---:B------:R-:W-:Y:S01]  /*6f80*/  HMMA.16816.F32.BF16 R16, R136.reuse, R146, RZ ;  /* 0x000000928810723c */ /* 0x040fe200000418ff */
[----:B------:R-:W1:Y:S07]  /*6f90*/  LDSM.16.M88.4 R144, [R190+0x6000] ;  /* 0x00600000be90783b */ /* 0x000e6e0000000200 */
[C---:B----4-:R-:W-:Y:S08]  /*6fa0*/  HMMA.16816.F32.BF16 R20, R136.reuse, R148, RZ ;  /* 0x000000948814723c */ /* 0x050ff000000418ff */
[C---:B------:R-:W-:Y:S01]  /*6fb0*/  HMMA.16816.F32.BF16 R24, R136.reuse, R150, RZ ;  /* 0x000000968818723c */ /* 0x040fe200000418ff */
[----:B------:R-:W3:Y:S07]  /*6fc0*/  LDSM.16.M88.4 R148, [R190+0x6800] ;  /* 0x00680000be94783b */ /* 0x000eee0000000200 */
[C---:B-----5:R-:W-:Y:S08]  /*6fd0*/  HMMA.16816.F32.BF16 R28, R136.reuse, R152, RZ ;  /* 0x00000098881c723c */ /* 0x060ff000000418ff */
[----:B------:R-:W-:Y:S01]  /*6fe0*/  HMMA.16816.F32.BF16 R32, R136, R154, RZ ;  /* 0x0000009a8820723c */ /* 0x000fe200000418ff */
[----:B------:R-:W4:Y:S04]  /*6ff0*/  LDSM.16.M88.4 R136, [R190+0x7000] ;  /* 0x00700000be88783b */ /* 0x000f280000000200 */
[----:B------:R-:W5:Y:S03]  /*7000*/  LDSM.16.M88.4 R152, [R190+0x7800] ;  /* 0x00780000be98783b */ /* 0x000f660000000200 */
[C---:B--2---:R-:W-:Y:S08]  /*7010*/  HMMA.16816.F32.BF16 R4, R156.reuse, R160, R4 ;  /* 0x000000a09c04723c */ /* 0x044ff00000041804 */
[C---:B------:R-:W-:Y:S01]  /*7020*/  HMMA.16816.F32.BF16 R8, R156.reuse, R162, R8 ;  /* 0x000000a29c08723c */ /* 0x040fe20000041808 */
[----:B------:R-:W-:Y:S07]  /*7030*/  LDSM.16.M88.4 R160, [R192] ;  /* 0x00000000c0a0783b */ /* 0x000fee0000000200 */
[C---:B------:R-:W-:Y:S08]  /*7040*/  HMMA.16816.F32.BF16 R12, R156.reuse, R164, R12 ;  /* 0x000000a49c0c723c */ /* 0x040ff0000004180c */
[C---:B------:R-:W-:Y:S01]  /*7050*/  HMMA.16816.F32.BF16 R16, R156.reuse, R166, R16 ;  /* 0x000000a69c10723c */ /* 0x040fe20000041810 */
[----:B------:R-:W2:Y:S07]  /*7060*/  LDSM.16.M88.4 R164, [R183] ;  /* 0x00000000b7a4783b */ /* 0x000eae0000000200 */
[C---:B------:R-:W-:Y:S08]  /*7070*/  HMMA.16816.F32.BF16 R20, R156.reuse, R168, R20 ;  /* 0x000000a89c14723c */ /* 0x040ff00000041814 */
[C---:B------:R-:W-:Y:S01]  /*7080*/  HMMA.16816.F32.BF16 R24, R156.reuse, R170, R24 ;  /* 0x000000aa9c18723c */ /* 0x040fe20000041818 */
[----:B------:R-:W2:Y:S07]  /*7090*/  LDSM.16.M88.4 R168, [R183+0x800] ;  /* 0x00080000b7a8783b */ /* 0x000eae0000000200 */
[C---:B------:R-:W-:Y:S08]  /*70a0*/  HMMA.16816.F32.BF16 R28, R156.reuse, R172, R28 ;  /* 0x000000ac9c1c723c */ /* 0x040ff0000004181c */
[----:B------:R-:W-:Y:S01]  /*70b0*/  HMMA.16816.F32.BF16 R32, R156, R174, R32 ;  /* 0x000000ae9c20723c */ /* 0x000fe20000041820 */
[----:B------:R-:W2:Y:S04]  /*70c0*/  LDSM.16.M88.4 R156, [R183+0x1000] ;  /* 0x00100000b79c783b */ /* 0x000ea80000000200 */
[----:B------:R-:W2:Y:S03]  /*70d0*/  LDSM.16.M88.4 R172, [R183+0x1800] ;  /* 0x00180000b7ac783b */ /* 0x000ea60000000200 */
[C---:B-1----:R-:W-:Y:S08]  /*70e0*/  HMMA.16816.F32.BF16 R4, R140.reuse, R144, R4 ;  /* 0x000000908c04723c */ /* 0x042ff00000041804 */
[C---:B------:R-:W-:Y:S01]  /*70f0*/  HMMA.16816.F32.BF16 R8, R140.reuse, R146, R8 ;  /* 0x000000928c08723c */ /* 0x040fe20000041808 */
[----:B------:R-:W-:Y:S07]  /*7100*/  LDSM.16.M88.4 R144, [R196+0x8000] ;  /* 0x00800000c490783b */ /* 0x000fee0000000200 */
[C---:B---3--:R-:W-:Y:S08]  /*7110*/  HMMA.16816.F32.BF16 R12, R140.reuse, R148, R12 ;  /* 0x000000948c0c723c */ /* 0x048ff0000004180c */
[C---:B------:R-:W-:Y:S01]  /*7120*/  HMMA.16816.F32.BF16 R16, R140.reuse, R150, R16 ;  /* 0x000000968c10723c */ /* 0x040fe20000041810 */
[----:B------:R-:W-:Y:S07]  /*7130*/  LDSM.16.M88.4 R148, [R196+0x8800] ;  /* 0x00880000c494783b */ /* 0x000fee0000000200 */
[C---:B----4-:R-:W-:Y:S08]  /*7140*/  HMMA.16816.F32.BF16 R20, R140.reuse, R136, R20 ;  /* 0x000000888c14723c */ /* 0x050ff00000041814 */
[C---:B------:R-:W-:Y:S01]  /*7150*/  HMMA.16816.F32.BF16 R24, R140.reuse, R138, R24 ;  /* 0x0000008a8c18723c */ /* 0x040fe20000041818 */
[----:B------:R-:W1:Y:S07]  /*7160*/  LDSM.16.M88.4 R136, [R197+0x2000] ;  /* 0x00200000c588783b */ /* 0x000e6e0000000200 */
[C---:B-----5:R-:W-:Y:S08]  /*7170*/  HMMA.16816.F32.BF16 R28, R140.reuse, R152, R28 ;  /* 0x000000988c1c723c */ /* 0x060ff0000004181c */
[----:B------:R-:W-:Y:S01]  /*7180*/  HMMA.16816.F32.BF16 R32, R140, R154, R32 ;  /* 0x0000009a8c20723c */ /* 0x000fe20000041820 */
[----:B------:R-:W3:Y:S04]  /*7190*/  LDSM.16.M88.4 R140, [R196+0x9000] ;  /* 0x00900000c48c783b */ /* 0x000ee80000000200 */
[----:B------:R-:W4:Y:S03]  /*71a0*/  LDSM.16.M88.4 R152, [R196+0x9800] ;  /* 0x00980000c498783b */ /* 0x000f260000000200 */
[C---:B--2---:R-:W-:Y:S08]  /*71b0*/  HMMA.16816.F32.BF16 R4, R160.reuse, R164, R4 ;  /* 0x000000a4a004723c */ /* 0x044ff00000041804 */
[C---:B------:R-:W-:Y:S01]  /*71c0*/  HMMA.16816.F32.BF16 R8, R160.reuse, R166, R8 ;  /* 0x000000a6a008723c */ /* 0x040fe20000041808 */
[----:B------:R-:W-:Y:S07]  /*71d0*/  LDSM.16.M88.4 R164, [R182] ;  /* 0x00000000b6a4783b */ /* 0x000fee0000000200 */
[C---:B------:R-:W-:Y:S08]  /*71e0*/  HMMA.16816.F32.BF16 R12, R160.reuse, R168, R12 ;  /* 0x000000a8a00c723c */ /* 0x040ff0000004180c */
[C---:B------:R-:W-:Y:S01]  /*71f0*/  HMMA.16816.F32.BF16 R16, R160.reuse, R170, R16 ;  /* 0x000000aaa010723c */ /* 0x040fe20000041810 */
[----:B------:R-:W-:Y:S07]  /*7200*/  LDSM.16.M88.4 R168, [R181] ;  /* 0x00000000b5a8783b */ /* 0x000fee0000000200 */
[C---:B------:R-:W-:Y:S08]  /*7210*/  HMMA.16816.F32.BF16 R20, R160.reuse, R156, R20 ;  /* 0x0000009ca014723c */ /* 0x040ff00000041814 */
[C---:B------:R-:W-:Y:S01]  /*7220*/  HMMA.16816.F32.BF16 R24, R160.reuse, R158, R24 ;  /* 0x0000009ea018723c */ /* 0x040fe20000041818 */
[----:B------:R-:W2:Y:S07]  /*7230*/  LDSM.16.M88.4 R156, [R195+0x2000] ;  /* 0x00200000c39c783b */ /* 0x000eae0000000200 */
[C---:B------:R-:W-:Y:S08]  /*7240*/  HMMA.16816.F32.BF16 R28, R160.reuse, R172, R28 ;  /* 0x000000aca01c723c */ /* 0x040ff0000004181c */
[----:B------:R-:W-:Y:S01]  /*7250*/  HMMA.16816.F32.BF16 R32, R160, R174, R32 ;  /* 0x000000aea020723c */ /* 0x000fe20000041820 */
[----:B------:R-:W5:Y:S04]  /*7260*/  LDSM.16.M88.4 R160, [R180] ;  /* 0x00000000b4a0783b */ /* 0x000f680000000200 */
[----:B------:R-:W2:Y:S03]  /*7270*/  LDSM.16.M88.4 R172, [R179] ;  /* 0x00000000b3ac783b */ /* 0x000ea60000000200 */
[C---:B-1----:R-:W-:Y:S08]  /*7280*/  HMMA.16816.F32.BF16 R4, R136.reuse, R144, R4 ;  /* 0x000000908804723c */ /* 0x042ff00000041804 */
[C---:B------:R-:W-:Y:S01]  /*7290*/  HMMA.16816.F32.BF16 R8, R136.reuse, R146, R8 ;  /* 0x000000928808723c */ /* 0x040fe20000041808 */
[----:B------:R-:W-:Y:S07]  /*72a0*/  LDSM.16.M88.4 R144, [R190+0x8000] ;  /* 0x00800000be90783b */ /* 0x000fee0000000200 */
[C---:B------:R-:W-:Y:S08]  /*72b0*/  HMMA.16816.F32.BF16 R12, R136.reuse, R148, R12 ;  /* 0x00000094880c723c */ /* 0x040ff0000004180c */
[C---:B------:R-:W-:Y:S01]  /*72c0*/  HMMA.16816.F32.BF16 R16, R136.reuse, R150, R16 ;  /* 0x000000968810723c */ /* 0x040fe20000041810 */
[----:B------:R-:W-:Y:S07]  /*72d0*/  LDSM.16.M88.4 R148, [R190+0x8800] ;  /* 0x00880000be94783b */ /* 0x000fee0000000200 */
[C---:B---3--:R-:W-:Y:S08]  /*72e0*/  HMMA.16816.F32.BF16 R20, R136.reuse, R140, R20 ;  /* 0x0000008c8814723c */ /* 0x048ff00000041814 */
[C---:B------:R-:W-:Y:S01]  /*72f0*/  HMMA.16816.F32.BF16 R24, R136.reuse, R142, R24 ;  /* 0x0000008e8818723c */ /* 0x040fe20000041818 */
[----:B------:R-:W1:Y:S07]  /*7300*/  LDSM.16.M88.4 R140, [R193+0x2000] ;  /* 0x00200000c18c783b */ /* 0x000e6e0000000200 */
[C---:B----4-:R-:W-:Y:S08]  /*7310*/  HMMA.16816.F32.BF16 R28, R136.reuse, R152, R28 ;  /* 0x00000098881c723c */ /* 0x050ff0000004181c */
[----:B------:R-:W-:Y:S01]  /*7320*/  HMMA.16816.F32.BF16 R32, R136, R154, R32 ;  /* 0x0000009a8820723c */ /* 0x000fe20000041820 */
[----:B------:R-:W3:Y:S04]  /*7330*/  LDSM.16.M88.4 R136, [R190+0x9000] ;  /* 0x00900000be88783b */ /* 0x000ee80000000200 */
[----:B------:R-:W4:Y:S03]  /*7340*/  LDSM.16.M88.4 R152, [R190+0x9800] ;  /* 0x00980000be98783b */ /* 0x000f260000000200 */
[C---:B--2---:R-:W-:Y:S08]  /*7350*/  HMMA.16816.F32.BF16 R4, R156.reuse, R164, R4 ;  /* 0x000000a49c04723c */ /* 0x044ff00000041804 */
[C---:B------:R-:W-:Y:S01]  /*7360*/  HMMA.16816.F32.BF16 R8, R156.reuse, R166, R8 ;  /* 0x000000a69c08723c */ /* 0x040fe20000041808 */
[----:B------:R-:W-:Y:S07]  /*7370*/  LDSM.16.M88.4 R164, [R183+0x2000] ;  /* 0x00200000b7a4783b */ /* 0x000fee0000000200 */
[C---:B------:R-:W-:Y:S08]  /*7380*/  HMMA.16816.F32.BF16 R12, R156.reuse, R168, R12 ;  /* 0x000000a89c0c723c */ /* 0x040ff0000004180c */
[C---:B------:R-:W-:Y:S01]  /*7390*/  HMMA.16816.F32.BF16 R16, R156.reuse, R170, R16 ;  /* 0x000000aa9c10723c */ /* 0x040fe20000041810 */
[----:B------:R-:W-:Y:S07]  /*73a0*/  LDSM.16.M88.4 R168, [R183+0x2800] ;  /* 0x00280000b7a8783b */ /* 0x000fee0000000200 */
[C---:B-----5:R-:W-:Y:S08]  /*73b0*/  HMMA.16816.F32.BF16 R20, R156.reuse, R160, R20 ;  /* 0x000000a09c14723c */ /* 0x060ff00000041814 */
[C---:B------:R-:W-:Y:S01]  /*73c0*/  HMMA.16816.F32.BF16 R24, R156.reuse, R162, R24 ;  /* 0x000000a29c18723c */ /* 0x040fe20000041818 */
[----:B------:R-:W2:Y:S07]  /*73d0*/  LDSM.16.M88.4 R160, [R192+0x2000] ;  /* 0x00200000c0a0783b */ /* 0x000eae0000000200 */
[C---:B------:R-:W-:Y:S08]  /*73e0*/  HMMA.16816.F32.BF16 R28, R156.reuse, R172, R28 ;  /* 0x000000ac9c1c723c */ /* 0x040ff0000004181c */
[----:B------:R-:W-:Y:S01]  /*73f0*/  HMMA.16816.F32.BF16 R32, R156, R174, R32 ;  /* 0x000000ae9c20723c */ /* 0x000fe20000041820 */
[----:B------:R-:W5:Y:S04]  /*7400*/  LDSM.16.M88.4 R156, [R183+0x3000] ;  /* 0x00300000b79c783b */ /* 0x000f680000000200 */
[----:B------:R-:W2:Y:S03]  /*7410*/  LDSM.16.M88.4 R172, [R183+0x3800] ;  /* 0x00380000b7ac783b */ /* 0x000ea60000000200 */
        /* <DEDUP_REMOVED lines=19> */
[C---:B-----5:R-:W-:Y:S08]  /*7550*/  HMMA.16816.F32.BF16 R20, R160.reuse, R156, R20 ;  /* 0x0000009ca014723c */ /* 0x060ff00000041814 */
        /* <DEDUP_REMOVED lines=32> */
[C---:B-1----:R-:W-:Y:S01]  /*7760*/  HMMA.16816.F32.BF16 R4, R140.reuse, R144, R4 ;  /* 0x000000908c04723c */ /* 0x042fe20000041804 */
        /* <DEDUP_REMOVED lines=9> */
[C---:B--2---:R-:W-:Y:S08]  /*7800*/  HMMA.16816.F32.BF16 R4, R160.reuse, R164, R4 ;  /* 0x000000a4a004723c */ /* 0x044ff00000041804 */
        /* <DEDUP_REMOVED lines=8> */
.L_x_536:
[----:B------:R-:W-:Y:S01]  /*7890*/  FMNMX.FTZ R2, R4, R133, !PT ;  /* 0x0000008504027209 */ /* 0x000fe20007810000 */
[----:B------:R-:W-:Y:S01]  /*78a0*/  USHF.L.U32 UR30, UR31, 0x1, URZ ;  /* 0x000000011f1e7899 */ /* 0x000fe2000800063f */
[----:B------:R-:W-:Y:S01]  /*78b0*/  FMNMX.FTZ R132, R6, R0, !PT ;  /* 0x0000000006847209 */ /* 0x000fe20007810000 */
[----:B------:R-:W-:Y:S01]  /*78c0*/  UIADD3 UR8, UR22, -0x61c88647, URZ ;  /* 0x9e3779b916087890 */ /* 0x000fe2000fffe03f */
[----:B------:R-:W-:Y:S01]  /*78d0*/  FMNMX.FTZ R3, R5, R2, !PT ;  /* 0x0000000205037209 */ /* 0x000fe20007810000 */
[----:B-1----:R-:W-:Y:S01]  /*78e0*/  LDSM.16.MT88.4 R140, [R191+0xc000] ;  /* 0x00c00000bf8c783b */ /* 0x002fe20000004200 */
[----:B------:R-:W-:Y:S01]  /*78f0*/  FMNMX.FTZ R137, R7, R132, !PT ;  /* 0x0000008407897209 */ /* 0x000fe20007810000 */
[----:B------:R-:W-:Y:S01]  /*7900*/  UIADD3 UR5, UR22, -0x4ab325aa, URZ ;  /* 0xb54cda5616057890 */ /* 0x000fe2000fffe03f */
[----:B------:R-:W-:Y:S01]  /*7910*/  FMNMX.FTZ R2, R8, R3, !PT ;  /* 0x0000000308027209 */ /* 0x000fe20007810000 */
[----:B------:R-:W-:Y:S01]  /*7920*/  UIADD3 UR4, UR23, 0x646e171e, URZ ;  /* 0x646e171e17047890 */ /* 0x000fe2000fffe03f */
[----:B------:R-:W-:Y:S01]  /*7930*/  FMNMX.FTZ R132, R10, R137, !PT ;  /* 0x000000890a847209 */ /* 0x000fe20007810000 */
[----:B------:R-:W-:Y:S01]  /*7940*/  UIADD3 UR31, UR31, -0x1, URZ ;  /* 0xffffffff1f1f7890 */ /* 0x000fe2000fffe03f */
        /* <DEDUP_REMOVED lines=16> */
[----:B------:R-:W-:Y:S02]  /*7a50*/  LOP3.LUT R224, R215, UR27, R218, 0x96, !PT ;  /* 0x0000001bd7e07c12 */ /* 0x000fe4000f8e96da */
[----:B------:R-:W-:Y:S03]  /*7a60*/  FMNMX.FTZ R2, R24, R3, !PT ;  /* 0x0000000318027209 */ /* 0x000fe60007810000 */
[----:B------:R-:W-:Y:S01]  /*7a70*/  IMAD.WIDE.U32 R224, R224, -0x326172a9, RZ ;  /* 0xcd9e8d57e0e07825 */ /* 0x000fe200078e00ff */
[----:B------:R-:W-:Y:S04]  /*7a80*/  FMNMX.FTZ R3, R25, R2, !PT ;  /* 0x0000000219037209 */ /* 0x000fe80007810000 */
[----:B------:R-:W-:Y:S04]  /*7a90*/  FMNMX.FTZ R2, R28, R3, !PT ;  /* 0x000000031c027209 */ /* 0x000fe80007810000 */
[----:B------:R-:W-:Y:S04]  /*7aa0*/  FMNMX.FTZ R3, R29, R2, !PT ;  /* 0x000000021d037209 */ /* 0x000fe80007810000 */
[----:B------:R-:W-:Y:S02]  /*7ab0*/  FMNMX.FTZ R2, R32, R3, !PT ;  /* 0x0000000320027209 */ /* 0x000fe40007810000 */
[----:B------:R-:W-:Y:S02]  /*7ac0*/  FMNMX.FTZ R3, R23, R132, !PT ;  /* 0x0000008417037209 */ /* 0x000fe40007810000 */
[----:B------:R-:W-:Y:S02]  /*7ad0*/  FMNMX.FTZ R139, R33, R2, !PT ;  /* 0x00000002218b7209 */ /* 0x000fe40007810000 */
[----:B------:R-:W-:Y:S03]  /*7ae0*/  FMNMX.FTZ R2, R26, R3, !PT ;  /* 0x000000031a027209 */ /* 0x000fe60007810000 */
[----:B------:R-:W-:Y:S01]  /*7af0*/  SHFL.BFLY PT, R132, R139, 0x2, 0x1f ;  /* 0x0c401f008b847f89 */ /* 0x000fe200000e0000 */
[----:B------:R-:W-:Y:S04]  /*7b00*/  FMNMX.FTZ R3, R27, R2, !PT ;  /* 0x000000021b037209 */ /* 0x000fe80007810000 */
[----:B------:R-:W-:Y:S04]  /*7b10*/  FMNMX.FTZ R2, R30, R3, !PT ;  /* 0x000000031e027209 */ /* 0x000fe80007810000 */
[----:B------:R-:W-:Y:S04]  /*7b20*/  FMNMX.FTZ R3, R31, R2, !PT ;  /* 0x000000021f037209 */ /* 0x000fe80007810000 */
[----:B------:R-:W-:Y:S04]  /*7b30*/  FMNMX.FTZ R2, R34, R3, !PT ;  /* 0x0000000322027209 */ /* 0x000fe80007810000 */
[----:B------:R-:W-:Y:S05]  /*7b40*/  FMNMX.FTZ R136, R35, R2, !PT ;  /* 0x0000000223887209 */ /* 0x000fea0007810000 */
        /* <DEDUP_REMOVED lines=8> */
[----:B------:R-:W-:Y:S02]  /*7bd0*/  MOV R137, UR23 ;  /* 0x0000001700897c02 */ /* 0x000fe40008000f00 */
[C---:B------:R-:W-:Y:S01]  /*7be0*/  FSETP.NEU.FTZ.AND P0, PT, R132.reuse, -INF , PT ;  /* 0xff8000008400780b */ /* 0x040fe20003f1d000 */
[C---:B------:R-:W-:Y:S02]  /*7bf0*/  FMUL.FTZ R172, R132.reuse, c[0x0][0x23c] ;  /* 0x00008f0084ac7a20 */ /* 0x040fe40000410000 */
[----:B------:R-:W-:Y:S03]  /*7c00*/  FADD.FTZ R133, -R132, R133 ;  /* 0x0000008584857221 */ /* 0x000fe60000010100 */
[----:B------:R-:W-:Y:S01]  /*7c10*/  FSEL R172, R172, RZ, P0 ;  /* 0x000000ffacac7208 */ /* 0x000fe20000000000 */
[----:B------:R-:W-:Y:S01]  /*7c20*/  FMUL.FTZ R2, R133, c[0x0][0x23c] ;  /* 0x00008f0085027a20 */ /* 0x000fe20000410000 */
[----:B------:R-:W-:Y:S02]  /*7c30*/  FSETP.NEU.FTZ.AND P0, PT, R3, -INF , PT ;  /* 0xff8000000300780b */ /* 0x000fe40003f1d000 */
[----:B------:R-:W-:Y:S01]  /*7c40*/  MOV R133, R132 ;  /* 0x0000008400857202 */ /* 0x000fe20000000f00 */
[--C-:B------:R-:W-:Y:S01]  /*7c50*/  FFMA.FTZ R136, R8, c[0x0][0x23c], -R172.reuse ;  /* 0x00008f0008887a23 */ /* 0x100fe200000108ac */
[----:B------:R-:W-:Y:S01]  /*7c60*/  LOP3.LUT R8, R219, UR30, R137, 0x96, !PT ;  /* 0x0000001edb087c12 */ /* 0x000fe2000f8e9689 */
[--C-:B------:R-:W-:Y:S01]  /*7c70*/  FFMA.FTZ R165, R9, c[0x0][0x23c], -R172.reuse ;  /* 0x00008f0009a57a23 */ /* 0x100fe200000108ac */
[----:B------:R-:W-:Y:S01]  /*7c80*/  FSEL R170, R170, RZ, P0 ;  /* 0x000000ffaaaa7208 */ /* 0x000fe20000000000 */
[----:B------:R1:W-:Y:S01]  /*7c90*/  MUFU.EX2 R134, R136 ;  /* 0x0000008800867308 */ /* 0x0003e20000000800 */
[----:B------:R-:W-:Y:S01]  /*7ca0*/  FFMA.FTZ R169, R5, c[0x0][0x23c], -R172 ;  /* 0x00008f0005a97a23 */ /* 0x000fe200000108ac */
[----:B------:R-:W-:Y:S01]  /*7cb0*/  UIADD3 UR30, UR30, 0x1, URZ ;  /* 0x000000011e1e7890 */ /* 0x000fe2000fffe03f */
[----:B------:R-:W-:Y:S04]  /*7cc0*/  IMAD.WIDE.U32 R152, R8, -0x326172a9, RZ ;  /* 0xcd9e8d5708987825 */ /* 0x000fe800078e00ff */
[----:B------:R-:W-:Y:S01]  /*7cd0*/  FFMA.FTZ R164, R10, c[0x0][0x23c], -R170 ;  /* 0x00008f000aa47a23 */ /* 0x000fe200000108aa */
[----:B------:R-:W-:Y:S01]  /*7ce0*/  LOP3.LUT R8, R153, UR8, R216, 0x96, !PT ;  /* 0x0000000899087c12 */ /* 0x000fe2000f8e96d8 */
[----:B------:R-:W-:Y:S01]  /*7cf0*/  FFMA.FTZ R167, R11, c[0x0][0x23c], -R170 ;  /* 0x00008f000ba77a23 */ /* 0x000fe200000108aa */
[----:B------:R-:W-:Y:S01]  /*7d00*/  LOP3.LUT R152, R225, UR26, R152, 0x96, !PT ;  /* 0x0000001ae1987c12 */ /* 0x000fe2000f8e9698 */
[----:B------:R-:W-:Y:S01]  /*7d10*/  FADD.FTZ R5, -R3, R0 ;  /* 0x0000000003057221 */ /* 0x000fe20000010100 */
[----:B------:R-:W-:Y:S01]  /*7d20*/  MUFU.EX2 R165, R165 ;  /* 0x000000a500a57308 */ /* 0x000fe20000000800 */
[----:B------:R-:W-:Y:S04]  /*7d30*/  IMAD.WIDE.U32 R150, R8, -0x2daee0ad, RZ ;  /* 0xd2511f5308967825 */ /* 0x000fe800078e00ff */
[----:B------:R-:W-:Y:S01]  /*7d40*/  IMAD.WIDE.U32 R152, R152, -0x2daee0ad, RZ ;  /* 0xd2511f5398987825 */ /* 0x000fe200078e00ff */
[----:B------:R-:W-:Y:S03]  /*7d50*/  LOP3.LUT R8, R151, UR25, R214, 0x96, !PT ;  /* 0x0000001997087c12 */ /* 0x000fe6000f8e96d6 */
[----:B------:R-:W-:Y:S01]  /*7d60*/  FFMA.FTZ R166, R4, c[0x0][0x23c], -R172 ;  /* 0x00008f0004a67a23 */ /* 0x000fe200000108ac */
[----:B------:R-:W-:Y:S01]  /*7d70*/  LOP3.LUT R150, R153, UR21, R150, 0x96, !PT ;  /* 0x0000001599967c12 */ /* 0x000fe2000f8e9696 */
[----:B------:R-:W-:Y:S01]  /*7d80*/  IMAD.WIDE.U32 R148, R8, -0x326172a9, RZ ;  /* 0xcd9e8d5708947825 */ /* 0x000fe200078e00ff */
[----:B------:R-:W-:Y:S03]  /*7d90*/  MUFU.EX2 R164, R164 ;  /* 0x000000a400a47308 */ /* 0x000fe60000000800 */
[----:B------:R-:W-:Y:S01]  /*7da0*/  IMAD.WIDE.U32 R150, R150, -0x326172a9, RZ ;  /* 0xcd9e8d5796967825 */ /* 0x000fe200078e00ff */
[----:B------:R-:W-:Y:S03]  /*7db0*/  LOP3.LUT R8, R149, UR24, R224, 0x96, !PT ;  /* 0x0000001895087c12 */ /* 0x000fe6000f8e96e0 */
[----:B------:R-:W-:Y:S01]  /*7dc0*/  FFMA.FTZ R168, R6, c[0x0][0x23c], -R170 ;  /* 0x00008f0006a87a23 */ /* 0x000fe200000108aa */
[----:B------:R-:W-:Y:S01]  /*7dd0*/  LOP3.LUT R148, R151, UR20, R148, 0x96, !PT ;  /* 0x0000001497947c12 */ /* 0x000fe2000f8e9694 */
[----:B------:R-:W-:Y:S01]  /*7de0*/  IMAD.WIDE.U32 R8, R8, -0x2daee0ad, RZ ;  /* 0xd2511f5308087825 */ /* 0x000fe200078e00ff */
[----:B------:R-:W2:Y:S03]  /*7df0*/  MUFU.EX2 R167, R167 ;  /* 0x000000a700a77308 */ /* 0x000ea60000000800 */
[----:B------:R-:W-:Y:S01]  /*7e00*/  IMAD.WIDE.U32 R148, R148, -0x2daee0ad, RZ ;  /* 0xd2511f5394947825 */ /* 0x000fe200078e00ff */
[----:B------:R-:W-:Y:S03]  /*7e10*/  LOP3.LUT R152, R9, UR17, R152, 0x96, !PT ;  /* 0x0000001109987c12 */ /* 0x000fe6000f8e9698 */
[----:B------:R-:W-:Y:S01]  /*7e20*/  FFMA.FTZ R171, R7, c[0x0][0x23c], -R170 ;  /* 0x00008f0007ab7a23 */ /* 0x000fe200000108aa */
[----:B-1----:R-:W-:Y:S01]  /*7e30*/  LOP3.LUT R136, R149, UR12, R8, 0x96, !PT ;  /* 0x0000000c95887c12 */ /* 0x002fe2000f8e9608 */
[----:B------:R-:W-:Y:S01]  /*7e40*/  FMUL.FTZ R0, R5, c[0x0][0x23c] ;  /* 0x00008f0005007a20 */ /* 0x000fe20000410000 */
[----:B------:R-:W-:Y:S01]  /*7e50*/  MUFU.EX2 R166, R166 ;  /* 0x000000a600a67308 */ /* 0x000fe20000000800 */
[----:B------:R-:W-:Y:S04]  /*7e60*/  IMAD.WIDE.U32 R152, R152, -0x326172a9, RZ ;  /* 0xcd9e8d5798987825 */ /* 0x000fe800078e00ff */
[----:B------:R-:W-:Y:S01]  /*7e70*/  IMAD.WIDE.U32 R136, R136, -0x326172a9, RZ ;  /* 0xcd9e8d5788887825 */ /* 0x000fe200078e00ff */
[----:B------:R-:W-:Y:S03]  /*7e80*/  LOP3.LUT R150, R153, UR15, R150, 0x96, !PT ;  /* 0x0000000f99967c12 */ /* 0x000fe6000f8e9696 */
[----:B------:R-:W-:Y:S01]  /*7e90*/  FFMA.FTZ R173, R16, c[0x0][0x23c], -R172 ;  /* 0x00008f0010ad7a23 */ /* 0x000fe200000108ac */
[----:B------:R-:W1:Y:S01]  /*7ea0*/  MUFU.EX2 R169, R169 ;  /* 0x000000a900a97308 */ /* 0x000e620000000800 */
[----:B------:R-:W-:Y:S01]  /*7eb0*/  LOP3.LUT R8, R137, UR5, R152, 0x96, !PT ;  /* 0x0000000589087c12 */ /* 0x000fe2000f8e9698 */
[----:B------:R-:W-:Y:S01]  /*7ec0*/  IMAD.WIDE.U32 R150, R150, -0x2daee0ad, RZ ;  /* 0xd2511f5396967825 */ /* 0x000fe200078e00ff */
[----:B------:R-:W-:Y:S01]  /*7ed0*/  SHF.R.U32.HI R139, RZ, 0x10, R136 ;  /* 0x00000010ff8b7819 */ /* 0x000fe20000011688 */
[----:B------:R-:W-:Y:S01]  /*7ee0*/  LDSM.16.MT88.4 R152, [R191+0xe800] ;  /* 0x00e80000bf98783b */ /* 0x000fe20000004200 */
[C---:B------:R-:W-:Y:S01]  /*7ef0*/  LOP3.LUT R10, R136.reuse, 0xffff, RZ, 0xc0, !PT ;  /* 0x0000ffff880a7812 */ /* 0x040fe200078ec0ff */
[----:B------:R-:W-:Y:S01]  /*7f00*/  FFMA.FTZ R174, R17, c[0x0][0x23c], -R172 ;  /* 0x00008f0011ae7a23 */ /* 0x000fe200000108ac */
[----:B------:R-:W-:Y:S01]  /*7f10*/  LOP3.LUT R7, R136, 0xff, RZ, 0xc0, !PT ;  /* 0x000000ff88077812 */ /* 0x000fe200078ec0ff */
[----:B------:R-:W-:Y:S01]  /*7f20*/  FFMA.FTZ R212, R18, c[0x0][0x23c], -R170 ;  /* 0x00008f0012d47a23 */ /* 0x000fe200000108aa */
[----:B------:R-:W-:Y:S01]  /*7f30*/  SHF.R.U32.HI R6, RZ, 0x18, R136 ;  /* 0x00000018ff067819 */ /* 0x000fe20000011688 */
[----:B------:R-:W-:Y:S01]  /*7f40*/  MUFU.EX2 R168, R168 ;  /* 0x000000a800a87308 */ /* 0x000fe20000000800 */
[----:B------:R-:W-:Y:S01]  /*7f50*/  LOP3.LUT R136, R8, 0xffff, RZ, 0xc0, !PT ;  /* 0x0000ffff08887812 */ /* 0x000fe200078ec0ff */
[----:B------:R-:W-:Y:S01]  /*7f60*/  FFMA.FTZ R175, R19, c[0x0][0x23c], -R170 ;  /* 0x00008f0013af7a23 */ /* 0x000fe200000108aa */
[----:B------:R-:W-:Y:S01]  /*7f70*/  SHF.R.U32.HI R137, RZ, 0x10, R8 ;  /* 0x00000010ff897819 */ /* 0x000fe20000011608 */
[--C-:B------:R-:W-:Y:S01]  /*7f80*/  FFMA.FTZ R220, R12, c[0x0][0x23c], -R172.reuse ;  /* 0x00008f000cdc7a23 */ /* 0x100fe200000108ac */
[----:B------:R-:W-:Y:S01]  /*7f90*/  LOP3.LUT R139, R139, 0xff, RZ, 0xc0, !PT ;  /* 0x000000ff8b8b7812 */ /* 0x000fe200078ec0ff */
[----:B------:R-:W-:Y:S01]  /*7fa0*/  FFMA.FTZ R221, R13, c[0x0][0x23c], -R172 ;  /* 0x00008f000ddd7a23 */ /* 0x000fe200000108ac */
[----:B------:R-:W-:Y:S01]  /*7fb0*/  SHF.R.U32.HI R10, RZ, 0x8, R10 ;  /* 0x00000008ff0a7819 */ /* 0x000fe2000001160a */
[----:B------:R-:W-:Y:S01]  /*7fc0*/  FFMA.FTZ R222, R14, c[0x0][0x23c], -R170 ;  /* 0x00008f000ede7a23 */ /* 0x000fe200000108aa */
[----:B------:R-:W-:Y:S01]  /*7fd0*/  SHF.R.U32.HI R136, RZ, 0x8, R136 ;  /* 0x00000008ff887819 */ /* 0x000fe20000011688 */
[----:B------:R-:W3:Y:S01]  /*7fe0*/  MUFU.EX2 R171, R171 ;  /* 0x000000ab00ab7308 */ /* 0x000ee20000000800 */
[----:B------:R-:W-:Y:S01]  /*7ff0*/  LOP3.LUT R5, R8, 0xff, RZ, 0xc0, !PT ;  /* 0x000000ff08057812 */ /* 0x000fe200078ec0ff */
[----:B------:R-:W-:Y:S01]  /*8000*/  FFMA.FTZ R223, R15, c[0x0][0x23c], -R170 ;  /* 0x00008f000fdf7a23 */ /* 0x000fe200000108aa */
[----:B------:R-:W-:Y:S01]  /*8010*/  SHF.R.U32.HI R8, RZ, 0x18, R8 ;  /* 0x00000018ff087819 */ /* 0x000fe20000011608 */
[----:B------:R-:W-:Y:S01]  /*8020*/  FFMA.FTZ R226, R22, c[0x0][0x23c], -R170 ;  /* 0x00008f0016e27a23 */ /* 0x000fe200000108aa */
[----:B------:R-:W-:Y:S01]  /*8030*/  LOP3.LUT R137, R137, 0xff, RZ, 0xc0, !PT ;  /* 0x000000ff89897812 */ /* 0x000fe200078ec0ff */
[----:B------:R-:W-:Y:S01]  /*8040*/  FFMA.FTZ R228, R28, c[0x0][0x23c], -R172 ;  /* 0x00008f001ce47a23 */ /* 0x000fe200000108ac */
[----:B------:R-:W-:Y:S02]  /*8050*/  PRMT R139, R139, 0x5410, R6 ;  /* 0x000054108b8b7816 */ /* 0x000fe40000000006 */
[----:B------:R-:W-:Y:S01]  /*8060*/  PRMT R7, R7, 0x5410, R10 ;  /* 0x0000541007077816 */ /* 0x000fe2000000000a */
[----:B------:R-:W4:Y:S01]  /*8070*/  MUFU.EX2 R2, R2 ;  /* 0x0000000200027308 */ /* 0x000f220000000800 */
[----:B------:R-:W-:Y:S01]  /*8080*/  PRMT R5, R5, 0x5410, R136 ;  /* 0x0000541005057816 */ /* 0x000fe20000000088 */
[--C-:B------:R-:W-:Y:S01]  /*8090*/  HSET2.LE.AND R139, R139, R210.reuse, PT ;  /* 0x000000d28b8b7233 */ /* 0x100fe20003803000 */
[----:B------:R-:W-:Y:S01]  /*80a0*/  PRMT R137, R137, 0x5410, R8 ;  /* 0x0000541089897816 */ /* 0x000fe20000000008 */
[--C-:B------:R-:W-:Y:S01]  /*80b0*/  HSET2.LE.AND R138, R7, R210.reuse, PT ;  /* 0x000000d2078a7233 */ /* 0x100fe20003803000 */
[----:B--2---:R-:W-:Y:S01]  /*80c0*/  F2FP.BF16.PACK_AB R8, R167, R164 ;  /* 0x000000a4a708723e */ /* 0x004fe200000010ff */
[--C-:B------:R-:W-:Y:S01]  /*80d0*/  HSET2.LE.AND R136, R5, R210.reuse, PT ;  /* 0x000000d205887233 */ /* 0x100fe20003803000 */
[----:B------:R-:W-:Y:S01]  /*80e0*/  F2FP.BF16.PACK_AB R7, R165, R134 ;  /* 0x00000086a507723e */ /* 0x000fe200000010ff */
[--C-:B------:R-:W-:Y:S01]  /*80f0*/  HSET2.LE.AND R137, R137, R210.reuse, PT ;  /* 0x000000d289897233 */ /* 0x100fe20003803000 */
[----:B-1----:R-:W-:Y:S01]  /*8100*/  F2FP.BF16.PACK_AB R5, R169, R166 ;  /* 0x000000a6a905723e */ /* 0x002fe200000010ff */
[----:B------:R-:W1:Y:S01]  /*8110*/  MUFU.EX2 R0, R0 ;  /* 0x0000000000007308 */ /* 0x000e620000000800 */
[----:B------:R-:W-:Y:S02]  /*8120*/  LOP3.LUT R139, R139, R8, RZ, 0xc0, !PT ;  /* 0x000000088b8b7212 */ /* 0x000fe400078ec0ff */
[----:B------:R-:W-:Y:S02]  /*8130*/  LOP3.LUT R138, R138, R7, RZ, 0xc0, !PT ;  /* 0x000000078a8a7212 */ /* 0x000fe400078ec0ff */
[----:B---3--:R-:W-:Y:S02]  /*8140*/  F2FP.BF16.PACK_AB R6, R171, R168 ;  /* 0x000000a8ab06723e */ /* 0x008fe400000010ff */
[----:B------:R-:W-:Y:S02]  /*8150*/  LOP3.LUT R136, R136, R5, RZ, 0xc0, !PT ;  /* 0x0000000588887212 */ /* 0x000fe400078ec0ff */
[----:B------:R-:W-:Y:S01]  /*8160*/  LOP3.LUT R137, R137, R6, RZ, 0xc0, !PT ;  /* 0x0000000689897212 */ /* 0x000fe200078ec0ff */
[----:B------:R-:W-:Y:S01]  /*8170*/  MUFU.EX2 R212, R212 ;  /* 0x000000d400d47308 */ /* 0x000fe20000000800 */
[----:B------:R-:W-:Y:S02]  /*8180*/  LOP3.LUT R148, R151, UR4, R148, 0x96, !PT ;  /* 0x0000000497947c12 */ /* 0x000fe4000f8e9694 */
[----:B------:R-:W-:Y:S01]  /*8190*/  LOP3.LUT R6, R150, 0xffff, RZ, 0xc0, !PT ;  /* 0x0000ffff96067812 */ /* 0x000fe200078ec0ff */
[----:B----4-:R-:W-:Y:S01]  /*81a0*/  FMUL.FTZ R8, R2, R128 ;  /* 0x0000008002087220 */ /* 0x010fe20000410000 */
[----:B------:R-:W-:Y:S01]  /*81b0*/  LOP3.LUT R5, R150, 0xff, RZ, 0xc0, !PT ;  /* 0x000000ff96057812 */ /* 0x000fe200078ec0ff */
[----:B------:R-:W-:Y:S01]  /*81c0*/  FMUL.FTZ R9, R2, R129 ;  /* 0x0000008102097220 */ /* 0x000fe20000410000 */
[----:B------:R-:W-:Y:S01]  /*81d0*/  LOP3.LUT R7, R148, 0xffff, RZ, 0xc0, !PT ;  /* 0x0000ffff94077812 */ /* 0x000fe200078ec0ff */
[C---:B------:R-:W-:Y:S01]  /*81e0*/  FMUL.FTZ R36, R2.reuse, R36 ;  /* 0x0000002402247220 */ /* 0x040fe20000410000 */
[----:B------:R-:W-:Y:S01]  /*81f0*/  SHF.R.U32.HI R227, RZ, 0x18, R150 ;  /* 0x00000018ffe37819 */ /* 0x000fe20000011696 */
[C---:B------:R-:W-:Y:S01]  /*8200*/  FMUL.FTZ R37, R2.reuse, R37 ;  /* 0x0000002502257220 */ /* 0x040fe20000410000 */
[----:B------:R-:W-:Y:S01]  /*8210*/  SHF.R.U32.HI R149, RZ, 0x18, R148 ;  /* 0x00000018ff957819 */ /* 0x000fe20000011694 */
[----:B------:R-:W-:Y:S01]  /*8220*/  FMUL.FTZ R40, R2, R40 ;  /* 0x0000002802287220 */ /* 0x000fe20000410000 */
[----:B------:R-:W-:Y:S01]  /*8230*/  MUFU.EX2 R175, R175 ;  /* 0x000000af00af7308 */ /* 0x000fe20000000800 */
[C---:B-1----:R-:W-:Y:S01]  /*8240*/  FMUL.FTZ R10, R0.reuse, R130 ;  /* 0x00000082000a7220 */ /* 0x042fe20000410000 */
[----:B------:R-:W-:Y:S01]  /*8250*/  SHF.R.U32.HI R12, RZ, 0x8, R6 ;  /* 0x00000008ff0c7819 */ /* 0x000fe20000011606 */
[----:B------:R-:W-:Y:S01]  /*8260*/  FMUL.FTZ R11, R0, R131 ;  /* 0x00000083000b7220 */ /* 0x000fe20000410000 */
[----:B------:R-:W-:Y:S01]  /*8270*/  SHF.R.U32.HI R6, RZ, 0x10, R150 ;  /* 0x00000010ff067819 */ /* 0x000fe20000011696 */
[----:B------:R-:W1:Y:S01]  /*8280*/  LDSM.16.MT88.4 R128, [R188+0xc000] ;  /* 0x00c00000bc80783b */ /* 0x000e620000004200 */
[C---:B------:R-:W-:Y:S01]  /*8290*/  FMUL.FTZ R16, R2.reuse, R124 ;  /* 0x0000007c02107220 */ /* 0x040fe20000410000 */
[----:B------:R-:W-:Y:S01]  /*82a0*/  PRMT R5, R5, 0x5410, R12 ;  /* 0x0000541005057816 */ /* 0x000fe2000000000c */
[----:B------:R-:W-:Y:S01]  /*82b0*/  FMUL.FTZ R17, R2, R125 ;  /* 0x0000007d02117220 */ /* 0x000fe20000410000 */
[----:B------:R-:W-:Y:S01]  /*82c0*/  LOP3.LUT R12, R6, 0xff, RZ, 0xc0, !PT ;  /* 0x000000ff060c7812 */ /* 0x000fe200078ec0ff */
[C---:B------:R-:W-:Y:S01]  /*82d0*/  HMMA.16816.F32.BF16 R8, R136.reuse, R140, R8 ;  /* 0x0000008c8808723c */ /* 0x040fe20000041808 */
[----:B------:R-:W-:Y:S04]  /*82e0*/  MUFU.EX2 R173, R173 ;  /* 0x000000ad00ad7308 */ /* 0x000fe80000000800 */
[----:B------:R-:W-:Y:S01]  /*82f0*/  FMUL.FTZ R38, R0, R38 ;  /* 0x0000002600267220 */ /* 0x000fe20000410000 */
[----:B------:R-:W-:Y:S01]  /*8300*/  LOP3.LUT R6, R148, 0xff, RZ, 0xc0, !PT ;  /* 0x000000ff94067812 */ /* 0x000fe200078ec0ff */
[C---:B------:R-:W-:Y:S01]  /*8310*/  FMUL.FTZ R39, R0.reuse, R39 ;  /* 0x0000002700277220 */ /* 0x040fe20000410000 */
[--C-:B------:R-:W-:Y:S01]  /*8320*/  HSET2.LE.AND R5, R5, R210.reuse, PT ;  /* 0x000000d205057233 */ /* 0x100fe20003803000 */
[C---:B------:R-:W-:Y:S02]  /*8330*/  FMUL.FTZ R18, R0.reuse, R126 ;  /* 0x0000007e00127220 */ /* 0x040fe40000410000 */
[----:B------:R-:W2:Y:S01]  /*8340*/  MUFU.EX2 R174, R174 ;  /* 0x000000ae00ae7308 */ /* 0x000ea20000000800 */
[----:B------:R-:W-:Y:S01]  /*8350*/  FMUL.FTZ R19, R0, R127 ;  /* 0x0000007f00137220 */ /* 0x000fe20000410000 */
[----:B------:R-:W-:Y:S01]  /*8360*/  SHF.R.U32.HI R7, RZ, 0x8, R7 ;  /* 0x00000008ff077819 */ /* 0x000fe20000011607 */
[C---:B------:R-:W-:Y:S01]  /*8370*/  HMMA.16816.F32.BF16 R36, R136.reuse, R142, R36 ;  /* 0x0000008e8824723c */ /* 0x040fe20000041824 */
[----:B------:R-:W3:Y:S02]  /*8380*/  LDSM.16.MT88.4 R140, [R187+0xc000] ;  /* 0x00c00000bb8c783b */ /* 0x000ee40000004200 */
[----:B------:R-:W-:Y:S01]  /*8390*/  FMUL.FTZ R41, R2, R41 ;  /* 0x0000002902297220 */ /* 0x000fe20000410000 */
[----:B------:R-:W-:Y:S01]  /*83a0*/  PRMT R7, R6, 0x5410, R7 ;  /* 0x0000541006077816 */ /* 0x000fe20000000007 */
[C---:B------:R-:W-:Y:S01]  /*83b0*/  FMUL.FTZ R42, R0.reuse, R42 ;  /* 0x0000002a002a7220 */ /* 0x040fe20000410000 */
[----:B------:R-:W-:Y:S01]  /*83c0*/  SHF.R.U32.HI R6, RZ, 0x10, R148 ;  /* 0x00000010ff067819 */ /* 0x000fe20000011694 */
[----:B------:R-:W-:Y:S01]  /*83d0*/  FMUL.FTZ R43, R0, R43 ;  /* 0x0000002b002b7220 */ /* 0x000fe20000410000 */
[----:B------:R-:W-:Y:S01]  /*83e0*/  MUFU.EX2 R220, R220 ;  /* 0x000000dc00dc7308 */ /* 0x000fe20000000800 */
[----:B------:R-:W-:Y:S03]  /*83f0*/  LDSM.16.MT88.4 R124, [R187+0x10000] ;  /* 0x01000000bb7c783b */ /* 0x000fe60000004200 */
[----:B------:R-:W-:Y:S01]  /*8400*/  FMUL.FTZ R44, R2, R44 ;  /* 0x0000002c022c7220 */ /* 0x000fe20000410000 */
[----:B------:R-:W-:Y:S01]  /*8410*/  LOP3.LUT R6, R6, 0xff, RZ, 0xc0, !PT ;  /* 0x000000ff06067812 */ /* 0x000fe200078ec0ff */
[C---:B------:R-:W-:Y:S03]  /*8420*/  HMMA.16816.F32.BF16 R40, R136.reuse, R144, R40 ;  /* 0x000000908828723c */ /* 0x040fe60000041828 */
[----:B------:R-:W-:Y:S01]  /*8430*/  FMUL.FTZ R45, R2, R45 ;  /* 0x0000002d022d7220 */ /* 0x000fe20000410000 */
[----:B------:R-:W4:Y:S01]  /*8440*/  MUFU.EX2 R221, R221 ;  /* 0x000000dd00dd7308 */ /* 0x000f220000000800 */
[----:B------:R-:W-:Y:S01]  /*8450*/  FMUL.FTZ R46, R0, R46 ;  /* 0x0000002e002e7220 */ /* 0x000fe20000410000 */
[----:B------:R-:W-:Y:S01]  /*8460*/  PRMT R227, R12, 0x5410, R227 ;  /* 0x000054100ce37816 */ /* 0x000fe200000000e3 */
[----:B------:R-:W-:Y:S02]  /*8470*/  FMUL.FTZ R47, R0, R47 ;  /* 0x0000002f002f7220 */ /* 0x000fe40000410000 */
[C---:B------:R-:W-:Y:S03]  /*8480*/  FMUL.FTZ R48, R2.reuse, R48 ;  /* 0x0000003002307220 */ /* 0x040fe60000410000 */
[----:B------:R-:W-:Y:S02]  /*8490*/  FMUL.FTZ R49, R2, R49 ;  /* 0x0000003102317220 */ /* 0x000fe40000410000 */
[C---:B------:R-:W-:Y:S01]  /*84a0*/  HMMA.16816.F32.BF16 R44, R136.reuse, R146, R44 ;  /* 0x00000092882c723c */ /* 0x040fe2000004182c */
[----:B------:R-:W5:Y:S01]  /*84b0*/  LDSM.16.MT88.4 R144, [R191+0xe000] ;  /* 0x00e00000bf90783b */ /* 0x000f620000004200 */
[----:B------:R-:W-:Y:S01]  /*84c0*/  MUFU.EX2 R222, R222 ;  /* 0x000000de00de7308 */ /* 0x000fe20000000800 */
[C---:B------:R-:W-:Y:S02]  /*84d0*/  FMUL.FTZ R50, R0.reuse, R50 ;  /* 0x0000003200327220 */ /* 0x040fe40000410000 */
[----:B------:R-:W-:Y:S02]  /*84e0*/  FMUL.FTZ R51, R0, R51 ;  /* 0x0000003300337220 */ /* 0x000fe40000410000 */
[C---:B------:R-:W-:Y:S02]  /*84f0*/  FMUL.FTZ R52, R2.reuse, R52 ;  /* 0x0000003402347220 */ /* 0x040fe40000410000 */
[----:B------:R-:W-:Y:S03]  /*8500*/  FMUL.FTZ R53, R2, R53 ;  /* 0x0000003502357220 */ /* 0x000fe60000410000 */
[C---:B-1----:R-:W-:Y:S01]  /*8510*/  HMMA.16816.F32.BF16 R48, R136.reuse, R128, R48 ;  /* 0x000000808830723c */ /* 0x042fe20000041830 */
[----:B------:R-:W1:Y:S02]  /*8520*/  MUFU.EX2 R223, R223 ;  /* 0x000000df00df7308 */ /* 0x000e640000000800 */
[C---:B------:R-:W-:Y:S02]  /*8530*/  FMUL.FTZ R54, R0.reuse, R54 ;  /* 0x0000003600367220 */ /* 0x040fe40000410000 */
[----:B------:R-:W-:Y:S02]  /*8540*/  FMUL.FTZ R55, R0, R55 ;  /* 0x0000003700377220 */ /* 0x000fe40000410000 */
[C---:B------:R-:W-:Y:S02]  /*8550*/  FMUL.FTZ R56, R2.reuse, R56 ;  /* 0x0000003802387220 */ /* 0x040fe40000410000 */
[----:B------:R-:W-:Y:S02]  /*8560*/  FMUL.FTZ R57, R2, R57 ;  /* 0x0000003902397220 */ /* 0x000fe40000410000 */
[----:B------:R-:W-:Y:S01]  /*8570*/  MUFU.EX2 R226, R226 ;  /* 0x000000e200e27308 */ /* 0x000fe20000000800 */
[C---:B------:R-:W-:Y:S01]  /*8580*/  HMMA.16816.F32.BF16 R52, R136.reuse, R130, R52 ;  /* 0x000000828834723c */ /* 0x040fe20000041834 */
[----:B------:R-:W1:Y:S02]  /*8590*/  LDSM.16.MT88.4 R128, [R189+0xe000] ;  /* 0x00e00000bd80783b */ /* 0x000e640000004200 */
[C---:B------:R-:W-:Y:S02]  /*85a0*/  FMUL.FTZ R58, R0.reuse, R58 ;  /* 0x0000003a003a7220 */ /* 0x040fe40000410000 */
[----:B------:R-:W-:Y:S02]  /*85b0*/  FMUL.FTZ R59, R0, R59 ;  /* 0x0000003b003b7220 */ /* 0x000fe40000410000 */
[C---:B------:R-:W-:Y:S02]  /*85c0*/  FMUL.FTZ R60, R2.reuse, R60 ;  /* 0x0000003c023c7220 */ /* 0x040fe40000410000 */
[----:B------:R-:W-:Y:S01]  /*85d0*/  FMUL.FTZ R61, R2, R61 ;  /* 0x0000003d023d7220 */ /* 0x000fe20000410000 */
[----:B------:R-:W-:Y:S02]  /*85e0*/  MUFU.EX2 R228, R228 ;  /* 0x000000e400e47308 */ /* 0x000fe40000000800 */
[C---:B---3--:R-:W-:Y:S03]  /*85f0*/  HMMA.16816.F32.BF16 R56, R136.reuse, R140, R56 ;  /* 0x0000008c8838723c */ /* 0x048fe60000041838 */
[C---:B------:R-:W-:Y:S02]  /*8600*/  FMUL.FTZ R62, R0.reuse, R62 ;  /* 0x0000003e003e7220 */ /* 0x040fe40000410000 */
[----:B------:R-:W-:Y:S02]  /*8610*/  FMUL.FTZ R63, R0, R63 ;  /* 0x0000003f003f7220 */ /* 0x000fe40000410000 */
[C---:B------:R-:W-:Y:S02]  /*8620*/  FMUL.FTZ R64, R2.reuse, R64 ;  /* 0x0000004002407220 */ /* 0x040fe40000410000 */
[----:B------:R-:W-:Y:S03]  /*8630*/  FMUL.FTZ R65, R2, R65 ;  /* 0x0000004102417220 */ /* 0x000fe60000410000 */
[C---:B------:R-:W-:Y:S01]  /*8640*/  HMMA.16816.F32.BF16 R60, R136.reuse, R142, R60 ;  /* 0x0000008e883c723c */ /* 0x040fe2000004183c */
[----:B------:R-:W3:Y:S02]  /*8650*/  LDSM.16.MT88.4 R140, [R188+0xe000] ;  /* 0x00e00000bc8c783b */ /* 0x000ee40000004200 */
[C---:B------:R-:W-:Y:S02]  /*8660*/  FMUL.FTZ R66, R0.reuse, R66 ;  /* 0x0000004200427220 */ /* 0x040fe40000410000 */
[----:B------:R-:W-:Y:S02]  /*8670*/  FMUL.FTZ R67, R0, R67 ;  /* 0x0000004300437220 */ /* 0x000fe40000410000 */
[C---:B------:R-:W-:Y:S02]  /*8680*/  FMUL.FTZ R68, R2.reuse, R68 ;  /* 0x0000004402447220 */ /* 0x040fe40000410000 */
[----:B------:R-:W-:Y:S03]  /*8690*/  FMUL.FTZ R69, R2, R69 ;  /* 0x0000004502457220 */ /* 0x000fe60000410000 */
[C---:B-----5:R-:W-:Y:S03]  /*86a0*/  HMMA.16816.F32.BF16 R64, R136.reuse, R144, R64 ;  /* 0x000000908840723c */ /* 0x060fe60000041840 */
[C---:B------:R-:W-:Y:S02]  /*86b0*/  FMUL.FTZ R70, R0.reuse, R70 ;  /* 0x0000004600467220 */ /* 0x040fe40000410000 */
[----:B------:R-:W-:Y:S02]  /*86c0*/  FMUL.FTZ R71, R0, R71 ;  /* 0x0000004700477220 */ /* 0x000fe40000410000 */
[C---:B------:R-:W-:Y:S02]  /*86d0*/  FMUL.FTZ R72, R2.reuse, R72 ;  /* 0x0000004802487220 */ /* 0x040fe40000410000 */
[----:B------:R-:W-:Y:S03]  /*86e0*/  FMUL.FTZ R73, R2, R73 ;  /* 0x0000004902497220 */ /* 0x000fe60000410000 */
[C---:B------:R-:W-:Y:S01]  /*86f0*/  HMMA.16816.F32.BF16 R68, R136.reuse, R146, R68 ;  /* 0x000000928844723c */ /* 0x040fe20000041844 */
[----:B------:R-:W5:Y:S02]  /*8700*/  LDSM.16.MT88.4 R144, [R187+0xe000] ;  /* 0x00e00000bb90783b */ /* 0x000f640000004200 */
[C---:B------:R-:W-:Y:S02]  /*8710*/  FMUL.FTZ R74, R0.reuse, R74 ;  /* 0x0000004a004a7220 */ /* 0x040fe40000410000 */
[----:B------:R-:W-:Y:S02]  /*8720*/  FMUL.FTZ R75, R0, R75 ;  /* 0x0000004b004b7220 */ /* 0x000fe40000410000 */
[C---:B------:R-:W-:Y:S02]  /*8730*/  FMUL.FTZ R76, R2.reuse, R76 ;  /* 0x0000004c024c7220 */ /* 0x040fe40000410000 */
[----:B------:R-:W-:Y:S03]  /*8740*/  FMUL.FTZ R77, R2, R77 ;  /* 0x0000004d024d7220 */ /* 0x000fe60000410000 */
[C---:B-1----:R-:W-:Y:S03]  /*8750*/  HMMA.16816.F32.BF16 R72, R136.reuse, R128, R72 ;  /* 0x000000808848723c */ /* 0x042fe60000041848 */
[C---:B------:R-:W-:Y:S02]  /*8760*/  FMUL.FTZ R78, R0.reuse, R78 ;  /* 0x0000004e004e7220 */ /* 0x040fe40000410000 */
[----:B------:R-:W-:Y:S02]  /*8770*/  FMUL.FTZ R79, R0, R79 ;  /* 0x0000004f004f7220 */ /* 0x000fe40000410000 */
[C---:B------:R-:W-:Y:S02]  /*8780*/  FMUL.FTZ R80, R2.reuse, R80 ;  /* 0x0000005002507220 */ /* 0x040fe40000410000 */
[----:B------:R-:W-:Y:S03]  /*8790*/  FMUL.FTZ R81, R2, R81 ;  /* 0x0000005102517220 */ /* 0x000fe60000410000 */
[C---:B------:R-:W-:Y:S01]  /*87a0*/  HMMA.16816.F32.BF16 R76, R136.reuse, R130, R76 ;  /* 0x00000082884c723c */ /* 0x040fe2000004184c */
[----:B------:R-:W1:Y:S02]  /*87b0*/  LDSM.16.MT88.4 R128, [R191+0x10000] ;  /* 0x01000000bf80783b */ /* 0x000e640000004200 */
[C---:B------:R-:W-:Y:S02]  /*87c0*/  FMUL.FTZ R82, R0.reuse, R82 ;  /* 0x0000005200527220 */ /* 0x040fe40000410000 */
[----:B------:R-:W-:Y:S02]  /*87d0*/  FMUL.FTZ R83, R0, R83 ;  /* 0x0000005300537220 */ /* 0x000fe40000410000 */
[C---:B------:R-:W-:Y:S02]  /*87e0*/  FMUL.FTZ R84, R2.reuse, R84 ;  /* 0x0000005402547220 */ /* 0x040fe40000410000 */
[----:B------:R-:W-:Y:S03]  /*87f0*/  FMUL.FTZ R85, R2, R85 ;  /* 0x0000005502557220 */ /* 0x000fe60000410000 */
        /* <DEDUP_REMOVED lines=17> */
[----:B------:R-:W-:Y:S02]  /*8910*/  LDSM.16.MT88.4 R144, [R188+0xc800] ;  /* 0x00c80000bc90783b */ /* 0x000fe40000004200 */
        /* <DEDUP_REMOVED lines=18> */
[C---:B------:R-:W-:Y:S01]  /*8a40*/  FMUL.FTZ R112, R2.reuse, R112 ;  /* 0x0000007002707220 */ /* 0x040fe20000410000 */
[C---:B------:R-:W-:Y:S01]  /*8a50*/  HMMA.16816.F32.BF16 R16, R136.reuse, R142, R16 ;  /* 0x0000008e8810723c */ /* 0x040fe20000041810 */
[----:B------:R-:W3:Y:S03]  /*8a60*/  LDSM.16.MT88.4 R140, [R191+0xc800] ;  /* 0x00c80000bf8c783b */ /* 0x000ee60000004200 */
[----:B------:R-:W-:Y:S02]  /*8a70*/  FMUL.FTZ R113, R2, R113 ;  /* 0x0000007102717220 */ /* 0x000fe40000410000 */
[C---:B------:R-:W-:Y:S02]  /*8a80*/  FMUL.FTZ R114, R0.reuse, R114 ;  /* 0x0000007200727220 */ /* 0x040fe40000410000 */
[----:B------:R-:W-:Y:S04]  /*8a90*/  FMUL.FTZ R115, R0, R115 ;  /* 0x0000007300737220 */ /* 0x000fe80000410000 */
[C---:B------:R-:W-:Y:S01]  /*8aa0*/  FMUL.FTZ R12, R2.reuse, R120 ;  /* 0x00000078020c7220 */ /* 0x040fe20000410000 */
[--C-:B------:R-:W-:Y:S01]  /*8ab0*/  HSET2.LE.AND R120, R7, R210.reuse, PT ;  /* 0x000000d207787233 */ /* 0x100fe20003803000 */
[----:B------:R-:W-:Y:S01]  /*8ac0*/  FMUL.FTZ R13, R2, R121 ;  /* 0x00000079020d7220 */ /* 0x000fe20000410000 */
[----:B------:R-:W-:Y:S01]  /*8ad0*/  PRMT R121, R6, 0x5410, R149 ;  /* 0x0000541006797816 */ /* 0x000fe20000000095 */
[C---:B------:R-:W-:Y:S01]  /*8ae0*/  FMUL.FTZ R14, R0.reuse, R122 ;  /* 0x0000007a000e7220 */ /* 0x040fe20000410000 */
[----:B------:R-:W-:Y:S01]  /*8af0*/  LDSM.16.MT88.4 R148, [R187+0xc800] ;  /* 0x00c80000bb94783b */ /* 0x000fe20000004200 */
[----:B------:R-:W-:Y:S01]  /*8b00*/  FMUL.FTZ R15, R0, R123 ;  /* 0x0000007b000f7220 */ /* 0x000fe20000410000 */
[----:B--2---:R-:W-:Y:S01]  /*8b10*/  F2FP.BF16.PACK_AB R122, R174, R173 ;  /* 0x000000adae7a723e */ /* 0x004fe200000010ff */
[C---:B------:R-:W-:Y:S01]  /*8b20*/  FMUL.FTZ R116, R2.reuse, R116 ;  /* 0x0000007402747220 */ /* 0x040fe20000410000 */
[C---:B-1----:R-:W-:Y:S03]  /*8b30*/  HMMA.16816.F32.BF16 R108, R136.reuse, R128, R108 ;  /* 0x00000080886c723c */ /* 0x042fe6000004186c */
[----:B------:R-:W-:Y:S01]  /*8b40*/  LOP3.LUT R122, R5, R122, RZ, 0xc0, !PT ;  /* 0x0000007a057a7212 */ /* 0x000fe200078ec0ff */
[----:B------:R-:W-:Y:S01]  /*8b50*/  FMUL.FTZ R117, R2, R117 ;  /* 0x0000007502757220 */ /* 0x000fe20000410000 */
[--C-:B------:R-:W-:Y:S01]  /*8b60*/  HSET2.LE.AND R123, R227, R210.reuse, PT ;  /* 0x000000d2e37b7233 */ /* 0x100fe20003803000 */
[C---:B------:R-:W-:Y:S01]  /*8b70*/  FMUL.FTZ R118, R0.reuse, R118 ;  /* 0x0000007600767220 */ /* 0x040fe20000410000 */
[--C-:B------:R-:W-:Y:S01]  /*8b80*/  HSET2.LE.AND R121, R121, R210.reuse, PT ;  /* 0x000000d279797233 */ /* 0x100fe20003803000 */
[C---:B------:R-:W-:Y:S01]  /*8b90*/  HMMA.16816.F32.BF16 R112, R136.reuse, R130, R112 ;  /* 0x000000828870723c */ /* 0x040fe20000041870 */
[----:B------:R-:W1:Y:S03]  /*8ba0*/  LDSM.16.MT88.4 R128, [R189+0xc800] ;  /* 0x00c80000bd80783b */ /* 0x000e660000004200 */
[----:B------:R-:W-:Y:S01]  /*8bb0*/  FMUL.FTZ R119, R0, R119 ;  /* 0x0000007700777220 */ /* 0x000fe20000410000 */
[----:B----4-:R-:W-:Y:S01]  /*8bc0*/  F2FP.BF16.PACK_AB R5, R221, R220 ;  /* 0x000000dcdd05723e */ /* 0x010fe200000010ff */
[----:B------:R-:W-:Y:S01]  /*8bd0*/  FFMA.FTZ R227, R23, c[0x0][0x23c], -R170 ;  /* 0x00008f0017e37a23 */ /* 0x000fe200000108aa */
[----:B------:R-:W-:Y:S01]  /*8be0*/  F2FP.BF16.PACK_AB R6, R223, R222 ;  /* 0x000000dedf06723e */ /* 0x000fe200000010ff */
[C---:B------:R-:W-:Y:S04]  /*8bf0*/  HMMA.16816.F32.BF16 R12, R136.reuse, R124, R12 ;  /* 0x0000007c880c723c */ /* 0x040fe8000004180c */
[----:B------:R-:W-:Y:S01]  /*8c00*/  LOP3.LUT R120, R120, R5, RZ, 0xc0, !PT ;  /* 0x0000000578787212 */ /* 0x000fe200078ec0ff */
[----:B------:R-:W-:Y:S01]  /*8c10*/  MUFU.EX2 R227, R227 ;  /* 0x000000e300e37308 */ /* 0x000fe20000000800 */
[----:B------:R-:W-:Y:S01]  /*8c20*/  LOP3.LUT R121, R121, R6, RZ, 0xc0, !PT ;  /* 0x0000000679797212 */ /* 0x000fe200078ec0ff */
[----:B------:R-:W-:Y:S01]  /*8c30*/  FFMA.FTZ R166, R2, R213, R166 ;  /* 0x000000d502a67223 */ /* 0x000fe200000100a6 */
[----:B------:R-:W-:Y:S01]  /*8c40*/  HMMA.16816.F32.BF16 R116, R136, R126, R116 ;  /* 0x0000007e8874723c */ /* 0x000fe20000041874 */
[----:B------:R-:W-:Y:S03]  /*8c50*/  LDSM.16.MT88.4 R136, [R189+0x10800] ;  /* 0x01080000bd88783b */ /* 0x000fe60000004200 */
[----:B------:R-:W-:Y:S01]  /*8c60*/  F2FP.BF16.PACK_AB R124, R175, R212 ;  /* 0x000000d4af7c723e */ /* 0x000fe200000010ff */
[----:B------:R-:W-:Y:S01]  /*8c70*/  FFMA.FTZ R168, R0, R211, R168 ;  /* 0x000000d300a87223 */ /* 0x000fe200000100a8 */
[----:B------:R-:W-:Y:S01]  /*8c80*/  MOV R5, UR30 ;  /* 0x0000001e00057c02 */ /* 0x000fe20008000f00 */
[----:B------:R-:W-:Y:S01]  /*8c90*/  FADD.FTZ R169, R169, R166 ;  /* 0x000000a6a9a97221 */ /* 0x000fe20000010000 */
[----:B------:R-:W-:Y:S01]  /*8ca0*/  LOP3.LUT R123, R123, R124, RZ, 0xc0, !PT ;  /* 0x0000007c7b7b7212 */ /* 0x000fe200078ec0ff */
[----:B------:R-:W-:Y:S01]  /*8cb0*/  FADD.FTZ R171, R171, R168 ;  /* 0x000000a8abab7221 */ /* 0x000fe20000010000 */
[----:B------:R-:W2:Y:S02]  /*8cc0*/  LDSM.16.MT88.4 R124, [R187+0xe800] ;  /* 0x00e80000bb7c783b */ /* 0x000ea40000004200 */
[----:B------:R-:W-:Y:S01]  /*8cd0*/  LOP3.LUT R5, R219, UR23, R5, 0x96, !PT ;  /* 0x00000017db057c12 */ /* 0x000fe2000f8e9605 */
[----:B------:R-:W-:Y:S02]  /*8ce0*/  FADD.FTZ R134, R134, R169 ;  /* 0x000000a986867221 */ /* 0x000fe40000010000 */
[C---:B---3--:R-:W-:Y:S05]  /*8cf0*/  HMMA.16816.F32.BF16 R8, R120.reuse, R140, R8 ;  /* 0x0000008c7808723c */ /* 0x048fea0000041808 */
[----:B------:R-:W-:Y:S03]  /*8d00*/  IMAD.WIDE.U32 R6, R5, -0x326172a9, RZ ;  /* 0xcd9e8d5705067825 */ /* 0x000fe600078e00ff */
[C---:B------:R-:W-:Y:S01]  /*8d10*/  HMMA.16816.F32.BF16 R36, R120.reuse, R142, R36 ;  /* 0x0000008e7824723c */ /* 0x040fe20000041824 */
[----:B------:R-:W-:Y:S03]  /*8d20*/  LDSM.16.MT88.4 R140, [R188+0xd000] ;  /* 0x00d00000bc8c783b */ /* 0x000fe60000004200 */
[----:B------:R-:W-:Y:S01]  /*8d30*/  LOP3.LUT R5, R7, UR8, R216, 0x96, !PT ;  /* 0x0000000807057c12 */ /* 0x000fe2000f8e96d8 */
[----:B------:R-:W-:Y:S01]  /*8d40*/  FADD.FTZ R164, R164, R171 ;  /* 0x000000aba4a47221 */ /* 0x000fe20000010000 */
[----:B------:R-:W-:Y:S01]  /*8d50*/  LOP3.LUT R6, R225, UR26, R6, 0x96, !PT ;  /* 0x0000001ae1067c12 */ /* 0x000fe2000f8e9606 */
[----:B------:R-:W-:Y:S01]  /*8d60*/  FFMA.FTZ R225, R21, c[0x0][0x23c], -R172 ;  /* 0x00008f0015e17a23 */ /* 0x000fe200000108ac */
[C---:B-1----:R-:W-:Y:S04]  /*8d70*/  HMMA.16816.F32.BF16 R40, R120.reuse, R128, R40 ;  /* 0x000000807828723c */ /* 0x042fe80000041828 */
[----:B------:R-:W-:Y:S01]  /*8d80*/  IMAD.WIDE.U32 R6, R6, -0x2daee0ad, RZ ;  /* 0xd2511f5306067825 */ /* 0x000fe200078e00ff */
[----:B------:R-:W-:Y:S03]  /*8d90*/  MUFU.EX2 R225, R225 ;  /* 0x000000e100e17308 */ /* 0x000fe60000000800 */
[C---:B------:R-:W-:Y:S01]  /*8da0*/  HMMA.16816.F32.BF16 R44, R120.reuse, R130, R44 ;  /* 0x00000082782c723c */ /* 0x040fe2000004182c */
[----:B------:R-:W1:Y:S03]  /*8db0*/  LDSM.16.MT88.4 R128, [R191+0x10800] ;  /* 0x01080000bf80783b */ /* 0x000e660000004200 */
[----:B------:R-:W-:Y:S04]  /*8dc0*/  IMAD.WIDE.U32 R232, R5, -0x2daee0ad, RZ ;  /* 0xd2511f5305e87825 */ /* 0x000fe800078e00ff */
[C---:B------:R-:W-:Y:S04]  /*8dd0*/  HMMA.16816.F32.BF16 R48, R120.reuse, R144, R48 ;  /* 0x000000907830723c */ /* 0x040fe80000041830 */
[----:B------:R-:W-:Y:S01]  /*8de0*/  LOP3.LUT R5, R233, UR25, R214, 0x96, !PT ;  /* 0x00000019e9057c12 */ /* 0x000fe2000f8e96d6 */
[----:B------:R-:W-:Y:S01]  /*8df0*/  FADD.FTZ R165, R165, R134 ;  /* 0x00000086a5a57221 */ /* 0x000fe20000010000 */
[----:B------:R-:W-:Y:S01]  /*8e00*/  LOP3.LUT R232, R7, UR21, R232, 0x96, !PT ;  /* 0x0000001507e87c12 */ /* 0x000fe2000f8e96e8 */
[----:B------:R-:W-:Y:S01]  /*8e10*/  FADD.FTZ R167, R167, R164 ;  /* 0x000000a4a7a77221 */ /* 0x000fe20000010000 */
[C---:B------:R-:W-:Y:S01]  /*8e20*/  HMMA.16816.F32.BF16 R52, R120.reuse, R146, R52 ;  /* 0x000000927834723c */ /* 0x040fe20000041834 */
[----:B------:R-:W-:Y:S03]  /*8e30*/  LDSM.16.MT88.4 R144, [R191+0xf000] ;  /* 0x00f00000bf90783b */ /* 0x000fe60000004200 */
[----:B------:R-:W-:Y:S04]  /*8e40*/  IMAD.WIDE.U32 R230, R5, -0x326172a9, RZ ;  /* 0xcd9e8d5705e67825 */ /* 0x000fe800078e00ff */
[C---:B------:R-:W-:Y:S04]  /*8e50*/  HMMA.16816.F32.BF16 R56, R120.reuse, R148, R56 ;  /* 0x000000947838723c */ /* 0x040fe80000041838 */
[----:B------:R-:W-:Y:S01]  /*8e60*/  LOP3.LUT R224, R231, UR24, R224, 0x96, !PT ;  /* 0x00000018e7e07c12 */ /* 0x000fe2000f8e96e0 */
[----:B------:R-:W-:Y:S03]  /*8e70*/  IMAD.WIDE.U32 R232, R232, -0x326172a9, RZ ;  /* 0xcd9e8d57e8e87825 */ /* 0x000fe600078e00ff */
[C---:B------:R-:W-:Y:S04]  /*8e80*/  HMMA.16816.F32.BF16 R60, R120.reuse, R150, R60 ;  /* 0x00000096783c723c */ /* 0x040fe8000004183c */
[----:B------:R-:W-:Y:S01]  /*8e90*/  LOP3.LUT R230, R233, UR20, R230, 0x96, !PT ;  /* 0x00000014e9e67c12 */ /* 0x000fe2000f8e96e6 */
[----:B------:R-:W-:Y:S02]  /*8ea0*/  FADD.FTZ R0, R220, R165 ;  /* 0x000000a5dc007221 */ /* 0x000fe40000010000 */
[----:B------:R-:W-:Y:S01]  /*8eb0*/  FADD.FTZ R222, R222, R167 ;  /* 0x000000a7dede7221 */ /* 0x000fe20000010000 */
[C---:B------:R-:W-:Y:S04]  /*8ec0*/  HMMA.16816.F32.BF16 R64, R120.reuse, R152, R64 ;  /* 0x000000987840723c */ /* 0x040fe80000041840 */
[----:B------:R-:W-:Y:S04]  /*8ed0*/  IMAD.WIDE.U32 R230, R230, -0x2daee0ad, RZ ;  /* 0xd2511f53e6e67825 */ /* 0x000fe800078e00ff */
[C---:B------:R-:W-:Y:S01]  /*8ee0*/  HMMA.16816.F32.BF16 R68, R120.reuse, R154, R68 ;  /* 0x0000009a7844723c */ /* 0x040fe20000041844 */
[----:B------:R-:W-:Y:S03]  /*8ef0*/  LDSM.16.MT88.4 R152, [R188+0xf000] ;  /* 0x00f00000bc98783b */ /* 0x000fe60000004200 */
[----:B------:R-:W-:Y:S02]  /*8f00*/  FADD.FTZ R0, R221, R0 ;  /* 0x00000000dd007221 */ /* 0x000fe40000010000 */
[----:B------:R-:W-:Y:S02]  /*8f10*/  FADD.FTZ R223, R223, R222 ;  /* 0x000000dedfdf7221 */ /* 0x000fe40000010000 */
[C---:B------:R-:W-:Y:S04]  /*8f20*/  HMMA.16816.F32.BF16 R72, R120.reuse, R156, R72 ;  /* 0x0000009c7848723c */ /* 0x040fe80000041848 */
[----:B------:R-:W-:Y:S04]  /*8f30*/  FADD.FTZ R212, R212, R223 ;  /* 0x000000dfd4d47221 */ /* 0x000fe80000010000 */
[C---:B------:R-:W-:Y:S04]  /*8f40*/  HMMA.16816.F32.BF16 R76, R120.reuse, R158, R76 ;  /* 0x0000009e784c723c */ /* 0x040fe8000004184c */
[----:B------:R-:W-:Y:S04]  /*8f50*/  FADD.FTZ R175, R175, R212 ;  /* 0x000000d4afaf7221 */ /* 0x000fe80000010000 */
[C---:B------:R-:W-:Y:S07]  /*8f60*/  HMMA.16816.F32.BF16 R80, R120.reuse, R160, R80 ;  /* 0x000000a07850723c */ /* 0x040fee0000041850 */
[--C-:B------:R-:W-:Y:S01]  /*8f70*/  FFMA.FTZ R160, R24, c[0x0][0x23c], -R172.reuse ;  /* 0x00008f0018a07a23 */ /* 0x100fe200000108ac */
[C---:B------:R-:W-:Y:S04]  /*8f80*/  HMMA.16816.F32.BF16 R84, R120.reuse, R162, R84 ;  /* 0x000000a27854723c */ /* 0x040fe80000041854 */
[----:B------:R-:W-:Y:S01]  /*8f90*/  FFMA.FTZ R161, R25, c[0x0][0x23c], -R172 ;  /* 0x00008f0019a17a23 */ /* 0x000fe200000108ac */
[----:B------:R-:W-:Y:S01]  /*8fa0*/  MUFU.EX2 R160, R160 ;  /* 0x000000a000a07308 */ /* 0x000fe20000000800 */
[----:B------:R-:W-:Y:S02]  /*8fb0*/  IMAD.WIDE.U32 R24, R224, -0x2daee0ad, RZ ;  /* 0xd2511f53e0187825 */ /* 0x000fe400078e00ff */
[C---:B--2---:R-:W-:Y:S04]  /*8fc0*/  HMMA.16816.F32.BF16 R88, R120.reuse, R124, R88 ;  /* 0x0000007c7858723c */ /* 0x044fe80000041858 */
[----:B------:R-:W-:Y:S01]  /*8fd0*/  FFMA.FTZ R162, R26, c[0x0][0x23c], -R170 ;  /* 0x00008f001aa27a23 */ /* 0x000fe200000108aa */
[----:B------:R-:W-:Y:S01]  /*8fe0*/  LOP3.LUT R6, R25, UR17, R6, 0x96, !PT ;  /* 0x0000001119067c12 */ /* 0x000fe2000f8e9606 */
[----:B------:R-:W-:Y:S01]  /*8ff0*/  FFMA.FTZ R163, R27, c[0x0][0x23c], -R170 ;  /* 0x00008f001ba37a23 */ /* 0x000fe200000108aa */
[----:B------:R-:W-:Y:S01]  /*9000*/  LOP3.LUT R5, R231, UR12, R24, 0x96, !PT ;  /* 0x0000000ce7057c12 */ /* 0x000fe2000f8e9618 */
[C---:B------:R-:W-:Y:S01]  /*9010*/  HMMA.16816.F32.BF16 R92, R120.reuse, R126, R92 ;  /* 0x0000007e785c723c */ /* 0x040fe2000004185c */
[----:B------:R-:W2:Y:S01]  /*9020*/  LDSM.16.MT88.4 R124, [R188+0x10800] ;  /* 0x01080000bc7c783b */ /* 0x000ea20000004200 */
[----:B------:R-:W3:Y:S02]  /*9030*/  MUFU.EX2 R161, R161 ;  /* 0x000000a100a17308 */ /* 0x000ee40000000800 */
[----:B------:R-:W-:Y:S04]  /*9040*/  IMAD.WIDE.U32 R6, R6, -0x326172a9, RZ ;  /* 0xcd9e8d5706067825 */ /* 0x000fe800078e00ff */
[C---:B-1----:R-:W-:Y:S01]  /*9050*/  HMMA.16816.F32.BF16 R96, R120.reuse, R128, R96 ;  /* 0x000000807860723c */ /* 0x042fe20000041860 */
[----:B------:R-:W1:Y:S03]  /*9060*/  LDSM.16.MT88.4 R24, [R187+0x10800] ;  /* 0x01080000bb18783b */ /* 0x000e660000004200 */
[----:B------:R-:W-:Y:S03]  /*9070*/  MUFU.EX2 R162, R162 ;  /* 0x000000a200a27308 */ /* 0x000fe60000000800 */
[----:B------:R-:W-:Y:S01]  /*9080*/  IMAD.WIDE.U32 R128, R5, -0x326172a9, RZ ;  /* 0xcd9e8d5705807825 */ /* 0x000fe200078e00ff */
[C---:B------:R-:W-:Y:S04]  /*9090*/  HMMA.16816.F32.BF16 R100, R120.reuse, R130, R100 ;  /* 0x000000827864723c */ /* 0x040fe80000041864 */
[----:B------:R-:W-:Y:S02]  /*90a0*/  LOP3.LUT R5, R129, UR5, R6, 0x96, !PT ;  /* 0x0000000581057c12 */ /* 0x000fe4000f8e9606 */
[----:B------:R-:W-:Y:S01]  /*90b0*/  SHF.R.U32.HI R21, RZ, 0x10, R128 ;  /* 0x00000010ff157819 */ /* 0x000fe20000011680 */
[----:B------:R-:W-:Y:S01]  /*90c0*/  FFMA.FTZ R130, R20, c[0x0][0x23c], -R172 ;  /* 0x00008f0014827a23 */ /* 0x000fe200000108ac */
[C---:B------:R-:W-:Y:S01]  /*90d0*/  HMMA.16816.F32.BF16 R104, R120.reuse, R136, R104 ;  /* 0x000000887868723c */ /* 0x040fe20000041868 */
[----:B------:R-:W4:Y:S03]  /*90e0*/  MUFU.EX2 R163, R163 ;  /* 0x000000a300a37308 */ /* 0x000f260000000800 */
[C---:B------:R-:W-:Y:S02]  /*90f0*/  LOP3.LUT R20, R128.reuse, 0xffff, RZ, 0xc0, !PT ;  /* 0x0000ffff80147812 */ /* 0x040fe400078ec0ff */
[----:B------:R-:W-:Y:S02]  /*9100*/  LOP3.LUT R149, R128, 0xff, RZ, 0xc0, !PT ;  /* 0x000000ff80957812 */ /* 0x000fe400078ec0ff */
[C---:B------:R-:W-:Y:S01]  /*9110*/  HMMA.16816.F32.BF16 R16, R120.reuse, R138, R16 ;  /* 0x0000008a7810723c */ /* 0x040fe20000041810 */
[----:B------:R-:W-:Y:S02]  /*9120*/  LDSM.16.MT88.4 R136, [R189+0xd000] ;  /* 0x00d00000bd88783b */ /* 0x000fe40000004200 */
[----:B------:R5:W3:Y:S01]  /*9130*/  MUFU.EX2 R224, R130 ;  /* 0x0000008200e07308 */ /* 0x000ae20000000800 */
[----:B------:R-:W-:Y:S02]  /*9140*/  SHF.R.U32.HI R6, RZ, 0x18, R128 ;  /* 0x00000018ff067819 */ /* 0x000fe40000011680 */
[----:B------:R-:W-:Y:S02]  /*9150*/  SHF.R.U32.HI R22, RZ, 0x8, R20 ;  /* 0x00000008ff167819 */ /* 0x000fe40000011614 */
[--C-:B------:R-:W-:Y:S01]  /*9160*/  SHF.R.U32.HI R157, RZ, 0x10, R5.reuse ;  /* 0x00000010ff9d7819 */ /* 0x100fe20000011605 */
[C---:B--2---:R-:W-:Y:S03]  /*9170*/  HMMA.16816.F32.BF16 R108, R120.reuse, R124, R108 ;  /* 0x0000007c786c723c */ /* 0x044fe6000004186c */
[----:B------:R-:W-:Y:S02]  /*9180*/  LOP3.LUT R23, R21, 0xff, RZ, 0xc0, !PT ;  /* 0x000000ff15177812 */ /* 0x000fe400078ec0ff */
[----:B------:R-:W-:Y:S02]  /*9190*/  PRMT R149, R149, 0x5410, R22 ;  /* 0x0000541095957816 */ /* 0x000fe40000000016 */
[----:B------:R-:W-:Y:S01]  /*91a0*/  LOP3.LUT R124, R5, 0xffff, RZ, 0xc0, !PT ;  /* 0x0000ffff057c7812 */ /* 0x000fe200078ec0ff */
[C---:B------:R-:W-:Y:S04]  /*91b0*/  HMMA.16816.F32.BF16 R112, R120.reuse, R126, R112 ;  /* 0x0000007e7870723c */ /* 0x040fe80000041870 */
[----:B------:R-:W-:Y:S01]  /*91c0*/  SHF.R.U32.HI R20, RZ, 0x8, R124 ;  /* 0x00000008ff147819 */ /* 0x000fe2000001167c */
[--C-:B------:R-:W-:Y:S01]  /*91d0*/  HSET2.LE.AND R22, R149, R210.reuse, PT ;  /* 0x000000d295167233 */ /* 0x100fe20003803000 */
[----:B------:R-:W-:Y:S01]  /*91e0*/  LOP3.LUT R157, R157, 0xff, RZ, 0xc0, !PT ;  /* 0x000000ff9d9d7812 */ /* 0x000fe200078ec0ff */
[----:B------:R-:W-:Y:S01]  /*91f0*/  LDSM.16.MT88.4 R124, [R187+0xd000] ;  /* 0x00d00000bb7c783b */ /* 0x000fe20000004200 */
[C---:B-1----:R-:W-:Y:S04]  /*9200*/  HMMA.16816.F32.BF16 R12, R120.reuse, R24, R12 ;  /* 0x00000018780c723c */ /* 0x042fe8000004180c */
[----:B------:R-:W-:Y:S02]  /*9210*/  LOP3.LUT R21, R5, 0xff, RZ, 0xc0, !PT ;  /* 0x000000ff05157812 */ /* 0x000fe400078ec0ff */
[----:B------:R-:W-:Y:S01]  /*9220*/  PRMT R23, R23, 0x5410, R6 ;  /* 0x0000541017177816 */ /* 0x000fe20000000006 */
[----:B-----5:R-:W1:Y:S01]  /*9230*/  LDSM.16.MT88.4 R128, [R191+0xd000] ;  /* 0x00d00000bf80783b */ /* 0x020e620000004200 */
[----:B------:R-:W-:Y:S04]  /*9240*/  HMMA.16816.F32.BF16 R116, R120, R26, R116 ;  /* 0x0000001a7874723c */ /* 0x000fe80000041874 */
[----:B------:R-:W-:Y:S01]  /*9250*/  SHF.R.U32.HI R6, RZ, 0x18, R5 ;  /* 0x00000018ff067819 */ /* 0x000fe20000011605 */
[--C-:B------:R-:W-:Y:S01]  /*9260*/  HSET2.LE.AND R23, R23, R210.reuse, PT ;  /* 0x000000d217177233 */ /* 0x100fe20003803000 */
[----:B------:R-:W-:Y:S01]  /*9270*/  PRMT R21, R21, 0x5410, R20 ;  /* 0x0000541015157816 */ /* 0x000fe20000000014 */
[----:B------:R-:W2:Y:S01]  /*9280*/  LDSM.16.MT88.4 R148, [R189+0xf000] ;  /* 0x00f00000bd94783b */ /* 0x000ea20000004200 */
[----:B------:R-:W-:Y:S04]  /*9290*/  PRMT R157, R157, 0x5410, R6 ;  /* 0x000054109d9d7816 */ /* 0x000fe80000000006 */
[----:B---3--:R-:W-:Y:S01]  /*92a0*/  F2FP.BF16.PACK_AB R5, R161, R160 ;  /* 0x000000a0a105723e */ /* 0x008fe200000010ff */
[--C-:B------:R-:W-:Y:S01]  /*92b0*/  HSET2.LE.AND R20, R21, R210.reuse, PT ;  /* 0x000000d215147233 */ /* 0x100fe20003803000 */
[----:B----4-:R-:W-:Y:S01]  /*92c0*/  F2FP.BF16.PACK_AB R6, R163, R162 ;  /* 0x000000a2a306723e */ /* 0x010fe200000010ff */
[--C-:B------:R-:W-:Y:S01]  /*92d0*/  HSET2.LE.AND R21, R157, R210.reuse, PT ;  /* 0x000000d29d157233 */ /* 0x100fe20003803000 */
[----:B------:R-:W-:Y:S01]  /*92e0*/  LOP3.LUT R22, R22, R5, RZ, 0xc0, !PT ;  /* 0x0000000516167212 */ /* 0x000fe200078ec0ff */
[----:B------:R-:W3:Y:S01]  /*92f0*/  LDSM.16.MT88.4 R156, [R187+0xf000] ;  /* 0x00f00000bb9c783b */ /* 0x000ee20000004200 */
[----:B------:R-:W-:Y:S02]  /*9300*/  LOP3.LUT R23, R23, R6, RZ, 0xc0, !PT ;  /* 0x0000000617177212 */ /* 0x000fe400078ec0ff */
[----:B------:R-:W-:Y:S02]  /*9310*/  F2FP.BF16.PACK_AB R5, R225, R224 ;  /* 0x000000e0e105723e */ /* 0x000fe400000010ff */
[----:B------:R-:W-:Y:S01]  /*9320*/  F2FP.BF16.PACK_AB R6, R227, R226 ;  /* 0x000000e2e306723e */ /* 0x000fe200000010ff */
[----:B------:R-:W-:Y:S01]  /*9330*/  FADD.FTZ R226, R226, R175 ;  /* 0x000000afe2e27221 */ /* 0x000fe20000010000 */
[----:B------:R-:W-:Y:S01]  /*9340*/  LOP3.LUT R20, R20, R5, RZ, 0xc0, !PT ;  /* 0x0000000514147212 */ /* 0x000fe200078ec0ff */
[----:B------:R-:W4:Y:S01]  /*9350*/  LDSM.16.MT88.4 R24, [R191+0x11000] ;  /* 0x01100000bf18783b */ /* 0x000f220000004200 */
[----:B------:R-:W-:Y:S01]  /*9360*/  LOP3.LUT R21, R21, R6, RZ, 0xc0, !PT ;  /* 0x0000000615157212 */ /* 0x000fe200078ec0ff */
[----:B------:R-:W-:Y:S01]  /*9370*/  FADD.FTZ R227, R227, R226 ;  /* 0x000000e2e3e37221 */ /* 0x000fe20000010000 */
[----:B------:R-:W-:Y:S03]  /*9380*/  LOP3.LUT R6, R7, UR15, R232, 0x96, !PT ;  /* 0x0000000f07067c12 */ /* 0x000fe6000f8e96e8 */
[----:B------:R-:W-:Y:S02]  /*9390*/  FADD.FTZ R162, R162, R227 ;  /* 0x000000e3a2a27221 */ /* 0x000fe40000010000 */
[----:B------:R-:W5:Y:S02]  /*93a0*/  LDSM.16.MT88.4 R120, [R189+0x11000] ;  /* 0x01100000bd78783b */ /* 0x000f640000004200 */
[----:B------:R-:W-:Y:S01]  /*93b0*/  FADD.FTZ R163, R163, R162 ;  /* 0x000000a2a3a37221 */ /* 0x000fe20000010000 */
[C---:B-1----:R-:W-:Y:S08]  /*93c0*/  HMMA.16816.F32.BF16 R8, R20.reuse, R128, R8 ;  /* 0x000000801408723c */ /* 0x042ff00000041808 */
[C---:B------:R-:W-:Y:S08]  /*93d0*/  HMMA.16816.F32.BF16 R36, R20.reuse, R130, R36 ;  /* 0x000000821424723c */ /* 0x040ff00000041824 */
        /* <DEDUP_REMOVED lines=9> */
[C---:B------:R-:W-:Y:S08]  /*9470*/  HMMA.16816.F32.BF16 R64, R20.reuse, R144, R64 ;  /* 0x000000901440723c */ /* 0x040ff00000041840 */
[C---:B------:R-:W-:Y:S01]  /*9480*/  HMMA.16816.F32.BF16 R68, R20.reuse, R146, R68 ;  /* 0x000000921444723c */ /* 0x040fe20000041844 */
[----:B------:R-:W-:Y:S07]  /*9490*/  LDSM.16.MT88.4 R144, [R189+0xf800] ;  /* 0x00f80000bd90783b */ /* 0x000fee0000004200 */
[C---:B--2---:R-:W-:Y:S08]  /*94a0*/  HMMA.16816.F32.BF16 R72, R20.reuse, R148, R72 ;  /* 0x000000941448723c */ /* 0x044ff00000041848 */
[C---:B------:R-:W-:Y:S01]  /*94b0*/  HMMA.16816.F32.BF16 R76, R20.reuse, R150, R76 ;  /* 0x00000096144c723c */ /* 0x040fe2000004184c */
[----:B------:R-:W-:Y:S07]  /*94c0*/  LDSM.16.MT88.4 R148, [R188+0xf800] ;  /* 0x00f80000bc94783b */ /* 0x000fee0000004200 */
[C---:B------:R-:W-:Y:S08]  /*94d0*/  HMMA.16816.F32.BF16 R80, R20.reuse, R152, R80 ;  /* 0x000000981450723c */ /* 0x040ff00000041850 */
[C---:B------:R-:W-:Y:S01]  /*94e0*/  HMMA.16816.F32.BF16 R84, R20.reuse, R154, R84 ;  /* 0x0000009a1454723c */ /* 0x040fe20000041854 */
[----:B------:R-:W-:Y:S07]  /*94f0*/  LDSM.16.MT88.4 R152, [R187+0xf800] ;  /* 0x00f80000bb98783b */ /* 0x000fee0000004200 */
[C---:B---3--:R-:W-:Y:S07]  /*9500*/  HMMA.16816.F32.BF16 R88, R20.reuse, R156, R88 ;  /* 0x0000009c1458723c */ /* 0x048fee0000041858 */
[----:B------:R-:W-:Y:S01]  /*9510*/  FFMA.FTZ R157, R29, c[0x0][0x23c], -R172 ;  /* 0x00008f001d9d7a23 */ /* 0x000fe200000108ac */
[C---:B------:R-:W-:Y:S04]  /*9520*/  HMMA.16816.F32.BF16 R92, R20.reuse, R158, R92 ;  /* 0x0000009e145c723c */ /* 0x040fe8000004185c */
[----:B------:R-:W-:Y:S01]  /*9530*/  FFMA.FTZ R156, R30, c[0x0][0x23c], -R170 ;  /* 0x00008f001e9c7a23 */ /* 0x000fe200000108aa */
[----:B------:R-:W-:Y:S01]  /*9540*/  MUFU.EX2 R157, R157 ;  /* 0x0000009d009d7308 */ /* 0x000fe20000000800 */
[----:B------:R-:W-:Y:S02]  /*9550*/  IMAD.WIDE.U32 R28, R6, -0x2daee0ad, RZ ;  /* 0xd2511f53061c7825 */ /* 0x000fe400078e00ff */
[C---:B----4-:R-:W-:Y:S04]  /*9560*/  HMMA.16816.F32.BF16 R96, R20.reuse, R24, R96 ;  /* 0x000000181460723c */ /* 0x050fe80000041860 */
[----:B------:R-:W-:Y:S01]  /*9570*/  FFMA.FTZ R158, R32, c[0x0][0x23c], -R172 ;  /* 0x00008f00209e7a23 */ /* 0x000fe200000108ac */
[----:B------:R-:W-:Y:S01]  /*9580*/  LOP3.LUT R231, R29, UR4, R230, 0x96, !PT ;  /* 0x000000041de77c12 */ /* 0x000fe2000f8e96e6 */
[----:B------:R-:W-:Y:S01]  /*9590*/  FFMA.FTZ R172, R33, c[0x0][0x23c], -R172 ;  /* 0x00008f0021ac7a23 */ /* 0x000fe200000108ac */
[----:B------:R-:W-:Y:S01]  /*95a0*/  LOP3.LUT R5, R28, 0xffff, RZ, 0xc0, !PT ;  /* 0x0000ffff1c057812 */ /* 0x000fe200078ec0ff */
[C---:B------:R-:W-:Y:S01]  /*95b0*/  HMMA.16816.F32.BF16 R100, R20.reuse, R26, R100 ;  /* 0x0000001a1464723c */ /* 0x040fe20000041864 */
[----:B------:R-:W2:Y:S01]  /*95c0*/  LDSM.16.MT88.4 R24, [R187+0x11000] ;  /* 0x01100000bb18783b */ /* 0x000ea20000004200 */
[----:B------:R-:W-:Y:S02]  /*95d0*/  MUFU.EX2 R156, R156 ;  /* 0x0000009c009c7308 */ /* 0x000fe40000000800 */
[--C-:B------:R-:W-:Y:S01]  /*95e0*/  FFMA.FTZ R230, R34, c[0x0][0x23c], -R170.reuse ;  /* 0x00008f0022e67a23 */ /* 0x100fe200000108aa */
[----:B------:R-:W-:Y:S01]  /*95f0*/  SHF.R.U32.HI R30, RZ, 0x8, R5 ;  /* 0x00000008ff1e7819 */ /* 0x000fe20000011605 */
[--C-:B------:R-:W-:Y:S01]  /*9600*/  FFMA.FTZ R159, R31, c[0x0][0x23c], -R170.reuse ;  /* 0x00008f001f9f7a23 */ /* 0x100fe200000108aa */
[----:B------:R-:W-:Y:S01]  /*9610*/  LOP3.LUT R5, R231, 0xff, RZ, 0xc0, !PT ;  /* 0x000000ffe7057812 */ /* 0x000fe200078ec0ff */
[C---:B-----5:R-:W-:Y:S04]  /*9620*/  HMMA.16816.F32.BF16 R104, R20.reuse, R120, R104 ;  /* 0x000000781468723c */ /* 0x060fe80000041868 */
[----:B------:R-:W-:Y:S01]  /*9630*/  FFMA.FTZ R170, R35, c[0x0][0x23c], -R170 ;  /* 0x00008f0023aa7a23 */ /* 0x000fe200000108aa */
[--C-:B------:R-:W-:Y:S01]  /*9640*/  SHF.R.U32.HI R6, RZ, 0x10, R28.reuse ;  /* 0x00000010ff067819 */ /* 0x100fe2000001161c */
[----:B------:R-:W3:Y:S01]  /*9650*/  LDSM.16.MT88.4 R32, [R191+0xd800] ;  /* 0x00d80000bf20783b */ /* 0x000ee20000004200 */
[----:B------:R-:W-:Y:S01]  /*9660*/  LOP3.LUT R120, R231, 0xffff, RZ, 0xc0, !PT ;  /* 0x0000ffffe7787812 */ /* 0x000fe200078ec0ff */
[C---:B------:R-:W-:Y:S01]  /*9670*/  HMMA.16816.F32.BF16 R16, R20.reuse, R122, R16 ;  /* 0x0000007a1410723c */ /* 0x040fe20000041810 */
[----:B------:R-:W4:Y:S03]  /*9680*/  MUFU.EX2 R159, R159 ;  /* 0x0000009f009f7308 */ /* 0x000f260000000800 */
[----:B------:R-:W-:Y:S02]  /*9690*/  LOP3.LUT R7, R28, 0xff, RZ, 0xc0, !PT ;  /* 0x000000ff1c077812 */ /* 0x000fe400078ec0ff */
[----:B------:R-:W-:Y:S02]  /*96a0*/  SHF.R.U32.HI R31, RZ, 0x18, R28 ;  /* 0x00000018ff1f7819 */ /* 0x000fe4000001161c */
[C---:B-1----:R-:W-:Y:S03]  /*96b0*/  HMMA.16816.F32.BF16 R108, R20.reuse, R124, R108 ;  /* 0x0000007c146c723c */ /* 0x042fe6000004186c */
[----:B------:R-:W-:Y:S01]  /*96c0*/  MUFU.EX2 R158, R158 ;  /* 0x0000009e009e7308 */ /* 0x000fe20000000800 */
[----:B------:R-:W-:Y:S02]  /*96d0*/  LOP3.LUT R28, R6, 0xff, RZ, 0xc0, !PT ;  /* 0x000000ff061c7812 */ /* 0x000fe400078ec0ff */
[--C-:B------:R-:W-:Y:S02]  /*96e0*/  SHF.R.U32.HI R6, RZ, 0x10, R231.reuse ;  /* 0x00000010ff067819 */ /* 0x100fe400000116e7 */
[C---:B------:R-:W-:Y:S01]  /*96f0*/  HMMA.16816.F32.BF16 R112, R20.reuse, R126, R112 ;  /* 0x0000007e1470723c */ /* 0x040fe20000041870 */
[----:B------:R-:W-:Y:S03]  /*9700*/  LDSM.16.MT88.4 R124, [R187+0xd800] ;  /* 0x00d80000bb7c783b */ /* 0x000fe60000004200 */
[----:B------:R-:W-:Y:S01]  /*9710*/  SHF.R.U32.HI R29, RZ, 0x18, R231 ;  /* 0x00000018ff1d7819 */ /* 0x000fe200000116e7 */
[----:B------:R-:W1:Y:S01]  /*9720*/  MUFU.EX2 R229, R172 ;  /* 0x000000ac00e57308 */ /* 0x000e620000000800 */
[----:B------:R-:W-:Y:S02]  /*9730*/  SHF.R.U32.HI R120, RZ, 0x8, R120 ;  /* 0x00000008ff787819 */ /* 0x000fe40000011678 */
[----:B------:R-:W-:Y:S01]  /*9740*/  LOP3.LUT R6, R6, 0xff, RZ, 0xc0, !PT ;  /* 0x000000ff06067812 */ /* 0x000fe200078ec0ff */
[C---:B--2---:R-:W-:Y:S03]  /*9750*/  HMMA.16816.F32.BF16 R12, R20.reuse, R24, R12 ;  /* 0x00000018140c723c */ /* 0x044fe6000004180c */
[----:B------:R-:W-:Y:S02]  /*9760*/  PRMT R5, R5, 0x5410, R120 ;  /* 0x0000541005057816 */ /* 0x000fe40000000078 */
[----:B------:R-:W2:Y:S01]  /*9770*/  LDSM.16.MT88.4 R120, [R189+0xd800] ;  /* 0x00d80000bd78783b */ /* 0x000ea20000004200 */
[----:B------:R-:W-:Y:S01]  /*9780*/  MUFU.EX2 R230, R230 ;  /* 0x000000e600e67308 */ /* 0x000fe20000000800 */
[----:B------:R-:W-:Y:S01]  /*9790*/  PRMT R29, R6, 0x5410, R29 ;  /* 0x00005410061d7816 */ /* 0x000fe2000000001d */
[----:B------:R-:W-:Y:S04]  /*97a0*/  HMMA.16816.F32.BF16 R116, R20, R26, R116 ;  /* 0x0000001a1474723c */ /* 0x000fe80000041874 */
[----:B------:R-:W-:Y:S01]  /*97b0*/  PRMT R7, R7, 0x5410, R30 ;  /* 0x0000541007077816 */ /* 0x000fe2000000001e */
[--C-:B------:R-:W-:Y:S01]  /*97c0*/  HSET2.LE.AND R29, R29, R210.reuse, PT ;  /* 0x000000d21d1d7233 */ /* 0x100fe20003803000 */
[----:B------:R-:W-:Y:S01]  /*97d0*/  PRMT R31, R28, 0x5410, R31 ;  /* 0x000054101c1f7816 */ /* 0x000fe2000000001f */
[--C-:B------:R-:W-:Y:S01]  /*97e0*/  HSET2.LE.AND R28, R5, R210.reuse, PT ;  /* 0x000000d2051c7233 */ /* 0x100fe20003803000 */
[----:B------:R-:W5:Y:S01]  /*97f0*/  MUFU.EX2 R231, R170 ;  /* 0x000000aa00e77308 */ /* 0x000f620000000800 */
[----:B----4-:R-:W-:Y:S01]  /*9800*/  F2FP.BF16.PACK_AB R6, R159, R156 ;  /* 0x0000009c9f06723e */ /* 0x010fe200000010ff */
[----:B------:R-:W4:Y:S02]  /*9810*/  LDSM.16.MT88.4 R20, [R191+0x11800] ;  /* 0x01180000bf14783b */ /* 0x000f240000004200 */
[--C-:B------:R-:W-:Y:S01]  /*9820*/  HSET2.LE.AND R30, R7, R210.reuse, PT ;  /* 0x000000d2071e7233 */ /* 0x100fe20003803000 */
[----:B------:R-:W-:Y:S01]  /*9830*/  LOP3.LUT R29, R29, R6, RZ, 0xc0, !PT ;  /* 0x000000061d1d7212 */ /* 0x000fe200078ec0ff */
[----:B------:R-:W-:Y:S01]  /*9840*/  HSET2.LE.AND R31, R31, R210, PT ;  /* 0x000000d21f1f7233 */ /* 0x000fe20003803000 */
[----:B------:R-:W-:Y:S01]  /*9850*/  F2FP.BF16.PACK_AB R7, R157, R228 ;  /* 0x000000e49d07723e */ /* 0x000fe200000010ff */
[----:B------:R-:W-:Y:S01]  /*9860*/  FADD.FTZ R156, R156, R163 ;  /* 0x000000a39c9c7221 */ /* 0x000fe20000010000 */
[----:B-1----:R-:W-:Y:S01]  /*9870*/  F2FP.BF16.PACK_AB R5, R229, R158 ;  /* 0x0000009ee505723e */ /* 0x002fe200000010ff */
[----:B------:R-:W-:Y:S01]  /*9880*/  LDSM.16.MT88.4 R24, [R188+0x11800] ;  /* 0x01180000bc18783b */ /* 0x000fe20000004200 */
[----:B------:R-:W-:Y:S01]  /*9890*/  LOP3.LUT R28, R28, R7, RZ, 0xc0, !PT ;  /* 0x000000071c1c7212 */ /* 0x000fe200078ec0ff */
[----:B------:R-:W-:Y:S01]  /*98a0*/  FADD.FTZ R159, R159, R156 ;  /* 0x0000009c9f9f7221 */ /* 0x000fe20000010000 */
[----:B------:R-:W-:Y:S01]  /*98b0*/  LOP3.LUT R30, R30, R5, RZ, 0xc0, !PT ;  /* 0x000000051e1e7212 */ /* 0x000fe200078ec0ff */
[----:B------:R-:W-:Y:S01]  /*98c0*/  FADD.FTZ R5, R173, R0 ;  /* 0x00000000ad057221 */ /* 0x000fe20000010000 */
[----:B------:R-:W-:Y:S03]  /*98d0*/  MOV R0, R3 ;  /* 0x0000000300007202 */ /* 0x000fe60000000f00 */
[----:B------:R-:W-:Y:S04]  /*98e0*/  FADD.FTZ R5, R174, R5 ;  /* 0x00000005ae057221 */ /* 0x000fe80000010000 */
[----:B------:R-:W-:Y:S01]  /*98f0*/  FADD.FTZ R224, R224, R5 ;  /* 0x00000005e0e07221 */ /* 0x000fe20000010000 */
[----:B-----5:R-:W-:Y:S01]  /*9900*/  F2FP.BF16.PACK_AB R6, R231, R230 ;  /* 0x000000e6e706723e */ /* 0x020fe200000010ff */
[----:B------:R-:W-:Y:S02]  /*9910*/  FADD.FTZ R230, R230, R159 ;  /* 0x0000009fe6e67221 */ /* 0x000fe40000010000 */
[----:B------:R-:W-:Y:S01]  /*9920*/  FADD.FTZ R225, R225, R224 ;  /* 0x000000e0e1e17221 */ /* 0x000fe20000010000 */
[----:B------:R-:W-:Y:S01]  /*9930*/  LOP3.LUT R31, R31, R6, RZ, 0xc0, !PT ;  /* 0x000000061f1f7212 */ /* 0x000fe200078ec0ff */
[----:B------:R-:W-:Y:S02]  /*9940*/  FADD.FTZ R211, R231, R230 ;  /* 0x000000e6e7d37221 */ /* 0x000fe40000010000 */
[----:B------:R-:W-:Y:S04]  /*9950*/  FADD.FTZ R160, R160, R225 ;  /* 0x000000e1a0a07221 */ /* 0x000fe80000010000 */
[C---:B---3--:R-:W-:Y:S01]  /*9960*/  HMMA.16816.F32.BF16 R128, R28.reuse, R32, R8 ;  /* 0x000000201c80723c */ /* 0x048fe20000041808 */
[----:B------:R-:W1:Y:S04]  /*9970*/  LDSM.16.MT88.4 R8, [R189+0x11800] ;  /* 0x01180000bd08783b */ /* 0x000e680000004200 */
[----:B------:R-:W-:Y:S03]  /*9980*/  FADD.FTZ R161, R161, R160 ;  /* 0x000000a0a1a17221 */ /* 0x000fe60000010000 */
[C---:B------:R-:W-:Y:S04]  /*9990*/  HMMA.16816.F32.BF16 R36, R28.reuse, R34, R36 ;  /* 0x000000221c24723c */ /* 0x040fe80000041824 */
[----:B------:R-:W-:Y:S04]  /*99a0*/  FADD.FTZ R228, R228, R161 ;  /* 0x000000a1e4e47221 */ /* 0x000fe80000010000 */
[C---:B--2---:R-:W-:Y:S04]  /*99b0*/  HMMA.16816.F32.BF16 R40, R28.reuse, R120, R40 ;  /* 0x000000781c28723c */ /* 0x044fe80000041828 */
[----:B------:R-:W-:Y:S04]  /*99c0*/  FADD.FTZ R157, R157, R228 ;  /* 0x000000e49d9d7221 */ /* 0x000fe80000010000 */
[C---:B------:R-:W-:Y:S04]  /*99d0*/  HMMA.16816.F32.BF16 R44, R28.reuse, R122, R44 ;  /* 0x0000007a1c2c723c */ /* 0x040fe8000004182c */
[----:B------:R-:W-:Y:S04]  /*99e0*/  FADD.FTZ R158, R158, R157 ;  /* 0x0000009d9e9e7221 */ /* 0x000fe80000010000 */
[C---:B------:R-:W-:Y:S04]  /*99f0*/  HMMA.16816.F32.BF16 R48, R28.reuse, R136, R48 ;  /* 0x000000881c30723c */ /* 0x040fe80000041830 */
[----:B------:R-:W-:Y:S04]  /*9a00*/  FADD.FTZ R213, R229, R158 ;  /* 0x0000009ee5d57221 */ /* 0x000fe80000010000 */
        /* <DEDUP_REMOVED lines=12> */
[C---:B------:R-:W-:Y:S01]  /*9ad0*/  HMMA.16816.F32.BF16 R100, R28.reuse, R22, R100 ;  /* 0x000000161c64723c */ /* 0x040fe20000041864 */
[----:B------:R-:W2:Y:S07]  /*9ae0*/  LDSM.16.MT88.4 R20, [R187+0x11800] ;  /* 0x01180000bb14783b */ /* 0x000eae0000004200 */
[C---:B-1----:R-:W-:Y:S08]  /*9af0*/  HMMA.16816.F32.BF16 R104, R28.reuse, R8, R104 ;  /* 0x000000081c68723c */ /* 0x042ff00000041868 */
[C---:B------:R-:W-:Y:S08]  /*9b00*/  HMMA.16816.F32.BF16 R124, R28.reuse, R10, R16 ;  /* 0x0000000a1c7c723c */ /* 0x040ff00000041810 */
[C---:B------:R-:W-:Y:S08]  /*9b10*/  HMMA.16816.F32.BF16 R108, R28.reuse, R24, R108 ;  /* 0x000000181c6c723c */ /* 0x040ff0000004186c */
[C---:B------:R-:W-:Y:S08]  /*9b20*/  HMMA.16816.F32.BF16 R112, R28.reuse, R26, R112 ;  /* 0x0000001a1c70723c */ /* 0x040ff00000041870 */
[C---:B--2---:R-:W-:Y:S08]  /*9b30*/  HMMA.16816.F32.BF16 R120, R28.reuse, R20, R12 ;  /* 0x000000141c78723c */ /* 0x044ff0000004180c */
[----:B------:R-:W-:Y:S01]  /*9b40*/  HMMA.16816.F32.BF16 R116, R28, R22, R116 ;  /* 0x000000161c74723c */ /* 0x000fe20000041874 */
[----:B------:R-:W-:-:S07]  /*9b50*/  @P5 BRA `(.L_x_535) ;  /* 0xffffccc000005947 */ /* 0x000fce000383ffff */
.L_x_534:
[----:B------:R-:W1:Y:S01]  /*9b60*/  SHFL.BFLY PT, R0, R211, 0x2, 0x1f ;  /* 0x0c401f00d3007f89 */ /* 0x000e6200000e0000 */
[----:B------:R-:W-:Y:S01]  /*9b70*/  MOV R10, 0x3f800000 ;  /* 0x3f800000000a7802 */ /* 0x000fe20000000f00 */
[----:B------:R-:W2:Y:S01]  /*9b80*/  S2UR UR6, SR_CTAID.Y ;  /* 0x00000000000679c3 */ /* 0x000ea20000002600 */
[----:B------:R-:W-:Y:S01]  /*9b90*/  MOV R9, 0x3f800000 ;  /* 0x3f80000000097802 */ /* 0x000fe20000000f00 */
[----:B------:R-:W3:Y:S01]  /*9ba0*/  SHFL.BFLY PT, R2, R213, 0x2, 0x1f ;  /* 0x0c401f00d5027f89 */ /* 0x000ee200000e0000 */
[----:B------:R-:W-:Y:S01]  /*9bb0*/  UISETP.NE.AND UP0, UPT, UR10, -0x1, UPT ;  /* 0xffffffff0a00788c */ /* 0x000fe2000bf05270 */
[----:B------:R-:W-:Y:S01]  /*9bc0*/  BSSY B0, `(.L_x_538) ;  /* 0x000014a000007945 */ /* 0x000fe20003800000 */
[----:B------:R-:W-:Y:S01]  /*9bd0*/  ULDC.64 UR4, c[0x0][0x1e8] ;  /* 0x00007a0000047ab9 */ /* 0x000fe20000000a00 */
[----:B------:R-:W4:Y:S01]  /*9be0*/  S2R R5, SR_TID.X ;  /* 0x0000000000057919 */ /* 0x000f220000002100 */
[----:B------:R-:W-:Y:S01]  /*9bf0*/  ULDC.U8 UR9, c[0x0][0x328] ;  /* 0x0000ca0000097ab9 */ /* 0x000fe20000000000 */
[----:B------:R-:W5:Y:S01]  /*9c00*/  S2UR UR11, SR_CTAID.Z ;  /* 0x00000000000b79c3 */ /* 0x000f620000002700 */
[----:B------:R-:W-:-:S02]  /*9c10*/  UISETP.NE.AND UP3, UPT, UR9, URZ, UPT ;  /* 0x0000003f0900728c */ /* 0x000fc4000bf65270 */
[----:B------:R-:W-:-:S03]  /*9c20*/  ULDC UR8, c[0x0][0x214] ;  /* 0x0000850000087ab9 */ /* 0x000fc60000000800 */
[----:B------:R-:W-:-:S04]  /*9c30*/  @UP0 UIMAD.WIDE.U32 UR20, UR10, UR4, URZ ;  /* 0x000000040a1402a5 */ /* 0x000fc8000f8e003f */
[----:B------:R-:W-:-:S03]  /*9c40*/  @UP0 UIMAD UR7, UR10, UR5, UR21 ;  /* 0x000000050a0702a4 */ /* 0x000fc6000f8e0215 */
[----:B------:R-:W-:Y:S01]  /*9c50*/  ULDC.64 UR4, c[0x0][0x1e0] ;  /* 0x0000780000047ab9 */ /* 0x000fe20000000a00 */
[----:B-1----:R-:W-:Y:S01]  /*9c60*/  FADD.FTZ R7, R0, R211 ;  /* 0x000000d300077221 */ /* 0x002fe20000010000 */
[----:B--2---:R-:W-:Y:S01]  /*9c70*/  @!UP0 USHF.R.S32.HI UR12, URZ, 0x1f, UR6 ;  /* 0x0000001f3f0c8899 */ /* 0x004fe20008011406 */
[----:B---3--:R-:W-:Y:S01]  /*9c80*/  FADD.FTZ R11, R2, R213 ;  /* 0x000000d5020b7221 */ /* 0x008fe20000010000 */
[----:B------:R-:W-:Y:S02]  /*9c90*/  @!UP0 UIMAD.WIDE.U32 UR24, UR6, UR4, URZ ;  /* 0x00000004061882a5 */ /* 0x000fe4000f8e003f */
[----:B------:R-:W1:Y:S01]  /*9ca0*/  SHFL.BFLY PT, R2, R7, 0x1, 0x1f ;  /* 0x0c201f0007027f89 */ /* 0x000e6200000e0000 */
[----:B------:R-:W-:Y:S01]  /*9cb0*/  @!UP0 UIMAD UR12, UR12, UR4, URZ ;  /* 0x000000040c0c82a4 */ /* 0x000fe2000f8e023f */
[----:B----4-:R-:W-:Y:S02]  /*9cc0*/  SHF.R.S32.HI R0, RZ, 0x1f, R5 ;  /* 0x0000001fff007819 */ /* 0x010fe40000011405 */
[----:B------:R-:W2:Y:S01]  /*9cd0*/  SHFL.BFLY PT, R4, R11, 0x1, 0x1f ;  /* 0x0c201f000b047f89 */ /* 0x000ea200000e0000 */
[----:B------:R-:W-:Y:S01]  /*9ce0*/  ULDC.U8 UR4, c[0x0][0x329] ;  /* 0x0000ca4000047ab9 */ /* 0x000fe20000000000 */
[----:B------:R-:W-:Y:S01]  /*9cf0*/  LEA.HI R8, R0, R5, RZ, 0x2 ;  /* 0x0000000500087211 */ /* 0x000fe200078f10ff */
[----:B------:R-:W-:-:S02]  /*9d00*/  UISETP.NE.AND UP2, UPT, UR4, URZ, UPT ;  /* 0x0000003f0400728c */ /* 0x000fc4000bf45270 */
[----:B------:R-:W-:Y:S01]  /*9d10*/  UISETP.EQ.AND UP3, UPT, UR4, URZ, UP3 ;  /* 0x0000003f0400728c */ /* 0x000fe20009f62270 */
[----:B------:R-:W-:Y:S01]  /*9d20*/  SHF.R.S32.HI R6, RZ, 0x1f, R8 ;  /* 0x0000001fff067819 */ /* 0x000fe20000011408 */
[----:B------:R-:W-:Y:S02]  /*9d30*/  @!UP0 UIMAD UR12, UR6, UR5, UR12 ;  /* 0x00000005060c82a4 */ /* 0x000fe4000f8e020c */
[----:B------:R-:W-:Y:S02]  /*9d40*/  ULDC UR4, c[0x0][0x1c0] ;  /* 0x0000700000047ab9 */ /* 0x000fe40000000800 */
[----:B------:R-:W-:Y:S02]  /*9d50*/  ULDC UR5, c[0x0][0x234] ;  /* 0x00008d0000057ab9 */ /* 0x000fe40000000800 */
[----:B------:R-:W-:Y:S02]  /*9d60*/  @!UP0 UIADD3 UR7, UR25, UR12, URZ ;  /* 0x0000000c19078290 */ /* 0x000fe4000fffe03f */
[----:B------:R-:W-:Y:S01]  /*9d70*/  @!UP2 UISETP.NE.AND UP1, UPT, UR9, URZ, UPT ;  /* 0x0000003f0900a28c */ /* 0x000fe2000bf25270 */
[----:B------:R-:W3:Y:S01]  /*9d80*/  S2UR UR9, SR_CTAID.X ;  /* 0x00000000000979c3 */ /* 0x000ee20000002500 */
[----:B------:R-:W-:-:S02]  /*9d90*/  @UP2 ULDC UR17, c[0x0][0x210] ;  /* 0x0000840000112ab9 */ /* 0x000fc40000000800 */
[----:B------:R-:W-:Y:S01]  /*9da0*/  @UP2 UIMAD UR17, UR17, UR8, URZ ;  /* 0x00000008111122a4 */ /* 0x000fe2000f8e023f */
[----:B-1----:R-:W-:Y:S01]  /*9db0*/  FADD.FTZ R2, R7, R2 ;  /* 0x0000000207027221 */ /* 0x002fe20000010000 */
[----:B------:R-:W-:Y:S01]  /*9dc0*/  SHF.R.S32.HI R7, RZ, 0x2, R8 ;  /* 0x00000002ff077819 */ /* 0x000fe20000011408 */
[----:B------:R-:W-:Y:S01]  /*9dd0*/  @!UP2 USEL UR17, UR8, UR5, !UP1 ;  /* 0x000000050811a287 */ /* 0x000fe2000c800000 */
[----:B------:R-:W-:Y:S01]  /*9de0*/  LOP3.LUT R8, R8, 0x3ffffffc, RZ, 0xc0, !PT ;  /* 0x3ffffffc08087812 */ /* 0x000fe200078ec0ff */
[----:B--2---:R-:W-:Y:S01]  /*9df0*/  FADD.FTZ R4, R11, R4 ;  /* 0x000000040b047221 */ /* 0x004fe20000010000 */
[----:B------:R-:W-:Y:S01]  /*9e00*/  FSETP.NE.FTZ.AND P3, PT, R2, RZ, PT ;  /* 0x000000ff0200720b */ /* 0x000fe20003f75000 */
[----:B------:R-:W-:Y:S01]  /*9e10*/  @UP2 UMOV UR15, 0x1 ;  /* 0x00000001000f2882 */ /* 0x000fe20000000000 */
[----:B------:R-:W-:Y:S01]  /*9e20*/  LEA.HI R6, R6, R7, RZ, 0x3 ;  /* 0x0000000706067211 */ /* 0x000fe200078f18ff */
[----:B------:R-:W-:Y:S01]  /*9e30*/  @!UP2 UIMAD UR15, UR17, UR4, URZ ;  /* 0x00000004110fa2a4 */ /* 0x000fe2000f8e023f */
[----:B------:R-:W-:Y:S01]  /*9e40*/  FSETP.NE.FTZ.AND P4, PT, R4, RZ, PT ;  /* 0x000000ff0400720b */ /* 0x000fe20003f95000 */
[----:B------:R-:W-:Y:S01]  /*9e50*/  @UP3 UIMAD UR22, UR6, UR8, URZ ;  /* 0x00000008061632a4 */ /* 0x000fe2000f8e023f */
[----:B------:R-:W-:Y:S01]  /*9e60*/  LOP3.LUT R6, R6, 0xfffffff8, RZ, 0xc0, !PT ;  /* 0xfffffff806067812 */ /* 0x000fe200078ec0ff */
[----:B------:R-:W-:Y:S01]  /*9e70*/  @UP2 ULDC UR21, c[0x0][0x210] ;  /* 0x0000840000152ab9 */ /* 0x000fe20000000800 */
[-C--:B------:R-:W-:Y:S01]  /*9e80*/  IADD3 R13, -R8, R5.reuse, RZ ;  /* 0x00000005080d7210 */ /* 0x080fe20007ffe1ff */
[----:B------:R-:W-:Y:S01]  /*9e90*/  UIMAD UR4, UR6, UR15, URZ ;  /* 0x0000000f060472a4 */ /* 0x000fe2000f8e023f */
[----:B------:R-:W-:Y:S01]  /*9ea0*/  IADD3 R6, R7, -R6, RZ ;  /* 0x8000000607067210 */ /* 0x000fe20007ffe0ff */
[----:B------:R-:W-:Y:S01]  /*9eb0*/  @!UP2 UMOV UR21, 0x1 ;  /* 0x000000010015a882 */ /* 0x000fe20000000000 */
[----:B------:R-:W-:Y:S01]  /*9ec0*/  LEA.HI R7, R0, R5, RZ, 0x5 ;  /* 0x0000000500077211 */ /* 0x000fe200078f28ff */
[----:B------:R-:W1:Y:S01]  /*9ed0*/  @P3 MUFU.RCP R10, R2 ;  /* 0x00000002000a3308 */ /* 0x000e620000001000 */
[C---:B------:R-:W-:Y:S01]  /*9ee0*/  SHF.L.U32 R11, R6.reuse, 0x6, RZ ;  /* 0x00000006060b7819 */ /* 0x040fe200000006ff */
[----:B------:R-:W-:Y:S01]  /*9ef0*/  @UP3 USEL UR22, UR22, UR10, !UP0 ;  /* 0x0000000a16163287 */ /* 0x000fe2000c000000 */
[C---:B------:R-:W-:Y:S01]  /*9f00*/  R2P PR, R6.reuse, 0x6 ;  /* 0x0000000606007804 */ /* 0x040fe20000000000 */
[----:B---3--:R-:W-:Y:S01]  /*9f10*/  UIMAD UR5, UR9, UR21, URZ ;  /* 0x00000015090572a4 */ /* 0x008fe2000f8e023f */
[----:B------:R-:W-:Y:S01]  /*9f20*/  LOP3.LUT R11, R11, 0x1c0, RZ, 0xc0, !PT ;  /* 0x000001c00b0b7812 */ /* 0x000fe200078ec0ff */
[----:B------:R-:W-:Y:S01]  /*9f30*/  USEL UR4, UR4, URZ, !UP3 ;  /* 0x0000003f04047287 */ /* 0x000fe2000d800000 */
[----:B------:R-:W-:Y:S01]  /*9f40*/  LOP3.LUT R6, R6, 0x1, RZ, 0xc0, !PT ;  /* 0x0000000106067812 */ /* 0x000fe200078ec0ff */
[----:B------:R-:W2:Y:S01]  /*9f50*/  @P4 MUFU.RCP R9, R4 ;  /* 0x0000000400094308 */ /* 0x000ea20000001000 */
[----:B------:R-:W-:Y:S01]  /*9f60*/  LEA.HI R8, R11, R11, RZ, 0x1d ;  /* 0x0000000b0b087211 */ /* 0x000fe200078fe8ff */
[----:B------:R-:W-:Y:S01]  /*9f70*/  USHF.L.U32 UR5, UR5, 0x6, URZ ;  /* 0x0000000605057899 */ /* 0x000fe2000800063f */
[----:B------:R-:W-:Y:S01]  /*9f80*/  ISETP.NE.U32.AND P0, PT, R6, 0x1, PT ;  /* 0x000000010600780c */ /* 0x000fe20003f05070 */
[----:B-----5:R-:W-:Y:S01]  /*9f90*/  UIMAD UR17, UR11, UR17, UR4 ;  /* 0x000000110b1172a4 */ /* 0x020fe2000f8e0204 */
[----:B------:R-:W-:Y:S01]  /*9fa0*/  MOV R6, 0x20 ;  /* 0x0000002000067802 */ /* 0x000fe20000000f00 */
[----:B------:R-:W-:Y:S01]  /*9fb0*/  @!UP3 UMOV UR26, URZ ;  /* 0x0000003f001abc82 */ /* 0x000fe20008000000 */
[----:B-1----:R-:W-:-:S02]  /*9fc0*/  FMUL.FTZ R10, R10, c[0x0][0x2dc] ;  /* 0x0000b7000a0a7a20 */ /* 0x002fc40000410000 */
[----:B------:R-:W-:Y:S01]  /*9fd0*/  SEL R6, R6, 0xffffffe0, !P1 ;  /* 0xffffffe006067807 */ /* 0x000fe20004800000 */
[----:B------:R-:W-:Y:S01]  /*9fe0*/  @P4 MUFU.LG2 R4, R4 ;  /* 0x0000000400044308 */ /* 0x000fe20000000c00 */
[----:B------:R-:W-:Y:S01]  /*9ff0*/  @UP3 UMOV UR26, UR22 ;  /* 0x00000016001a3c82 */ /* 0x000fe20008000000 */
[C---:B------:R-:W-:Y:S01]  /*a000*/  FMUL.FTZ R130, R10.reuse, R130 ;  /* 0x000000820a827220 */ /* 0x040fe20000410000 */
[----:B------:R-:W-:Y:S01]  /*a010*/  @!UP3 UMOV UR27, URZ ;  /* 0x0000003f001bbc82 */ /* 0x000fe20008000000 */
[C---:B------:R-:W-:Y:S01]  /*a020*/  FMUL.FTZ R131, R10.reuse, R131 ;  /* 0x000000830a837220 */ /* 0x040fe20000410000 */
[----:B------:R-:W-:Y:S01]  /*a030*/  USHF.R.S32.HI UR4, URZ, 0x1f, UR5 ;  /* 0x0000001f3f047899 */ /* 0x000fe20008011405 */
[C---:B------:R-:W-:Y:S01]  /*a040*/  FMUL.FTZ R38, R10.reuse, R38 ;  /* 0x000000260a267220 */ /* 0x040fe20000410000 */
[----:B------:R-:W-:Y:S01]  /*a050*/  @UP3 USHF.R.S32.HI UR27, URZ, 0x1f, UR22 ;  /* 0x0000001f3f1b3899 */ /* 0x000fe20008011416 */
[C---:B------:R-:W-:Y:S01]  /*a060*/  FMUL.FTZ R39, R10.reuse, R39 ;  /* 0x000000270a277220 */ /* 0x040fe20000410000 */
[----:B------:R-:W-:Y:S01]  /*a070*/  F2FP.BF16.PACK_AB R130, R131, R130 ;  /* 0x000000828382723e */ /* 0x000fe200000010ff */
[C---:B------:R-:W-:Y:S01]  /*a080*/  FMUL.FTZ R42, R10.reuse, R42 ;  /* 0x0000002a0a2a7220 */ /* 0x040fe20000410000 */
[----:B------:R-:W1:Y:S01]  /*a090*/  @P3 MUFU.LG2 R2, R2 ;  /* 0x0000000200023308 */ /* 0x000e620000000c00 */
[C---:B------:R-:W-:Y:S01]  /*a0a0*/  FMUL.FTZ R43, R10.reuse, R43 ;  /* 0x0000002b0a2b7220 */ /* 0x040fe20000410000 */
[----:B------:R-:W-:Y:S01]  /*a0b0*/  F2FP.BF16.PACK_AB R38, R39, R38 ;  /* 0x000000262726723e */ /* 0x000fe200000010ff */
[C---:B------:R-:W-:Y:S01]  /*a0c0*/  FMUL.FTZ R46, R10.reuse, R46 ;  /* 0x0000002e0a2e7220 */ /* 0x040fe20000410000 */
[----:B------:R-:W-:Y:S01]  /*a0d0*/  USHF.R.S32.HI UR6, URZ, 0x1f, UR17 ;  /* 0x0000001f3f067899 */ /* 0x000fe20008011411 */
[C---:B------:R-:W-:Y:S01]  /*a0e0*/  FMUL.FTZ R47, R10.reuse, R47 ;  /* 0x0000002f0a2f7220 */ /* 0x040fe20000410000 */
[----:B------:R-:W-:Y:S01]  /*a0f0*/  F2FP.BF16.PACK_AB R42, R43, R42 ;  /* 0x0000002a2b2a723e */ /* 0x000fe200000010ff */
[C---:B------:R-:W-:Y:S01]  /*a100*/  FMUL.FTZ R50, R10.reuse, R50 ;  /* 0x000000320a327220 */ /* 0x040fe20000410000 */
[----:B------:R-:W-:Y:S01]  /*a110*/  UIADD3 UR5, UP2, UP1, UR5, UR26, UR17 ;  /* 0x0000001a05057290 */ /* 0x000fe2000f95e011 */
[C---:B------:R-:W-:Y:S01]  /*a120*/  FMUL.FTZ R51, R10.reuse, R51 ;  /* 0x000000330a337220 */ /* 0x040fe20000410000 */
[----:B------:R-:W-:Y:S01]  /*a130*/  F2FP.BF16.PACK_AB R46, R47, R46 ;  /* 0x0000002e2f2e723e */ /* 0x000fe200000010ff */
[C---:B------:R-:W-:Y:S01]  /*a140*/  FMUL.FTZ R54, R10.reuse, R54 ;  /* 0x000000360a367220 */ /* 0x040fe20000410000 */
[----:B------:R-:W-:Y:S01]  /*a150*/  UIADD3.X UR4, UR4, UR27, UR6, UP2, UP1 ;  /* 0x0000001b04047290 */ /* 0x000fe200097e2406 */
[C---:B------:R-:W-:Y:S01]  /*a160*/  FMUL.FTZ R55, R10.reuse, R55 ;  /* 0x000000370a377220 */ /* 0x040fe20000410000 */
[----:B------:R-:W-:Y:S01]  /*a170*/  F2FP.BF16.PACK_AB R50, R51, R50 ;  /* 0x000000323332723e */ /* 0x000fe200000010ff */
[C---:B------:R-:W-:Y:S01]  /*a180*/  FMUL.FTZ R58, R10.reuse, R58 ;  /* 0x0000003a0a3a7220 */ /* 0x040fe20000410000 */
[----:B------:R-:W-:Y:S01]  /*a190*/  @!UP0 UMOV UR20, UR24 ;  /* 0x0000001800148c82 */ /* 0x000fe20008000000 */
        /* <DEDUP_REMOVED lines=51> */
[----:B------:R-:W-:Y:S01]  /*a4d0*/  FMUL.FTZ R119, R10, R119 ;  /* 0x000000770a777220 */ /* 0x000fe20000410000 */
[----:B------:R-:W-:Y:S01]  /*a4e0*/  SHF.R.S32.HI R10, RZ, 0x5, R7 ;  /* 0x00000005ff0a7819 */ /* 0x000fe20000011407 */
[----:B--2---:R-:W-:Y:S01]  /*a4f0*/  FMUL.FTZ R9, R9, c[0x0][0x2dc] ;  /* 0x0000b70009097a20 */ /* 0x004fe20000410000 */
[----:B------:R-:W-:Y:S01]  /*a500*/  F2FP.BF16.PACK_AB R122, R123, R122 ;  /* 0x0000007a7b7a723e */ /* 0x000fe200000010ff */
[----:B-1----:R-:W-:Y:S01]  /*a510*/  @P3 FMUL.FTZ R2, R2, 0.69314718246459960938 ;  /* 0x3f31721802023820 */ /* 0x002fe20000410000 */
[----:B------:R-:W-:Y:S01]  /*a520*/  LEA R13, R10, R13, 0x9 ;  /* 0x0000000d0a0d7211 */ /* 0x000fe200078e48ff */
[----:B------:R-:W-:Y:S01]  /*a530*/  FMUL.FTZ R128, R9, R128 ;  /* 0x0000008009807220 */ /* 0x000fe20000410000 */
[----:B------:R-:W-:Y:S01]  /*a540*/  F2FP.BF16.PACK_AB R118, R119, R118 ;  /* 0x000000767776723e */ /* 0x000fe200000010ff */
[----:B------:R-:W-:Y:S01]  /*a550*/  FMUL.FTZ R129, R9, R129 ;  /* 0x0000008109817220 */ /* 0x000fe20000410000 */
[----:B------:R-:W-:Y:S01]  /*a560*/  LEA R8, R13, R8, 0x1 ;  /* 0x000000080d087211 */ /* 0x000fe200078e08ff */
[----:B------:R-:W-:-:S02]  /*a570*/  FMUL.FTZ R36, R9, R36 ;  /* 0x0000002409247220 */ /* 0x000fc40000410000 */
[C---:B------:R-:W-:Y:S01]  /*a580*/  FMUL.FTZ R37, R9.reuse, R37 ;  /* 0x0000002509257220 */ /* 0x040fe20000410000 */
[----:B------:R-:W-:Y:S01]  /*a590*/  SHF.L.U32 R11, R8, 0x1, RZ ;  /* 0x00000001080b7819 */ /* 0x000fe200000006ff */
        /* <DEDUP_REMOVED lines=27> */
[----:B------:R-:W-:Y:S01]  /*a750*/  IADD3 R21, R13, R8, RZ ;  /* 0x000000080d157210 */ /* 0x000fe20007ffe0ff */
[----:B------:R-:W-:Y:S01]  /*a760*/  FMUL.FTZ R68, R9, R68 ;  /* 0x0000004409447220 */ /* 0x000fe20000410000 */
[----:B------:R-:W-:Y:S01]  /*a770*/  F2FP.BF16.PACK_AB R60, R61, R60 ;  /* 0x0000003c3d3c723e */ /* 0x000fe200000010ff */
        /* <DEDUP_REMOVED lines=43> */
[----:B------:R-:W-:-:S04]  /*aa30*/  F2FP.BF16.PACK_AB R120, R121, R120 ;  /* 0x000000787978723e */ /* 0x000fc800000010ff */
[----:B------:R-:W-:Y:S02]  /*aa40*/  F2FP.BF16.PACK_AB R116, R9, R116 ;  /* 0x000000740974723e */ /* 0x000fe400000010ff */
[C---:B------:R-:W-:Y:S02]  /*aa50*/  IADD3 R9, R11.reuse, -0x10, RZ ;  /* 0xfffffff00b097810 */ /* 0x040fe40007ffe0ff */
[----:B------:R-:W-:-:S04]  /*aa60*/  @P0 IADD3 R9, R11, 0x10, RZ ;  /* 0x000000100b090810 */ /* 0x000fc80007ffe0ff */
[-C--:B------:R-:W-:Y:S01]  /*aa70*/  IADD3 R15, R6, R9.reuse, RZ ;  /* 0x00000009060f7210 */ /* 0x080fe20007ffe0ff */
[----:B------:R-:W-:Y:S01]  /*aa80*/  STS [R9], R36 ;  /* 0x0000002409007388 */ /* 0x000fe20000000800 */
[----:B------:R-:W-:Y:S02]  /*aa90*/  IADD3 R19, R8, R9, RZ ;  /* 0x0000000908137210 */ /* 0x000fe40007ffe0ff */
[----:B------:R-:W-:Y:S01]  /*aaa0*/  IADD3 R23, R15, R8, RZ ;  /* 0x000000080f177210 */ /* 0x000fe20007ffe0ff */
[----:B------:R-:W-:Y:S01]  /*aab0*/  STS [R9+0x400], R38 ;  /* 0x0004002609007388 */ /* 0x000fe20000000800 */
[----:B------:R-:W-:Y:S02]  /*aac0*/  LOP3.LUT R6, R7, 0xffffffe0, RZ, 0xc0, !PT ;  /* 0xffffffe007067812 */ /* 0x000fe400078ec0ff */
[----:B------:R-:W-:Y:S01]  /*aad0*/  SHF.R.S32.HI R7, RZ, 0x1f, R10 ;  /* 0x0000001fff077819 */ /* 0x000fe2000001140a */
[----:B------:R-:W-:Y:S01]  /*aae0*/  STS [R13], R40 ;  /* 0x000000280d007388 */ /* 0x000fe20000000800 */
[----:B------:R-:W-:-:S02]  /*aaf0*/  IADD3 R6, -R6, R5, RZ ;  /* 0x0000000506067210 */ /* 0x000fc40007ffe1ff */
[----:B------:R-:W-:Y:S01]  /*ab00*/  LEA.HI R7, R7, R10, RZ, 0x2 ;  /* 0x0000000a07077211 */ /* 0x000fe200078f10ff */
[----:B------:R-:W-:Y:S01]  /*ab10*/  STS [R13+0x400], R42 ;  /* 0x0004002a0d007388 */ /* 0x000fe20000000800 */
[----:B------:R-:W-:Y:S02]  /*ab20*/  LOP3.LUT P0, RZ, R6, 0x3, RZ, 0xc0, !PT ;  /* 0x0000000306ff7812 */ /* 0x000fe4000780c0ff */
[----:B------:R-:W-:Y:S01]  /*ab30*/  LOP3.LUT R7, R7, 0xffffffc, RZ, 0xc0, !PT ;  /* 0x0ffffffc07077812 */ /* 0x000fe200078ec0ff */
[----:B------:R-:W-:Y:S01]  /*ab40*/  STS [R15], R44 ;  /* 0x0000002c0f007388 */ /* 0x000fe20000000800 */
[----:B------:R-:W-:Y:S01]  /*ab50*/  MOV R8, 0x7f800000 ;  /* 0x7f80000000087802 */ /* 0x000fe20000000f00 */
[----:B------:R-:W-:Y:S01]  /*ab60*/  @P3 FFMA.FTZ R8, R3, c[0x0][0x238], R2 ;  /* 0x00008e0003083a23 */ /* 0x000fe20000010002 */
[----:B------:R-:W-:Y:S01]  /*ab70*/  IADD3 R10, R10, -R7, RZ ;  /* 0x800000070a0a7210 */ /* 0x000fe20007ffe0ff */
[----:B------:R-:W-:Y:S01]  /*ab80*/  STS [R15+0x400], R46 ;  /* 0x0004002e0f007388 */ /* 0x000fe20000000800 */
[----:B------:R-:W-:-:S03]  /*ab90*/  MOV R7, 0x7f800000 ;  /* 0x7f80000000077802 */ /* 0x000fc60000000f00 */
        /* <DEDUP_REMOVED lines=36> */
[----:B------:R-:W-:Y:S01]  /*ade0*/  LEA.HI R6, R9, R6, RZ, 0x2 ;  /* 0x0000000609067211 */ /* 0x000fe200078f10ff */
[----:B------:R-:W-:Y:S02]  /*adf0*/  @P4 FMUL.FTZ R9, R4, 0.69314718246459960938 ;  /* 0x3f31721804094820 */ /* 0x000fe40000410000 */
[----:B------:R2:W-:Y:S01]  /*ae00*/  STS [R19+0x4400], R114 ;  /* 0x0044007213007388 */ /* 0x0005e20000000800 */
[----:B------:R-:W-:Y:S01]  /*ae10*/  SHF.R.S32.HI R11, RZ, 0x2, R6 ;  /* 0x00000002ff0b7819 */ /* 0x000fe20000011406 */
[----:B------:R-:W-:Y:S02]  /*ae20*/  @P4 FFMA.FTZ R7, R132, c[0x0][0x238], R9 ;  /* 0x00008e0084074a23 */ /* 0x000fe40000010009 */
[----:B------:R2:W-:Y:S01]  /*ae30*/  STS [R21+0x4000], R120 ;  /* 0x0040007815007388 */ /* 0x0005e20000000800 */
[----:B------:R-:W-:-:S03]  /*ae40*/  LEA R10, R10, R11, 0x4 ;  /* 0x0000000b0a0a7211 */ /* 0x000fc600078e20ff */
        /* <DEDUP_REMOVED lines=33> */
.L_x_539:
[----:B---3--:R-:W-:Y:S05]  /*b060*/  BSYNC B0 ;  /* 0x0000000000007941 */ /* 0x008fea0003800000 */
.L_x_538:
[----:B------:R-:W3:Y:S01]  /*b070*/  S2R R4, SR_TID.X ;  /* 0x0000000000047919 */ /* 0x000ee20000002100 */
[----:B------:R-:W-:Y:S01]  /*b080*/  LEA.HI R0, R0, R5, RZ, 0x3 ;  /* 0x0000000500007211 */ /* 0x000fe200078f18ff */
[----:B------:R-:W-:Y:S01]  /*b090*/  UIMAD UR9, UR9, -0x40, UR16 ;  /* 0xffffffc0090978a4 */ /* 0x000fe2000f8e0210 */
[----:B------:R-:W-:Y:S01]  /*b0a0*/  IADD3 R6, P0, R208, UR20, RZ ;  /* 0x00000014d0067c10 */ /* 0x000fe2000ff1e0ff */
[----:B------:R-:W5:Y:S01]  /*b0b0*/  S2R R2, SR_CTAID.Z ;  /* 0x0000000000027919 */ /* 0x000f620000002700 */
[----:B------:R-:W-:Y:S01]  /*b0c0*/  SHF.R.S32.HI R0, RZ, 0x3, R0 ;  /* 0x00000003ff007819 */ /* 0x000fe20000011400 */
[----:B------:R-:W-:Y:S01]  /*b0d0*/  USHF.R.S32.HI UR6, URZ, 0x1f, UR11 ;  /* 0x0000001f3f067899 */ /* 0x000fe2000801140b */
[----:B------:R-:W-:Y:S01]  /*b0e0*/  BSSY B0, `(.L_x_540) ;  /* 0x000001d000007945 */ /* 0x000fe20003800000 */
[----:B------:R-:W-:-:S02]  /*b0f0*/  ULDC.64 UR4, c[0x0][0x1f0] ;  /* 0x00007c0000047ab9 */ /* 0x000fc40000000a00 */
[----:B------:R-:W-:-:S04]  /*b100*/  UIMAD UR4, UR6, UR4, URZ ;  /* 0x00000004060472a4 */ /* 0x000fc8000f8e023f */
[----:B------:R-:W-:Y:S01]  /*b110*/  UIMAD UR4, UR11, UR5, UR4 ;  /* 0x000000050b0472a4 */ /* 0x000fe2000f8e0204 */
[----:B---3--:R-:W-:-:S04]  /*b120*/  SHF.R.S32.HI R3, RZ, 0x1f, R4 ;  /* 0x0000001fff037819 */ /* 0x008fc80000011404 */
[----:B------:R-:W-:Y:S02]  /*b130*/  LEA.HI R4, R3, R4, RZ, 0x3 ;  /* 0x0000000403047211 */ /* 0x000fe400078f18ff */
[----:B------:R-:W-:Y:S02]  /*b140*/  SHF.R.S32.HI R3, RZ, 0x1f, R208 ;  /* 0x0000001fff037819 */ /* 0x000fe400000114d0 */
[----:B------:R-:W-:Y:S02]  /*b150*/  SHF.R.S32.HI R4, RZ, 0x3, R4 ;  /* 0x00000003ff047819 */ /* 0x000fe40000011404 */
[----:B------:R-:W-:Y:S02]  /*b160*/  IADD3.X R7, R3, UR7, RZ, P0, !PT ;  /* 0x0000000703077c10 */ /* 0x000fe400087fe4ff */
[----:B------:R-:W-:Y:S01]  /*b170*/  ISETP.GE.AND P0, PT, R0, UR9, PT ;  /* 0x0000000900007c0c */ /* 0x000fe2000bf06270 */
[----:B------:R-:W-:Y:S01]  /*b180*/  IMAD.U32 R0, RZ, RZ, UR13 ;  /* 0x0000000dff007e24 */ /* 0x000fe2000f8e00ff */
[----:B------:R-:W-:Y:S01]  /*b190*/  SHF.R.S32.HI R5, RZ, 0x1f, R4 ;  /* 0x0000001fff057819 */ /* 0x000fe20000011404 */
[----:B-----5:R-:W-:-:S04]  /*b1a0*/  IMAD.WIDE.U32 R6, R2, c[0x0][0x1f0], R6 ;  /* 0x00007c0002067a25 */ /* 0x020fc800078e0006 */
[----:B------:R-:W-:Y:S01]  /*b1b0*/  IMAD.WIDE R10, R0, 0x40, R4 ;  /* 0x00000040000a7825 */ /* 0x000fe200078e0204 */
[----:B------:R-:W-:-:S05]  /*b1c0*/  IADD3 R9, R7, UR4, RZ ;  /* 0x0000000407097c10 */ /* 0x000fca000fffe0ff */
        /* <DEDUP_REMOVED lines=14> */
.L_x_541:
[----:B------:R-:W-:Y:S05]  /*b2b0*/  BSYNC B0 ;  /* 0x0000000000007941 */ /* 0x000fea0003800000 */
.L_x_540:
[----:B------:R-:W-:Y:S01]  /*b2c0*/  IADD3 R0, R4, 0x10, RZ ;  /* 0x0000001004007810 */ /* 0x000fe20007ffe0ff */
[----:B------:R-:W-:Y:S03]  /*b2d0*/  BSSY B0, `(.L_x_542) ;  /* 0x0000013000007945 */ /* 0x000fe60003800000 */
[----:B------:R-:W-:-:S13]  /*b2e0*/  ISETP.GE.AND P0, PT, R0, UR14, PT ;  /* 0x0000000e00007c0c */ /* 0x000fda000bf06270 */
[----:B------:R-:W-:Y:S05]  /*b2f0*/  @P0 BRA `(.L_x_543) ;  /* 0x0000010000000947 */ /* 0x000fea0003800000 */
[----:B------:R-:W-:Y:S01]  /*b300*/  IADD3 R2, P0, R10, 0x10, RZ ;  /* 0x000000100a027810 */ /* 0x000fe20007f1e0ff */
[----:B-1----:R-:W-:Y:S01]  /*b310*/  IMAD.MOV.U32 R20, RZ, RZ, R6 ;  /* 0x000000ffff147224 */ /* 0x002fe200078e0006 */
        /* <DEDUP_REMOVED lines=14> */
.L_x_543:
[----:B------:R-:W-:Y:S05]  /*b400*/  BSYNC B0 ;  /* 0x0000000000007941 */ /* 0x000fea0003800000 */
.L_x_542:
        /* <DEDUP_REMOVED lines=17> */
[----:B----4-:R1:W-:Y:S04]  /*b520*/  @!P2 STG.E.128 [R2.64], R44 ;  /* 0x0000002c0200a986 */ /* 0x0103e8000c101d12 */
[----:B------:R1:W-:Y:S04]  /*b530*/  @!P1 STG.E.128 [R2.64+0x80], R28 ;  /* 0x0000801c02009986 */ /* 0x0003e8000c101d12 */
[----:B------:R1:W-:Y:S02]  /*b540*/  @!P0 STG.E.128 [R2.64+0x100], R12 ;  /* 0x0001000c02008986 */ /* 0x0003e4000c101d12 */
.L_x_545:
[----:B------:R-:W-:Y:S05]  /*b550*/  BSYNC B0 ;  /* 0x0000000000007941 */ /* 0x000fea0003800000 */
.L_x_544:
[----:B------:R-:W-:-:S04]  /*b560*/  IADD3 R4, R4, 0x30, RZ ;  /* 0x0000003004047810 */ /* 0x000fc80007ffe0ff */
[----:B------:R-:W-:-:S13]  /*b570*/  ISETP.GE.AND P0, PT, R4, UR14, PT ;  /* 0x0000000e04007c0c */ /* 0x000fda000bf06270 */
        /* <DEDUP_REMOVED lines=19> */
.L_x_504:
[----:B------:R-:W-:Y:S01]  /*b6b0*/  UISETP.NE.AND UP4, UPT, UR10, -0x1, UPT ;  /* 0xffffffff0a00788c */ /* 0x000fe2000bf85270 */
[----:B------:R-:W-:Y:S01]  /*b6c0*/  LEA.HI R9, R9, R80, RZ, 0x3 ;  /* 0x0000005009097211 */ /* 0x000fe200078f18ff */
[----:B------:R-:W-:Y:S01]  /*b6d0*/  ULDC.U8 UR20, c[0x0][0x329] ;  /* 0x0000ca4000147ab9 */ /* 0x000fe20000000000 */
[----:B------:R-:W1:Y:S01]  /*b6e0*/  S2R R10, SR_CTAID.Z ;  /* 0x00000000000a7919 */ /* 0x000e620000002700 */
[----:B------:R-:W-:Y:S01]  /*b6f0*/  UISETP.NE.AND UP3, UPT, UR20, URZ, UPT ;  /* 0x0000003f1400728c */ /* 0x000fe2000bf65270 */
[----:B------:R-:W-:Y:S01]  /*b700*/  LOP3.LUT R3, R9, 0xfffffff8, RZ, 0xc0, !PT ;  /* 0xfffffff809037812 */ /* 0x000fe200078ec0ff */
[----:B------:R-:W-:Y:S01]  /*b710*/  ULDC.64 UR4, c[0x0][0x1e0] ;  /* 0x0000780000047ab9 */ /* 0x000fe20000000a00 */
[----:B------:R-:W-:Y:S01]  /*b720*/  SHF.R.S32.HI R12, RZ, 0x3, R9 ;  /* 0x00000003ff0c7819 */ /* 0x000fe20000011409 */
[----:B------:R-:W-:Y:S01]  /*b730*/  ULDC.64 UR6, c[0x0][0x1e8] ;  /* 0x00007a0000067ab9 */ /* 0x000fe20000000a00 */
[----:B------:R-:W-:Y:S01]  /*b740*/  IMAD.U32 R15, RZ, RZ, UR13 ;  /* 0x0000000dff0f7e24 */ /* 0x000fe2000f8e00ff */
[----:B------:R-:W-:Y:S01]  /*b750*/  USHF.R.S32.HI UR17, URZ, 0x1f, UR11 ;  /* 0x0000001f3f117899 */ /* 0x000fe2000801140b */
[----:B------:R-:W-:Y:S01]  /*b760*/  IMAD.IADD R80, R80, 0x1, -R3 ;  /* 0x0000000150507824 */ /* 0x000fe200078e0a03 */
[----:B------:R-:W-:Y:S01]  /*b770*/  @!UP4 USHF.R.S32.HI UR22, URZ, 0x1f, UR12 ;  /* 0x0000001f3f16c899 */ /* 0x000fe2000801140c */
[--C-:B------:R-:W-:Y:S01]  /*b780*/  SHF.R.S32.HI R13, RZ, 0x1f, R12.reuse ;  /* 0x0000001fff0d7819 */ /* 0x100fe2000001140c */
[----:B------:R-:W-:Y:S01]  /*b790*/  @UP4 UIMAD.WIDE.U32 UR8, UR10, UR6, URZ ;  /* 0x000000060a0842a5 */ /* 0x000fe2000f8e003f */
[----:B------:R-:W-:Y:S01]  /*b7a0*/  IMAD.SHL.U32 R6, R80, 0x8, RZ ;  /* 0x0000000850067824 */ /* 0x000fe200078e00ff */
[----:B------:R-:W-:Y:S01]  /*b7b0*/  @!UP4 UIMAD UR22, UR22, UR4, URZ ;  /* 0x000000041616c2a4 */ /* 0x000fe2000f8e023f */
[----:B------:R-:W-:Y:S01]  /*b7c0*/  BSSY B0, `(.L_x_546) ;  /* 0x000003d000007945 */ /* 0x000fe20003800000 */
[----:B------:R-:W-:Y:S01]  /*b7d0*/  ULDC.U8 UR21, c[0x0][0x328] ;  /* 0x0000ca0000157ab9 */ /* 0x000fe20000000000 */
[----:B------:R-:W-:Y:S01]  /*b7e0*/  IMAD.WIDE R14, R15, 0x40, R12 ;  /* 0x000000400f0e7825 */ /* 0x000fe200078e020c */
[----:B------:R-:W-:Y:S01]  /*b7f0*/  @!UP4 UIMAD.WIDE.U32 UR24, UR12, UR4, URZ ;  /* 0x000000040c18c2a5 */ /* 0x000fe2000f8e003f */
[C---:B------:R-:W-:Y:S01]  /*b800*/  IADD3 R5, R6.reuse, 0x40, RZ ;  /* 0x0000004006057810 */ /* 0x040fe20007ffe0ff */
[----:B------:R-:W-:Y:S01]  /*b810*/  @!UP4 UIMAD UR22, UR12, UR5, UR22 ;  /* 0x000000050c16c2a4 */ /* 0x000fe2000f8e0216 */
[----:B------:R-:W-:Y:S01]  /*b820*/  IADD3 R4, R6, 0x80, RZ ;  /* 0x0000008006047810 */ /* 0x000fe20007ffe0ff */
[----:B------:R-:W-:-:S02]  /*b830*/  UISETP.NE.AND UP2, UPT, UR21, URZ, UPT ;  /* 0x0000003f1500728c */ /* 0x000fc4000bf45270 */
[----:B------:R-:W-:Y:S02]  /*b840*/  ULDC.64 UR4, c[0x0][0x1f0] ;  /* 0x00007c0000047ab9 */ /* 0x000fe40000000a00 */
[----:B------:R-:W-:Y:S02]  /*b850*/  UIMAD UR4, UR17, UR4, URZ ;  /* 0x00000004110472a4 */ /* 0x000fe4000f8e023f */
[----:B------:R-:W-:Y:S02]  /*b860*/  @!UP3 UISETP.NE.AND UP1, UPT, UR21, URZ, UPT ;  /* 0x0000003f1500b28c */ /* 0x000fe4000bf25270 */
[----:B------:R-:W-:Y:S02]  /*b870*/  @UP4 UMOV UR17, UR8 ;  /* 0x0000000800114c82 */ /* 0x000fe40008000000 */
[----:B------:R-:W-:Y:S02]  /*b880*/  @UP4 UIMAD UR7, UR10, UR7, UR9 ;  /* 0x000000070a0742a4 */ /* 0x000fe4000f8e0209 */
[----:B------:R-:W-:-:S02]  /*b890*/  ULDC UR15, c[0x0][0x214] ;  /* 0x00008500000f7ab9 */ /* 0x000fc40000000800 */
[----:B------:R-:W-:Y:S02]  /*b8a0*/  @UP3 ULDC UR8, c[0x0][0x210] ;  /* 0x0000840000083ab9 */ /* 0x000fe40000000800 */
[----:B------:R-:W-:Y:S02]  /*b8b0*/  UISETP.EQ.AND UP2, UPT, UR20, URZ, UP2 ;  /* 0x0000003f1400728c */ /* 0x000fe40009742270 */
[----:B------:R-:W-:Y:S02]  /*b8c0*/  ULDC UR9, c[0x0][0x234] ;  /* 0x00008d0000097ab9 */ /* 0x000fe40000000800 */
[----:B------:R-:W-:Y:S02]  /*b8d0*/  @UP3 UIMAD UR8, UR8, UR15, URZ ;  /* 0x0000000f080832a4 */ /* 0x000fe4000f8e023f */
[----:B------:R-:W-:Y:S02]  /*b8e0*/  @!UP3 USEL UR8, UR15, UR9, !UP1 ;  /* 0x000000090f08b287 */ /* 0x000fe4000c800000 */
[----:B------:R-:W-:-:S02]  /*b8f0*/  UISETP.NE.OR UP0, UPT, UR10, -0x1, !UP2 ;  /* 0xffffffff0a00788c */ /* 0x000fc4000d705670 */
[----:B------:R-:W-:Y:S02]  /*b900*/  ULDC UR6, c[0x0][0x1c0] ;  /* 0x0000700000067ab9 */ /* 0x000fe40000000800 */
[----:B------:R-:W-:Y:S02]  /*b910*/  @UP3 UMOV UR23, 0x1 ;  /* 0x0000000100173882 */ /* 0x000fe40000000000 */
[----:B------:R-:W-:Y:S02]  /*b920*/  @!UP3 UIMAD UR23, UR8, UR6, URZ ;  /* 0x000000060817b2a4 */ /* 0x000fe4000f8e023f */
[----:B------:R-:W-:Y:S02]  /*b930*/  @!UP4 UMOV UR17, UR24 ;  /* 0x000000180011cc82 */ /* 0x000fe40008000000 */
[----:B------:R-:W-:Y:S01]  /*b940*/  @!UP4 UIADD3 UR7, UR25, UR22, URZ ;  /* 0x000000161907c290 */ /* 0x000fe2000fffe03f */
[----:B------:R-:W-:Y:S01]  /*b950*/  IADD3 R2, P0, R6, UR17, RZ ;  /* 0x0000001106027c10 */ /* 0x000fe2000ff1e0ff */
[----:B------:R-:W-:-:S02]  /*b960*/  UIADD3 UR16, -UR14, UR16, URZ ;  /* 0x000000100e107290 */ /* 0x000fc4000fffe13f */
[----:B------:R-:W-:Y:S02]  /*b970*/  UIMAD UR23, UR12, UR23, URZ ;  /* 0x000000170c1772a4 */ /* 0x000fe4000f8e023f */
[----:B------:R-:W-:Y:S01]  /*b980*/  @!UP0 UIMAD UR10, UR12, UR15, URZ ;  /* 0x0000000f0c0a82a4 */ /* 0x000fe2000f8e023f */
[----:B------:R-:W-:Y:S01]  /*b990*/  LEA.HI.X.SX32 R3, R6, UR7, 0x1, P0 ;  /* 0x0000000706037c11 */ /* 0x000fe200080f0eff */
[----:B------:R-:W-:Y:S01]  /*b9a0*/  USEL UR23, UR23, URZ, !UP2 ;  /* 0x0000003f17177287 */ /* 0x000fe2000d000000 */
[----:B------:R-:W-:Y:S01]  /*b9b0*/  ISETP.GE.AND P0, PT, R12, UR16, PT ;  /* 0x000000100c007c0c */ /* 0x000fe2000bf06270 */
[----:B------:R-:W-:Y:S02]  /*b9c0*/  @UP3 ULDC UR26, c[0x0][0x210] ;  /* 0x00008400001a3ab9 */ /* 0x000fe40000000800 */
[----:B------:R-:W-:Y:S01]  /*b9d0*/  @!UP3 UMOV UR26, 0x1 ;  /* 0x00000001001ab882 */ /* 0x000fe20000000000 */
[----:B-1----:R-:W-:Y:S01]  /*b9e0*/  IMAD.WIDE.U32 R10, R10, c[0x0][0x1f0], R2 ;  /* 0x00007c000a0a7a25 */ /* 0x002fe200078e0002 */
[----:B------:R-:W-:-:S02]  /*b9f0*/  UIMAD UR8, UR11, UR8, UR23 ;  /* 0x000000080b0872a4 */ /* 0x000fc4000f8e0217 */
[----:B------:R-:W-:Y:S02]  /*ba00*/  UIMAD UR14, UR14, UR26, URZ ;  /* 0x0000001a0e0e72a4 */ /* 0x000fe4000f8e023f */
[----:B------:R-:W-:Y:S02]  /*ba10*/  @!UP2 UMOV UR20, URZ ;  /* 0x0000003f0014ac82 */ /* 0x000fe40008000000 */
[----:B------:R-:W-:Y:S02]  /*ba20*/  @UP2 UMOV UR20, UR10 ;  /* 0x0000000a00142c82 */ /* 0x000fe40008000000 */
[----:B------:R-:W-:Y:S02]  /*ba30*/  UIMAD UR4, UR11, UR5, UR4 ;  /* 0x000000050b0472a4 */ /* 0x000fe4000f8e0204 */
[----:B------:R-:W-:Y:S02]  /*ba40*/  @!UP2 UMOV UR21, URZ ;  /* 0x0000003f0015ac82 */ /* 0x000fe40008000000 */
[----:B------:R-:W-:-:S02]  /*ba50*/  USHF.R.S32.HI UR7, URZ, 0x1f, UR8 ;  /* 0x0000001f3f077899 */ /* 0x000fc40008011408 */
[----:B------:R-:W-:Y:S01]  /*ba60*/  @UP2 USHF.R.S32.HI UR21, URZ, 0x1f, UR10 ;  /* 0x0000001f3f152899 */ /* 0x000fe2000801140a */
[----:B------:R-:W-:Y:S01]  /*ba70*/  IADD3 R9, R11, UR4, RZ ;  /* 0x000000040b097c10 */ /* 0x000fe2000fffe0ff */
[----:B------:R-:W-:Y:S02]  /*ba80*/  USHF.R.S32.HI UR6, URZ, 0x1f, UR14 ;  /* 0x0000001f3f067899 */ /* 0x000fe4000801140e */
        /* <DEDUP_REMOVED lines=16> */
.L_x_547:
[----:B------:R-:W-:Y:S05]  /*bb90*/  BSYNC B0 ;  /* 0x0000000000007941 */ /* 0x000fea0003800000 */
.L_x_546:
[----:B-1----:R-:W-:Y:S01]  /*bba0*/  IADD3 R3, R12, 0x10, RZ ;  /* 0x000000100c037810 */ /* 0x002fe20007ffe0ff */
[----:B------:R-:W-:Y:S03]  /*bbb0*/  BSSY B0, `(.L_x_548) ;  /* 0x0000013000007945 */ /* 0x000fe60003800000 */
[----:B------:R-:W-:-:S13]  /*bbc0*/  ISETP.GE.AND P0, PT, R3, UR16, PT ;  /* 0x0000001003007c0c */ /* 0x000fda000bf06270 */
[----:B------:R-:W-:Y:S05]  /*bbd0*/  @P0 BRA `(.L_x_549) ;  /* 0x0000010000000947 */ /* 0x000fea0003800000 */
[----:B------:R-:W-:Y:S01]  /*bbe0*/  IADD3 R7, P0, R14, 0x10, RZ ;  /* 0x000000100e077810 */ /* 0x000fe20007f1e0ff */
        /* <DEDUP_REMOVED lines=15> */
.L_x_549:
[----:B------:R-:W-:Y:S05]  /*bce0*/  BSYNC B0 ;  /* 0x0000000000007941 */ /* 0x000fea0003800000 */
.L_x_548:
[----:B------:R-:W-:Y:S01]  /*bcf0*/  IADD3 R2, R12, 0x20, RZ ;  /* 0x000000200c027810 */ /* 0x000fe20007ffe0ff */
        /* <DEDUP_REMOVED lines=12> */
[----:B-1----:R-:W-:-:S03]  /*bdc0*/  LEA R18, P3, R16, c[0x0][0x1d0], 0x1 ;  /* 0x0000740010127a11 */ /* 0x002fc600078608ff */
[----:B------:R-:W-:-:S04]  /*bdd0*/  IMAD R0, R7, c[0x0][0x1ec], R0 ;  /* 0x00007b0007007a24 */ /* 0x000fc800078e0200 */
[----:B------:R-:W-:-:S05]  /*bde0*/  IMAD.IADD R0, R17, 0x1, R0 ;  /* 0x0000000111007824 */ /* 0x000fca00078e0200 */
[----:B------:R-:W-:-:S05]  /*bdf0*/  LEA.HI.X R19, R16, c[0x0][0x1d4], R0, 0x1, P3 ;  /* 0x0000750010137a11 */ /* 0x000fca00018f0c00 */
[----:B------:R1:W-:Y:S04]  /*be00*/  @!P2 STG.E.128 [R18.64], RZ ;  /* 0x000000ff1200a986 */ /* 0x0003e8000c101d12 */
[----:B------:R1:W-:Y:S04]  /*be10*/  @!P1 STG.E.128 [R18.64+0x80], RZ ;  /* 0x000080ff12009986 */ /* 0x0003e8000c101d12 */
[----:B------:R1:W-:Y:S02]  /*be20*/  @!P0 STG.E.128 [R18.64+0x100], RZ ;  /* 0x000100ff12008986 */ /* 0x0003e4000c101d12 */
.L_x_551:
[----:B------:R-:W-:Y:S05]  /*be30*/  BSYNC B0 ;  /* 0x0000000000007941 */ /* 0x000fea0003800000 */
.L_x_550:
[----:B------:R-:W-:Y:S01]  /*be40*/  IADD3 R0, R12, 0x30, RZ ;  /* 0x000000300c007810 */ /* 0x000fe20007ffe0ff */
        /* <DEDUP_REMOVED lines=18> */
.L_x_553:
[----:B------:R-:W-:Y:S05]  /*bf70*/  BSYNC B0 ;  /* 0x0000000000007941 */ /* 0x000fea0003800000 */
.L_x_552:
[----:B------:R-:W-:-:S04]  /*bf80*/  ISETP.NE.AND P6, PT, R80, RZ, PT ;  /* 0x000000ff5000720c */ /* 0x000fc80003fc5270 */
[----:B------:R-:W-:Y:S02]  /*bf90*/  ISETP.GE.OR P5, PT, R12, UR16, P6 ;  /* 0x000000100c007c0c */ /* 0x000fe4000b7a6670 */
[----:B------:R-:W-:Y:S02]  /*bfa0*/  ISETP.GE.OR P4, PT, R3, UR16, P6 ;  /* 0x0000001003007c0c */ /* 0x000fe4000b786670 */
[----:B------:R-:W-:Y:S02]  /*bfb0*/  ISETP.GE.OR P3, PT, R2, UR16, P6 ;  /* 0x0000001002007c0c */ /* 0x000fe4000b766670 */
[----:B------:R-:W-:-:S07]  /*bfc0*/  ISETP.GE.OR P6, PT, R0, UR16, P6 ;  /* 0x0000001000007c0c */ /* 0x000fce000b7c6670 */
[----:B------:R-:W-:Y:S02]  /*bfd0*/  @!P5 IMAD R7, R12, UR26, RZ ;  /* 0x0000001a0c07dc24 */ /* 0x000fe4000f8e02ff */
[----:B------:R-:W-:Y:S02]  /*bfe0*/  @!P4 IMAD R8, R3, UR26, RZ ;  /* 0x0000001a0308cc24 */ /* 0x000fe4000f8e02ff */
[----:B--2---:R-:W-:Y:S01]  /*bff0*/  @!P3 IMAD R4, R2, UR26, RZ ;  /* 0x0000001a0204bc24 */ /* 0x004fe2000f8e02ff */
        /* <DEDUP_REMOVED lines=19> */
[----:B------:R-:W-:Y:S02]  /*c130*/  IMAD R0, R0, UR26, RZ ;  /* 0x0000001a00007c24 */ /* 0x000fe4000f8e02ff */
[----:B--2---:R-:W-:-:S03]  /*c140*/  IMAD.MOV.U32 R5, RZ, RZ, 0x7f800000 ;  /* 0x7f800000ff057424 */ /* 0x004fc600078e00ff */
[----:B------:R-:W-:-:S04]  /*c150*/  IADD3 R3, P0, R0, UR8, RZ ;  /* 0x0000000800037c10 */ /* 0x000fc8000ff1e0ff */
[----:B------:R-:W-:Y:S02]  /*c160*/  LEA.HI.X.SX32 R0, R0, UR6, 0x1, P0 ;  /* 0x0000000600007c11 */ /* 0x000fe400080f0eff */
[----:B------:R-:W-:-:S04]  /*c170*/  LEA R2, P0, R3, c[0x0][0x200], 0x2 ;  /* 0x0000800003027a11 */ /* 0x000fc800078010ff */
[----:B------:R-:W-:-:S05]  /*c180*/  LEA.HI.X R3, R3, c[0x0][0x204], R0, 0x2, P0 ;  /* 0x0000810003037a11 */ /* 0x000fca00000f1400 */
[----:B------:R-:W-:Y:S01]  /*c190*/  STG.E [R2.64], R5 ;  /* 0x0000000502007986 */ /* 0x000fe2000c101912 */
[----:B------:R-:W-:Y:S05]  /*c1a0*/  EXIT ;  /* 0x000000000000794d */ /* 0x000fea0003800000 */
.L_x_554:
        /* <DEDUP_REMOVED lines=13> */
.L_x_1286:


//--------------------- .text._ZN5flash16flash_fwd_kernelI23Flash_fwd_kernel_traitsILi192ELi64ELi64ELi4ELb0ELb0EN7cutlass10bfloat16_tE19Flash_kernel_traitsILi192ELi64ELi64ELi4ES3_EELb1ELb0ELb1ELb0ELb0ELb0ELb0ELb0EEEvNS_16Flash_fwd_paramsE --------------------------
	.section	.text._ZN5flash16flash_fwd_kernelI23Flash_fwd_kernel_traitsILi192ELi64ELi64ELi4ELb0ELb0EN7cutlass10bfloat16_tE19Flash_kernel_traitsILi192ELi64ELi64ELi4ES3_EELb1ELb0ELb1ELb0ELb0ELb0ELb0ELb0EEEvNS_16Flash_fwd_paramsE,"ax",@progbits
	.sectioninfo	@"SHI_REGISTERS=250"
	.align	128
        .global         _ZN5flash16flash_fwd_kernelI23Flash_fwd_kernel_traitsILi192ELi64ELi64ELi4ELb0ELb0EN7cutlass10bfloat16_tE19Flash_kernel_traitsILi192ELi64ELi64ELi4ES3_EELb1ELb0ELb1ELb0ELb0ELb0ELb0ELb0EEEvNS_16Flash_fwd_paramsE
        .type           _ZN5flash16flash_fwd_kernelI23Flash_fwd_kernel_traitsILi192ELi64ELi64ELi4ELb0ELb0EN7cutlass10bfloat16_tE19Flash_kernel_traitsILi192ELi64ELi64ELi4ES3_EELb1ELb0ELb1ELb0ELb0ELb0ELb0ELb0EEEvNS_16Flash_fwd_paramsE,@function
        .size           _ZN5flash16flash_fwd_kernelI23Flash_fwd_kernel_traitsILi192ELi64ELi64ELi4ELb0ELb0EN7cutlass10bfloat16_tE19Flash_kernel_traitsILi192ELi64ELi64ELi4ES3_EELb1ELb0ELb1ELb0ELb0ELb0ELb0ELb0EEEvNS_16Flash_fwd_paramsE,(.L_x_1287 - _ZN5flash16flash_fwd_kernelI23Flash_fwd_kernel_traitsILi192ELi64ELi64ELi4ELb0ELb0EN7cutlass10bfloat16_tE19Flash_kernel_traitsILi192ELi64ELi64ELi4ES3_EELb1ELb0ELb1ELb0ELb0ELb0ELb0ELb0EEEvNS_16Flash_fwd_paramsE)
        .other          _ZN5flash16flash_fwd_kernelI23Flash_fwd_kernel_traitsILi192ELi64ELi64ELi4ELb0ELb0EN7cutlass10bfloat16_tE19Flash_kernel_traitsILi192ELi64ELi64ELi4ES3_EELb1ELb0ELb1ELb0ELb0ELb0ELb0ELb0EEEvNS_16Flash_fwd_paramsE,@"STO_CUDA_ENTRY STV_DEFAULT"
_ZN5flash16flash_fwd_kernelI23Flash_fwd_kernel_traitsILi192ELi64ELi64ELi4ELb0ELb0EN7cutlass10bfloat16_tE19Flash_kernel_traitsILi192ELi64ELi64ELi4ES3_EELb1ELb0ELb1ELb0ELb0ELb0ELb0ELb0EEEvNS_16Flash_fwd_paramsE:
.text._ZN5flash16flash_fwd_kernelI23Flash_fwd_kernel_traitsILi192ELi64ELi64ELi4ELb0ELb0EN7cutlass10bfloat16_tE19Flash_kernel_traitsILi192ELi64ELi64ELi4ES3_EELb1ELb0ELb1ELb0ELb0ELb0ELb0ELb0EEEvNS_16Flash_fwd_paramsE:
        /* <DEDUP_REMOVED lines=15> */
[----:B------:R-:W1:Y:S01]  /*00f0*/  S2UR UR13, SR_CTAID.Y ;  /* 0x00000000000d79c3 */ /* 0x000e620000002600 */
[----:B------:R-:W-:Y:S02]  /*0100*/  UISETP.NE.U32.AND UP2, UPT, URZ, UR6, UPT ;  /* 0x000000063f00728c */ /* 0x000fe4000bf45070 */
[----:B------:R-:W-:Y:S02]  /*0110*/  UISETP.NE.U32.AND UP1, UPT, URZ, UR4, UPT ;  /* 0x000000043f00728c */ /* 0x000fe4000bf25070 */
[----:B------:R-:W-:-:S02]  /*0120*/  UISETP.NE.AND.EX UP2, UPT, URZ, UR7, UPT, UP2 ;  /* 0x000000073f00728c */ /* 0x000fc4000bf45320 */
[----:B------:R-:W-:Y:S01]  /*0130*/  UMOV UR10, 0x4 ;  /* 0x00000004000a7882 */ /* 0x000fe20000000000 */
[----:B------:R-:W1:Y:S01]  /*0140*/  S2UR UR12, SR_CTAID.Z ;  /* 0x00000000000c79c3 */ /* 0x000e620000002700 */
[----:B------:R-:W-:Y:S02]  /*0150*/  UISETP.NE.AND.EX UP1, UPT, URZ, UR5, UPT, UP1 ;  /* 0x000000053f00728c */ /* 0x000fe4000bf25310 */
[----:B------:R-:W-:Y:S01]  /*0160*/  PLOP3.LUT P0, PT, PT, PT, UP2, 0x80, 0x0 ;  /* 0x000000000000781c */ /* 0x000fe20003f0f028 */
[----:B------:R-:W-:Y:S02]  /*0170*/  ULDC.U8 UR6, c[0x0][0x312] ;  /* 0x0000c48000067ab9 */ /* 0x000fe40000000000 */
[----:B------:R-:W-:Y:S02]  /*0180*/  ULDC.64 UR4, c[0x0][0x248] ;  /* 0x0000920000047ab9 */ /* 0x000fe40000000a00 */
[----:B------:R-:W-:Y:S02]  /*0190*/  UISETP.NE.AND UP3, UPT, UR6, URZ, UPT ;  /* 0x0000003f0600728c */ /* 0x000fe4000bf65270 */
[----:B------:R-:W-:-:S04]  /*01a0*/  UISETP.EQ.U32.AND UP0, UPT, URZ, UR4, UPT ;  /* 0x000000043f00728c */ /* 0x000fc8000bf02070 */
[----:B------:R-:W-:Y:S02]  /*01b0*/  UISETP.EQ.OR.EX UP0, UPT, URZ, UR5, !UP3, UP0 ;  /* 0x000000053f00728c */ /* 0x000fe4000df02700 */
[----:B-1----:R-:W-:-:S06]  /*01c0*/  ULOP3.LUT UR8, UR12, UR14, UR13, 0xfe, !UPT ;  /* 0x0000000e0c087292 */ /* 0x002fcc000f8efe0d */
[----:B--2---:R-:W-:Y:S01]  /*01d0*/  LOP3.LUT P3, RZ, R92, UR8, RZ, 0xfc, !PT ;  /* 0x000000085cff7c12 */ /* 0x004fe2000f86fcff */
[----:B------:R-:W-:Y:S02]  /*01e0*/  ULDC.64 UR8, c[0x0][0x240] ;  /* 0x0000900000087ab9 */ /* 0x000fe40000000a00 */
[----:B------:R-:W-:-:S06]  /*01f0*/  UIMAD.WIDE UR8, UR13, UR10, UR8 ;  /* 0x0000000a0d0872a5 */ /* 0x000fcc000f8e0208 */
[----:B------:R-:W-:Y:S02]  /*0200*/  IMAD.U32 R12, RZ, RZ, UR8 ;  /* 0x00000008ff0c7e24 */ /* 0x000fe4000f8e00ff */
[----:B------:R-:W-:Y:S02]  /*0210*/  IMAD.U32 R13, RZ, RZ, UR9 ;  /* 0x00000009ff0d7e24 */ /* 0x000fe4000f8e00ff */
[----:B------:R-:W-:Y:S02]  /*0220*/  @!P3 IMAD.MOV.U32 R4, RZ, RZ, c[0x0][0x308] ;  /* 0x0000c200ff04b624 */ /* 0x000fe400078e00ff */
[----:B------:R-:W-:Y:S01]  /*0230*/  @!P3 IMAD.MOV.U32 R5, RZ, RZ, c[0x0][0x30c] ;  /* 0x0000c300ff05b624 */ /* 0x000fe200078e00ff */
[----:B------:R-:W-:Y:S02]  /*0240*/  ULDC.64 UR4, c[0x0][0x248] ;  /* 0x0000920000047ab9 */ /* 0x000fe40000000a00 */
[----:B------:R-:W-:Y:S02]  /*0250*/  UIMAD.WIDE UR4, UR13, UR10, UR4 ;  /* 0x0000000a0d0472a5 */ /* 0x000fe4000f8e0204 */
[----:B------:R-:W-:-:S02]  /*0260*/  ULDC.64 UR6, c[0x0][0x250] ;  /* 0x0000940000067ab9 */ /* 0x000fc40000000a00 */
        /* <DEDUP_REMOVED lines=14> */
[----:B------:R-:W-:Y:S02]  /*0350*/  PLOP3.LUT P1, PT, PT, PT, UP1, 0x80, 0x0 ;  /* 0x000000000000781c */ /* 0x000fe40003f2f018 */
[----:B-1----:R-:W-:Y:S01]  /*0360*/  MOV R4, UR4 ;  /* 0x0000000400047c02 */ /* 0x002fe20008000f00 */
[----:B------:R-:W-:-:S10]  /*0370*/  IMAD.U32 R5, RZ, RZ, UR5 ;  /* 0x00000005ff057e24 */ /* 0x000fd4000f8e00ff */
[----:B------:R1:W4:Y:S04]  /*0380*/  @P1 LDG.E R2, [R10.64] ;  /* 0x000000120a021981 */ /* 0x000328000c1e1900 */
[----:B------:R-:W5:Y:S01]  /*0390*/  @!P2 LDG.E R0, [R4.64] ;  /* 0x000000120400a981 */ /* 0x000f62000c1e1900 */
[----:B------:R-:W-:Y:S01]  /*03a0*/  UMOV UR11, 0xffffffff ;  /* 0xffffffff000b7882 */ /* 0x000fe20000000000 */
[----:B------:R-:W-:Y:S01]  /*03b0*/  SHF.R.S32.HI R3, RZ, 0x1f, R92 ;  /* 0x0000001fff037819 */ /* 0x000fe2000001145c */
[----:B------:R-:W-:Y:S02]  /*03c0*/  UMOV UR24, 0xffffffff ;  /* 0xffffffff00187882 */ /* 0x000fe40000000000 */
[----:B------:R-:W-:Y:S01]  /*03d0*/  ULDC UR4, c[0x0][0x1c0] ;  /* 0x0000700000047ab9 */ /* 0x000fe20000000800 */
[----:B------:R-:W-:Y:S01]  /*03e0*/  LEA.HI R95, R3, R92, RZ, 0x5 ;  /* 0x0000005c035f7211 */ /* 0x000fe200078f28ff */
[----:B------:R-:W-:-:S02]  /*03f0*/  UIMAD UR4, UR13, UR4, UR12 ;  /* 0x000000040d0472a4 */ /* 0x000fc4000f8e020c */
[----:B------:R-:W-:Y:S02]  /*0400*/  UMOV UR21, URZ ;  /* 0x0000003f00157c82 */ /* 0x000fe40008000000 */
[----:B------:R-:W-:-:S04]  /*0410*/  USHF.L.U32 UR5, UR4, 0x5, URZ ;  /* 0x0000000504057899 */ /* 0x000fc8000800063f */
[----:B------:R-:W-:Y:S01]  /*0420*/  USHF.R.S32.HI UR4, URZ, 0x1f, UR5 ;  /* 0x0000001f3f047899 */ /* 0x000fe20008011405 */
[----:B-1----:R-:W-:-:S05]  /*0430*/  LOP3.LUT R11, R95, 0xffffffe0, RZ, 0xc0, !PT ;  /* 0xffffffe05f0b7812 */ /* 0x002fca00078ec0ff */
[----:B------:R-:W-:Y:S01]  /*0440*/  IMAD.IADD R11, R92, 0x1, -R11 ;  /* 0x000000015c0b7824 */ /* 0x000fe200078e0a0b */
[----:B--2---:R-:W1:Y:S08]  /*0450*/  @P0 R2UR UR11, R9 ;  /* 0x00000000090b03c2 */ /* 0x004e7000000e0000 */
[----:B---3--:R-:W1:Y:S08]  /*0460*/  @P0 R2UR UR17, R8 ;  /* 0x00000000081103c2 */ /* 0x008e7000000e0000 */
[----:B----4-:R2:W3:Y:S01]  /*0470*/  @P1 R2UR UR21, R2 ;  /* 0x00000000021513c2 */ /* 0x0104e200000e0000 */
[----:B------:R-:W-:-:S02]  /*0480*/  IADD3 R210, P1, P0, R6, UR5, R11 ;  /* 0x0000000506d27c10 */ /* 0x000fc4000f83e00b */
[----:B------:R-:W-:Y:S01]  /*0490*/  SHF.R.S32.HI R6, RZ, 0x1f, R11 ;  /* 0x0000001fff067819 */ /* 0x000fe2000001140b */
[----:B-1----:R-:W-:-:S03]  /*04a0*/  @UP2 UIADD3 UR17, UR17, -UR11, URZ ;  /* 0x8000000b11112290 */ /* 0x002fc6000fffe03f */
[----:B------:R-:W-:Y:S01]  /*04b0*/  IADD3.X R6, R7, UR4, R6, P1, P0 ;  /* 0x0000000407067c10 */ /* 0x000fe20008fe0406 */
[----:B-----5:R2:W1:Y:S01]  /*04c0*/  @!P2 R2UR UR24, R0 ;  /* 0x000000000018a3c2 */ /* 0x02046200000e0000 */
[----:B------:R-:W-:Y:S02]  /*04d0*/  ISETP.NE.U32.AND P2, PT, RZ, c[0x0][0x248], PT ;  /* 0x00009200ff007a0c */ /* 0x000fe40003f45070 */
[----:B------:R-:W-:Y:S02]  /*04e0*/  @!UP2 ULDC UR17, c[0x0][0x214] ;  /* 0x000085000011aab9 */ /* 0x000fe40000000800 */
[----:B------:R-:W-:-:S13]  /*04f0*/  ISETP.NE.AND.EX P2, PT, RZ, c[0x0][0x24c], PT, P2 ;  /* 0x00009300ff007a0c */ /* 0x000fda0003f45320 */
[----:B-123--:R-:W-:Y:S05]  /*0500*/  @!P2 BRA `(.L_x_555) ;  /* 0x000000700000a947 */ /* 0x00efea0003800000 */
[----:B------:R-:W-:-:S13]  /*0510*/  PLOP3.LUT P0, PT, PT, PT, UP3, 0x80, 0x0 ;  /* 0x000000000000781c */ /* 0x000fda0003f0f038 */
[----:B------:R-:W2:Y:S04]  /*0520*/  @P0 LDG.E R0, [R4.64+0x4] ;  /* 0x0000041204000981 */ /* 0x000ea8000c1e1900 */
[----:B------:R-:W3:Y:S01]  /*0530*/  @!P0 LDG.E R2, [R4.64] ;  /* 0x0000001204028981 */ /* 0x000ee2000c1e1900 */
[----:B--2---:R-:W1:Y:S02]  /*0540*/  @P0 R2UR UR6, R0 ;  /* 0x00000000000603c2 */ /* 0x004e6400000e0000 */
[----:B-1----:R-:W-:-:S11]  /*0550*/  @UP3 UIADD3 UR6, UR6, -UR24, URZ ;  /* 0x8000001806063290 */ /* 0x002fd6000fffe03f */
[----:B---3--:R1:W2:Y:S02]  /*0560*/  @!P0 R2UR UR6, R2 ;  /* 0x00000000020683c2 */ /* 0x0082a400000e0000 */
[----:B-12---:R-:W-:Y:S05]  /*0570*/  BRA `(.L_x_556) ;  /* 0x0000001000007947 */ /* 0x006fea0003800000 */
.L_x_555:
[----:B------:R-:W-:Y:S02]  /*0580*/  ULDC UR6, c[0x0][0x218] ;  /* 0x0000860000067ab9 */ /* 0x000fe40000000800 */
.L_x_556:
        /* <DEDUP_REMOVED lines=52> */
[----:B------:R-:W-:Y:S01]  /*08d0*/  ULDC.U8 UR20, c[0x0][0x328] ;  /* 0x0000ca0000147ab9 */ /* 0x000fe20000000000 */
[----:B------:R-:W-:Y:S01]  /*08e0*/  IMAD.U32 R17, RZ, RZ, UR14 ;  /* 0x0000000eff117e24 */ /* 0x000fe2000f8e00ff */
[----:B------:R-:W-:Y:S01]  /*08f0*/  UISETP.NE.AND UP3, UPT, UR20, URZ, UPT ;  /* 0x0000003f1400728c */ /* 0x000fe2000bf65270 */
[----:B------:R-:W-:Y:S01]  /*0900*/  IMAD.IADD R92, R92, 0x1, -R5 ;  /* 0x000000015c5c7824 */ /* 0x000fe200078e0a05 */
[----:B------:R-:W-:Y:S01]  /*0910*/  @!UP0 USHF.R.S32.HI UR21, URZ, 0x1f, UR13 ;  /* 0x0000001f3f158899 */ /* 0x000fe2000801140d */
[--C-:B------:R-:W-:Y:S01]  /*0920*/  SHF.R.S32.HI R15, RZ, 0x1f, R14.reuse ;  /* 0x0000001fff0f7819 */ /* 0x100fe2000001140e */
[----:B------:R-:W-:Y:S01]  /*0930*/  @UP0 UIMAD.WIDE.U32 UR8, UR11, UR6, URZ ;  /* 0x000000060b0802a5 */ /* 0x000fe2000f8e003f */
[----:B------:R-:W-:Y:S01]  /*0940*/  IMAD.SHL.U32 R8, R92, 0x8, RZ ;  /* 0x000000085c087824 */ /* 0x000fe200078e00ff */
[----:B------:R-:W-:Y:S01]  /*0950*/  ULDC.64 UR4, c[0x0][0x1e0] ;  /* 0x0000780000047ab9 */ /* 0x000fe20000000a00 */
[----:B------:R-:W-:Y:S01]  /*0960*/  BSSY B0, `(.L_x_558) ;  /* 0x000003c000007945 */ /* 0x000fe20003800000 */
[----:B------:R-:W-:Y:S01]  /*0970*/  @!UP0 UIMAD UR21, UR21, UR4, URZ ;  /* 0x00000004151582a4 */ /* 0x000fe2000f8e023f */
[----:B------:R-:W-:Y:S01]  /*0980*/  IMAD.WIDE R16, R17, 0x40, R14 ;  /* 0x0000004011107825 */ /* 0x000fe200078e020e */
[----:B------:R-:W-:Y:S01]  /*0990*/  USHF.R.S32.HI UR22, URZ, 0x1f, UR12 ;  /* 0x0000001f3f167899 */ /* 0x000fe2000801140c */
[C---:B------:R-:W-:Y:S01]  /*09a0*/  IADD3 R7, R8.reuse, 0x40, RZ ;  /* 0x0000004008077810 */ /* 0x040fe20007ffe0ff */
[----:B------:R-:W-:Y:S01]  /*09b0*/  UISETP.EQ.AND UP3, UPT, UR16, URZ, UP3 ;  /* 0x0000003f1000728c */ /* 0x000fe20009f62270 */
[----:B------:R-:W-:Y:S01]  /*09c0*/  IADD3 R6, R8, 0x80, RZ ;  /* 0x0000008008067810 */ /* 0x000fe20007ffe0ff */
[----:B------:R-:W-:-:S02]  /*09d0*/  @!UP2 UISETP.NE.AND UP1, UPT, UR20, URZ, UPT ;  /* 0x0000003f1400a28c */ /* 0x000fc4000bf25270 */
[----:B------:R-:W-:Y:S02]  /*09e0*/  @UP0 UIMAD UR7, UR11, UR7, UR9 ;  /* 0x000000070b0702a4 */ /* 0x000fe4000f8e0209 */
[----:B------:R-:W-:Y:S02]  /*09f0*/  ULDC UR10, c[0x0][0x214] ;  /* 0x00008500000a7ab9 */ /* 0x000fe40000000800 */
[----:B------:R-:W-:Y:S02]  /*0a00*/  @UP2 ULDC UR16, c[0x0][0x210] ;  /* 0x0000840000102ab9 */ /* 0x000fe40000000800 */
[----:B------:R-:W-:Y:S02]  /*0a10*/  @!UP0 UIMAD.WIDE.U32 UR24, UR13, UR4, URZ ;  /* 0x000000040d1882a5 */ /* 0x000fe4000f8e003f */
[----:B------:R-:W-:Y:S02]  /*0a20*/  ULDC UR9, c[0x0][0x234] ;  /* 0x00008d0000097ab9 */ /* 0x000fe40000000800 */
[----:B------:R-:W-:-:S02]  /*0a30*/  @!UP0 UIMAD UR21, UR13, UR5, UR21 ;  /* 0x000000050d1582a4 */ /* 0x000fc4000f8e0215 */
[----:B------:R-:W-:Y:S02]  /*0a40*/  @UP2 UIMAD UR16, UR16, UR10, URZ ;  /* 0x0000000a101022a4 */ /* 0x000fe4000f8e023f */
[----:B------:R-:W-:Y:S02]  /*0a50*/  ULDC.64 UR4, c[0x0][0x1f0] ;  /* 0x00007c0000047ab9 */ /* 0x000fe40000000a00 */
[----:B------:R-:W-:Y:S02]  /*0a60*/  @!UP2 USEL UR16, UR10, UR9, !UP1 ;  /* 0x000000090a10a287 */ /* 0x000fe4000c800000 */
[----:B------:R-:W-:Y:S02]  /*0a70*/  ULDC UR6, c[0x0][0x1c0] ;  /* 0x0000700000067ab9 */ /* 0x000fe40000000800 */
[----:B------:R-:W-:Y:S02]  /*0a80*/  UIMAD UR4, UR22, UR4, URZ ;  /* 0x00000004160472a4 */ /* 0x000fe4000f8e023f */
[----:B------:R-:W-:-:S02]  /*0a90*/  @!UP0 UMOV UR8, UR24 ;  /* 0x0000001800088c82 */ /* 0x000fc40008000000 */
[----:B------:R-:W-:Y:S01]  /*0aa0*/  @UP2 UMOV UR22, 0x1 ;  /* 0x0000000100162882 */ /* 0x000fe20000000000 */
[----:B------:R-:W-:Y:S01]  /*0ab0*/  IADD3 R4, P0, R8, UR8, RZ ;  /* 0x0000000808047c10 */ /* 0x000fe2000ff1e0ff */
[----:B------:R-:W-:Y:S02]  /*0ac0*/  @!UP2 UIMAD UR22, UR16, UR6, URZ ;  /* 0x000000061016a2a4 */ /* 0x000fe4000f8e023f */
[----:B------:R-:W-:Y:S02]  /*0ad0*/  @!UP0 UIADD3 UR7, UR25, UR21, URZ ;  /* 0x0000001519078290 */ /* 0x000fe4000fffe03f */
[----:B------:R-:W-:Y:S02]  /*0ae0*/  UIADD3 UR17, -UR15, UR17, URZ ;  /* 0x000000110f117290 */ /* 0x000fe4000fffe13f */
[----:B------:R-:W-:Y:S02]  /*0af0*/  @UP3 UIMAD UR20, UR13, UR10, URZ ;  /* 0x0000000a0d1432a4 */ /* 0x000fe4000f8e023f */
[----:B------:R-:W-:Y:S01]  /*0b00*/  UIMAD UR22, UR13, UR22, URZ ;  /* 0x000000160d1672a4 */ /* 0x000fe2000f8e023f */
[----:B------:R-:W-:Y:S01]  /*0b10*/  LEA.HI.X.SX32 R5, R8, UR7, 0x1, P0 ;  /* 0x0000000708057c11 */ /* 0x000fe200080f0eff */
[----:B------:R-:W-:Y:S01]  /*0b20*/  @UP3 USEL UR20, UR20, UR11, !UP0 ;  /* 0x0000000b14143287 */ /* 0x000fe2000c000000 */
[----:B------:R-:W-:Y:S01]  /*0b30*/  ISETP.GE.AND P0, PT, R14, UR17, PT ;  /* 0x000000110e007c0c */ /* 0x000fe2000bf06270 */
[----:B------:R-:W-:-:S02]  /*0b40*/  @UP2 ULDC UR23, c[0x0][0x210] ;  /* 0x0000840000172ab9 */ /* 0x000fc40000000800 */
[----:B------:R-:W-:Y:S01]  /*0b50*/  USEL UR22, UR22, URZ, !UP3 ;  /* 0x0000003f16167287 */ /* 0x000fe2000d800000 */
[----:B-1----:R-:W-:Y:S01]  /*0b60*/  IMAD.WIDE.U32 R10, R10, c[0x0][0x1f0], R4 ;  /* 0x00007c000a0a7a25 */ /* 0x002fe200078e0004 */
[----:B------:R-:W-:Y:S02]  /*0b70*/  @!UP2 UMOV UR23, 0x1 ;  /* 0x000000010017a882 */ /* 0x000fe40000000000 */
[----:B------:R-:W-:Y:S02]  /*0b80*/  UIMAD UR15, UR15, UR23, URZ ;  /* 0x000000170f0f72a4 */ /* 0x000fe4000f8e023f */
[----:B------:R-:W-:Y:S02]  /*0b90*/  UIMAD UR16, UR12, UR16, UR22 ;  /* 0x000000100c1072a4 */ /* 0x000fe4000f8e0216 */
[----:B------:R-:W-:Y:S02]  /*0ba0*/  @!UP3 UMOV UR26, URZ ;  /* 0x0000003f001abc82 */ /* 0x000fe40008000000 */
[----:B------:R-:W-:-:S02]  /*0bb0*/  @UP3 UMOV UR26, UR20 ;  /* 0x00000014001a3c82 */ /* 0x000fc40008000000 */
[----:B------:R-:W-:Y:S02]  /*0bc0*/  UIMAD UR4, UR12, UR5, UR4 ;  /* 0x000000050c0472a4 */ /* 0x000fe4000f8e0204 */
[----:B------:R-:W-:Y:S02]  /*0bd0*/  @!UP3 UMOV UR27, URZ ;  /* 0x0000003f001bbc82 */ /* 0x000fe40008000000 */
[----:B------:R-:W-:Y:S02]  /*0be0*/  USHF.R.S32.HI UR6, URZ, 0x1f, UR15 ;  /* 0x0000001f3f067899 */ /* 0x000fe4000801140f */
        /* <DEDUP_REMOVED lines=19> */
.L_x_559:
[----:B------:R-:W-:Y:S05]  /*0d20*/  BSYNC B0 ;  /* 0x0000000000007941 */ /* 0x000fea0003800000 */
.L_x_558:
        /* <DEDUP_REMOVED lines=20> */
.L_x_561:
[----:B------:R-:W-:Y:S05]  /*0e70*/  BSYNC B0 ;  /* 0x0000000000007941 */ /* 0x000fea0003800000 */
.L_x_560:
        /* <DEDUP_REMOVED lines=20> */
.L_x_563:
[----:B------:R-:W-:Y:S05]  /*0fc0*/  BSYNC B0 ;  /* 0x0000000000007941 */ /* 0x000fea0003800000 */
.L_x_562:
        /* <DEDUP_REMOVED lines=19> */
.L_x_565:
[----:B------:R-:W-:Y:S05]  /*1100*/  BSYNC B0 ;  /* 0x0000000000007941 */ /* 0x000fea0003800000 */
.L_x_564:
        /* <DEDUP_REMOVED lines=35> */
.L_x_557:
[----:B------:R-:W-:Y:S01]  /*1340*/  UISETP.NE.AND UP0, UPT, UR11, -0x1, UPT ;  /* 0xffffffff0b00788c */ /* 0x000fe2000bf05270 */
[----:B------:R-:W1:Y:S01]  /*1350*/  LDC.U8 R4, c[0x0][0x2d8] ;  /* 0x0000b600ff047b82 */ /* 0x000e620000000000 */
        /* <DEDUP_REMOVED lines=8> */
[----:B------:R-:W-:Y:S02]  /*13e0*/  @!UP0 UIMAD UR25, UR25, UR6, URZ ;  /* 0x00000006191982a4 */ /* 0x000fe4000f8e023f */
[----:B------:R-:W-:-:S02]  /*13f0*/  ULDC.64 UR4, c[0x0][0x198] ;  /* 0x0000660000047ab9 */ /* 0x000fc40000000a00 */
[----:B------:R-:W-:Y:S02]  /*1400*/  @!UP0 UIMAD.WIDE.U32 UR28, UR13, UR6, URZ ;  /* 0x000000060d1c82a5 */ /* 0x000fe4000f8e003f */
[----:B------:R-:W-:Y:S02]  /*1410*/  @UP1 UIMAD.WIDE.U32 UR32, UR26, UR4, URZ ;  /* 0x000000041a2012a5 */ /* 0x000fe4000f8e003f */
[----:B------:R-:W-:Y:S02]  /*1420*/  @!UP0 UIMAD UR25, UR13, UR7, UR25 ;  /* 0x000000070d1982a4 */ /* 0x000fe4000f8e0219 */
[----:B------:R-:W-:Y:S02]  /*1430*/  @UP1 UIMAD UR7, UR26, UR5, UR33 ;  /* 0x000000051a0712a4 */ /* 0x000fe4000f8e0221 */
[----:B------:R-:W-:Y:S02]  /*1440*/  @UP0 UMOV UR6, UR30 ;  /* 0x0000001e00060c82 */ /* 0x000fe40008000000 */
[----:B------:R-:W-:-:S02]  /*1450*/  @!UP0 UIADD3 UR20, UR29, UR25, URZ ;  /* 0x000000191d148290 */ /* 0x000fc4000fffe03f */
        /* <DEDUP_REMOVED lines=15> */
.L_x_566:
        /* <DEDUP_REMOVED lines=44> */
.L_x_567:
[CC--:B------:R-:W-:Y:S01]  /*1810*/  LEA.HI R7, R3.reuse, R92.reuse, RZ, 0x3 ;  /* 0x0000005c03077211 */ /* 0x0c0fe200078f18ff */
[----:B------:R-:W1:Y:S01]  /*1820*/  S2R R16, SR_CTAID.Z ;  /* 0x0000000000107919 */ /* 0x000e620000002700 */
[----:B------:R-:W-:Y:S01]  /*1830*/  LEA.HI R5, R3, R92, RZ, 0x4 ;  /* 0x0000005c03057211 */ /* 0x000fe200078f20ff */
[----:B------:R-:W-:Y:S01]  /*1840*/  IMAD.U32 R19, RZ, RZ, UR14 ;  /* 0x0000000eff137e24 */ /* 0x000fe2000f8e00ff */
[----:B------:R-:W-:Y:S01]  /*1850*/  SHF.R.S32.HI R14, RZ, 0x3, R7 ;  /* 0x00000003ff0e7819 */ /* 0x000fe20000011407 */
[----:B------:R-:W-:Y:S01]  /*1860*/  BSSY B0, `(.L_x_568) ;  /* 0x0000066000007945 */ /* 0x000fe20003800000 */
[----:B------:R-:W-:Y:S02]  /*1870*/  LOP3.LUT R7, R7, 0xfffffff8, RZ, 0xc0, !PT ;  /* 0xfffffff807077812 */ /* 0x000fe400078ec0ff */
[----:B------:R-:W-:Y:S01]  /*1880*/  SHF.R.S32.HI R8, RZ, 0x4, R5 ;  /* 0x00000004ff087819 */ /* 0x000fe20000011405 */
[----:B------:R-:W-:Y:S01]  /*1890*/  IMAD.SHL.U32 R197, R14, 0x40, RZ ;  /* 0x000000400ec57824 */ /* 0x000fe200078e00ff */
[----:B------:R-:W-:Y:S01]  /*18a0*/  SHF.R.S32.HI R15, RZ, 0x1f, R14 ;  /* 0x0000001fff0f7819 */ /* 0x000fe2000001140e */
[----:B------:R-:W-:Y:S01]  /*18b0*/  IMAD.IADD R2, R92, 0x1, -R7 ;  /* 0x000000015c027824 */ /* 0x000fe200078e0a07 */
[----:B------:R-:W-:-:S02]  /*18c0*/  LEA.HI R193, R5, R8, RZ, 0x1 ;  /* 0x0000000805c17211 */ /* 0x000fc400078f08ff */
[----:B------:R-:W-:Y:S01]  /*18d0*/  LOP3.LUT R197, R197, 0x1c0, RZ, 0xc0, !PT ;  /* 0x000001c0c5c57812 */ /* 0x000fe200078ec0ff */
[----:B------:R-:W-:Y:S01]  /*18e0*/  IMAD.SHL.U32 R206, R2, 0x8, RZ ;  /* 0x0000000802ce7824 */ /* 0x000fe200078e00ff */
[----:B------:R-:W-:Y:S01]  /*18f0*/  LOP3.LUT R5, R5, 0xfffffff0, RZ, 0xc0, !PT ;  /* 0xfffffff005057812 */ /* 0x000fe200078ec0ff */
[----:B------:R-:W-:Y:S01]  /*1900*/  IMAD R9, R15, c[0x0][0x198], RZ ;  /* 0x000066000f097a24 */ /* 0x000fe200078e02ff */
[----:B------:R-:W-:Y:S01]  /*1910*/  LOP3.LUT R193, R193, 0xfffffffe, RZ, 0xc0, !PT ;  /* 0xfffffffec1c17812 */ /* 0x000fe200078ec0ff */
[----:B------:R-:W-:Y:S01]  /*1920*/  IMAD.WIDE R18, R19, 0x40, R14 ;  /* 0x0000004013127825 */ /* 0x000fe200078e020e */
[--C-:B------:R-:W-:Y:S02]  /*1930*/  LOP3.LUT R0, R197, 0x38, R206.reuse, 0xf8, !PT ;  /* 0x00000038c5007812 */ /* 0x100fe400078ef8ce */
[----:B------:R-:W-:Y:S01]  /*1940*/  SHF.R.U32.HI R197, RZ, 0x3, R197 ;  /* 0x00000003ffc57819 */ /* 0x000fe200000116c5 */
[----:B------:R-:W-:Y:S01]  /*1950*/  IMAD.IADD R5, R92, 0x1, -R5 ;  /* 0x000000015c057824 */ /* 0x000fe200078e0a05 */
[--C-:B------:R-:W-:Y:S01]  /*1960*/  SHF.R.S32.HI R207, RZ, 0x1f, R206.reuse ;  /* 0x0000001fffcf7819 */ /* 0x100fe200000114ce */
[----:B------:R-:W-:Y:S01]  /*1970*/  IMAD.IADD R193, R8, 0x1, -R193 ;  /* 0x0000000108c17824 */ /* 0x000fe200078e0ac1 */
[----:B------:R-:W-:Y:S01]  /*1980*/  LOP3.LUT R197, R0, R197, RZ, 0x3c, !PT ;  /* 0x000000c500c57212 */ /* 0x000fe200078e3cff */
[C---:B------:R-:W-:Y:S01]  /*1990*/  IMAD R9, R14.reuse, c[0x0][0x19c], R9 ;  /* 0x000067000e097a24 */ /* 0x040fe200078e0209 */
[----:B------:R-:W-:Y:S01]  /*19a0*/  SHF.R.S32.HI R0, RZ, 0x1f, R5 ;  /* 0x0000001fff007819 */ /* 0x000fe20000011405 */
[----:B------:R-:W-:Y:S01]  /*19b0*/  IMAD.WIDE.U32 R20, R14, c[0x0][0x198], R206 ;  /* 0x000066000e147a25 */ /* 0x000fe200078e00ce */
[----:B------:R-:W-:-:S02]  /*19c0*/  LEA.HI R8, R3, R92, RZ, 0x6 ;  /* 0x0000005c03087211 */ /* 0x000fc400078f30ff */
[----:B------:R-:W-:Y:S01]  /*19d0*/  LEA.HI R3, R0, R5, RZ, 0x3 ;  /* 0x0000000500037211 */ /* 0x000fe200078f18ff */
[----:B------:R-:W-:Y:S01]  /*19e0*/  IMAD.SHL.U32 R7, R193, 0x8, RZ ;  /* 0x00000008c1077824 */ /* 0x000fe200078e00ff */
[----:B------:R-:W-:Y:S01]  /*19f0*/  IADD3 R12, P0, R206, UR6, RZ ;  /* 0x00000006ce0c7c10 */ /* 0x000fe2000ff1e0ff */
[----:B------:R-:W-:Y:S01]  /*1a00*/  IMAD.SHL.U32 R8, R8, 0x8, RZ ;  /* 0x0000000808087824 */ /* 0x000fe200078e00ff */
[C---:B------:R-:W-:Y:S01]  /*1a10*/  LOP3.LUT R0, R3.reuse, 0xfffffff8, RZ, 0xc0, !PT ;  /* 0xfffffff803007812 */ /* 0x040fe200078ec0ff */
[----:B------:R-:W-:Y:S01]  /*1a20*/  IMAD.SHL.U32 R3, R3, 0x40, RZ ;  /* 0x0000004003037824 */ /* 0x000fe200078e00ff */
[----:B------:R-:W-:Y:S02]  /*1a30*/  IADD3.X R13, R207, UR20, RZ, P0, !PT ;  /* 0x00000014cf0d7c10 */ /* 0x000fe400087fe4ff */
[----:B------:R-:W-:Y:S01]  /*1a40*/  LOP3.LUT R197, R197, 0xfffffe00, R8, 0xf8, !PT ;  /* 0xfffffe00c5c57812 */ /* 0x000fe200078ef808 */
[----:B------:R-:W-:Y:S01]  /*1a50*/  IMAD.IADD R0, R5, 0x1, -R0 ;  /* 0x0000000105007824 */ /* 0x000fe200078e0a00 */
[----:B------:R-:W-:Y:S01]  /*1a60*/  IADD3 R198, P1, R20, UR26, RZ ;  /* 0x0000001a14c67c10 */ /* 0x000fe2000ff3e0ff */
[----:B-1----:R-:W-:Y:S01]  /*1a70*/  IMAD.WIDE.U32 R16, R16, c[0x0][0x1a8], R12 ;  /* 0x00006a0010107a25 */ /* 0x002fe200078e000c */
[----:B------:R-:W-:-:S02]  /*1a80*/  SHF.R.S32.HI R223, RZ, 0x1f, R220 ;  /* 0x0000001fffdf7819 */ /* 0x000fc400000114dc */
[----:B------:R-:W-:Y:S01]  /*1a90*/  IADD3.X R199, R21, UR7, R9, P1, !PT ;  /* 0x0000000715c77c10 */ /* 0x000fe20008ffe409 */
[----:B------:R-:W-:Y:S01]  /*1aa0*/  IMAD R5, R15, c[0x0][0x1a0], RZ ;  /* 0x000068000f057a24 */ /* 0x000fe200078e02ff */
[----:B------:R-:W-:Y:S01]  /*1ab0*/  LOP3.LUT P3, RZ, R0, 0x4, RZ, 0xc0, !PT ;  /* 0x0000000400ff7812 */ /* 0x000fe2000786c0ff */
[----:B------:R-:W-:Y:S01]  /*1ac0*/  IMAD.WIDE.U32 R12, R14, c[0x0][0x1a0], R206 ;  /* 0x000068000e0c7a25 */ /* 0x000fe200078e00ce */
[----:B------:R-:W-:Y:S02]  /*1ad0*/  LOP3.LUT P2, RZ, R0, 0x2, RZ, 0xc0, !PT ;  /* 0x0000000200ff7812 */ /* 0x000fe4000784c0ff */
[----:B------:R-:W-:Y:S01]  /*1ae0*/  SHF.R.S32.HI R95, RZ, 0x5, R95 ;  /* 0x00000005ff5f7819 */ /* 0x000fe2000001145f */
[----:B------:R-:W-:Y:S01]  /*1af0*/  IMAD R5, R14, c[0x0][0x1a4], R5 ;  /* 0x000069000e057a24 */ /* 0x000fe200078e0205 */
[----:B------:R-:W-:Y:S01]  /*1b00*/  IADD3 R8, P0, R12, UR28, RZ ;  /* 0x0000001c0c087c10 */ /* 0x000fe2000ff1e0ff */
[----:B------:R-:W-:Y:S01]  /*1b10*/  IMAD.SHL.U32 R0, R0, 0x40, RZ ;  /* 0x0000004000007824 */ /* 0x000fe200078e00ff */
[----:B------:R-:W-:Y:S01]  /*1b20*/  IADD3 R196, R206, 0x40, RZ ;  /* 0x00000040cec47810 */ /* 0x000fe20007ffe0ff */
[----:B------:R-:W-:Y:S01]  /*1b30*/  IMAD R201, R223, c[0x0][0x1b0], RZ ;  /* 0x00006c00dfc97a24 */ /* 0x000fe200078e02ff */
[----:B------:R-:W-:Y:S01]  /*1b40*/  IADD3.X R9, R13, UR5, R5, P0, !PT ;  /* 0x000000050d097c10 */ /* 0x000fe200087fe405 */
[----:B------:R-:W-:Y:S01]  /*1b50*/  ULDC.64 UR4, c[0x0][0x1a8] ;  /* 0x00006a0000047ab9 */ /* 0x000fe20000000a00 */
[----:B------:R-:W-:Y:S01]  /*1b60*/  LOP3.LUT R0, R0, 0x1c0, RZ, 0xc0, !PT ;  /* 0x000001c000007812 */ /* 0x000fe200078ec0ff */
[----:B------:R-:W-:Y:S01]  /*1b70*/  UIMAD UR24, UR24, UR4, URZ ;  /* 0x00000004181872a4 */ /* 0x000fe2000f8e023f */
[----:B------:R-:W-:Y:S01]  /*1b80*/  IMAD R223, R223, c[0x0][0x1b8], RZ ;  /* 0x00006e00dfdf7a24 */ /* 0x000fe200078e02ff */
[----:B------:R-:W-:Y:S01]  /*1b90*/  UIADD3 UR4, -UR15, UR17, URZ ;  /* 0x000000110f047290 */ /* 0x000fe2000fffe13f */
[----:B------:R-:W-:Y:S01]  /*1ba0*/  LOP3.LUT R5, R0, 0x8, R7, 0xf8, !PT ;  /* 0x0000000800057812 */ /* 0x000fe200078ef807 */
[----:B------:R-:W-:Y:S01]  /*1bb0*/  UIMAD UR5, UR12, UR5, UR24 ;  /* 0x000000050c0572a4 */ /* 0x000fe2000f8e0218 */
[----:B------:R-:W-:Y:S01]  /*1bc0*/  SHF.R.U32.HI R0, RZ, 0x3, R0 ;  /* 0x00000003ff007819 */ /* 0x000fe20000011600 */
[----:B------:R-:W-:Y:S01]  /*1bd0*/  IMAD R201, R220, c[0x0][0x1b4], R201 ;  /* 0x00006d00dcc97a24 */ /* 0x000fe200078e02c9 */
[----:B------:R-:W-:Y:S01]  /*1be0*/  IADD3 R195, R206, 0x80, RZ ;  /* 0x00000080cec37810 */ /* 0x000fe20007ffe0ff */
[----:B------:R-:W-:Y:S01]  /*1bf0*/  IMAD R223, R220, c[0x0][0x1bc], R223 ;  /* 0x00006f00dcdf7a24 */ /* 0x000fe200078e02df */
[----:B------:R-:W-:Y:S01]  /*1c00*/  ISETP.GE.AND P0, PT, R14, UR4, PT ;  /* 0x000000040e007c0c */ /* 0x000fe2000bf06270 */
[----:B------:R-:W-:Y:S01]  /*1c10*/  IMAD.WIDE.U32 R198, R220, c[0x0][0x1b0], R198 ;  /* 0x00006c00dcc67a25 */ /* 0x000fe200078e00c6 */
[----:B------:R-:W-:-:S02]  /*1c20*/  LOP3.LUT R0, R5, R0, RZ, 0x3c, !PT ;  /* 0x0000000005007212 */ /* 0x000fc400078e3cff */
[----:B------:R-:W-:Y:S01]  /*1c30*/  IADD3 R13, R17, UR5, RZ ;  /* 0x00000005110d7c10 */ /* 0x000fe2000fffe0ff */
[----:B------:R-:W-:Y:S01]  /*1c40*/  IMAD.MOV.U32 R7, RZ, RZ, 0x10 ;  /* 0x00000010ff077424 */ /* 0x000fe200078e00ff */
[----:B------:R-:W-:Y:S01]  /*1c50*/  LOP3.LUT R0, R0, 0xfffffe00, R3, 0xf8, !PT ;  /* 0xfffffe0000007812 */ /* 0x000fe200078ef803 */
[----:B------:R-:W-:Y:S02]  /*1c60*/  IMAD.MOV.U32 R5, RZ, RZ, 0x20 ;  /* 0x00000020ff057424 */ /* 0x000fe400078e00ff */
[----:B------:R-:W-:Y:S01]  /*1c70*/  IMAD.WIDE.U32 R220, R220, c[0x0][0x1b8], R8 ;  /* 0x00006e00dcdc7a25 */ /* 0x000fe200078e0008 */
[----:B------:R-:W-:Y:S02]  /*1c80*/  SEL R7, R7, 0xfffffff0, !P2 ;  /* 0xfffffff007077807 */ /* 0x000fe40005000000 */
[----:B------:R-:W-:Y:S01]  /*1c90*/  SEL R5, R5, 0xffffffe0, !P3 ;  /* 0xffffffe005057807 */ /* 0x000fe20005800000 */
[----:B------:R-:W-:Y:S02]  /*1ca0*/  IMAD.SHL.U32 R197, R197, 0x2, RZ ;  /* 0x00000002c5c57824 */ /* 0x000fe400078e00ff */
[----:B------:R-:W-:-:S02]  /*1cb0*/  IMAD.IADD R201, R199, 0x1, R201 ;  /* 0x00000001c7c97824 */ /* 0x000fc400078e02c9 */
[----:B------:R-:W-:Y:S01]  /*1cc0*/  IMAD.IADD R223, R221, 0x1, R223 ;  /* 0x00000001dddf7824 */ /* 0x000fe200078e02df */
[----:B------:R-:W-:Y:S05]  /*1cd0*/  @P0 BRA `(.L_x_569) ;  /* 0x000001e000000947 */ /* 0x000fea0003800000 */
[----:B------:R-:W-:Y:S01]  /*1ce0*/  ISETP.GE.AND P4, PT, R206, c[0x0][0x220], PT ;  /* 0x00008800ce007a0c */ /* 0x000fe20003f86270 */
[----:B------:R-:W-:Y:S01]  /*1cf0*/  IMAD R3, R19, c[0x0][0x190], RZ ;  /* 0x0000640013037a24 */ /* 0x000fe200078e02ff */
[----:B------:R-:W-:Y:S01]  /*1d00*/  ISETP.GE.AND P3, PT, R196, c[0x0][0x220], PT ;  /* 0x00008800c4007a0c */ /* 0x000fe20003f66270 */
[----:B------:R-:W-:Y:S01]  /*1d10*/  IMAD.MOV.U32 R12, RZ, RZ, R16 ;  /* 0x000000ffff0c7224 */ /* 0x000fe200078e0010 */
[----:B------:R-:W-:Y:S01]  /*1d20*/  ISETP.GE.AND P2, PT, R195, c[0x0][0x220], PT ;  /* 0x00008800c3007a0c */ /* 0x000fe20003f46270 */
[C---:B------:R-:W-:Y:S02]  /*1d30*/  IMAD R3, R18.reuse, c[0x0][0x194], R3 ;  /* 0x0000650012037a24 */ /* 0x040fe400078e0203 */
        /* <DEDUP_REMOVED lines=24> */
.L_x_569:
[----:B------:R-:W-:Y:S05]  /*1ec0*/  BSYNC B0 ;  /* 0x0000000000007941 */ /* 0x000fea0003800000 */
.L_x_568:
        /* <DEDUP_REMOVED lines=37> */
.L_x_571:
[----:B------:R-:W-:Y:S05]  /*2120*/  BSYNC B0 ;  /* 0x0000000000007941 */ /* 0x000fea0003800000 */
.L_x_570:
[----:B-1----:R-:W-:Y:S01]  /*2130*/  IADD3 R9, R14, 0x20, RZ ;  /* 0x000000200e097810 */ /* 0x002fe20007ffe0ff */
[----:B------:R-:W-:Y:S03]  /*2140*/  BSSY B0, `(.L_x_572) ;  /* 0x0000024000007945 */ /* 0x000fe60003800000 */
[----:B------:R-:W-:-:S13]  /*2150*/  ISETP.GE.AND P0, PT, R9, UR4, PT ;  /* 0x0000000409007c0c */ /* 0x000fda000bf06270 */
        /* <DEDUP_REMOVED lines=34> */
.L_x_573:
[----:B------:R-:W-:Y:S05]  /*2380*/  BSYNC B0 ;  /* 0x0000000000007941 */ /* 0x000fea0003800000 */
.L_x_572:
        /* <DEDUP_REMOVED lines=40> */
.L_x_575:
[----:B------:R-:W-:Y:S05]  /*2610*/  BSYNC B0 ;  /* 0x0000000000007941 */ /* 0x000fea0003800000 */
.L_x_574:
[----:B------:R-:W-:Y:S01]  /*2620*/  UIADD3 UR21, UR8, -0x1, URZ ;  /* 0xffffffff08157890 */ /* 0x000fe2000fffe03f */
[----:B------:R-:W-:Y:S01]  /*2630*/  MOV R200, R198 ;  /* 0x000000c600c87202 */ /* 0x000fe20000000f00 */
[----:B------:R-:W-:Y:S01]  /*2640*/  IMAD.U32 R3, RZ, RZ, UR25 ;  /* 0x00000019ff037e24 */ /* 0x000fe2000f8e00ff */
[----:B------:R-:W-:Y:S01]  /*2650*/  BSSY B0, `(.L_x_576) ;  /* 0x0000022000007945 */ /* 0x000fe20003800000 */
[----:B------:R-:W-:Y:S02]  /*2660*/  UIMAD UR26, UR21, -0x40, UR16 ;  /* 0xffffffc0151a78a4 */ /* 0x000fe4000f8e0210 */
[----:B------:R-:W-:Y:S01]  /*2670*/  USHF.R.S32.HI UR20, URZ, 0x1f, UR21 ;  /* 0x0000001f3f147899 */ /* 0x000fe20008011415 */
[----:B--2---:R-:W-:Y:S01]  /*2680*/  IMAD.WIDE.U32 R18, R3, UR21, R200 ;  /* 0x0000001503127c25 */ /* 0x004fe2000f8e00c8 */
        /* <DEDUP_REMOVED lines=30> */
.L_x_577:
[----:B------:R-:W-:Y:S05]  /*2870*/  BSYNC B0 ;  /* 0x0000000000007941 */ /* 0x000fea0003800000 */
.L_x_576:
        /* <DEDUP_REMOVED lines=8> */
[----:B--2---:R-:W-:Y:S02]  /*2900*/  IADD3 R13, P1, R18, UR7, RZ ;  /* 0x00000007120d7c10 */ /* 0x004fe4000ff3e0ff */
        /* <DEDUP_REMOVED lines=24> */
.L_x_579:
[----:B------:R-:W-:Y:S05]  /*2a90*/  BSYNC B0 ;  /* 0x0000000000007941 */ /* 0x000fea0003800000 */
.L_x_578:
[----:B------:R-:W-:Y:S01]  /*2aa0*/  ISETP.GE.AND P0, PT, R9, UR26, PT ;  /* 0x0000001a09007c0c */ /* 0x000fe2000bf06270 */
[----:B------:R-:W-:-:S12]  /*2ab0*/  BSSY B0, `(.L_x_580) ;  /* 0x000001f000007945 */ /* 0x000fd80003800000 */
[----:B------:R-:W-:Y:S05]  /*2ac0*/  @P0 BRA `(.L_x_581) ;  /* 0x000001d000000947 */ /* 0x000fea0003800000 */
[----:B------:R-:W-:Y:S01]  /*2ad0*/  ISETP.GE.AND P3, PT, R206, c[0x0][0x220], PT ;  /* 0x00008800ce007a0c */ /* 0x000fe20003f66270 */
[----:B--2---:R-:W-:Y:S01]  /*2ae0*/  IMAD.MOV.U32 R12, RZ, RZ, c[0x0][0x198] ;  /* 0x00006600ff0c7624 */ /* 0x004fe200078e00ff */
[----:B------:R-:W-:Y:S01]  /*2af0*/  ISETP.GE.AND P2, PT, R196, c[0x0][0x220], PT ;  /* 0x00008800c4007a0c */ /* 0x000fe20003f46270 */
[----:B-1----:R-:W-:-:S03]  /*2b00*/  IMAD.MOV.U32 R17, RZ, RZ, c[0x0][0x19c] ;  /* 0x00006700ff117624 */ /* 0x002fc600078e00ff */
        /* <DEDUP_REMOVED lines=25> */
.L_x_581:
[----:B------:R-:W-:Y:S05]  /*2ca0*/  BSYNC B0 ;  /* 0x0000000000007941 */ /* 0x000fea0003800000 */
.L_x_580:
[----:B------:R-:W-:Y:S01]  /*2cb0*/  ISETP.GE.AND P0, PT, R8, UR26, PT ;  /* 0x0000001a08007c0c */ /* 0x000fe2000bf06270 */
[----:B------:R-:W-:Y:S01]  /*2cc0*/  ULDC.64 UR4, c[0x0][0x1a0] ;  /* 0x0000680000047ab9 */ /* 0x000fe20000000a00 */
[----:B------:R-:W-:Y:S01]  /*2cd0*/  BSSY B0, `(.L_x_582) ;  /* 0x0000023000007945 */ /* 0x000fe20003800000 */
[----:B------:R-:W-:Y:S02]  /*2ce0*/  USHF.L.U64.HI UR12, UR4, UR12, UR5 ;  /* 0x0000000c040c7299 */ /* 0x000fe40008010205 */
[----:B------:R-:W-:-:S08]  /*2cf0*/  USHF.L.U32 UR13, UR4, 0x6, URZ ;  /* 0x00000006040d7899 */ /* 0x000fd0000800063f */
[----:B------:R-:W-:Y:S05]  /*2d00*/  @P0 BRA `(.L_x_583) ;  /* 0x000001f000000947 */ /* 0x000fea0003800000 */
[----:B------:R-:W-:Y:S01]  /*2d10*/  ISETP.GE.AND P3, PT, R206, c[0x0][0x220], PT ;  /* 0x00008800ce007a0c */ /* 0x000fe20003f66270 */
[----:B--2---:R-:W-:Y:S01]  /*2d20*/  IMAD.MOV.U32 R12, RZ, RZ, c[0x0][0x198] ;  /* 0x00006600ff0c7624 */ /* 0x004fe200078e00ff */
        /* <DEDUP_REMOVED lines=9> */
[C---:B-1----:R-:W-:Y:S02]  /*2dc0*/  @!P2 LEA R16, P1, R20.reuse, c[0x0][0x168], 0x1 ;  /* 0x00005a001410aa11 */ /* 0x042fe400078208ff */
        /* <DEDUP_REMOVED lines=19> */
.L_x_583:
[----:B------:R-:W-:Y:S05]  /*2f00*/  BSYNC B0 ;  /* 0x0000000000007941 */ /* 0x000fea0003800000 */
.L_x_582:
[----:B------:R-:W0:Y:S01]  /*2f10*/  LDGDEPBAR ;  /* 0x00000000000079af */ /* 0x000e220000000000 */
[----:B------:R-:W-:Y:S01]  /*2f20*/  ISETP.GE.AND P0, PT, R14, UR26, PT ;  /* 0x0000001a0e007c0c */ /* 0x000fe2000bf06270 */
[----:B------:R-:W-:Y:S01]  /*2f30*/  UIMAD UR5, UR12, UR21, URZ ;  /* 0x000000150c0572a4 */ /* 0x000fe2000f8e023f */
[----:B-12---:R-:W-:Y:S01]  /*2f40*/  IMAD.U32 R17, RZ, RZ, UR21 ;  /* 0x00000015ff117e24 */ /* 0x006fe2000f8e00ff */
[----:B------:R-:W-:Y:S01]  /*2f50*/  SHF.R.S32.HI R12, RZ, 0x1f, R11 ;  /* 0x0000001fff0c7819 */ /* 0x000fe2000001140b */
[----:B------:R-:W-:Y:S01]  /*2f60*/  IMAD.MOV.U32 R222, RZ, RZ, R220 ;  /* 0x000000ffffde7224 */ /* 0x000fe200078e00dc */
[----:B------:R-:W-:Y:S01]  /*2f70*/  UIMAD UR20, UR20, UR13, UR5 ;  /* 0x0000000d141472a4 */ /* 0x000fe2000f8e0205 */
[----:B------:R-:W-:Y:S01]  /*2f80*/  IMAD.U32 R212, RZ, RZ, UR14 ;  /* 0x0000000effd47e24 */ /* 0x000fe2000f8e00ff */
[----:B------:R-:W-:Y:S01]  /*2f90*/  LEA.HI R93, R12, R11, RZ, 0x2 ;  /* 0x0000000b0c5d7211 */ /* 0x000fe200078f10ff */
[----:B------:R-:W-:Y:S01]  /*2fa0*/  IMAD.WIDE.U32 R16, R17, UR13, R222 ;  /* 0x0000000d11107c25 */ /* 0x000fe2000f8e00de */
[----:B------:R-:W-:Y:S01]  /*2fb0*/  UIADD3 UR5, UR22, -0x4ab325aa, URZ ;  /* 0xb54cda5616057890 */ /* 0x000fe2000fffe03f */
[----:B------:R-:W-:Y:S01]  /*2fc0*/  BSSY B0, `(.L_x_584) ;  /* 0x0000023000007945 */ /* 0x000fe20003800000 */
[----:B------:R-:W-:Y:S01]  /*2fd0*/  SHF.R.S32.HI R93, RZ, 0x2, R93 ;  /* 0x00000002ff5d7819 */ /* 0x000fe2000001145d */
[----:B------:R-:W-:Y:S01]  /*2fe0*/  IMAD R212, R212, 0x4, R95 ;  /* 0x00000004d4d47824 */ /* 0x000fe200078e025f */
[----:B------:R-:W-:Y:S01]  /*2ff0*/  IADD3 R19, R17, UR20, RZ ;  /* 0x0000001411137c10 */ /* 0x000fe2000fffe0ff */
        /* <DEDUP_REMOVED lines=31> */
.L_x_585:
[----:B------:R-:W-:Y:S05]  /*31f0*/  BSYNC B0 ;  /* 0x0000000000007941 */ /* 0x000fea0003800000 */
.L_x_584:
        /* <DEDUP_REMOVED lines=36> */
.L_x_587:
[----:B------:R-:W-:Y:S05]  /*3440*/  BSYNC B0 ;  /* 0x0000000000007941 */ /* 0x000fea0003800000 */
.L_x_586:
        /* <DEDUP_REMOVED lines=9> */
[----:B--2---:R-:W-:-:S03]  /*34e0*/  IMAD.MOV.U32 R12, RZ, RZ, c[0x0][0x1a4] ;  /* 0x00006900ff0c7624 */ /* 0x004fc600078e00ff */
        /* <DEDUP_REMOVED lines=25> */
.L_x_589:
[----:B------:R-:W-:Y:S05]  /*3680*/  BSYNC B0 ;  /* 0x0000000000007941 */ /* 0x000fea0003800000 */
.L_x_588:
[----:B------:R-:W-:Y:S01]  /*3690*/  ISETP.GE.AND P0, PT, R8, UR26, PT ;  /* 0x0000001a08007c0c */ /* 0x000fe2000bf06270 */
[----:B------:R-:W-:Y:S01]  /*36a0*/  UIADD3 UR4, UR16, 0x1, -UR17 ;  /* 0x0000000110047890 */ /* 0x000fe2000fffe811 */
[----:B------:R-:W-:Y:S01]  /*36b0*/  BSSY B0, `(.L_x_590) ;  /* 0x0000028000007945 */ /* 0x000fe20003800000 */
[----:B------:R-:W-:Y:S02]  /*36c0*/  ULDC UR27, c[0x0][0x2e8] ;  /* 0x0000ba00001b7ab9 */ /* 0x000fe40000000800 */
[----:B------:R-:W-:Y:S02]  /*36d0*/  ULDC UR26, c[0x0][0x2e4] ;  /* 0x0000b900001a7ab9 */ /* 0x000fe40000000800 */
[----:B------:R-:W-:Y:S02]  /*36e0*/  UIADD3 UR27, UR4, UR27, URZ ;  /* 0x0000001b041b7290 */ /* 0x000fe4000fffe03f */
[----:B------:R-:W-:-:S04]  /*36f0*/  UIADD3 UR26, UR16, -UR26, -UR17 ;  /* 0x8000001a101a7290 */ /* 0x000fc8000fffe811 */
[----:B------:R1:W-:Y:S04]  /*3700*/  @P0 STS.128 [R197+0xd800], RZ ;  /* 0x00d800ffc5000388 */ /* 0x0003e80000000c00 */
[----:B------:R1:W-:Y:S04]  /*3710*/  @P0 STS.128 [R197+0xf800], RZ ;  /* 0x00f800ffc5000388 */ /* 0x0003e80000000c00 */
[----:B------:R1:W-:Y:S01]  /*3720*/  @P0 STS.128 [R197+0x11800], RZ ;  /* 0x011800ffc5000388 */ /* 0x0003e20000000c00 */
[----:B------:R-:W-:Y:S05]  /*3730*/  @P0 BRA `(.L_x_591) ;  /* 0x000001f000000947 */ /* 0x000fea0003800000 */
[----:B------:R-:W-:Y:S01]  /*3740*/  ISETP.GE.AND P3, PT, R206, c[0x0][0x220], PT ;  /* 0x00008800ce007a0c */ /* 0x000fe20003f66270 */
[----:B------:R-:W-:Y:S01]  /*3750*/  IMAD.MOV.U32 R9, RZ, RZ, c[0x0][0x1a0] ;  /* 0x00006800ff097624 */ /* 0x000fe200078e00ff */
        /* <DEDUP_REMOVED lines=29> */
.L_x_591:
[----:B------:R-:W-:Y:S05]  /*3930*/  BSYNC B0 ;  /* 0x0000000000007941 */ /* 0x000fea0003800000 */
.L_x_590:
[C---:B------:R-:W-:Y:S01]  /*3940*/  IMAD.SHL.U32 R8, R2.reuse, 0x40, RZ ;  /* 0x0000004002087824 */ /* 0x040fe200078e00ff */
[----:B------:R-:W-:Y:S01]  /*3950*/  R2P PR, R2, 0x6 ;  /* 0x0000000602007804 */ /* 0x000fe20000000000 */
[----:B------:R-:W-:Y:S01]  /*3960*/  IMAD.SHL.U32 R14, R14, 0x8, RZ ;  /* 0x000000080e0e7824 */ /* 0x000fe200078e00ff */
[----:B------:R-:W0:Y:S01]  /*3970*/  LDGDEPBAR ;  /* 0x00000000000079af */ /* 0x000e220000000000 */
[----:B------:R-:W-:Y:S01]  /*3980*/  IMAD R194, R95, 0x400, R0 ;  /* 0x000004005fc27824 */ /* 0x000fe200078e0200 */
[----:B------:R-:W-:Y:S01]  /*3990*/  LOP3.LUT R9, R8, 0x1c0, RZ, 0xc0, !PT ;  /* 0x000001c008097812 */ /* 0x000fe200078ec0ff */
[----:B------:R-:W-:Y:S01]  /*39a0*/  IMAD.SHL.U32 R208, R92, 0x2, RZ ;  /* 0x000000025cd07824 */ /* 0x000fe200078e00ff */
[----:B------:R-:W-:Y:S01]  /*39b0*/  UISETP.GT.AND UP0, UPT, UR21, UR9, UPT ;  /* 0x000000091500728c */ /* 0x000fe2000bf04270 */
[----:B------:R-:W-:Y:S01]  /*39c0*/  IMAD.SHL.U32 R194, R194, 0x2, RZ ;  /* 0x00000002c2c27824 */ /* 0x000fe200078e00ff */
[----:B------:R-:W-:Y:S01]  /*39d0*/  LOP3.LUT R8, R9, 0x8, R14, 0xf8, !PT ;  /* 0x0000000809087812 */ /* 0x000fe200078ef80e */
[----:B------:R-:W-:Y:S01]  /*39e0*/  UIADD3 UR30, UR23, 0x646e171e, URZ ;  /* 0x646e171e171e7890 */ /* 0x000fe2000fffe03f */
        /* <DEDUP_REMOVED lines=11> */
[----:B------:R-:W-:Y:S04]  /*3aa0*/  LDSM.16.M88.4 R32, [R189] ;  /* 0x00000000bd20783b */ /* 0x000fe80000000200 */
[----:B------:R-:W5:Y:S01]  /*3ab0*/  LDSM.16.M88.4 R24, [R193+0x6000] ;  /* 0x00600000c118783b */ /* 0x000f620000000200 */
[----:B------:R-:W-:-:S02]  /*3ac0*/  IADD3 R2, R193, 0x6000, RZ ;  /* 0x00006000c1027810 */ /* 0x000fc40007ffe0ff */
[----:B------:R-:W-:Y:S01]  /*3ad0*/  IADD3 R191, R193, 0x6020, RZ ;  /* 0x00006020c1bf7810 */ /* 0x000fe20007ffe0ff */
[----:B------:R-:W1:Y:S01]  /*3ae0*/  LDSM.16.M88.4 R64, [R193+0x7800] ;  /* 0x00780000c140783b */ /* 0x000e620000000200 */
[----:B------:R-:W-:Y:S01]  /*3af0*/  @P1 IADD3 R191, R2, -0x20, RZ ;  /* 0xffffffe002bf1810 */ /* 0x000fe20007ffe0ff */
[----:B------:R-:W-:Y:S02]  /*3b00*/  IMAD.MOV.U32 R2, RZ, RZ, 0x40 ;  /* 0x00000040ff027424 */ /* 0x000fe400078e00ff */
[----:B------:R-:W-:Y:S01]  /*3b10*/  LDSM.16.M88.4 R56, [R193+0x6800] ;  /* 0x00680000c138783b */ /* 0x000fe20000000200 */
[C---:B------:R-:W-:Y:S02]  /*3b20*/  IADD3 R183, R191.reuse, 0x800, RZ ;  /* 0x00000800bfb77810 */ /* 0x040fe40007ffe0ff */
[----:B------:R-:W-:Y:S01]  /*3b30*/  SEL R2, R2, 0xffffffc0, !P2 ;  /* 0xffffffc002027807 */ /* 0x000fe20005000000 */
[----:B-1----:R-:W1:Y:S01]  /*3b40*/  LDSM.16.M88.4 R8, [R191] ;  /* 0x00000000bf08783b */ /* 0x002e620000000200 */
[----:B------:R-:W-:-:S02]  /*3b50*/  IADD3 R182, R191, 0x1000, RZ ;  /* 0x00001000bfb67810 */ /* 0x000fc40007ffe0ff */
[----:B------:R-:W-:Y:S01]  /*3b60*/  IADD3 R181, R191, 0x1800, RZ ;  /* 0x00001800bfb57810 */ /* 0x000fe20007ffe0ff */
[----:B------:R-:W2:Y:S01]  /*3b70*/  LDSM.16.M88.4 R48, [R193+0x7000] ;  /* 0x00700000c130783b */ /* 0x000ea20000000200 */
[----:B------:R-:W-:Y:S01]  /*3b80*/  IMAD.IADD R187, R193, 0x1, R2 ;  /* 0x00000001c1bb7824 */ /* 0x000fe200078e0202 */
[----:B------:R-:W-:Y:S01]  /*3b90*/  IADD3 R179, R191, 0x2000, RZ ;  /* 0x00002000bfb37810 */ /* 0x000fe20007ffe0ff */
[----:B------:R-:W-:Y:S01]  /*3ba0*/  IMAD.IADD R180, R2, 0x1, R191 ;  /* 0x0000000102b47824 */ /* 0x000fe200078e02bf */
[----:B------:R-:W-:Y:S01]  /*3bb0*/  LDSM.16.M88.4 R84, [R191+0x1800] ;  /* 0x00180000bf54783b */ /* 0x000fe20000000200 */
[----:B------:R-:W-:Y:S02]  /*3bc0*/  LEA R2, R95, UR15, 0x4 ;  /* 0x0000000f5f027c11 */ /* 0x000fe4000f8e20ff */
[C---:B------:R-:W-:Y:S01]  /*3bd0*/  IADD3 R178, R191.reuse, 0x2800, RZ ;  /* 0x00002800bfb27810 */ /* 0x040fe20007ffe0ff */
[----:B--2---:R-:W2:Y:S01]  /*3be0*/  LDSM.16.M88.4 R12, [R187+0x6000] ;  /* 0x00600000bb0c783b */ /* 0x004ea20000000200 */
[----:B------:R-:W-:Y:S01]  /*3bf0*/  IADD3 R177, R191, 0x3000, RZ ;  /* 0x00003000bfb17810 */ /* 0x000fe20007ffe0ff */
[----:B------:R-:W-:Y:S01]  /*3c00*/  IMAD.IADD R93, R93, 0x1, R2 ;  /* 0x000000015d5d7824 */ /* 0x000fe200078e0202 */
[C---:B------:R-:W-:Y:S01]  /*3c10*/  IADD3 R176, R191.reuse, 0x3800, RZ ;  /* 0x00003800bfb07810 */ /* 0x040fe20007ffe0ff */
[----:B------:R-:W3:Y:S01]  /*3c20*/  LDSM.16.M88.4 R40, [R191+0x800] ;  /* 0x00080000bf28783b */ /* 0x000ee20000000200 */
[----:B------:R-:W-:-:S02]  /*3c30*/  IADD3 R175, R191, 0x4000, RZ ;  /* 0x00004000bfaf7810 */ /* 0x000fc40007ffe0ff */
[C---:B------:R-:W-:Y:S01]  /*3c40*/  IADD3 R203, R93.reuse, 0x8, RZ ;  /* 0x000000085dcb7810 */ /* 0x040fe20007ffe0ff */
[----:B------:R-:W4:Y:S01]  /*3c50*/  LDSM.16.M88.4 R36, [R191+0x1000] ;  /* 0x00100000bf24783b */ /* 0x000f220000000200 */
[----:B------:R-:W-:Y:S02]  /*3c60*/  IADD3 R204, R93, UR27, RZ ;  /* 0x0000001b5dcc7c10 */ /* 0x000fe4000fffe0ff */
[----:B------:R-:W-:Y:S01]  /*3c70*/  IADD3 R202, R203, UR27, RZ ;  /* 0x0000001bcbca7c10 */ /* 0x000fe2000fffe0ff */
[----:B------:R-:W-:Y:S01]  /*3c80*/  LDSM.16.M88.4 R88, [R187+0x7800] ;  /* 0x00780000bb58783b */ /* 0x000fe20000000200 */
[----:B------:R-:W-:Y:S02]  /*3c90*/  IADD3 R205, R93, UR26, RZ ;  /* 0x0000001a5dcd7c10 */ /* 0x000fe4000fffe0ff */
[----:B------:R-:W-:Y:S01]  /*3ca0*/  IMNMX R204, R204, UR16, PT ;  /* 0x00000010cccc7c17 */ /* 0x000fe2000b800200 */
[----:B-----5:R-:W-:Y:S01]  /*3cb0*/  HMMA.16816.F32.BF16 R28, R76, R24, RZ ;  /* 0x000000184c1c723c */ /* 0x020fe200000418ff */
[----:B------:R-:W-:Y:S01]  /*3cc0*/  LDSM.16.M88.4 R20, [R187+0x6800] ;  /* 0x00680000bb14783b */ /* 0x000fe20000000200 */
[----:B------:R-:W-:-:S02]  /*3cd0*/  IADD3 R203, R203, UR26, RZ ;  /* 0x0000001acbcb7c10 */ /* 0x000fc4000fffe0ff */
[----:B------:R-:W-:Y:S01]  /*3ce0*/  IMNMX R202, R202, UR16, PT ;  /* 0x00000010caca7c17 */ /* 0x000fe2000b800200 */
[----:B------:R-:W-:Y:S01]  /*3cf0*/  LDSM.16.M88.4 R16, [R187+0x7000] ;  /* 0x00700000bb10783b */ /* 0x000fe20000000200 */
[----:B------:R-:W-:Y:S02]  /*3d00*/  IMNMX R205, RZ, R205, !PT ;  /* 0x000000cdffcd7217 */ /* 0x000fe40007800200 */
[----:B------:R-:W-:Y:S01]  /*3d10*/  HMMA.16816.F32.BF16 R24, R76, R26, RZ ;  /* 0x0000001a4c18723c */ /* 0x000fe200000418ff */
[----:B------:R-:W-:Y:S01]  /*3d20*/  LDSM.16.M88.4 R72, [R180+0x1800] ;  /* 0x00180000b448783b */ /* 0x000fe20000000200 */
[----:B------:R-:W-:Y:S02]  /*3d30*/  IMNMX R203, RZ, R203, !PT ;  /* 0x000000cbffcb7217 */ /* 0x000fe40007800200 */
[C---:B------:R-:W-:Y:S02]  /*3d40*/  IADD3 R174, R191.reuse, 0x4800, RZ ;  /* 0x00004800bfae7810 */ /* 0x040fe40007ffe0ff */
[----:B------:R-:W-:-:S02]  /*3d50*/  IADD3 R173, R191, 0x5000, RZ ;  /* 0x00005000bfad7810 */ /* 0x000fc40007ffe0ff */
[----:B------:R-:W-:Y:S01]  /*3d60*/  HMMA.16816.F32.BF16 R44, R76, R64, RZ ;  /* 0x000000404c2c723c */ /* 0x000fe200000418ff */
[----:B------:R-:W-:-:S07]  /*3d70*/  IADD3 R172, R191, 0x5800, RZ ;  /* 0x00005800bfac7810 */ /* 0x000fce0007ffe0ff */
[----:B-1----:R-:W-:Y:S08]  /*3d80*/  HMMA.16816.F32.BF16 R28, R68, R8, R28 ;  /* 0x00000008441c723c */ /* 0x002ff0000004181c */
[C---:B------:R-:W-:Y:S08]  /*3d90*/  HMMA.16816.F32.BF16 R60, R76.reuse, R56, RZ ;  /* 0x000000384c3c723c */ /* 0x040ff000000418ff */
[C---:B------:R-:W-:Y:S08]  /*3da0*/  HMMA.16816.F32.BF16 R52, R76.reuse, R48, RZ ;  /* 0x000000304c34723c */ /* 0x040ff000000418ff */
[C---:B------:R-:W-:Y:S08]  /*3db0*/  HMMA.16816.F32.BF16 R56, R76.reuse, R58, RZ ;  /* 0x0000003a4c38723c */ /* 0x040ff000000418ff */
[----:B------:R-:W-:Y:S08]  /*3dc0*/  HMMA.16816.F32.BF16 R48, R76, R50, RZ ;  /* 0x000000324c30723c */ /* 0x000ff000000418ff */
[----:B------:R-:W-:Y:S01]  /*3dd0*/  HMMA.16816.F32.BF16 R24, R68, R10, R24 ;  /* 0x0000000a4418723c */ /* 0x000fe20000041818 */
[----:B------:R-:W1:Y:S07]  /*3de0*/  LDSM.16.M88.4 R8, [R180] ;  /* 0x00000000b408783b */ /* 0x000e6e0000000200 */
[----:B------:R-:W-:Y:S01]  /*3df0*/  HMMA.16816.F32.BF16 R76, R76, R66, RZ ;  /* 0x000000424c4c723c */ /* 0x000fe200000418ff */
[----:B------:R-:W-:Y:S07]  /*3e00*/  LDSM.16.M88.4 R64, [R194+0x2000] ;  /* 0x00200000c240783b */ /* 0x000fee0000000200 */
[----:B--2---:R-:W-:Y:S08]  /*3e10*/  HMMA.16816.F32.BF16 R28, R80, R12, R28 ;  /* 0x0000000c501c723c */ /* 0x004ff0000004181c */
[C---:B------:R-:W-:Y:S08]  /*3e20*/  HMMA.16816.F32.BF16 R44, R68.reuse, R84, R44 ;  /* 0x00000054442c723c */ /* 0x040ff0000004182c */
[C---:B---3--:R-:W-:Y:S08]  /*3e30*/  HMMA.16816.F32.BF16 R60, R68.reuse, R40, R60 ;  /* 0x00000028443c723c */ /* 0x048ff0000004183c */
[C---:B------:R-:W-:Y:S01]  /*3e40*/  HMMA.16816.F32.BF16 R56, R68.reuse, R42, R56 ;  /* 0x0000002a4438723c */ /* 0x040fe20000041838 */
[----:B------:R-:W-:Y:S07]  /*3e50*/  LDSM.16.M88.4 R40, [R180+0x800] ;  /* 0x00080000b428783b */ /* 0x000fee0000000200 */
[C---:B----4-:R-:W-:Y:S08]  /*3e60*/  HMMA.16816.F32.BF16 R52, R68.reuse, R36, R52 ;  /* 0x000000244434723c */ /* 0x050ff00000041834 */
[----:B------:R-:W-:Y:S01]  /*3e70*/  HMMA.16816.F32.BF16 R48, R68, R38, R48 ;  /* 0x000000264430723c */ /* 0x000fe20000041830 */
[----:B------:R-:W-:Y:S07]  /*3e80*/  LDSM.16.M88.4 R36, [R180+0x1000] ;  /* 0x00100000b424783b */ /* 0x000fee0000000200 */
[----:B------:R-:W-:Y:S01]  /*3e90*/  HMMA.16816.F32.BF16 R24, R80, R14, R24 ;  /* 0x0000000e5018723c */ /* 0x000fe20000041818 */
[----:B------:R-:W2:Y:S07]  /*3ea0*/  LDSM.16.M88.4 R12, [R193+0x8000] ;  /* 0x00800000c10c783b */ /* 0x000eae0000000200 */
[----:B------:R-:W-:Y:S01]  /*3eb0*/  HMMA.16816.F32.BF16 R68, R68, R86, R76 ;  /* 0x000000564444723c */ /* 0x000fe2000004184c */
[----:B------:R-:W-:Y:S04]  /*3ec0*/  LDSM.16.M88.4 R76, [R192+0x2000] ;  /* 0x00200000c04c783b */ /* 0x000fe80000000200 */
[----:B------:R-:W-:Y:S03]  /*3ed0*/  LDSM.16.M88.4 R84, [R193+0x9800] ;  /* 0x00980000c154783b */ /* 0x000fe60000000200 */
[----:B-1----:R-:W-:Y:S08]  /*3ee0*/  HMMA.16816.F32.BF16 R28, R32, R8, R28 ;  /* 0x00000008201c723c */ /* 0x002ff0000004181c */
[C---:B------:R-:W-:Y:S08]  /*3ef0*/  HMMA.16816.F32.BF16 R44, R80.reuse, R88, R44 ;  /* 0x00000058502c723c */ /* 0x040ff0000004182c */
[C---:B------:R-:W-:Y:S08]  /*3f00*/  HMMA.16816.F32.BF16 R60, R80.reuse, R20, R60 ;  /* 0x00000014503c723c */ /* 0x040ff0000004183c */
[C---:B------:R-:W-:Y:S01]  /*3f10*/  HMMA.16816.F32.BF16 R56, R80.reuse, R22, R56 ;  /* 0x000000165038723c */ /* 0x040fe20000041838 */
[----:B------:R-:W-:Y:S07]  /*3f20*/  LDSM.16.M88.4 R20, [R193+0x8800] ;  /* 0x00880000c114783b */ /* 0x000fee0000000200 */
[C---:B------:R-:W-:Y:S08]  /*3f30*/  HMMA.16816.F32.BF16 R52, R80.reuse, R16, R52 ;  /* 0x000000105034723c */ /* 0x040ff00000041834 */
[----:B------:R-:W-:Y:S01]  /*3f40*/  HMMA.16816.F32.BF16 R48, R80, R18, R48 ;  /* 0x000000125030723c */ /* 0x000fe20000041830 */
[----:B------:R-:W-:Y:S07]  /*3f50*/  LDSM.16.M88.4 R16, [R193+0x9000] ;  /* 0x00900000c110783b */ /* 0x000fee0000000200 */
[----:B------:R-:W-:Y:S01]  /*3f60*/  HMMA.16816.F32.BF16 R24, R32, R10, R24 ;  /* 0x0000000a2018723c */ /* 0x000fe20000041818 */
[----:B------:R-:W1:Y:S07]  /*3f70*/  LDSM.16.M88.4 R8, [R191+0x2000] ;  /* 0x00200000bf08783b */ /* 0x000e6e0000000200 */
[----:B------:R-:W-:Y:S01]  /*3f80*/  HMMA.16816.F32.BF16 R80, R80, R90, R68 ;  /* 0x0000005a5050723c */ /* 0x000fe20000041844 */
[----:B------:R-:W-:Y:S04]  /*3f90*/  LDSM.16.M88.4 R68, [R190+0x2000] ;  /* 0x00200000be44783b */ /* 0x000fe80000000200 */
[----:B------:R-:W-:Y:S03]  /*3fa0*/  LDSM.16.M88.4 R88, [R191+0x3800] ;  /* 0x00380000bf58783b */ /* 0x000fe60000000200 */
[----:B--2---:R-:W-:Y:S08]  /*3fb0*/  HMMA.16816.F32.BF16 R28, R64, R12, R28 ;  /* 0x0000000c401c723c */ /* 0x004ff0000004181c */
        /* <DEDUP_REMOVED lines=67> */
[----:B------:R-:W-:Y:S01]  /*43f0*/  HMMA.16816.F32.BF16 R56, R84, R22, R56 ;  /* 0x000000165438723c */ /* 0x000fe20000041838 */
[----:B------:R-:W-:Y:S07]  /*4400*/  LDSM.16.M88.4 R20, [R180+0x4000] ;  /* 0x00400000b414783b */ /* 0x000fee0000000200 */
[----:B------:R-:W-:Y:S01]  /*4410*/  HMMA.16816.F32.BF16 R24, R76, R10, R24 ;  /* 0x0000000a4c18723c */ /* 0x000fe20000041818 */
[----:B------:R-:W1:Y:S07]  /*4420*/  LDSM.16.M88.4 R8, [R189+0x4000] ;  /* 0x00400000bd08783b */ /* 0x000e6e0000000200 */
[C---:B------:R-:W-:Y:S08]  /*4430*/  HMMA.16816.F32.BF16 R52, R84.reuse, R16, R52 ;  /* 0x000000105434723c */ /* 0x040ff00000041834 */
[C---:B------:R-:W-:Y:S01]  /*4440*/  HMMA.16816.F32.BF16 R48, R84.reuse, R18, R48 ;  /* 0x000000125430723c */ /* 0x040fe20000041830 */
[----:B------:R-:W3:Y:S07]  /*4450*/  LDSM.16.M88.4 R16, [R187+0xb800] ;  /* 0x00b80000bb10783b */ /* 0x000eee0000000200 */
[----:B------:R-:W-:Y:S08]  /*4460*/  HMMA.16816.F32.BF16 R80, R84, R90, R80 ;  /* 0x0000005a5450723c */ /* 0x000ff00000041850 */
[----:B--2---:R-:W-:Y:S08]  /*4470*/  HMMA.16816.F32.BF16 R28, R12, R40, R28 ;  /* 0x000000280c1c723c */ /* 0x004ff0000004181c */
[----:B------:R-:W-:Y:S08]  /*4480*/  HMMA.16816.F32.BF16 R44, R76, R64, R44 ;  /* 0x000000404c2c723c */ /* 0x000ff0000004182c */
[----:B------:R-:W-:Y:S08]  /*4490*/  HMMA.16816.F32.BF16 R24, R12, R42, R24 ;  /* 0x0000002a0c18723c */ /* 0x000ff00000041818 */
[C---:B------:R-:W-:Y:S08]  /*44a0*/  HMMA.16816.F32.BF16 R52, R76.reuse, R68, R52 ;  /* 0x000000444c34723c */ /* 0x040ff00000041834 */
[C---:B------:R-:W-:Y:S08]  /*44b0*/  HMMA.16816.F32.BF16 R48, R76.reuse, R70, R48 ;  /* 0x000000464c30723c */ /* 0x040ff00000041830 */
[C---:B------:R-:W-:Y:S08]  /*44c0*/  HMMA.16816.F32.BF16 R60, R76.reuse, R72, R60 ;  /* 0x000000484c3c723c */ /* 0x040ff0000004183c */
[C---:B------:R-:W-:Y:S08]  /*44d0*/  HMMA.16816.F32.BF16 R56, R76.reuse, R74, R56 ;  /* 0x0000004a4c38723c */ /* 0x040ff00000041838 */
[----:B------:R-:W-:Y:S08]  /*44e0*/  HMMA.16816.F32.BF16 R80, R76, R66, R80 ;  /* 0x000000424c50723c */ /* 0x000ff00000041850 */
[----:B-1----:R-:W-:Y:S08]  /*44f0*/  HMMA.16816.F32.BF16 R28, R8, R20, R28 ;  /* 0x00000014081c723c */ /* 0x002ff0000004181c */
[----:B---3--:R-:W-:Y:S07]  /*4500*/  HMMA.16816.F32.BF16 R44, R12, R16, R44 ;  /* 0x000000100c2c723c */ /* 0x008fee000004182c */
[----:B------:R-:W-:Y:S01]  /*4510*/  IMAD.U32 R17, RZ, RZ, UR21 ;  /* 0x00000015ff117e24 */ /* 0x000fe2000f8e00ff */
[----:B------:R-:W-:Y:S03]  /*4520*/  HMMA.16816.F32.BF16 R24, R8, R22, R24 ;  /* 0x000000160818723c */ /* 0x000fe60000041818 */
[----:B------:R-:W-:-:S05]  /*4530*/  IMAD R2, R17, 0x40, R208 ;  /* 0x0000004011027824 */ /* 0x000fca00078e02d0 */
[C---:B------:R-:W-:Y:S01]  /*4540*/  HMMA.16816.F32.BF16 R52, R12.reuse, R32, R52 ;  /* 0x000000200c34723c */ /* 0x040fe20000041834 */
[C---:B------:R-:W-:Y:S02]  /*4550*/  IADD3 R16, R2.reuse, 0x1, RZ ;  /* 0x0000000102107810 */ /* 0x040fe40007ffe0ff */
[-C--:B------:R-:W-:Y:S02]  /*4560*/  ISETP.GE.AND P3, PT, R2, R204.reuse, PT ;  /* 0x000000cc0200720c */ /* 0x080fe40003f66270 */
[C---:B------:R-:W-:Y:S02]  /*4570*/  ISETP.GE.AND P6, PT, R16.reuse, R204, PT ;  /* 0x000000cc1000720c */ /* 0x040fe40003fc6270 */
[C---:B------:R-:W-:Y:S01]  /*4580*/  ISETP.GE.AND P1, PT, R16.reuse, R202, PT ;  /* 0x000000ca1000720c */ /* 0x040fe20003f26270 */
[----:B------:R-:W-:Y:S01]  /*4590*/  HMMA.16816.F32.BF16 R48, R12, R34, R48 ;  /* 0x000000220c30723c */ /* 0x000fe20000041830 */
[----:B------:R-:W1:Y:S01]  /*45a0*/  LDSM.16.M88.4 R32, [R180+0x4800] ;  /* 0x00480000b420783b */ /* 0x000e620000000200 */
[----:B------:R-:W-:-:S02]  /*45b0*/  ISETP.LT.OR P6, PT, R16, R205, P6 ;  /* 0x000000cd1000720c */ /* 0x000fc400037c1670 */
[----:B------:R-:W-:Y:S02]  /*45c0*/  ISETP.LT.OR P1, PT, R16, R203, P1 ;  /* 0x000000cb1000720c */ /* 0x000fe40000f21670 */
[C---:B------:R-:W-:Y:S02]  /*45d0*/  ISETP.LT.OR P3, PT, R2.reuse, R205, P3 ;  /* 0x000000cd0200720c */ /* 0x040fe40001f61670 */
[C---:B------:R-:W-:Y:S01]  /*45e0*/  HMMA.16816.F32.BF16 R60, R12.reuse, R36, R60 ;  /* 0x000000240c3c723c */ /* 0x040fe2000004183c */
[C---:B------:R-:W-:Y:S02]  /*45f0*/  IADD3 R17, R2.reuse, 0x8, RZ ;  /* 0x0000000802117810 */ /* 0x040fe40007ffe0ff */
[----:B------:R-:W-:Y:S02]  /*4600*/  IADD3 R16, R2, 0x9, RZ ;  /* 0x0000000902107810 */ /* 0x000fe40007ffe0ff */
[-C--:B------:R-:W-:Y:S02]  /*4610*/  ISETP.GE.AND P0, PT, R17, R204.reuse, PT ;  /* 0x000000cc1100720c */ /* 0x080fe40003f06270 */
[----:B------:R-:W-:Y:S01]  /*4620*/  FSEL R37, R28, -INF , !P3 ;  /* 0xff8000001c257808 */ /* 0x000fe20005800000 */
[----:B------:R-:W-:Y:S01]  /*4630*/  HMMA.16816.F32.BF16 R56, R12, R38, R56 ;  /* 0x000000260c38723c */ /* 0x000fe20000041838 */
[----:B------:R-:W-:-:S02]  /*4640*/  ISETP.GE.AND P5, PT, R16, R204, PT ;  /* 0x000000cc1000720c */ /* 0x000fc40003fa6270 */
[-C--:B------:R-:W-:Y:S02]  /*4650*/  ISETP.GE.AND P2, PT, R2, R202.reuse, PT ;  /* 0x000000ca0200720c */ /* 0x080fe40003f46270 */
[CC--:B------:R-:W-:Y:S02]  /*4660*/  ISETP.GE.AND P4, PT, R17.reuse, R202.reuse, PT ;  /* 0x000000ca1100720c */ /* 0x0c0fe40003f86270 */
[C---:B------:R-:W-:Y:S01]  /*4670*/  ISETP.GE.AND P3, PT, R16.reuse, R202, PT ;  /* 0x000000ca1000720c */ /* 0x040fe20003f66270 */
[----:B------:R-:W-:Y:S01]  /*4680*/  HMMA.16816.F32.BF16 R80, R12, R18, R80 ;  /* 0x000000120c50723c */ /* 0x000fe20000041850 */
[----:B------:R-:W2:Y:S01]  /*4690*/  LDSM.16.M88.4 R12, [R180+0x5000] ;  /* 0x00500000b40c783b */ /* 0x000ea20000000200 */
[C---:B------:R-:W-:Y:S02]  /*46a0*/  ISETP.LT.OR P0, PT, R17.reuse, R205, P0 ;  /* 0x000000cd1100720c */ /* 0x040fe40000701670 */
[----:B------:R-:W-:Y:S02]  /*46b0*/  ISETP.LT.OR P4, PT, R17, R203, P4 ;  /* 0x000000cb1100720c */ /* 0x000fe40002781670 */
[----:B------:R-:W-:-:S02]  /*46c0*/  ISETP.LT.OR P5, PT, R16, R205, P5 ;  /* 0x000000cd1000720c */ /* 0x000fc40002fa1670 */
[-C--:B------:R-:W-:Y:S02]  /*46d0*/  ISETP.LT.OR P3, PT, R16, R203.reuse, P3 ;  /* 0x000000cb1000720c */ /* 0x080fe40001f61670 */
[C---:B------:R-:W-:Y:S02]  /*46e0*/  ISETP.LT.OR P2, PT, R2.reuse, R203, P2 ;  /* 0x000000cb0200720c */ /* 0x040fe40001741670 */
[C---:B------:R-:W-:Y:S02]  /*46f0*/  IADD3 R17, R2.reuse, 0x10, RZ ;  /* 0x0000001002117810 */ /* 0x040fe40007ffe0ff */
[----:B------:R-:W-:Y:S02]  /*4700*/  IADD3 R16, R2, 0x11, RZ ;  /* 0x0000001102107810 */ /* 0x000fe40007ffe0ff */
[----:B------:R-:W-:Y:S01]  /*4710*/  FSEL R28, R29, -INF , !P6 ;  /* 0xff8000001d1c7808 */ /* 0x000fe20007000000 */
[----:B-1----:R-:W-:Y:S01]  /*4720*/  HMMA.16816.F32.BF16 R60, R8, R32, R60 ;  /* 0x00000020083c723c */ /* 0x002fe2000004183c */
[----:B------:R-:W-:-:S02]  /*4730*/  FSEL R30, R30, -INF , !P2 ;  /* 0xff8000001e1e7808 */ /* 0x000fc40005000000 */
[----:B------:R-:W-:Y:S02]  /*4740*/  FSEL R22, R31, -INF , !P1 ;  /* 0xff8000001f167808 */ /* 0x000fe40004800000 */
[----:B------:R-:W-:Y:S02]  /*4750*/  FSEL R29, R24, -INF , !P0 ;  /* 0xff800000181d7808 */ /* 0x000fe40004000000 */
[CC--:B------:R-:W-:Y:S01]  /*4760*/  ISETP.GE.AND P2, PT, R17.reuse, R204.reuse, PT ;  /* 0x000000cc1100720c */ /* 0x0c0fe20003f46270 */
[----:B------:R-:W-:Y:S01]  /*4770*/  HMMA.16816.F32.BF16 R56, R8, R34, R56 ;  /* 0x000000220838723c */ /* 0x000fe20000041838 */
[C---:B------:R-:W-:Y:S02]  /*4780*/  ISETP.GE.AND P6, PT, R16.reuse, R204, PT ;  /* 0x000000cc1000720c */ /* 0x040fe40003fc6270 */
[-C--:B------:R-:W-:Y:S02]  /*4790*/  ISETP.GE.AND P1, PT, R17, R202.reuse, PT ;  /* 0x000000ca1100720c */ /* 0x080fe40003f26270 */
[----:B------:R-:W-:-:S02]  /*47a0*/  ISETP.GE.AND P0, PT, R16, R202, PT ;  /* 0x000000ca1000720c */ /* 0x000fc40003f06270 */
[C---:B------:R-:W-:Y:S02]  /*47b0*/  ISETP.LT.OR P2, PT, R17.reuse, R205, P2 ;  /* 0x000000cd1100720c */ /* 0x040fe40001741670 */
[----:B------:R-:W-:Y:S02]  /*47c0*/  ISETP.LT.OR P1, PT, R17, R203, P1 ;  /* 0x000000cb1100720c */ /* 0x000fe40000f21670 */
[C---:B------:R-:W-:Y:S02]  /*47d0*/  ISETP.LT.OR P6, PT, R16.reuse, R205, P6 ;  /* 0x000000cd1000720c */ /* 0x040fe400037c1670 */
[----:B------:R-:W-:Y:S02]  /*47e0*/  ISETP.LT.OR P0, PT, R16, R203, P0 ;  /* 0x000000cb1000720c */ /* 0x000fe40000701670 */
[----:B------:R-:W1:Y:S01]  /*47f0*/  LDSM.16.M88.4 R16, [R180+0x5800] ;  /* 0x00580000b410783b */ /* 0x000e620000000200 */
[----:B--2---:R-:W-:Y:S01]  /*4800*/  HMMA.16816.F32.BF16 R52, R8, R12, R52 ;  /* 0x0000000c0834723c */ /* 0x004fe20000041834 */
[----:B------:R-:W-:Y:S01]  /*4810*/  FSEL R24, R27, -INF , !P3 ;  /* 0xff8000001b187808 */ /* 0x000fe20005800000 */
[----:B------:R-:W-:-:S04]  /*4820*/  DEPBAR.LE SB0, 0x0 ;  /* 0x000080000000791a */ /* 0x000fc80000000000 */
[C---:B------:R-:W-:Y:S02]  /*4830*/  IADD3 R20, R2.reuse, 0x19, RZ ;  /* 0x0000001902147810 */ /* 0x040fe40007ffe0ff */
[----:B------:R-:W-:Y:S01]  /*4840*/  IADD3 R27, R2, 0x20, RZ ;  /* 0x00000020021b7810 */ /* 0x000fe20007ffe0ff */
[----:B------:R-:W-:Y:S01]  /*4850*/  HMMA.16816.F32.BF16 R48, R8, R14, R48 ;  /* 0x0000000e0830723c */ /* 0x000fe20000041830 */
[----:B------:R-:W-:Y:S02]  /*4860*/  FSEL R25, R25, -INF , !P5 ;  /* 0xff80000019197808 */ /* 0x000fe40006800000 */
[----:B------:R-:W-:Y:S02]  /*4870*/  FSEL R12, R62, -INF , !P1 ;  /* 0xff8000003e0c7808 */ /* 0x000fe40004800000 */
[----:B------:R-:W-:Y:S02]  /*4880*/  FSEL R92, R63, -INF , !P0 ;  /* 0xff8000003f5c7808 */ /* 0x000fe40004000000 */
[----:B------:R-:W-:-:S02]  /*4890*/  ISETP.GE.AND P5, PT, R20, R204, PT ;  /* 0x000000cc1400720c */ /* 0x000fc40003fa6270 */
[C---:B------:R-:W-:Y:S02]  /*48a0*/  ISETP.GE.AND P1, PT, R27.reuse, R204, PT ;  /* 0x000000cc1b00720c */ /* 0x040fe40003f26270 */
[C---:B------:R-:W-:Y:S02]  /*48b0*/  ISETP.GE.AND P0, PT, R27.reuse, R202, PT ;  /* 0x000000ca1b00720c */ /* 0x040fe40003f06270 */
[-C--:B------:R-:W-:Y:S02]  /*48c0*/  ISETP.LT.OR P5, PT, R20, R205.reuse, P5 ;  /* 0x000000cd1400720c */ /* 0x080fe40002fa1670 */
[C---:B------:R-:W-:Y:S02]  /*48d0*/  ISETP.LT.OR P1, PT, R27.reuse, R205, P1 ;  /* 0x000000cd1b00720c */ /* 0x040fe40000f21670 */
[----:B------:R-:W-:Y:S02]  /*48e0*/  ISETP.LT.OR P0, PT, R27, R203, P0 ;  /* 0x000000cb1b00720c */ /* 0x000fe40000701670 */
[----:B------:R-:W-:-:S02]  /*48f0*/  IADD3 R27, R2, 0x29, RZ ;  /* 0x00000029021b7810 */ /* 0x000fc40007ffe0ff */
[----:B------:R-:W-:Y:S02]  /*4900*/  FSEL R15, R57, -INF , !P5 ;  /* 0xff800000390f7808 */ /* 0x000fe40006800000 */
[----:B------:R-:W-:Y:S02]  /*4910*/  FSEL R147, R52, -INF , !P1 ;  /* 0xff80000034937808 */ /* 0x000fe40004800000 */
[C---:B------:R-:W-:Y:S02]  /*4920*/  ISETP.GE.AND P5, PT, R27.reuse, R204, PT ;  /* 0x000000cc1b00720c */ /* 0x040fe40003fa6270 */
[C---:B------:R-:W-:Y:S02]  /*4930*/  ISETP.GE.AND P1, PT, R27.reuse, R202, PT ;  /* 0x000000ca1b00720c */ /* 0x040fe40003f26270 */
[C---:B------:R-:W-:Y:S01]  /*4940*/  ISETP.LT.OR P5, PT, R27.reuse, R205, P5 ;  /* 0x000000cd1b00720c */ /* 0x040fe20002fa1670 */
[----:B-1----:R-:W-:Y:S01]  /*4950*/  HMMA.16816.F32.BF16 R44, R8, R16, R44 ;  /* 0x00000010082c723c */ /* 0x002fe2000004182c */
[----:B------:R-:W-:-:S02]  /*4960*/  ISETP.LT.OR P1, PT, R27, R203, P1 ;  /* 0x000000cb1b00720c */ /* 0x000fc40000f21670 */
[C---:B------:R-:W-:Y:S02]  /*4970*/  IADD3 R27, R2.reuse, 0x30, RZ ;  /* 0x00000030021b7810 */ /* 0x040fe40007ffe0ff */
[----:B------:R-:W-:Y:S02]  /*4980*/  IADD3 R23, R2, 0x18, RZ ;  /* 0x0000001802177810 */ /* 0x000fe40007ffe0ff */
[----:B------:R-:W-:Y:S01]  /*4990*/  FSEL R21, R60, -INF , !P2 ;  /* 0xff8000003c157808 */ /* 0x000fe20005000000 */
[----:B------:R-:W-:Y:S01]  /*49a0*/  HMMA.16816.F32.BF16 R80, R8, R18, R80 ;  /* 0x000000120850723c */ /* 0x000fe20000041850 */
[----:B------:R-:W-:Y:S02]  /*49b0*/  ISETP.GE.AND P2, PT, R20, R202, PT ;  /* 0x000000ca1400720c */ /* 0x000fe40003f46270 */
[----:B------:R-:W-:Y:S02]  /*49c0*/  FSEL R170, R54, -INF , !P0 ;  /* 0xff80000036aa7808 */ /* 0x000fe40004000000 */
[----:B------:R-:W-:-:S02]  /*49d0*/  ISETP.GE.AND P0, PT, R27, R204, PT ;  /* 0x000000cc1b00720c */ /* 0x000fc40003f06270 */
[C---:B------:R-:W-:Y:S02]  /*49e0*/  ISETP.GE.AND P3, PT, R23.reuse, R204, PT ;  /* 0x000000cc1700720c */ /* 0x040fe40003f66270 */
[----:B------:R-:W-:Y:S02]  /*49f0*/  FSEL R26, R26, -INF , !P4 ;  /* 0xff8000001a1a7808 */ /* 0x000fe40006000000 */
[----:B------:R-:W-:Y:S02]  /*4a00*/  ISETP.LT.OR P2, PT, R20, R203, P2 ;  /* 0x000000cb1400720c */ /* 0x000fe40001741670 */
[----:B------:R-:W-:Y:S02]  /*4a10*/  ISETP.GE.AND P4, PT, R23, R202, PT ;  /* 0x000000ca1700720c */ /* 0x000fe40003f86270 */
[C---:B------:R-:W-:Y:S02]  /*4a20*/  IADD3 R20, R2.reuse, 0x21, RZ ;  /* 0x0000002102147810 */ /* 0x040fe40007ffe0ff */
[----:B------:R-:W-:-:S02]  /*4a30*/  IADD3 R31, R2, 0x28, RZ ;  /* 0x00000028021f7810 */ /* 0x000fc40007ffe0ff */
[C---:B------:R-:W-:Y:S01]  /*4a40*/  IADD3 R16, R2.reuse, 0x31, RZ ;  /* 0x0000003102107810 */ /* 0x040fe20007ffe0ff */
[----:B------:R-:W-:Y:S01]  /*4a50*/  BAR.SYNC.DEFER_BLOCKING 0x0 ;  /* 0x0000000000007b1d */ /* 0x000fe20000010000 */
[-C--:B------:R-:W-:Y:S02]  /*4a60*/  ISETP.LT.OR P0, PT, R27, R205.reuse, P0 ;  /* 0x000000cd1b00720c */ /* 0x080fe40000701670 */
[C---:B------:R-:W-:Y:S02]  /*4a70*/  IADD3 R8, R2.reuse, 0x38, RZ ;  /* 0x0000003802087810 */ /* 0x040fe40007ffe0ff */
[C---:B------:R-:W-:Y:S02]  /*4a80*/  ISETP.LT.OR P3, PT, R23.reuse, R205, P3 ;  /* 0x000000cd1700720c */ /* 0x040fe40001f61670 */
[----:B------:R-:W-:Y:S02]  /*4a90*/  IADD3 R2, R2, 0x39, RZ ;  /* 0x0000003902027810 */ /* 0x000fe40007ffe0ff */
[----:B------:R-:W-:-:S02]  /*4aa0*/  ISETP.LT.OR P4, PT, R23, R203, P4 ;  /* 0x000000cb1700720c */ /* 0x000fc40002781670 */
        /* <DEDUP_REMOVED lines=11> */
[----:B------:R-:W-:-:S02]  /*4b60*/  ISETP.GE.AND P2, PT, R31, R204, PT ;  /* 0x000000cc1f00720c */ /* 0x000fc40003f46270 */
[----:B------:R-:W-:Y:S02]  /*4b70*/  ISETP.GE.AND P4, PT, R31, R202, PT ;  /* 0x000000ca1f00720c */ /* 0x000fe40003f86270 */
[----:B------:R-:W-:Y:S02]  /*4b80*/  FSEL R164, R83, -INF , !P0 ;  /* 0xff80000053a47808 */ /* 0x000fe40004000000 */
[----:B------:R-:W-:Y:S02]  /*4b90*/  PLOP3.LUT P0, PT, PT, PT, UP0, 0x80, 0x0 ;  /* 0x000000000000781c */ /* 0x000fe40003f0f008 */
[C---:B------:R-:W-:Y:S02]  /*4ba0*/  ISETP.LT.OR P2, PT, R31.reuse, R205, P2 ;  /* 0x000000cd1f00720c */ /* 0x040fe40001741670 */
[----:B------:R-:W-:Y:S02]  /*4bb0*/  ISETP.LT.OR P4, PT, R31, R203, P4 ;  /* 0x000000cb1f00720c */ /* 0x000fe40002781670 */
[----:B------:R-:W-:-:S02]  /*4bc0*/  FSEL R145, R53, -INF , !P6 ;  /* 0xff80000035917808 */ /* 0x000fc40007000000 */
[----:B------:R-:W-:Y:S02]  /*4bd0*/  FSEL R136, R55, -INF , !P3 ;  /* 0xff80000037887808 */ /* 0x000fe40005800000 */
[----:B------:R-:W-:Y:S02]  /*4be0*/  FSEL R137, R48, -INF , !P2 ;  /* 0xff80000030897808 */ /* 0x000fe40005000000 */
[----:B------:R-:W-:Y:S02]  /*4bf0*/  FSEL R138, R50, -INF , !P4 ;  /* 0xff800000328a7808 */ /* 0x000fe40006000000 */
[----:B------:R-:W-:Y:S02]  /*4c00*/  FSEL R139, R49, -INF , !P5 ;  /* 0xff800000318b7808 */ /* 0x000fe40006800000 */
[----:B------:R-:W-:Y:S02]  /*4c10*/  FSEL R214, R51, -INF , !P1 ;  /* 0xff80000033d67808 */ /* 0x000fe40004800000 */
[----:B------:R-:W-:-:S02]  /*4c20*/  ISETP.GE.AND P6, PT, R16, R204, PT ;  /* 0x000000cc1000720c */ /* 0x000fc40003fc6270 */
[CC--:B------:R-:W-:Y:S02]  /*4c30*/  ISETP.GE.AND P3, PT, R27.reuse, R202.reuse, PT ;  /* 0x000000ca1b00720c */ /* 0x0c0fe40003f66270 */
[----:B------:R-:W-:Y:S02]  /*4c40*/  ISETP.GE.AND P2, PT, R16, R202, PT ;  /* 0x000000ca1000720c */ /* 0x000fe40003f46270 */
[-C--:B------:R-:W-:Y:S02]  /*4c50*/  ISETP.GE.AND P5, PT, R8, R204.reuse, PT ;  /* 0x000000cc0800720c */ /* 0x080fe40003fa6270 */
[----:B------:R-:W-:Y:S02]  /*4c60*/  ISETP.GE.AND P4, PT, R2, R204, PT ;  /* 0x000000cc0200720c */ /* 0x000fe40003f86270 */
[----:B------:R-:W-:Y:S02]  /*4c70*/  ISETP.GE.AND P1, PT, R8, R202, PT ;  /* 0x000000ca0800720c */ /* 0x000fe40003f26270 */
[----:B------:R-:W-:-:S02]  /*4c80*/  ISETP.LT.OR P3, PT, R27, R203, P3 ;  /* 0x000000cb1b00720c */ /* 0x000fc40001f61670 */
[C---:B------:R-:W-:Y:S02]  /*4c90*/  ISETP.LT.OR P6, PT, R16.reuse, R205, P6 ;  /* 0x000000cd1000720c */ /* 0x040fe400037c1670 */
[----:B------:R-:W-:Y:S02]  /*4ca0*/  ISETP.LT.OR P2, PT, R16, R203, P2 ;  /* 0x000000cb1000720c */ /* 0x000fe40001741670 */
[C---:B------:R-:W-:Y:S02]  /*4cb0*/  ISETP.LT.OR P5, PT, R8.reuse, R205, P5 ;  /* 0x000000cd0800720c */ /* 0x040fe40002fa1670 */
[----:B------:R-:W-:Y:S02]  /*4cc0*/  ISETP.LT.OR P1, PT, R8, R203, P1 ;  /* 0x000000cb0800720c */ /* 0x000fe40000f21670 */
[----:B------:R-:W-:Y:S02]  /*4cd0*/  ISETP.LT.OR P4, PT, R2, R205, P4 ;  /* 0x000000cd0200720c */ /* 0x000fe40002781670 */
[----:B------:R-:W-:-:S02]  /*4ce0*/  FSEL R168, R46, -INF , !P3 ;  /* 0xff8000002ea87808 */ /* 0x000fc40005800000 */
[----:B------:R-:W-:Y:S02]  /*4cf0*/  FSEL R215, R45, -INF , !P6 ;  /* 0xff8000002dd77808 */ /* 0x000fe40007000000 */
[----:B------:R-:W-:Y:S02]  /*4d00*/  FSEL R166, R47, -INF , !P2 ;  /* 0xff8000002fa67808 */ /* 0x000fe40005000000 */
[----:B------:R-:W-:Y:S02]  /*4d10*/  FSEL R211, R80, -INF , !P5 ;  /* 0xff80000050d37808 */ /* 0x000fe40006800000 */
[----:B------:R-:W-:Y:S02]  /*4d20*/  FSEL R165, R82, -INF , !P1 ;  /* 0xff80000052a57808 */ /* 0x000fe40004800000 */
        /* <DEDUP_REMOVED lines=42> */
[----:B------:R-:W-:Y:S01]  /*4fd0*/  IADD3.X R3, R3, UR6, RZ, P5, !PT ;  /* 0x0000000603037c10 */ /* 0x000fe2000affe4ff */
[----:B------:R1:W-:Y:S04]  /*4fe0*/  @P4 STS.128 [R197+0x6800], RZ ;  /* 0x006800ffc5004388 */ /* 0x0003e80000000c00 */
[----:B------:R-:W-:Y:S01]  /*4ff0*/  @!PT LDS RZ, [RZ] ;  /* 0x00000000fffff984 */ /* 0x000fe20000000800 */
[----:B------:R-:W-:Y:S01]  /*5000*/  @!PT LDS RZ, [RZ] ;  /* 0x00000000fffff984 */ /* 0x000fe20000000800 */
[----:B------:R-:W-:Y:S01]  /*5010*/  @!PT LDS RZ, [RZ] ;  /* 0x00000000fffff984 */ /* 0x000fe20000000800 */
[----:B------:R5:W-:Y:S01]  /*5020*/  @!P4 LDGSTS.E.BYPASS.LTC128B.128 [R197+0x6800], [R34.64] ;  /* 0x0680000022c5cfae */ /* 0x000be2000b901d52 */
[----:B--2---:R-:W-:-:S03]  /*5030*/  @!P4 LEA R10, P6, R8, c[0x0][0x168], 0x1 ;  /* 0x00005a00080aca11 */ /* 0x004fc600078c08ff */
[----:B------:R1:W-:Y:S01]  /*5040*/  @P3 STS.128 [R197+0x8800], RZ ;  /* 0x008800ffc5003388 */ /* 0x0003e20000000c00 */
[----:B------:R-:W-:-:S03]  /*5050*/  @!P4 LEA.HI.X R11, R8, c[0x0][0x16c], R3, 0x1, P6 ;  /* 0x00005b00080bca11 */ /* 0x000fc600030f0c03 */
[----:B------:R-:W-:Y:S01]  /*5060*/  @!PT LDS RZ, [RZ] ;  /* 0x00000000fffff984 */ /* 0x000fe20000000800 */
[----:B------:R-:W-:Y:S01]  /*5070*/  @!PT LDS RZ, [RZ] ;  /* 0x00000000fffff984 */ /* 0x000fe20000000800 */
[----:B------:R-:W-:Y:S01]  /*5080*/  @!PT LDS RZ, [RZ] ;  /* 0x00000000fffff984 */ /* 0x000fe20000000800 */
[----:B------:R1:W-:Y:S01]  /*5090*/  @!P3 LDGSTS.E.BYPASS.LTC128B.128 [R197+0x8800], [R38.64+0x80] ;  /* 0x0880008026c5bfae */ /* 0x0003e2000b901d52 */
[C---:B------:R-:W-:Y:S02]  /*50a0*/  IADD3 R2, P6, R8.reuse, UR7, RZ ;  /* 0x0000000708027c10 */ /* 0x040fe4000ffde0ff */
[C---:B---3--:R-:W-:Y:S01]  /*50b0*/  @!P3 LEA R32, P5, R8.reuse, c[0x0][0x168], 0x1 ;  /* 0x00005a000820ba11 */ /* 0x048fe200078a08ff */
[----:B------:R1:W-:Y:S03]  /*50c0*/  @P2 STS.128 [R197+0xa800], RZ ;  /* 0x00a800ffc5002388 */ /* 0x0003e60000000c00 */
[C---:B------:R-:W-:Y:S01]  /*50d0*/  @!P3 LEA.HI.X R33, R8.reuse, c[0x0][0x16c], R3, 0x1, P5 ;  /* 0x00005b000821ba11 */ /* 0x040fe200028f0c03 */
        /* <DEDUP_REMOVED lines=44> */
.L_x_594:
[----:B------:R-:W-:Y:S05]  /*53a0*/  BSYNC B0 ;  /* 0x0000000000007941 */ /* 0x000fea0003800000 */
.L_x_593:
[----:B------:R-:W0:Y:S02]  /*53b0*/  LDGDEPBAR ;  /* 0x00000000000079af */ /* 0x000e240000000000 */
.L_x_592:
[----:B------:R-:W-:Y:S01]  /*53c0*/  FMNMX.FTZ R2, R37, R28, !PT ;  /* 0x0000001c25027209 */ /* 0x000fe20007810000 */
[----:B------:R-:W-:Y:S01]  /*53d0*/  IMAD.WIDE.U32 R218, R212, -0x326172a9, RZ ;  /* 0xcd9e8d57d4da7825 */ /* 0x000fe200078e00ff */
[----:B-1----:R-:W-:Y:S01]  /*53e0*/  FMNMX.FTZ R9, R30, R22, !PT ;  /* 0x000000161e097209 */ /* 0x002fe20007810000 */
[----:B------:R-:W-:Y:S01]  /*53f0*/  USHF.L.U32 UR31, UR21, 0x1, URZ ;  /* 0x00000001151f7899 */ /* 0x000fe2000800063f */
[----:B------:R-:W-:Y:S01]  /*5400*/  FMNMX.FTZ R2, R29, R2, !PT ;  /* 0x000000021d027209 */ /* 0x000fe20007810000 */
[----:B------:R-:W-:Y:S01]  /*5410*/  UIADD3 UR4, UR23, -0x4498517b, URZ ;  /* 0xbb67ae8517047890 */ /* 0x000fe2000fffe03f */
[----:B------:R-:W-:Y:S01]  /*5420*/  FMNMX.FTZ R9, R26, R9, !PT ;  /* 0x000000091a097209 */ /* 0x000fe20007810000 */
[----:B------:R-:W-:Y:S01]  /*5430*/  IMAD.WIDE.U32 R224, R210, -0x2daee0ad, RZ ;  /* 0xd2511f53d2e07825 */ /* 0x000fe200078e00ff */
[----:B------:R-:W-:Y:S01]  /*5440*/  FMNMX.FTZ R2, R25, R2, !PT ;  /* 0x0000000219027209 */ /* 0x000fe20007810000 */
[----:B------:R-:W-:Y:S01]  /*5450*/  UIADD3 UR29, UR22, 0x3c6ef372, URZ ;  /* 0x3c6ef372161d7890 */ /* 0x000fe2000fffe03f */
[----:B------:R-:W-:Y:S01]  /*5460*/  FMNMX.FTZ R9, R24, R9, !PT ;  /* 0x0000000918097209 */ /* 0x000fe20007810000 */
[----:B------:R-:W-:Y:S01]  /*5470*/  IMAD.U32 R11, RZ, RZ, UR31 ;  /* 0x0000001fff0b7e24 */ /* 0x000fe2000f8e00ff */
[----:B------:R-:W-:Y:S01]  /*5480*/  FMNMX.FTZ R2, R21, R2, !PT ;  /* 0x0000000215027209 */ /* 0x000fe20007810000 */
[----:B------:R-:W-:Y:S01]  /*5490*/  UIADD3 UR28, UR23, 0x76cf5d0a, URZ ;  /* 0x76cf5d0a171c7890 */ /* 0x000fe2000fffe03f */
[----:B------:R-:W-:Y:S01]  /*54a0*/  FMNMX.FTZ R9, R12, R9, !PT ;  /* 0x000000090c097209 */ /* 0x000fe20007810000 */
[----:B------:R-:W-:Y:S01]  /*54b0*/  UIADD3 UR26, UR23, 0x32370b8f, URZ ;  /* 0x32370b8f171a7890 */ /* 0x000fe2000fffe03f */
        /* <DEDUP_REMOVED lines=11> */
[----:B------:R-:W-:Y:S01]  /*5570*/  IMAD R158, R4, 0x10000, R4 ;  /* 0x00010000049e7824 */ /* 0x000fe200078e0204 */
[----:B------:R-:W-:Y:S01]  /*5580*/  FMNMX.FTZ R2, R147, R2, !PT ;  /* 0x0000000293027209 */ /* 0x000fe20007810000 */
[--C-:B------:R-:W-:Y:S01]  /*5590*/  IMAD R186, R7, 0x2, R188.reuse ;  /* 0x0000000207ba7824 */ /* 0x100fe200078e02bc */
[----:B------:R-:W-:Y:S01]  /*55a0*/  FMNMX.FTZ R9, R170, R9, !PT ;  /* 0x00000009aa097209 */ /* 0x000fe20007810000 */
[----:B------:R-:W-:Y:S01]  /*55b0*/  LDSM.16.MT88.4 R124, [R188+0xc000] ;  /* 0x00c00000bc7c783b */ /* 0x000fe20000004200 */
[----:B------:R-:W-:Y:S01]  /*55c0*/  FMNMX.FTZ R2, R145, R2, !PT ;  /* 0x0000000291027209 */ /* 0x000fe20007810000 */
[C---:B------:R-:W-:Y:S01]  /*55d0*/  IMAD R185, R5.reuse, 0x2, R188 ;  /* 0x0000000205b97824 */ /* 0x040fe200078e02bc */
[----:B------:R-:W-:Y:S01]  /*55e0*/  FMNMX.FTZ R9, R136, R9, !PT ;  /* 0x0000000988097209 */ /* 0x000fe20007810000 */
[----:B------:R-:W-:Y:S01]  /*55f0*/  IMAD R184, R5, 0x2, R186 ;  /* 0x0000000205b87824 */ /* 0x000fe200078e02ba */
[----:B------:R-:W-:Y:S01]  /*5600*/  FMNMX.FTZ R2, R137, R2, !PT ;  /* 0x0000000289027209 */ /* 0x000fe20007810000 */
[----:B------:R-:W-:Y:S01]  /*5610*/  UIADD3 UR16, UR22, 0x1715609d, URZ ;  /* 0x1715609d16107890 */ /* 0x000fe2000fffe03f */
[----:B------:R-:W-:Y:S01]  /*5620*/  FMNMX.FTZ R9, R138, R9, !PT ;  /* 0x000000098a097209 */ /* 0x000fe20007810000 */
[----:B------:R-:W-:Y:S01]  /*5630*/  LDSM.16.MT88.4 R56, [R185+0xe000] ;  /* 0x00e00000b938783b */ /* 0x000fe20000004200 */
[----:B------:R-:W-:Y:S01]  /*5640*/  FMNMX.FTZ R2, R139, R2, !PT ;  /* 0x000000028b027209 */ /* 0x000fe20007810000 */
[----:B------:R-:W-:Y:S01]  /*5650*/  UIADD3 UR31, UR31, 0x1, URZ ;  /* 0x000000011f1f7890 */ /* 0x000fe2000fffe03f */
[----:B------:R-:W-:Y:S01]  /*5660*/  FMNMX.FTZ R9, R214, R9, !PT ;  /* 0x00000009d6097209 */ /* 0x000fe20007810000 */
[----:B------:R-:W-:Y:S01]  /*5670*/  LDSM.16.MT88.4 R32, [R184+0x10000] ;  /* 0x01000000b820783b */ /* 0x000fe20000004200 */
[----:B------:R-:W-:-:S02]  /*5680*/  FMNMX.FTZ R2, R217, R2, !PT ;  /* 0x00000002d9027209 */ /* 0x000fc40007810000 */
[----:B------:R-:W-:Y:S01]  /*5690*/  FMNMX.FTZ R9, R168, R9, !PT ;  /* 0x00000009a8097209 */ /* 0x000fe20007810000 */
[----:B------:R-:W-:Y:S01]  /*56a0*/  LDSM.16.MT88.4 R48, [R186+0xe000] ;  /* 0x00e00000ba30783b */ /* 0x000fe20000004200 */
[----:B------:R-:W-:Y:S02]  /*56b0*/  FMNMX.FTZ R2, R215, R2, !PT ;  /* 0x00000002d7027209 */ /* 0x000fe40007810000 */
[----:B------:R-:W-:Y:S01]  /*56c0*/  LOP3.LUT R213, R6, UR22, RZ, 0x3c, !PT ;  /* 0x0000001606d57c12 */ /* 0x000fe2000f8e3cff */
[----:B------:R-:W-:Y:S01]  /*56d0*/  LDSM.16.MT88.4 R40, [R188+0xe000] ;  /* 0x00e00000bc28783b */ /* 0x000fe20000004200 */
[----:B------:R-:W-:Y:S02]  /*56e0*/  FMNMX.FTZ R2, R211, R2, !PT ;  /* 0x00000002d3027209 */ /* 0x000fe40007810000 */
[----:B------:R-:W-:Y:S01]  /*56f0*/  LOP3.LUT R160, R219, R213, RZ, 0x3c, !PT ;  /* 0x000000d5dba07212 */ /* 0x000fe200078e3cff */
[----:B------:R-:W-:Y:S01]  /*5700*/  LDSM.16.MT88.4 R64, [R184+0xe000] ;  /* 0x00e00000b840783b */ /* 0x000fe20000004200 */
[----:B------:R-:W-:-:S02]  /*5710*/  FMNMX.FTZ R3, R171, R2, !PT ;  /* 0x00000002ab037209 */ /* 0x000fc40007810000 */
[----:B------:R-:W-:Y:S01]  /*5720*/  FMNMX.FTZ R2, R166, R9, !PT ;  /* 0x00000009a6027209 */ /* 0x000fe20007810000 */
[----:B------:R-:W-:Y:S01]  /*5730*/  IMAD.WIDE.U32 R160, R160, -0x2daee0ad, RZ ;  /* 0xd2511f53a0a07825 */ /* 0x000fe200078e00ff */
[----:B------:R-:W-:Y:S02]  /*5740*/  LDSM.16.MT88.4 R80, [R186+0x10000] ;  /* 0x01000000ba50783b */ /* 0x000fe40000004200 */
[----:B------:R-:W-:Y:S02]  /*5750*/  FMNMX.FTZ R9, R165, R2, !PT ;  /* 0x00000002a5097209 */ /* 0x000fe40007810000 */
[----:B------:R-:W1:Y:S01]  /*5760*/  SHFL.BFLY PT, R132, R3, 0x2, 0x1f ;  /* 0x0c401f0003847f89 */ /* 0x000e6200000e0000 */
[----:B------:R-:W-:Y:S02]  /*5770*/  LOP3.LUT R2, R225, UR23, R11, 0x96, !PT ;  /* 0x00000017e1027c12 */ /* 0x000fe4000f8e960b */
[----:B------:R-:W-:Y:S01]  /*5780*/  FMNMX.FTZ R9, R164, R9, !PT ;  /* 0x00000009a4097209 */ /* 0x000fe20007810000 */
[----:B------:R-:W-:Y:S01]  /*5790*/  LDSM.16.MT88.4 R72, [R188+0x10000] ;  /* 0x01000000bc48783b */ /* 0x000fe20000004200 */
[----:B------:R-:W-:Y:S01]  /*57a0*/  LOP3.LUT R162, R161, UR4, R224, 0x96, !PT ;  /* 0x00000004a1a27c12 */ /* 0x000fe2000f8e96e0 */
[----:B------:R-:W-:Y:S01]  /*57b0*/  UIADD3 UR4, UR22, -0x61c88647, URZ ;  /* 0x9e3779b916047890 */ /* 0x000fe2000fffe03f */
[----:B------:R-:W-:Y:S01]  /*57c0*/  IMAD.WIDE.U32 R16, R2, -0x326172a9, RZ ;  /* 0xcd9e8d5702107825 */ /* 0x000fe200078e00ff */
[----:B------:R-:W2:Y:S03]  /*57d0*/  SHFL.BFLY PT, R6, R9, 0x2, 0x1f ;  /* 0x0c401f0009067f89 */ /* 0x000ea600000e0000 */
[----:B------:R-:W-:Y:S01]  /*57e0*/  IMAD.WIDE.U32 R162, R162, -0x326172a9, RZ ;  /* 0xcd9e8d57a2a27825 */ /* 0x000fe200078e00ff */
[----:B------:R-:W-:Y:S01]  /*57f0*/  LOP3.LUT R2, R17, UR4, R218, 0x96, !PT ;  /* 0x0000000411027c12 */ /* 0x000fe2000f8e96da */
[----:B------:R-:W-:Y:S02]  /*5800*/  LDSM.16.MT88.4 R88, [R185+0x10000] ;  /* 0x01000000b958783b */ /* 0x000fe40000004200 */
[----:B------:R-:W-:Y:S01]  /*5810*/  IMAD.U32 R224, RZ, RZ, UR31 ;  /* 0x0000001fffe07e24 */ /* 0x000fe2000f8e00ff */
[----:B------:R-:W-:Y:S01]  /*5820*/  LOP3.LUT R16, R163, UR29, R16, 0x96, !PT ;  /* 0x0000001da3107c12 */ /* 0x000fe2000f8e9610 */
[----:B------:R-:W-:Y:S03]  /*5830*/  LDSM.16.MT88.4 R100, [R184+0xc000] ;  /* 0x00c00000b864783b */ /* 0x000fe60000004200 */
[----:B------:R-:W-:Y:S01]  /*5840*/  LOP3.LUT R224, R225, UR23, R224, 0x96, !PT ;  /* 0x00000017e1e07c12 */ /* 0x000fe2000f8e96e0 */
[----:B------:R-:W-:Y:S01]  /*5850*/  IMAD.WIDE.U32 R16, R16, -0x2daee0ad, RZ ;  /* 0xd2511f5310107825 */ /* 0x000fe200078e00ff */
[----:B------:R-:W-:Y:S01]  /*5860*/  LDSM.16.MT88.4 R116, [R186+0xc000] ;  /* 0x00c00000ba74783b */ /* 0x000fe20000004200 */
[----:B-1----:R-:W-:-:S02]  /*5870*/  FMNMX.FTZ R132, R3, R132, !PT ;  /* 0x0000008403847209 */ /* 0x002fc40007810000 */
[----:B------:R-:W-:Y:S01]  /*5880*/  IMAD.WIDE.U32 R224, R224, -0x326172a9, RZ ;  /* 0xcd9e8d57e0e07825 */ /* 0x000fe200078e00ff */
[----:B------:R-:W-:Y:S04]  /*5890*/  LDSM.16.MT88.4 R108, [R185+0xc000] ;  /* 0x00c00000b96c783b */ /* 0x000fe80000004200 */
[----:B------:R-:W1:Y:S01]  /*58a0*/  SHFL.BFLY PT, R3, R132, 0x1, 0x1f ;  /* 0x0c201f0084037f89 */ /* 0x000e6200000e0000 */
[----:B------:R-:W-:Y:S02]  /*58b0*/  LOP3.LUT R218, R225, UR4, R218, 0x96, !PT ;  /* 0x00000004e1da7c12 */ /* 0x000fe4000f8e96da */
[----:B--2---:R-:W-:-:S03]  /*58c0*/  FMNMX.FTZ R9, R9, R6, !PT ;  /* 0x0000000609097209 */ /* 0x004fc60007810000 */
[----:B------:R-:W-:Y:S02]  /*58d0*/  IMAD.WIDE.U32 R218, R218, -0x2daee0ad, RZ ;  /* 0xd2511f53dada7825 */ /* 0x000fe400078e00ff */
[----:B------:R-:W2:Y:S01]  /*58e0*/  SHFL.BFLY PT, R6, R9, 0x1, 0x1f ;  /* 0x0c201f0009067f89 */ /* 0x000ea200000e0000 */
[----:B-1----:R-:W-:Y:S01]  /*58f0*/  FMNMX.FTZ R132, R132, R3, !PT ;  /* 0x0000000384847209 */ /* 0x002fe20007810000 */
[----:B------:R-:W-:-:S03]  /*5900*/  IMAD.WIDE.U32 R2, R2, -0x2daee0ad, RZ ;  /* 0xd2511f5302027825 */ /* 0x000fc600078e00ff */
[C---:B------:R-:W-:Y:S01]  /*5910*/  FSETP.NEU.FTZ.AND P1, PT, R132.reuse, -INF , PT ;  /* 0xff8000008400780b */ /* 0x040fe20003f3d000 */
[----:B------:R-:W-:Y:S01]  /*5920*/  FMUL.FTZ R216, R132, c[0x0][0x23c] ;  /* 0x00008f0084d87a20 */ /* 0x000fe20000410000 */
[----:B------:R-:W-:Y:S02]  /*5930*/  LOP3.LUT R3, R3, UR28, R160, 0x96, !PT ;  /* 0x0000001c03037c12 */ /* 0x000fe4000f8e96a0 */
[----:B------:R-:W-:Y:S02]  /*5940*/  LOP3.LUT R2, R17, UR26, R2, 0x96, !PT ;  /* 0x0000001a11027c12 */ /* 0x000fe4000f8e9602 */
[----:B------:R-:W-:Y:S01]  /*5950*/  FSEL R216, R216, RZ, P1 ;  /* 0x000000ffd8d87208 */ /* 0x000fe20000800000 */
[----:B------:R-:W-:-:S04]  /*5960*/  IMAD.WIDE.U32 R10, R3, -0x326172a9, RZ ;  /* 0xcd9e8d57030a7825 */ /* 0x000fc800078e00ff */
[----:B------:R-:W-:Y:S01]  /*5970*/  IMAD.WIDE.U32 R2, R2, -0x326172a9, RZ ;  /* 0xcd9e8d5702027825 */ /* 0x000fe200078e00ff */
[----:B------:R-:W-:-:S03]  /*5980*/  LOP3.LUT R8, R11, UR27, R162, 0x96, !PT ;  /* 0x0000001b0b087c12 */ /* 0x000fc6000f8e96a2 */
[----:B------:R-:W-:Y:S01]  /*5990*/  FFMA.FTZ R156, R37, c[0x0][0x23c], -R216 ;  /* 0x00008f00259c7a23 */ /* 0x000fe200000108d8 */
[----:B------:R-:W-:Y:S01]  /*59a0*/  LOP3.LUT R10, R3, UR25, R10, 0x96, !PT ;  /* 0x00000019030a7c12 */ /* 0x000fe2000f8e960a */
[----:B------:R-:W-:Y:S01]  /*59b0*/  IMAD.WIDE.U32 R18, R8, -0x2daee0ad, RZ ;  /* 0xd2511f5308127825 */ /* 0x000fe200078e00ff */
[----:B--2---:R-:W-:-:S03]  /*59c0*/  FMNMX.FTZ R3, R9, R6, !PT ;  /* 0x0000000609037209 */ /* 0x004fc60007810000 */
[----:B------:R-:W-:Y:S01]  /*59d0*/  IMAD.WIDE.U32 R10, R10, -0x2daee0ad, RZ ;  /* 0xd2511f530a0a7825 */ /* 0x000fe200078e00ff */
[----:B------:R-:W-:Y:S01]  /*59e0*/  FSETP.NEU.FTZ.AND P1, PT, R3, -INF , PT ;  /* 0xff8000000300780b */ /* 0x000fe20003f3d000 */
[----:B------:R-:W-:Y:S01]  /*59f0*/  MUFU.EX2 R156, R156 ;  /* 0x0000009c009c7308 */ /* 0x000fe20000000800 */
[----:B------:R-:W-:Y:S01]  /*5a00*/  LOP3.LUT R8, R19, UR24, R16, 0x96, !PT ;  /* 0x0000001813087c12 */ /* 0x000fe2000f8e9610 */
[----:B------:R-:W-:Y:S01]  /*5a10*/  FMUL.FTZ R167, R3, c[0x0][0x23c] ;  /* 0x00008f0003a77a20 */ /* 0x000fe20000410000 */
[----:B------:R-:W-:Y:S01]  /*5a20*/  LOP3.LUT R18, R11, UR15, R18, 0x96, !PT ;  /* 0x0000000f0b127c12 */ /* 0x000fe2000f8e9612 */
[----:B------:R-:W-:Y:S02]  /*5a30*/  FFMA.FTZ R153, R28, c[0x0][0x23c], -R216 ;  /* 0x00008f001c997a23 */ /* 0x000fe400000108d8 */
[----:B------:R-:W-:Y:S01]  /*5a40*/  IMAD.WIDE.U32 R8, R8, -0x326172a9, RZ ;  /* 0xcd9e8d5708087825 */ /* 0x000fe200078e00ff */
[----:B------:R-:W-:-:S03]  /*5a50*/  FSEL R167, R167, RZ, P1 ;  /* 0x000000ffa7a77208 */ /* 0x000fc60000800000 */
[----:B------:R-:W-:Y:S01]  /*5a60*/  IMAD.WIDE.U32 R18, R18, -0x326172a9, RZ ;  /* 0xcd9e8d5712127825 */ /* 0x000fe200078e00ff */
[----:B------:R-:W-:Y:S03]  /*5a70*/  MUFU.EX2 R153, R153 ;  /* 0x0000009900997308 */ /* 0x000fe60000000800 */
[--C-:B------:R-:W-:Y:S01]  /*5a80*/  FFMA.FTZ R157, R26, c[0x0][0x23c], -R167.reuse ;  /* 0x00008f001a9d7a23 */ /* 0x100fe200000108a7 */
[----:B------:R-:W-:Y:S01]  /*5a90*/  SHF.R.U32.HI R11, RZ, 0x10, R18 ;  /* 0x00000010ff0b7819 */ /* 0x000fe20000011612 */
[--C-:B------:R-:W-:Y:S01]  /*5aa0*/  FFMA.FTZ R150, R24, c[0x0][0x23c], -R167.reuse ;  /* 0x00008f0018967a23 */ /* 0x100fe200000108a7 */
[----:B------:R-:W-:Y:S01]  /*5ab0*/  LOP3.LUT R8, R19, UR5, R8, 0x96, !PT ;  /* 0x0000000513087c12 */ /* 0x000fe2000f8e9608 */
[--C-:B------:R-:W-:Y:S01]  /*5ac0*/  FFMA.FTZ R152, R30, c[0x0][0x23c], -R167.reuse ;  /* 0x00008f001e987a23 */ /* 0x100fe200000108a7 */
[----:B------:R-:W-:Y:S01]  /*5ad0*/  SHF.R.U32.HI R6, RZ, 0x18, R18 ;  /* 0x00000018ff067819 */ /* 0x000fe20000011612 */
[----:B------:R-:W-:Y:S01]  /*5ae0*/  MUFU.EX2 R157, R157 ;  /* 0x0000009d009d7308 */ /* 0x000fe20000000800 */
[----:B------:R-:W-:Y:S01]  /*5af0*/  FFMA.FTZ R159, R22, c[0x0][0x23c], -R167 ;  /* 0x00008f00169f7a23 */ /* 0x000fe200000108a7 */
[----:B------:R-:W-:Y:S01]  /*5b00*/  LOP3.LUT R11, R11, 0xff, RZ, 0xc0, !PT ;  /* 0x000000ff0b0b7812 */ /* 0x000fe200078ec0ff */
[--C-:B------:R-:W-:Y:S01]  /*5b10*/  FFMA.FTZ R154, R29, c[0x0][0x23c], -R216.reuse ;  /* 0x00008f001d9a7a23 */ /* 0x100fe200000108d8 */
[C---:B------:R-:W-:Y:S01]  /*5b20*/  LOP3.LUT R7, R8.reuse, 0xffff, RZ, 0xc0, !PT ;  /* 0x0000ffff08077812 */ /* 0x040fe200078ec0ff */
[----:B------:R-:W-:Y:S01]  /*5b30*/  FFMA.FTZ R135, R25, c[0x0][0x23c], -R216 ;  /* 0x00008f0019877a23 */ /* 0x000fe200000108d8 */
[----:B------:R-:W-:Y:S01]  /*5b40*/  SHF.R.U32.HI R4, RZ, 0x10, R8 ;  /* 0x00000010ff047819 */ /* 0x000fe20000011608 */
[----:B------:R-:W-:Y:S01]  /*5b50*/  FFMA.FTZ R151, R21, c[0x0][0x23c], -R216 ;  /* 0x00008f0015977a23 */ /* 0x000fe200000108d8 */
[----:B------:R-:W1:Y:S01]  /*5b60*/  MUFU.EX2 R150, R150 ;  /* 0x0000009600967308 */ /* 0x000e620000000800 */
[----:B------:R-:W-:Y:S01]  /*5b70*/  PRMT R11, R11, 0x5410, R6 ;  /* 0x000054100b0b7816 */ /* 0x000fe20000000006 */
[--C-:B------:R-:W-:Y:S01]  /*5b80*/  FFMA.FTZ R134, R23, c[0x0][0x23c], -R216.reuse ;  /* 0x00008f0017867a23 */ /* 0x100fe200000108d8 */
[----:B------:R-:W-:Y:S01]  /*5b90*/  LOP3.LUT R0, R8, 0xff, RZ, 0xc0, !PT ;  /* 0x000000ff08007812 */ /* 0x000fe200078ec0ff */
[----:B------:R-:W-:Y:S01]  /*5ba0*/  FFMA.FTZ R133, R13, c[0x0][0x23c], -R216 ;  /* 0x00008f000d857a23 */ /* 0x000fe200000108d8 */
[----:B------:R-:W-:Y:S01]  /*5bb0*/  SHF.R.U32.HI R5, RZ, 0x18, R8 ;  /* 0x00000018ff057819 */ /* 0x000fe20000011608 */
[--C-:B------:R-:W-:Y:S01]  /*5bc0*/  HSET2.LE.AND R99, R11, R158.reuse, PT ;  /* 0x0000009e0b637233 */ /* 0x100fe20003803000 */
[----:B------:R-:W-:Y:S01]  /*5bd0*/  SHF.R.U32.HI R7, RZ, 0x8, R7 ;  /* 0x00000008ff077819 */ /* 0x000fe20000011607 */
[----:B------:R-:W-:Y:S01]  /*5be0*/  MUFU.EX2 R152, R152 ;  /* 0x0000009800987308 */ /* 0x000fe20000000800 */
[----:B------:R-:W-:Y:S01]  /*5bf0*/  LOP3.LUT R4, R4, 0xff, RZ, 0xc0, !PT ;  /* 0x000000ff04047812 */ /* 0x000fe200078ec0ff */
[----:B------:R-:W-:Y:S01]  /*5c00*/  FFMA.FTZ R148, R12, c[0x0][0x23c], -R167 ;  /* 0x00008f000c947a23 */ /* 0x000fe200000108a7 */
[----:B------:R-:W-:Y:S01]  /*5c10*/  PRMT R7, R0, 0x5410, R7 ;  /* 0x0000541000077816 */ /* 0x000fe20000000007 */
[----:B------:R-:W-:Y:S01]  /*5c20*/  FFMA.FTZ R149, R14, c[0x0][0x23c], -R167 ;  /* 0x00008f000e957a23 */ /* 0x000fe200000108a7 */
[----:B------:R-:W-:Y:S01]  /*5c30*/  PRMT R5, R4, 0x5410, R5 ;  /* 0x0000541004057816 */ /* 0x000fe20000000005 */
[--C-:B------:R-:W-:Y:S01]  /*5c40*/  FFMA.FTZ R155, R92, c[0x0][0x23c], -R167.reuse ;  /* 0x00008f005c9b7a23 */ /* 0x100fe200000108a7 */
[----:B------:R-:W-:Y:S01]  /*5c50*/  LOP3.LUT R16, R18, 0xffff, RZ, 0xc0, !PT ;  /* 0x0000ffff12107812 */ /* 0x000fe200078ec0ff */
[----:B------:R-:W2:Y:S01]  /*5c60*/  MUFU.EX2 R159, R159 ;  /* 0x0000009f009f7308 */ /* 0x000ea20000000800 */
[----:B-1----:R-:W-:Y:S01]  /*5c70*/  F2FP.BF16.PACK_AB R4, R150, R157 ;  /* 0x0000009d9604723e */ /* 0x002fe200000010ff */
[--C-:B------:R-:W-:Y:S01]  /*5c80*/  HSET2.LE.AND R96, R7, R158.reuse, PT ;  /* 0x0000009e07607233 */ /* 0x100fe20003803000 */
[----:B------:R-:W-:Y:S01]  /*5c90*/  LOP3.LUT R17, R18, 0xff, RZ, 0xc0, !PT ;  /* 0x000000ff12117812 */ /* 0x000fe200078ec0ff */
[----:B------:R-:W-:Y:S01]  /*5ca0*/  HSET2.LE.AND R97, R5, R158, PT ;  /* 0x0000009e05617233 */ /* 0x000fe20003803000 */
[----:B------:R-:W-:Y:S01]  /*5cb0*/  LOP3.LUT R99, R99, R4, RZ, 0xc0, !PT ;  /* 0x0000000463637212 */ /* 0x000fe200078ec0ff */
[----:B------:R-:W-:Y:S01]  /*5cc0*/  FFMA.FTZ R209, R170, c[0x0][0x23c], -R167 ;  /* 0x00008f00aad17a23 */ /* 0x000fe200000108a7 */
[----:B------:R-:W-:Y:S01]  /*5cd0*/  F2FP.BF16.PACK_AB R5, R153, R156 ;  /* 0x0000009c9905723e */ /* 0x000fe200000010ff */
[----:B------:R-:W-:Y:S01]  /*5ce0*/  MUFU.EX2 R154, R154 ;  /* 0x0000009a009a7308 */ /* 0x000fe20000000800 */
[----:B------:R-:W-:Y:S01]  /*5cf0*/  LOP3.LUT R4, R9, UR16, R2, 0x96, !PT ;  /* 0x0000001009047c12 */ /* 0x000fe2000f8e9602 */
[----:B------:R-:W-:Y:S01]  /*5d00*/  FFMA.FTZ R2, R15, c[0x0][0x23c], -R216 ;  /* 0x00008f000f027a23 */ /* 0x000fe200000108d8 */
[----:B------:R-:W-:Y:S01]  /*5d10*/  LOP3.LUT R96, R96, R5, RZ, 0xc0, !PT ;  /* 0x0000000560607212 */ /* 0x000fe200078ec0ff */
[----:B------:R-:W-:Y:S01]  /*5d20*/  LDSM.16.MT88.4 R12, [R188+0xe800] ;  /* 0x00e80000bc0c783b */ /* 0x000fe20000004200 */
[----:B------:R-:W-:Y:S01]  /*5d30*/  SHF.R.U32.HI R16, RZ, 0x8, R16 ;  /* 0x00000008ff107819 */ /* 0x000fe20000011610 */
[----:B------:R-:W-:-:S02]  /*5d40*/  IMAD.WIDE.U32 R4, R4, -0x2daee0ad, RZ ;  /* 0xd2511f5304047825 */ /* 0x000fc400078e00ff */
[----:B------:R-:W1:Y:S01]  /*5d50*/  MUFU.EX2 R135, R135 ;  /* 0x0000008700877308 */ /* 0x000e620000000800 */
[----:B--2---:R-:W-:Y:S01]  /*5d60*/  F2FP.BF16.PACK_AB R0, R159, R152 ;  /* 0x000000989f00723e */ /* 0x004fe200000010ff */
[--C-:B------:R-:W-:Y:S01]  /*5d70*/  FFMA.FTZ R170, R136, c[0x0][0x23c], -R167.reuse ;  /* 0x00008f0088aa7a23 */ /* 0x100fe200000108a7 */
[----:B------:R-:W-:Y:S01]  /*5d80*/  PRMT R17, R17, 0x5410, R16 ;  /* 0x0000541011117816 */ /* 0x000fe20000000010 */
[--C-:B------:R-:W-:Y:S01]  /*5d90*/  FFMA.FTZ R169, R138, c[0x0][0x23c], -R167.reuse ;  /* 0x00008f008aa97a23 */ /* 0x100fe200000108a7 */
[----:B------:R-:W-:Y:S01]  /*5da0*/  LOP3.LUT R97, R97, R0, RZ, 0xc0, !PT ;  /* 0x0000000061617212 */ /* 0x000fe200078ec0ff */
[--C-:B------:R-:W-:Y:S01]  /*5db0*/  FFMA.FTZ R214, R214, c[0x0][0x23c], -R167.reuse ;  /* 0x00008f00d6d67a23 */ /* 0x100fe200000108a7 */
[C---:B------:R-:W-:Y:S01]  /*5dc0*/  LOP3.LUT R0, R4.reuse, 0xffff, RZ, 0xc0, !PT ;  /* 0x0000ffff04007812 */ /* 0x040fe200078ec0ff */
[--C-:B------:R-:W-:Y:S01]  /*5dd0*/  HSET2.LE.AND R17, R17, R158.reuse, PT ;  /* 0x0000009e11117233 */ /* 0x100fe20003803000 */
[----:B------:R-:W-:Y:S01]  /*5de0*/  LOP3.LUT R10, R5, UR30, R10, 0x96, !PT ;  /* 0x0000001e050a7c12 */ /* 0x000fe2000f8e960a */
[----:B------:R-:W-:Y:S01]  /*5df0*/  MUFU.EX2 R151, R151 ;  /* 0x0000009700977308 */ /* 0x000fe20000000800 */
[----:B------:R-:W-:Y:S01]  /*5e00*/  LOP3.LUT R9, R4, 0xff, RZ, 0xc0, !PT ;  /* 0x000000ff04097812 */ /* 0x000fe200078ec0ff */
[----:B------:R-:W-:Y:S01]  /*5e10*/  LDSM.16.MT88.4 R24, [R185+0xc800] ;  /* 0x00c80000b918783b */ /* 0x000fe20000004200 */
[----:B------:R-:W-:Y:S01]  /*5e20*/  SHF.R.U32.HI R8, RZ, 0x10, R4 ;  /* 0x00000010ff087819 */ /* 0x000fe20000011604 */
[----:B------:R-:W-:Y:S01]  /*5e30*/  FFMA.FTZ R217, R217, c[0x0][0x23c], -R216 ;  /* 0x00008f00d9d97a23 */ /* 0x000fe200000108d8 */
[----:B------:R-:W-:Y:S01]  /*5e40*/  SHF.R.U32.HI R143, RZ, 0x18, R4 ;  /* 0x00000018ff8f7819 */ /* 0x000fe20000011604 */
[----:B------:R-:W-:Y:S01]  /*5e50*/  LDSM.16.MT88.4 R28, [R186+0xc800] ;  /* 0x00c80000ba1c783b */ /* 0x000fe20000004200 */
[----:B------:R-:W-:Y:S01]  /*5e60*/  SHF.R.U32.HI R0, RZ, 0x8, R0 ;  /* 0x00000008ff007819 */ /* 0x000fe20000011600 */
[----:B------:R-:W-:Y:S01]  /*5e70*/  MUFU.EX2 R134, R134 ;  /* 0x0000008600867308 */ /* 0x000fe20000000800 */
[----:B-1----:R-:W-:Y:S01]  /*5e80*/  F2FP.BF16.PACK_AB R98, R135, R154 ;  /* 0x0000009a8762723e */ /* 0x002fe200000010ff */
[----:B------:R-:W1:Y:S01]  /*5e90*/  LDSM.16.MT88.4 R4, [R188+0xc800] ;  /* 0x00c80000bc04783b */ /* 0x000e620000004200 */
[----:B------:R-:W-:Y:S01]  /*5ea0*/  PRMT R9, R9, 0x5410, R0 ;  /* 0x0000541009097816 */ /* 0x000fe20000000000 */
[--C-:B------:R-:W-:Y:S01]  /*5eb0*/  FFMA.FTZ R0, R20, c[0x0][0x23c], -R167.reuse ;  /* 0x00008f0014007a23 */ /* 0x100fe200000108a7 */
[----:B------:R-:W-:Y:S01]  /*5ec0*/  LOP3.LUT R98, R17, R98, RZ, 0xc0, !PT ;  /* 0x0000006211627212 */ /* 0x000fe200078ec0ff */
[----:B------:R-:W-:Y:S01]  /*5ed0*/  LDSM.16.MT88.4 R20, [R184+0xc800] ;  /* 0x00c80000b814783b */ /* 0x000fe20000004200 */
[C---:B------:R-:W-:Y:S01]  /*5ee0*/  LOP3.LUT R16, R10.reuse, 0xffff, RZ, 0xc0, !PT ;  /* 0x0000ffff0a107812 */ /* 0x040fe200078ec0ff */
[----:B------:R-:W-:Y:S01]  /*5ef0*/  MUFU.EX2 R133, R133 ;  /* 0x0000008500857308 */ /* 0x000fe20000000800 */
[----:B------:R-:W-:Y:S01]  /*5f00*/  SHF.R.U32.HI R141, RZ, 0x10, R10 ;  /* 0x00000010ff8d7819 */ /* 0x000fe2000001160a */
[--C-:B------:R-:W-:Y:S01]  /*5f10*/  HSET2.LE.AND R142, R9, R158.reuse, PT ;  /* 0x0000009e098e7233 */ /* 0x100fe20003803000 */
[----:B------:R-:W-:Y:S01]  /*5f20*/  LOP3.LUT R161, R10, 0xff, RZ, 0xc0, !PT ;  /* 0x000000ff0aa17812 */ /* 0x000fe200078ec0ff */
[C---:B------:R-:W-:Y:S01]  /*5f30*/  HMMA.16816.F32.BF16 R128, R96.reuse, R124, RZ ;  /* 0x0000007c6080723c */ /* 0x040fe200000418ff */
[----:B------:R-:W-:Y:S01]  /*5f40*/  LOP3.LUT R8, R8, 0xff, RZ, 0xc0, !PT ;  /* 0x000000ff08087812 */ /* 0x000fe200078ec0ff */
[----:B------:R-:W-:Y:S01]  /*5f50*/  FFMA.FTZ R211, R211, c[0x0][0x23c], -R216 ;  /* 0x00008f00d3d37a23 */ /* 0x000fe200000108d8 */
[----:B------:R-:W-:Y:S01]  /*5f60*/  SHF.R.U32.HI R10, RZ, 0x18, R10 ;  /* 0x00000018ff0a7819 */ /* 0x000fe2000001160a */
[----:B------:R-:W2:Y:S01]  /*5f70*/  MUFU.EX2 R2, R2 ;  /* 0x0000000200027308 */ /* 0x000ea20000000800 */
[----:B------:R-:W-:Y:S01]  /*5f80*/  SHF.R.U32.HI R16, RZ, 0x8, R16 ;  /* 0x00000008ff107819 */ /* 0x000fe20000011610 */
[----:B------:R-:W-:Y:S01]  /*5f90*/  FFMA.FTZ R168, R168, c[0x0][0x23c], -R167 ;  /* 0x00008f00a8a87a23 */ /* 0x000fe200000108a7 */
[----:B------:R-:W-:Y:S01]  /*5fa0*/  LOP3.LUT R141, R141, 0xff, RZ, 0xc0, !PT ;  /* 0x000000ff8d8d7812 */ /* 0x000fe200078ec0ff */
[C---:B------:R-:W-:Y:S01]  /*5fb0*/  HMMA.16816.F32.BF16 R124, R96.reuse, R126, RZ ;  /* 0x0000007e607c723c */ /* 0x040fe200000418ff */
[----:B------:R-:W-:Y:S01]  /*5fc0*/  PRMT R143, R8, 0x5410, R143 ;  /* 0x00005410088f7816 */ /* 0x000fe2000000008f */
[--C-:B------:R-:W-:Y:S01]  /*5fd0*/  FFMA.FTZ R165, R165, c[0x0][0x23c], -R167.reuse ;  /* 0x00008f00a5a57a23 */ /* 0x100fe200000108a7 */
[----:B------:R-:W-:Y:S01]  /*5fe0*/  PRMT R161, R161, 0x5410, R16 ;  /* 0x00005410a1a17816 */ /* 0x000fe20000000010 */
[----:B------:R-:W-:Y:S01]  /*5ff0*/  MUFU.EX2 R148, R148 ;  /* 0x0000009400947308 */ /* 0x000fe20000000800 */
[----:B------:R-:W-:Y:S01]  /*6000*/  PRMT R141, R141, 0x5410, R10 ;  /* 0x000054108d8d7816 */ /* 0x000fe2000000000a */
[--C-:B------:R-:W-:Y:S01]  /*6010*/  HSET2.LE.AND R143, R143, R158.reuse, PT ;  /* 0x0000009e8f8f7233 */ /* 0x100fe20003803000 */
[----:B------:R-:W-:Y:S01]  /*6020*/  LDSM.16.MT88.4 R16, [R186+0xe800] ;  /* 0x00e80000ba10783b */ /* 0x000fe20000004200 */
[C---:B------:R-:W-:Y:S01]  /*6030*/  HMMA.16816.F32.BF16 R92, R96.reuse, R32, RZ ;  /* 0x00000020605c723c */ /* 0x040fe200000418ff */
[--C-:B------:R-:W-:Y:S01]  /*6040*/  HSET2.LE.AND R140, R161, R158.reuse, PT ;  /* 0x0000009ea18c7233 */ /* 0x100fe20003803000 */
[----:B------:R-:W-:Y:S01]  /*6050*/  LOP3.LUT R161, R219, UR28, R160, 0x96, !PT ;  /* 0x0000001cdba17c12 */ /* 0x000fe2000f8e96a0 */
[----:B------:R-:W-:Y:S01]  /*6060*/  HSET2.LE.AND R141, R141, R158, PT ;  /* 0x0000009e8d8d7233 */ /* 0x000fe20003803000 */
[----:B------:R-:W-:Y:S01]  /*6070*/  MUFU.EX2 R149, R149 ;  /* 0x0000009500957308 */ /* 0x000fe20000000800 */
[----:B--2---:R-:W-:Y:S01]  /*6080*/  F2FP.BF16.PACK_AB R9, R2, R133 ;  /* 0x000000850209723e */ /* 0x004fe200000010ff */
[----:B------:R-:W-:Y:S01]  /*6090*/  FFMA.FTZ R160, R147, c[0x0][0x23c], -R216 ;  /* 0x00008f0093a07a23 */ /* 0x000fe200000108d8 */
[----:B------:R-:W-:Y:S01]  /*60a0*/  F2FP.BF16.PACK_AB R33, R134, R151 ;  /* 0x000000978621723e */ /* 0x000fe200000010ff */
[----:B------:R-:W-:Y:S01]  /*60b0*/  HMMA.16816.F32.BF16 R52, R96, R56, RZ ;  /* 0x000000386034723c */ /* 0x000fe200000418ff */
[----:B------:R-:W-:Y:S01]  /*60c0*/  LOP3.LUT R142, R142, R9, RZ, 0xc0, !PT ;  /* 0x000000098e8e7212 */ /* 0x000fe200078ec0ff */
[----:B------:R-:W-:Y:S01]  /*60d0*/  FFMA.FTZ R164, R164, c[0x0][0x23c], -R167 ;  /* 0x00008f00a4a47a23 */ /* 0x000fe200000108a7 */
[----:B------:R-:W-:Y:S01]  /*60e0*/  LOP3.LUT R140, R140, R33, RZ, 0xc0, !PT ;  /* 0x000000218c8c7212 */ /* 0x000fe200078ec0ff */
[----:B------:R-:W2:Y:S01]  /*60f0*/  MUFU.EX2 R0, R0 ;  /* 0x0000000000007308 */ /* 0x000ea20000000800 */
[----:B------:R-:W3:Y:S01]  /*6100*/  LDSM.16.MT88.4 R8, [R185+0xe800] ;  /* 0x00e80000b908783b */ /* 0x000ee20000004200 */
[----:B------:R-:W-:-:S02]  /*6110*/  FADD.FTZ R153, R156, R153 ;  /* 0x000000999c997221 */ /* 0x000fc40000010000 */
[C---:B------:R-:W-:Y:S01]  /*6120*/  HMMA.16816.F32.BF16 R56, R96.reuse, R58, RZ ;  /* 0x0000003a6038723c */ /* 0x040fe200000418ff */
[----:B------:R-:W-:Y:S02]  /*6130*/  FADD.FTZ R152, R152, R159 ;  /* 0x0000009f98987221 */ /* 0x000fe40000010000 */
[----:B------:R-:W-:Y:S01]  /*6140*/  FADD.FTZ R154, R154, R153 ;  /* 0x000000999a9a7221 */ /* 0x000fe20000010000 */
[----:B------:R-:W4:Y:S01]  /*6150*/  MUFU.EX2 R155, R155 ;  /* 0x0000009b009b7308 */ /* 0x000f220000000800 */
[----:B------:R-:W-:Y:S02]  /*6160*/  FADD.FTZ R157, R157, R152 ;  /* 0x000000989d9d7221 */ /* 0x000fe40000010000 */
[----:B------:R-:W-:Y:S01]  /*6170*/  FADD.FTZ R154, R135, R154 ;  /* 0x0000009a879a7221 */ /* 0x000fe20000010000 */
[C---:B------:R-:W-:Y:S01]  /*6180*/  HMMA.16816.F32.BF16 R44, R96.reuse, R48, RZ ;  /* 0x00000030602c723c */ /* 0x040fe200000418ff */
[----:B------:R-:W-:Y:S02]  /*6190*/  FADD.FTZ R157, R150, R157 ;  /* 0x0000009d969d7221 */ /* 0x000fe40000010000 */
[----:B------:R-:W-:Y:S01]  /*61a0*/  FADD.FTZ R151, R151, R154 ;  /* 0x0000009a97977221 */ /* 0x000fe20000010000 */
[----:B--2---:R-:W-:Y:S01]  /*61b0*/  F2FP.BF16.PACK_AB R144, R0, R149 ;  /* 0x000000950090723e */ /* 0x004fe200000010ff */
[----:B------:R-:W-:Y:S02]  /*61c0*/  MUFU.EX2 R160, R160 ;  /* 0x000000a000a07308 */ /* 0x000fe40000000800 */
[----:B------:R-:W-:Y:S01]  /*61d0*/  FADD.FTZ R134, R134, R151 ;  /* 0x0000009786867221 */ /* 0x000fe20000010000 */
[----:B------:R-:W-:Y:S01]  /*61e0*/  LOP3.LUT R143, R143, R144, RZ, 0xc0, !PT ;  /* 0x000000908f8f7212 */ /* 0x000fe200078ec0ff */
[----:B------:R-:W-:Y:S02]  /*61f0*/  HMMA.16816.F32.BF16 R36, R96, R40, RZ ;  /* 0x000000286024723c */ /* 0x000fe400000418ff */
[----:B------:R-:W-:Y:S01]  /*6200*/  FADD.FTZ R133, R133, R134 ;  /* 0x0000008685857221 */ /* 0x000fe20000010000 */
[----:B----4-:R-:W-:Y:S01]  /*6210*/  F2FP.BF16.PACK_AB R32, R155, R148 ;  /* 0x000000949b20723e */ /* 0x010fe200000010ff */
[----:B------:R-:W-:Y:S01]  /*6220*/  MUFU.EX2 R209, R209 ;  /* 0x000000d100d17308 */ /* 0x000fe20000000800 */
[----:B------:R-:W-:-:S02]  /*6230*/  FADD.FTZ R148, R148, R157 ;  /* 0x0000009d94947221 */ /* 0x000fc40000010000 */
[----:B------:R-:W-:Y:S01]  /*6240*/  LOP3.LUT R141, R141, R32, RZ, 0xc0, !PT ;  /* 0x000000208d8d7212 */ /* 0x000fe200078ec0ff */
[----:B------:R-:W-:Y:S01]  /*6250*/  HMMA.16816.F32.BF16 R60, R96, R64, RZ ;  /* 0x00000040603c723c */ /* 0x000fe200000418ff */
[----:B------:R-:W-:Y:S02]  /*6260*/  FADD.FTZ R148, R155, R148 ;  /* 0x000000949b947221 */ /* 0x000fe40000010000 */
[----:B------:R-:W-:Y:S01]  /*6270*/  FADD.FTZ R133, R2, R133 ;  /* 0x0000008502857221 */ /* 0x000fe20000010000 */
[----:B------:R-:W-:Y:S01]  /*6280*/  MUFU.EX2 R170, R170 ;  /* 0x000000aa00aa7308 */ /* 0x000fe20000000800 */
[----:B------:R-:W-:-:S03]  /*6290*/  FADD.FTZ R149, R149, R148 ;  /* 0x0000009495957221 */ /* 0x000fc60000010000 */
[----:B-1----:R-:W-:Y:S01]  /*62a0*/  HMMA.16816.F32.BF16 R128, R140, R4, R128 ;  /* 0x000000048c80723c */ /* 0x002fe20000041880 */
[----:B------:R-:W-:-:S03]  /*62b0*/  FADD.FTZ R0, R0, R149 ;  /* 0x0000009500007221 */ /* 0x000fc60000010000 */
[----:B------:R-:W-:Y:S04]  /*62c0*/  MUFU.EX2 R169, R169 ;  /* 0x000000a900a97308 */ /* 0x000fe80000000800 */
[----:B------:R-:W-:Y:S01]  /*62d0*/  HMMA.16816.F32.BF16 R124, R140, R6, R124 ;  /* 0x000000068c7c723c */ /* 0x000fe2000004187c */
[----:B------:R-:W1:Y:S03]  /*62e0*/  LDSM.16.MT88.4 R4, [R184+0xe800] ;  /* 0x00e80000b804783b */ /* 0x000e660000004200 */
[----:B------:R-:W-:Y:S04]  /*62f0*/  MUFU.EX2 R214, R214 ;  /* 0x000000d600d67308 */ /* 0x000fe80000000800 */
[C---:B------:R-:W-:Y:S04]  /*6300*/  HMMA.16816.F32.BF16 R40, R96.reuse, R42, RZ ;  /* 0x0000002a6028723c */ /* 0x040fe800000418ff */
[----:B------:R-:W-:Y:S04]  /*6310*/  MUFU.EX2 R217, R217 ;  /* 0x000000d900d97308 */ /* 0x000fe80000000800 */
[----:B------:R-:W-:Y:S04]  /*6320*/  HMMA.16816.F32.BF16 R64, R96, R66, RZ ;  /* 0x000000426040723c */ /* 0x000fe800000418ff */
[----:B------:R-:W-:Y:S04]  /*6330*/  MUFU.EX2 R211, R211 ;  /* 0x000000d300d37308 */ /* 0x000fe80000000800 */
[C---:B---3--:R-:W-:Y:S04]  /*6340*/  HMMA.16816.F32.BF16 R52, R140.reuse, R8, R52 ;  /* 0x000000088c34723c */ /* 0x048fe80000041834 */
[----:B------:R-:W-:Y:S04]  /*6350*/  MUFU.EX2 R168, R168 ;  /* 0x000000a800a87308 */ /* 0x000fe80000000800 */
[C---:B------:R-:W-:Y:S01]  /*6360*/  HMMA.16816.F32.BF16 R56, R140.reuse, R10, R56 ;  /* 0x0000000a8c38723c */ /* 0x040fe20000041838 */
[----:B------:R-:W2:Y:S03]  /*6370*/  LDSM.16.MT88.4 R8, [R186+0x10800] ;  /* 0x01080000ba08783b */ /* 0x000ea60000004200 */
[----:B------:R-:W-:Y:S04]  /*6380*/  MUFU.EX2 R165, R165 ;  /* 0x000000a500a57308 */ /* 0x000fe80000000800 */
[----:B------:R-:W-:Y:S04]  /*6390*/  HMMA.16816.F32.BF16 R44, R140, R16, R44 ;  /* 0x000000108c2c723c */ /* 0x000fe8000004182c */
[----:B------:R-:W-:Y:S03]  /*63a0*/  MUFU.EX2 R164, R164 ;  /* 0x000000a400a47308 */ /* 0x000fe60000000800 */
[----:B------:R-:W-:Y:S01]  /*63b0*/  LOP3.LUT R16, R163, UR29, R224, 0x96, !PT ;  /* 0x0000001da3107c12 */ /* 0x000fe2000f8e96e0 */
[----:B------:R-:W-:Y:S01]  /*63c0*/  HMMA.16816.F32.BF16 R48, R96, R50, RZ ;  /* 0x000000326030723c */ /* 0x000fe200000418ff */
[----:B------:R-:W-:-:S04]  /*63d0*/  IMAD.WIDE.U32 R224, R161, -0x326172a9, RZ ;  /* 0xcd9e8d57a1e07825 */ /* 0x000fc800078e00ff */
[----:B------:R-:W-:Y:S01]  /*63e0*/  IMAD.WIDE.U32 R16, R16, -0x2daee0ad, RZ ;  /* 0xd2511f5310107825 */ /* 0x000fe200078e00ff */
[----:B------:R-:W-:Y:S02]  /*63f0*/  LOP3.LUT R162, R225, UR27, R162, 0x96, !PT ;  /* 0x0000001be1a27c12 */ /* 0x000fe4000f8e96a2 */
[----:B------:R-:W-:Y:S01]  /*6400*/  HMMA.16816.F32.BF16 R36, R140, R12, R36 ;  /* 0x0000000c8c24723c */ /* 0x000fe20000041824 */
[----:B------:R-:W-:Y:S01]  /*6410*/  FFMA.FTZ R161, R145, c[0x0][0x23c], -R216 ;  /* 0x00008f0091a17a23 */ /* 0x000fe200000108d8 */
[----:B------:R-:W-:Y:S01]  /*6420*/  LOP3.LUT R226, R17, UR26, R218, 0x96, !PT ;  /* 0x0000001a11e27c12 */ /* 0x000fe2000f8e96da */
[----:B------:R-:W-:Y:S01]  /*6430*/  LDSM.16.MT88.4 R144, [R184+0x10800] ;  /* 0x01080000b890783b */ /* 0x000fe20000004200 */
[----:B------:R-:W-:-:S03]  /*6440*/  FFMA.FTZ R163, R139, c[0x0][0x23c], -R216 ;  /* 0x00008f008ba37a23 */ /* 0x000fc600000108d8 */
[----:B------:R-:W-:Y:S01]  /*6450*/  IMAD.WIDE.U32 R226, R226, -0x326172a9, RZ ;  /* 0xcd9e8d57e2e27825 */ /* 0x000fe200078e00ff */
[----:B------:R-:W-:Y:S01]  /*6460*/  HMMA.16816.F32.BF16 R40, R140, R14, R40 ;  /* 0x0000000e8c28723c */ /* 0x000fe20000041828 */
[----:B------:R-:W3:Y:S01]  /*6470*/  LDSM.16.MT88.4 R12, [R188+0x10800] ;  /* 0x01080000bc0c783b */ /* 0x000ee20000004200 */
[----:B------:R-:W4:Y:S02]  /*6480*/  MUFU.EX2 R161, R161 ;  /* 0x000000a100a17308 */ /* 0x000f240000000800 */
[----:B------:R-:W-:-:S04]  /*6490*/  LOP3.LUT R224, R227, UR25, R224, 0x96, !PT ;  /* 0x00000019e3e07c12 */ /* 0x000fc8000f8e96e0 */
[C---:B-1----:R-:W-:Y:S01]  /*64a0*/  HMMA.16816.F32.BF16 R60, R140.reuse, R4, R60 ;  /* 0x000000048c3c723c */ /* 0x042fe2000004183c */
[----:B------:R-:W-:Y:S01]  /*64b0*/  IMAD.WIDE.U32 R224, R224, -0x2daee0ad, RZ ;  /* 0xd2511f53e0e07825 */ /* 0x000fe200078e00ff */
[----:B------:R-:W-:Y:S06]  /*64c0*/  MUFU.EX2 R163, R163 ;  /* 0x000000a300a37308 */ /* 0x000fec0000000800 */
[----:B------:R-:W-:Y:S01]  /*64d0*/  HMMA.16816.F32.BF16 R64, R140, R6, R64 ;  /* 0x000000068c40723c */ /* 0x000fe20000041840 */
[----:B------:R-:W1:Y:S07]  /*64e0*/  LDSM.16.MT88.4 R4, [R185+0x10800] ;  /* 0x01080000b904783b */ /* 0x000e6e0000004200 */
[C---:B------:R-:W-:Y:S08]  /*64f0*/  HMMA.16816.F32.BF16 R76, R96.reuse, R80, RZ ;  /* 0x00000050604c723c */ /* 0x040ff000000418ff */
[C---:B------:R-:W-:Y:S08]  /*6500*/  HMMA.16816.F32.BF16 R68, R96.reuse, R72, RZ ;  /* 0x000000486044723c */ /* 0x040ff000000418ff */
[C---:B------:R-:W-:Y:S08]  /*6510*/  HMMA.16816.F32.BF16 R72, R96.reuse, R74, RZ ;  /* 0x0000004a6048723c */ /* 0x040ff000000418ff */
[C---:B------:R-:W-:Y:S08]  /*6520*/  HMMA.16816.F32.BF16 R80, R96.reuse, R82, RZ ;  /* 0x000000526050723c */ /* 0x040ff000000418ff */
[----:B------:R-:W-:Y:S08]  /*6530*/  HMMA.16816.F32.BF16 R84, R96, R88, RZ ;  /* 0x000000586054723c */ /* 0x000ff000000418ff */
[----:B------:R-:W-:Y:S07]  /*6540*/  HMMA.16816.F32.BF16 R48, R140, R18, R48 ;  /* 0x000000128c30723c */ /* 0x000fee0000041830 */
[----:B------:R-:W-:Y:S01]  /*6550*/  IMAD.WIDE.U32 R18, R162, -0x2daee0ad, RZ ;  /* 0xd2511f53a2127825 */ /* 0x000fe200078e00ff */
[----:B------:R-:W-:Y:S03]  /*6560*/  HMMA.16816.F32.BF16 R88, R96, R90, RZ ;  /* 0x0000005a6058723c */ /* 0x000fe600000418ff */
[----:B------:R-:W-:Y:S01]  /*6570*/  FFMA.FTZ R162, R137, c[0x0][0x23c], -R216 ;  /* 0x00008f0089a27a23 */ /* 0x000fe200000108d8 */
[----:B------:R-:W-:Y:S01]  /*6580*/  LOP3.LUT R218, R19, UR24, R16, 0x96, !PT ;  /* 0x0000001813da7c12 */ /* 0x000fe2000f8e9610 */
[----:B------:R-:W-:Y:S01]  /*6590*/  LDSM.16.MT88.4 R136, [R186+0xd000] ;  /* 0x00d00000ba88783b */ /* 0x000fe20000004200 */
[----:B------:R-:W-:-:S02]  /*65a0*/  LOP3.LUT R18, R225, UR15, R18, 0x96, !PT ;  /* 0x0000000fe1127c12 */ /* 0x000fc4000f8e9612 */
[----:B------:R-:W-:Y:S01]  /*65b0*/  HMMA.16816.F32.BF16 R104, R96, R100, RZ ;  /* 0x000000646068723c */ /* 0x000fe200000418ff */
[----:B------:R-:W-:Y:S01]  /*65c0*/  IMAD.WIDE.U32 R218, R218, -0x326172a9, RZ ;  /* 0xcd9e8d57dada7825 */ /* 0x000fe200078e00ff */
[----:B------:R-:W5:Y:S03]  /*65d0*/  MUFU.EX2 R162, R162 ;  /* 0x000000a200a27308 */ /* 0x000f660000000800 */
[----:B------:R-:W-:-:S03]  /*65e0*/  IMAD.WIDE.U32 R18, R18, -0x326172a9, RZ ;  /* 0xcd9e8d5712127825 */ /* 0x000fc600078e00ff */
[----:B--2---:R-:W-:Y:S02]  /*65f0*/  HMMA.16816.F32.BF16 R76, R140, R8, R76 ;  /* 0x000000088c4c723c */ /* 0x004fe4000004184c */
[----:B------:R-:W-:-:S05]  /*6600*/  SHF.R.U32.HI R16, RZ, 0x10, R18 ;  /* 0x00000010ff107819 */ /* 0x000fca0000011612 */
[----:B------:R-:W-:Y:S01]  /*6610*/  LOP3.LUT R8, R19, UR5, R218, 0x96, !PT ;  /* 0x0000000513087c12 */ /* 0x000fe2000f8e96da */
[C---:B---3--:R-:W-:Y:S01]  /*6620*/  HMMA.16816.F32.BF16 R68, R140.reuse, R12, R68 ;  /* 0x0000000c8c44723c */ /* 0x048fe20000041844 */
[--C-:B------:R-:W-:Y:S02]  /*6630*/  FFMA.FTZ R218, R215, c[0x0][0x23c], -R216.reuse ;  /* 0x00008f00d7da7a23 */ /* 0x100fe400000108d8 */
[----:B------:R-:W-:Y:S01]  /*6640*/  LOP3.LUT R17, R8, 0xff, RZ, 0xc0, !PT ;  /* 0x000000ff08117812 */ /* 0x000fe200078ec0ff */
[----:B------:R-:W-:Y:S02]  /*6650*/  FFMA.FTZ R216, R171, c[0x0][0x23c], -R216 ;  /* 0x00008f00abd87a23 */ /* 0x000fe400000108d8 */
[----:B------:R-:W-:Y:S01]  /*6660*/  FFMA.FTZ R171, R166, c[0x0][0x23c], -R167 ;  /* 0x00008f00a6ab7a23 */ /* 0x000fe200000108a7 */
[----:B------:R-:W-:Y:S01]  /*6670*/  MUFU.EX2 R218, R218 ;  /* 0x000000da00da7308 */ /* 0x000fe20000000800 */
[C---:B------:R-:W-:Y:S01]  /*6680*/  HMMA.16816.F32.BF16 R72, R140.reuse, R14, R72 ;  /* 0x0000000e8c48723c */ /* 0x040fe20000041848 */
[----:B------:R-:W2:Y:S06]  /*6690*/  LDSM.16.MT88.4 R12, [R188+0xd000] ;  /* 0x00d00000bc0c783b */ /* 0x000eac0000004200 */
[----:B------:R-:W-:Y:S01]  /*66a0*/  MUFU.EX2 R216, R216 ;  /* 0x000000d800d87308 */ /* 0x000fe20000000800 */
[C---:B------:R-:W-:Y:S07]  /*66b0*/  HMMA.16816.F32.BF16 R80, R140.reuse, R10, R80 ;  /* 0x0000000a8c50723c */ /* 0x040fee0000041850 */
[----:B------:R-:W-:Y:S01]  /*66c0*/  LOP3.LUT R10, R8, 0xffff, RZ, 0xc0, !PT ;  /* 0x0000ffff080a7812 */ /* 0x000fe200078ec0ff */
[----:B-1----:R-:W-:Y:S01]  /*66d0*/  HMMA.16816.F32.BF16 R84, R140, R4, R84 ;  /* 0x000000048c54723c */ /* 0x002fe20000041854 */
[----:B------:R-:W1:Y:S02]  /*66e0*/  MUFU.EX2 R171, R171 ;  /* 0x000000ab00ab7308 */ /* 0x000e640000000800 */
        /* <DEDUP_REMOVED lines=10> */
[----:B------:R-:W3:Y:S02]  /*6790*/  LDSM.16.MT88.4 R8, [R184+0xd000] ;  /* 0x00d00000b808783b */ /* 0x000ee40000004200 */
[--C-:B------:R-:W-:Y:S01]  /*67a0*/  HSET2.LE.AND R5, R5, R158.reuse, PT ;  /* 0x0000009e05057233 */ /* 0x100fe20003803000 */
[----:B------:R-:W-:Y:S01]  /*67b0*/  SHF.R.U32.HI R6, RZ, 0x8, R4 ;  /* 0x00000008ff067819 */ /* 0x000fe20000011604 */
[----:B------:R-:W-:Y:S01]  /*67c0*/  HMMA.16816.F32.BF16 R104, R140, R20, R104 ;  /* 0x000000148c68723c */ /* 0x000fe20000041868 */
[----:B------:R-:W-:Y:S01]  /*67d0*/  LOP3.LUT R4, R16, 0xff, RZ, 0xc0, !PT ;  /* 0x000000ff10047812 */ /* 0x000fe200078ec0ff */
[----:B------:R-:W-:Y:S01]  /*67e0*/  HSET2.LE.AND R16, R17, R158, PT ;  /* 0x0000009e11107233 */ /* 0x000fe20003803000 */
[----:B----4-:R-:W-:Y:S01]  /*67f0*/  F2FP.BF16.PACK_AB R7, R161, R160 ;  /* 0x000000a0a107723e */ /* 0x010fe200000010ff */
        /* <DEDUP_REMOVED lines=12> */
[----:B------:R-:W4:Y:S01]  /*68c0*/  LDSM.16.MT88.4 R4, [R185+0xf000] ;  /* 0x00f00000b904783b */ /* 0x000f220000004200 */
        /* <DEDUP_REMOVED lines=20> */
[C---:B---3--:R-:W-:Y:S08]  /*6a10*/  HMMA.16816.F32.BF16 R104, R16.reuse, R8, R104 ;  /* 0x000000081068723c */ /* 0x048ff00000041868 */
[C---:B------:R-:W-:Y:S01]  /*6a20*/  HMMA.16816.F32.BF16 R100, R16.reuse, R10, R100 ;  /* 0x0000000a1064723c */ /* 0x040fe20000041864 */
[----:B------:R-:W3:Y:S07]  /*6a30*/  LDSM.16.MT88.4 R8, [R186+0x11000] ;  /* 0x01100000ba08783b */ /* 0x000eee0000004200 */
[C---:B----4-:R-:W-:Y:S08]  /*6a40*/  HMMA.16816.F32.BF16 R52, R16.reuse, R4, R52 ;  /* 0x000000041034723c */ /* 0x050ff00000041834 */
[----:B------:R-:W-:Y:S01]  /*6a50*/  HMMA.16816.F32.BF16 R56, R16, R6, R56 ;  /* 0x000000061038723c */ /* 0x000fe20000041838 */
[----:B------:R-:W4:Y:S07]  /*6a60*/  LDSM.16.MT88.4 R4, [R185+0x11000] ;  /* 0x01100000b904783b */ /* 0x000f2e0000004200 */
        /* <DEDUP_REMOVED lines=11> */
[----:B---3--:R-:W-:Y:S04]  /*6b20*/  HMMA.16816.F32.BF16 R76, R16, R8, R76 ;  /* 0x00000008104c723c */ /* 0x008fe8000004184c */
        /* <DEDUP_REMOVED lines=13> */
[----:B----4-:R-:W-:Y:S03]  /*6c00*/  HMMA.16816.F32.BF16 R84, R16, R4, R84 ;  /* 0x000000041054723c */ /* 0x010fe60000041854 */
        /* <DEDUP_REMOVED lines=84> */
[----:B------:R-:W-:Y:S01]  /*7150*/  IMAD.U32 R0, RZ, RZ, UR21 ;  /* 0x00000015ff007e24 */ /* 0x000fe2000f8e00ff */
[----:B------:R-:W-:Y:S01]  /*7160*/  UISETP.GT.AND UP0, UPT, UR21, UR9, UPT ;  /* 0x000000091500728c */ /* 0x000fe2000bf04270 */
[----:B------:R-:W-:Y:S01]  /*7170*/  IMAD.MOV.U32 R4, RZ, RZ, R220 ;  /* 0x000000ffff047224 */ /* 0x000fe200078e00dc */
[----:B------:R-:W-:Y:S01]  /*7180*/  UIMAD UR4, UR5, UR13, UR4 ;  /* 0x0000000d050472a4 */ /* 0x000fe2000f8e0204 */
[----:B------:R-:W-:-:S04]  /*7190*/  IMAD.MOV.U32 R5, RZ, RZ, R223 ;  /* 0x000000ffff057224 */ /* 0x000fc800078e00df */
[----:B------:R-:W-:-:S05]  /*71a0*/  IMAD.WIDE.U32 R4, R0, UR13, R4 ;  /* 0x0000000d00047c25 */ /* 0x000fca000f8e0004 */
[----:B------:R-:W-:Y:S02]  /*71b0*/  IADD3 R2, R5, UR4, RZ ;  /* 0x0000000405027c10 */ /* 0x000fe4000fffe0ff */
[C---:B------:R-:W-:Y:S02]  /*71c0*/  @!P4 LEA R16, P6, R4.reuse, c[0x0][0x170], 0x1 ;  /* 0x00005c000410ca11 */ /* 0x040fe400078c08ff */
[C---:B------:R-:W-:Y:S02]  /*71d0*/  @!P3 LEA R12, P1, R4.reuse, c[0x0][0x170], 0x1 ;  /* 0x00005c00040cba11 */ /* 0x040fe400078208ff */
[C---:B------:R-:W-:Y:S01]  /*71e0*/  @!P2 LEA R10, P0, R4.reuse, c[0x0][0x170], 0x1 ;  /* 0x00005c00040aaa11 */ /* 0x040fe200078008ff */
[----:B------:R-:W-:Y:S01]  /*71f0*/  @P4 STS.128 [R197+0xc000], RZ ;  /* 0x00c000ffc5004388 */ /* 0x000fe20000000c00 */
        /* <DEDUP_REMOVED lines=12> */
[C---:B------:R-:W-:Y:S01]  /*72c0*/  @!P2 LEA R6, P0, R7.reuse, c[0x0][0x170], 0x1 ;  /* 0x00005c000706aa11 */ /* 0x040fe200078008ff */
[----:B------:R-:W-:Y:S01]  /*72d0*/  @!PT LDS RZ, [RZ] ;  /* 0x00000000fffff984 */ /* 0x000fe20000000800 */
[----:B------:R-:W-:Y:S01]  /*72e0*/  @!PT LDS RZ, [RZ] ;  /* 0x00000000fffff984 */ /* 0x000fe20000000800 */
[----:B------:R-:W-:Y:S01]  /*72f0*/  @!PT LDS RZ, [RZ] ;  /* 0x00000000fffff984 */ /* 0x000fe20000000800 */
[----:B------:R2:W-:Y:S01]  /*7300*/  @!P3 LDGSTS.E.BYPASS.LTC128B.128 [R197+0xe000], [R12.64+0x80] ;  /* 0x0e0000800cc5bfae */ /* 0x0005e2000b901d52 */
[----:B------:R-:W-:-:S02]  /*7310*/  IADD3 R5, P5, R7, UR20, RZ ;  /* 0x0000001407057c10 */ /* 0x000fc4000ffbe0ff */
[C-C-:B------:R-:W-:Y:S01]  /*7320*/  @!P4 LEA.HI.X R15, R7.reuse, c[0x0][0x174], R2.reuse, 0x1, P6 ;  /* 0x00005d00070fca11 */ /* 0x140fe200030f0c02 */
[----:B------:R-:W-:Y:S01]  /*7330*/  @P2 STS.128 [R197+0x10000], RZ ;  /* 0x010000ffc5002388 */ /* 0x000fe20000000c00 */
[C-C-:B------:R-:W-:Y:S02]  /*7340*/  @!P3 LEA.HI.X R9, R7.reuse, c[0x0][0x174], R2.reuse, 0x1, P1 ;  /* 0x00005d000709ba11 */ /* 0x140fe400008f0c02 */
[----:B------:R-:W-:Y:S01]  /*7350*/  @!P2 LEA.HI.X R7, R7, c[0x0][0x174], R2, 0x1, P0 ;  /* 0x00005d000707aa11 */ /* 0x000fe200000f0c02 */
[----:B------:R-:W-:Y:S01]  /*7360*/  @!PT LDS RZ, [RZ] ;  /* 0x00000000fffff984 */ /* 0x000fe20000000800 */
[----:B------:R-:W-:Y:S01]  /*7370*/  @!PT LDS RZ, [RZ] ;  /* 0x00000000fffff984 */ /* 0x000fe20000000800 */
[----:B------:R-:W-:Y:S01]  /*7380*/  @!PT LDS RZ, [RZ] ;  /* 0x00000000fffff984 */ /* 0x000fe20000000800 */
[----:B------:R3:W-:Y:S01]  /*7390*/  @!P2 LDGSTS.E.BYPASS.LTC128B.128 [R197+0x10000], [R10.64+0x100] ;  /* 0x100001000ac5afae */ /* 0x0007e2000b901d52 */
[----:B------:R-:W-:Y:S02]  /*73a0*/  IADD3.X R2, R2, UR10, RZ, P5, !PT ;  /* 0x0000000a02027c10 */ /* 0x000fe4000affe4ff */
[C---:B------:R-:W-:Y:S01]  /*73b0*/  @!P4 LEA R22, P6, R5.reuse, c[0x0][0x170], 0x1 ;  /* 0x00005c000516ca11 */ /* 0x040fe200078c08ff */
[----:B------:R-:W-:Y:S01]  /*73c0*/  @P4 STS.128 [R197+0xc800], RZ ;  /* 0x00c800ffc5004388 */ /* 0x000fe20000000c00 */
[----:B------:R-:W-:-:S02]  /*73d0*/  @!P3 LEA R20, P1, R5, c[0x0][0x170], 0x1 ;  /* 0x00005c000514ba11 */ /* 0x000fc400078208ff */
[C---:B------:R-:W-:Y:S01]  /*73e0*/  @!P2 LEA R18, P0, R5.reuse, c[0x0][0x170], 0x1 ;  /* 0x00005c000512aa11 */ /* 0x040fe200078008ff */
[----:B------:R-:W-:Y:S01]  /*73f0*/  @!PT LDS RZ, [RZ] ;  /* 0x00000000fffff984 */ /* 0x000fe20000000800 */
[----:B------:R-:W-:Y:S01]  /*7400*/  @!PT LDS RZ, [RZ] ;  /* 0x00000000fffff984 */ /* 0x000fe20000000800 */
[----:B------:R-:W-:Y:S01]  /*7410*/  @!PT LDS RZ, [RZ] ;  /* 0x00000000fffff984 */ /* 0x000fe20000000800 */
[----:B------:R2:W-:Y:S01]  /*7420*/  @!P4 LDGSTS.E.BYPASS.LTC128B.128 [R197+0xc800], [R14.64] ;  /* 0x0c8000000ec5cfae */ /* 0x0005e2000b901d52 */
        /* <DEDUP_REMOVED lines=9> */
[----:B------:R-:W-:-:S02]  /*74c0*/  IADD3.X R5, R2, UR10, RZ, P5, !PT ;  /* 0x0000000a02057c10 */ /* 0x000fc4000affe4ff */
        /* <DEDUP_REMOVED lines=12> */
[----:B------:R-:W-:Y:S01]  /*7590*/  PLOP3.LUT P0, PT, PT, PT, UP0, 0x80, 0x0 ;  /* 0x000000000000781c */ /* 0x000fe20003f0f008 */
        /* <DEDUP_REMOVED lines=31> */
[----:B------:R-:W3:Y:S04]  /*7790*/  LDSM.16.M88.4 R140, [R193+0x6800] ;  /* 0x00680000c18c783b */ /* 0x000ee80000000200 */
[----:B------:R-:W3:Y:S04]  /*77a0*/  LDSM.16.M88.4 R32, [R193+0x7000] ;  /* 0x00700000c120783b */ /* 0x000ee80000000200 */
[----:B------:R-:W3:Y:S04]  /*77b0*/  LDSM.16.M88.4 R156, [R193+0x7800] ;  /* 0x00780000c19c783b */ /* 0x000ee80000000200 */
[----:B----4-:R-:W-:Y:S04]  /*77c0*/  LDSM.16.M88.4 R4, [R192] ;  /* 0x00000000c004783b */ /* 0x010fe80000000200 */
[----:B-----5:R-:W4:Y:S04]  /*77d0*/  LDSM.16.M88.4 R20, [R191] ;  /* 0x00000000bf14783b */ /* 0x020f280000000200 */
[----:B-1----:R-:W1:Y:S04]  /*77e0*/  LDSM.16.M88.4 R16, [R183] ;  /* 0x00000000b710783b */ /* 0x002e680000000200 */
[----:B--2---:R-:W2:Y:S04]  /*77f0*/  LDSM.16.M88.4 R12, [R182] ;  /* 0x00000000b60c783b */ /* 0x004ea80000000200 */
[----:B---3--:R-:W3:Y:S04]  /*7800*/  LDSM.16.M88.4 R8, [R181] ;  /* 0x00000000b508783b */ /* 0x008ee80000000200 */
[----:B------:R-:W-:Y:S01]  /*7810*/  LDSM.16.M88.4 R216, [R187+0x6000] ;  /* 0x00600000bbd8783b */ /* 0x000fe20000000200 */
[C---:B------:R-:W-:Y:S03]  /*7820*/  HMMA.16816.F32.BF16 R152, R24.reuse, R148, RZ ;  /* 0x000000941898723c */ /* 0x040fe600000418ff */
[----:B------:R-:W-:Y:S04]  /*7830*/  LDSM.16.M88.4 R168, [R187+0x6800] ;  /* 0x00680000bba8783b */ /* 0x000fe80000000200 */
[----:B------:R-:W-:Y:S01]  /*7840*/  LDSM.16.M88.4 R164, [R187+0x7000] ;  /* 0x00700000bba4783b */ /* 0x000fe20000000200 */
[C---:B------:R-:W-:Y:S03]  /*7850*/  HMMA.16816.F32.BF16 R144, R24.reuse, R140, RZ ;  /* 0x0000008c1890723c */ /* 0x040fe600000418ff */
        /* <DEDUP_REMOVED lines=8> */
[----:B------:R-:W5:Y:S07]  /*78e0*/  LDSM.16.M88.4 R156, [R190] ;  /* 0x00000000be9c783b */ /* 0x000f6e0000000200 */
[C---:B----4-:R-:W-:Y:S08]  /*78f0*/  HMMA.16816.F32.BF16 R152, R4.reuse, R20, R152 ;  /* 0x000000140498723c */ /* 0x050ff00000041898 */
[C---:B------:R-:W-:Y:S01]  /*7900*/  HMMA.16816.F32.BF16 R148, R4.reuse, R22, R148 ;  /* 0x000000160494723c */ /* 0x040fe20000041894 */
[----:B------:R-:W-:Y:S07]  /*7910*/  LDSM.16.M88.4 R20, [R180] ;  /* 0x00000000b414783b */ /* 0x000fee0000000200 */
[C---:B-1----:R-:W-:Y:S08]  /*7920*/  HMMA.16816.F32.BF16 R144, R4.reuse, R16, R144 ;  /* 0x000000100490723c */ /* 0x042ff00000041890 */
[C---:B------:R-:W-:Y:S01]  /*7930*/  HMMA.16816.F32.BF16 R140, R4.reuse, R18, R140 ;  /* 0x00000012048c723c */ /* 0x040fe2000004188c */
[----:B------:R-:W-:Y:S07]  /*7940*/  LDSM.16.M88.4 R16, [R180+0x800] ;  /* 0x00080000b410783b */ /* 0x000fee0000000200 */
[C---:B--2---:R-:W-:Y:S08]  /*7950*/  HMMA.16816.F32.BF16 R136, R4.reuse, R12, R136 ;  /* 0x0000000c0488723c */ /* 0x044ff00000041888 */
[C---:B------:R-:W-:Y:S01]  /*7960*/  HMMA.16816.F32.BF16 R32, R4.reuse, R14, R32 ;  /* 0x0000000e0420723c */ /* 0x040fe20000041820 */
[----:B------:R-:W-:Y:S07]  /*7970*/  LDSM.16.M88.4 R12, [R180+0x1000] ;  /* 0x00100000b40c783b */ /* 0x000fee0000000200 */
[C---:B---3--:R-:W-:Y:S08]  /*7980*/  HMMA.16816.F32.BF16 R28, R4.reuse, R8, R28 ;  /* 0x00000008041c723c */ /* 0x048ff0000004181c */
[----:B------:R-:W-:Y:S01]  /*7990*/  HMMA.16816.F32.BF16 R24, R4, R10, R24 ;  /* 0x0000000a0418723c */ /* 0x000fe20000041818 */
[----:B------:R-:W1:Y:S04]  /*79a0*/  LDSM.16.M88.4 R4, [R189] ;  /* 0x00000000bd04783b */ /* 0x000e680000000200 */
[----:B------:R-:W2:Y:S03]  /*79b0*/  LDSM.16.M88.4 R8, [R180+0x1800] ;  /* 0x00180000b408783b */ /* 0x000ea60000000200 */
[C---:B-----5:R-:W-:Y:S08]  /*79c0*/  HMMA.16816.F32.BF16 R152, R156.reuse, R216, R152 ;  /* 0x000000d89c98723c */ /* 0x060ff00000041898 */
        /* <DEDUP_REMOVED lines=122> */
[----:B------:R-:W-:Y:S01]  /*8170*/  UIADD3 UR30, UR8, -0x3, URZ ;  /* 0xfffffffd081e7890 */ /* 0x000fe2000fffe03f */
[----:B------:R1:W-:Y:S01]  /*8180*/  @P4 STS.128 [R197+0x6000], RZ ;  /* 0x006000ffc5004388 */ /* 0x0003e20000000c00 */
[----:B------:R-:W-:Y:S01]  /*8190*/  ULDC.64 UR4, c[0x0][0x198] ;  /* 0x0000660000047ab9 */ /* 0x000fe20000000a00 */
[----:B------:R-:W-:Y:S01]  /*81a0*/  BSSY B0, `(.L_x_597) ;  /* 0x0000065000007945 */ /* 0x000fe20003800000 */
[----:B------:R-:W-:-:S02]  /*81b0*/  USHF.R.S32.HI UR8, URZ, 0x1f, UR30 ;  /* 0x0000001f3f087899 */ /* 0x000fc4000801141e */
        /* <DEDUP_REMOVED lines=9> */
[----:B------:R-:W-:Y:S02]  /*8250*/  IADD3 R7, P5, R0, UR7, RZ ;  /* 0x0000000700077c10 */ /* 0x000fe4000ffbe0ff */
[----:B------:R-:W-:Y:S02]  /*8260*/  LEA.HI.X R5, R2, R201, R5, 0x6, P0 ;  /* 0x000000c902057211 */ /* 0x000fe400000f3405 */
[C---:B------:R-:W-:Y:S02]  /*8270*/  @!P3 LEA R12, P0, R0.reuse, c[0x0][0x168], 0x1 ;  /* 0x00005a00000cba11 */ /* 0x040fe400078008ff */
[C-C-:B------:R-:W-:Y:S02]  /*8280*/  @!P4 LEA.HI.X R15, R0.reuse, c[0x0][0x16c], R5.reuse, 0x1, P1 ;  /* 0x00005b00000fca11 */ /* 0x140fe400008f0c05 */
[----:B------:R-:W-:-:S02]  /*8290*/  @!P3 LEA.HI.X R13, R0, c[0x0][0x16c], R5, 0x1, P0 ;  /* 0x00005b00000dba11 */ /* 0x000fc400000f0c05 */
[----:B------:R-:W-:Y:S01]  /*82a0*/  @!P4 LEA R8, P0, R7, c[0x0][0x168], 0x1 ;  /* 0x00005a000708ca11 */ /* 0x000fe200078008ff */
[----:B------:R-:W-:Y:S01]  /*82b0*/  @!PT LDS RZ, [RZ] ;  /* 0x00000000fffff984 */ /* 0x000fe20000000800 */
[----:B------:R-:W-:Y:S01]  /*82c0*/  @!PT LDS RZ, [RZ] ;  /* 0x00000000fffff984 */ /* 0x000fe20000000800 */
[----:B------:R-:W-:Y:S01]  /*82d0*/  @!PT LDS RZ, [RZ] ;  /* 0x00000000fffff984 */ /* 0x000fe20000000800 */
[----:B------:R2:W-:Y:S01]  /*82e0*/  @!P4 LDGSTS.E.BYPASS.LTC128B.128 [R197+0x6000], [R14.64] ;  /* 0x060000000ec5cfae */ /* 0x0005e2000b901d52 */
[----:B------:R-:W-:Y:S02]  /*82f0*/  IADD3.X R2, R5, UR6, RZ, P5, !PT ;  /* 0x0000000605027c10 */ /* 0x000fe4000affe4ff */
[C---:B------:R-:W-:Y:S01]  /*8300*/  @!P2 LEA R10, P1, R0.reuse, c[0x0][0x168], 0x1 ;  /* 0x00005a00000aaa11 */ /* 0x040fe200078208ff */
[----:B------:R1:W-:Y:S01]  /*8310*/  @P3 STS.128 [R197+0x8000], RZ ;  /* 0x008000ffc5003388 */ /* 0x0003e20000000c00 */
[C---:B------:R-:W-:Y:S02]  /*8320*/  @!P4 LEA.HI.X R9, R7.reuse, c[0x0][0x16c], R2, 0x1, P0 ;  /* 0x00005b000709ca11 */ /* 0x040fe400000f0c02 */
[----:B------:R-:W-:Y:S01]  /*8330*/  @!P2 LEA.HI.X R11, R0, c[0x0][0x16c], R5, 0x1, P1 ;  /* 0x00005b00000baa11 */ /* 0x000fe200008f0c05 */
[----:B------:R-:W-:Y:S01]  /*8340*/  @!PT LDS RZ, [RZ] ;  /* 0x00000000fffff984 */ /* 0x000fe20000000800 */
[----:B------:R-:W-:Y:S01]  /*8350*/  @!PT LDS RZ, [RZ] ;  /* 0x00000000fffff984 */ /* 0x000fe20000000800 */
[----:B------:R-:W-:Y:S01]  /*8360*/  @!PT LDS RZ, [RZ] ;  /* 0x00000000fffff984 */ /* 0x000fe20000000800 */
[----:B------:R3:W-:Y:S01]  /*8370*/  @!P3 LDGSTS.E.BYPASS.LTC128B.128 [R197+0x8000], [R12.64+0x80] ;  /* 0x080000800cc5bfae */ /* 0x0007e2000b901d52 */
[----:B------:R-:W-:-:S02]  /*8380*/  @!P3 LEA R18, P5, R7, c[0x0][0x168], 0x1 ;  /* 0x00005a000712ba11 */ /* 0x000fc400078a08ff */
        /* <DEDUP_REMOVED lines=11> */
[----:B------:R-:W-:-:S02]  /*8440*/  IADD3.X R2, R2, UR6, RZ, P1, !PT ;  /* 0x0000000602027c10 */ /* 0x000fc40008ffe4ff */
[C---:B------:R-:W-:Y:S01]  /*8450*/  IADD3 R0, P6, R5.reuse, UR7, RZ ;  /* 0x0000000705007c10 */ /* 0x040fe2000ffde0ff */
[----:B------:R-:W-:Y:S01]  /*8460*/  @!PT LDS RZ, [RZ] ;  /* 0x00000000fffff984 */ /* 0x000fe20000000800 */
[----:B------:R-:W-:Y:S01]  /*8470*/  @!PT LDS RZ, [RZ] ;  /* 0x00000000fffff984 */ /* 0x000fe20000000800 */
[----:B------:R-:W-:Y:S01]  /*8480*/  @!PT LDS RZ, [RZ] ;  /* 0x00000000fffff984 */ /* 0x000fe20000000800 */
[----:B------:R5:W-:Y:S01]  /*8490*/  @!P4 LDGSTS.E.BYPASS.LTC128B.128 [R197+0x6800], [R8.64] ;  /* 0x0680000008c5cfae */ /* 0x000be2000b901d52 */
[C---:B------:R-:W-:Y:S02]  /*84a0*/  @!P4 LEA.HI.X R7, R5.reuse, c[0x0][0x16c], R2, 0x1, P5 ;  /* 0x00005b000507ca11 */ /* 0x040fe400028f0c02 */
[----:B--2---:R-:W-:Y:S01]  /*84b0*/  @!P4 LEA R14, P5, R0, c[0x0][0x168], 0x1 ;  /* 0x00005a00000eca11 */ /* 0x004fe200078a08ff */
        /* <DEDUP_REMOVED lines=51> */
.L_x_598:
[----:B------:R-:W-:Y:S05]  /*87f0*/  BSYNC B0 ;  /* 0x0000000000007941 */ /* 0x000fea0003800000 */
.L_x_597:
[----:B------:R-:W0:Y:S02]  /*8800*/  LDGDEPBAR ;  /* 0x00000000000079af */ /* 0x000e240000000000 */
.L_x_596:
[----:B--2---:R-:W-:Y:S01]  /*8810*/  IMAD.U32 R5, RZ, RZ, UR21 ;  /* 0x00000015ff057e24 */ /* 0x004fe2000f8e00ff */
[----:B------:R-:W-:Y:S01]  /*8820*/  UIADD3 UR5, UR23, -0x4498517b, URZ ;  /* 0xbb67ae8517057890 */ /* 0x000fe2000fffe03f */
[----:B------:R-:W-:Y:S01]  /*8830*/  IMAD.WIDE.U32 R228, R212, -0x326172a9, RZ ;  /* 0xcd9e8d57d4e47825 */ /* 0x000fe200078e00ff */
[----:B------:R-:W-:Y:S01]  /*8840*/  USHF.L.U32 UR30, UR21, 0x1, URZ ;  /* 0x00000001151e7899 */ /* 0x000fe2000800063f */
[----:B------:R-:W2:Y:S01]  /*8850*/  LDC.U8 R161, c[0x0][0x2d8] ;  /* 0x0000b600ffa17b82 */ /* 0x000ea20000000000 */
[----:B------:R-:W-:Y:S01]  /*8860*/  UIADD3 UR4, UR22, -0x61c88647, URZ ;  /* 0x9e3779b916047890 */ /* 0x000fe2000fffe03f */
[----:B-1----:R-:W-:Y:S01]  /*8870*/  IMAD R8, R5, 0x40, R208 ;  /* 0x0000004005087824 */ /* 0x002fe200078e02d0 */
[----:B------:R-:W-:Y:S01]  /*8880*/  LOP3.LUT R226, R229, R213, RZ, 0x3c, !PT ;  /* 0x000000d5e5e27212 */ /* 0x000fe200078e3cff */
[----:B------:R-:W-:Y:S01]  /*8890*/  IMAD.WIDE.U32 R230, R210, -0x2daee0ad, RZ ;  /* 0xd2511f53d2e67825 */ /* 0x000fe200078e00ff */
[----:B------:R-:W-:Y:S01]  /*88a0*/  UIADD3 UR8, UR22, -0x4ab325aa, URZ ;  /* 0xb54cda5616087890 */ /* 0x000fe2000fffe03f */
[----:B------:R-:W-:Y:S01]  /*88b0*/  LDSM.16.MT88.4 R20, [R186+0xc000] ;  /* 0x00c00000ba14783b */ /* 0x000fe20000004200 */
[----:B------:R-:W-:Y:S01]  /*88c0*/  IADD3 R2, R8, 0x1, RZ ;  /* 0x0000000108027810 */ /* 0x000fe20007ffe0ff */
[----:B------:R-:W-:Y:S01]  /*88d0*/  IMAD.WIDE.U32 R226, R226, -0x2daee0ad, RZ ;  /* 0xd2511f53e2e27825 */ /* 0x000fe200078e00ff */
[----:B------:R-:W-:-:S02]  /*88e0*/  ISETP.GE.AND P0, PT, R8, R204, PT ;  /* 0x000000cc0800720c */ /* 0x000fc40003f06270 */
[----:B------:R-:W-:Y:S02]  /*88f0*/  IADD3 R0, R8, 0x8, RZ ;  /* 0x0000000808007810 */ /* 0x000fe40007ffe0ff */
[----:B------:R-:W-:Y:S02]  /*8900*/  ISETP.GE.AND P6, PT, R2, R204, PT ;  /* 0x000000cc0200720c */ /* 0x000fe40003fc6270 */
[----:B------:R-:W-:Y:S02]  /*8910*/  ISETP.LT.OR P0, PT, R8, R205, P0 ;  /* 0x000000cd0800720c */ /* 0x000fe40000701670 */
[-C--:B------:R-:W-:Y:S02]  /*8920*/  ISETP.GE.AND P2, PT, R2, R202.reuse, PT ;  /* 0x000000ca0200720c */ /* 0x080fe40003f46270 */
[C---:B------:R-:W-:Y:S02]  /*8930*/  ISETP.GE.AND P3, PT, R8.reuse, R202, PT ;  /* 0x000000ca0800720c */ /* 0x040fe40003f66270 */
[----:B------:R-:W-:-:S02]  /*8940*/  IADD3 R4, R8, 0x9, RZ ;  /* 0x0000000908047810 */ /* 0x000fc40007ffe0ff */
[----:B------:R-:W-:Y:S02]  /*8950*/  ISETP.GE.AND P5, PT, R0, R204, PT ;  /* 0x000000cc0000720c */ /* 0x000fe40003fa6270 */
[----:B------:R-:W-:Y:S02]  /*8960*/  ISETP.LT.OR P6, PT, R2, R205, P6 ;  /* 0x000000cd0200720c */ /* 0x000fe400037c1670 */
[----:B------:R-:W-:Y:S02]  /*8970*/  FSEL R152, R152, -INF , !P0 ;  /* 0xff80000098987808 */ /* 0x000fe40004000000 */
[----:B------:R-:W-:Y:S02]  /*8980*/  ISETP.GE.AND P1, PT, R0, R202, PT ;  /* 0x000000ca0000720c */ /* 0x000fe40003f26270 */
[-C--:B------:R-:W-:Y:S02]  /*8990*/  ISETP.LT.OR P2, PT, R2, R203.reuse, P2 ;  /* 0x000000cb0200720c */ /* 0x080fe40001741670 */
[----:B------:R-:W-:-:S02]  /*89a0*/  ISETP.LT.OR P3, PT, R8, R203, P3 ;  /* 0x000000cb0800720c */ /* 0x000fc40001f61670 */
[----:B------:R-:W-:Y:S02]  /*89b0*/  IADD3 R2, R8, 0x10, RZ ;  /* 0x0000001008027810 */ /* 0x000fe40007ffe0ff */
[C---:B------:R-:W-:Y:S02]  /*89c0*/  ISETP.GE.AND P4, PT, R4.reuse, R204, PT ;  /* 0x000000cc0400720c */ /* 0x040fe40003f86270 */
[----:B------:R-:W-:Y:S02]  /*89d0*/  ISETP.GE.AND P0, PT, R4, R202, PT ;  /* 0x000000ca0400720c */ /* 0x000fe40003f06270 */
[----:B------:R-:W-:Y:S02]  /*89e0*/  ISETP.LT.OR P5, PT, R0, R205, P5 ;  /* 0x000000cd0000720c */ /* 0x000fe40002fa1670 */
[----:B------:R-:W-:Y:S02]  /*89f0*/  FSEL R6, R153, -INF , !P6 ;  /* 0xff80000099067808 */ /* 0x000fe40007000000 */
[----:B------:R-:W-:-:S02]  /*8a00*/  FMNMX.FTZ R13, R132, R152, !PT ;  /* 0x00000098840d7209 */ /* 0x000fc40007810000 */
[----:B------:R-:W-:Y:S02]  /*8a10*/  ISETP.LT.OR P1, PT, R0, R203, P1 ;  /* 0x000000cb0000720c */ /* 0x000fe40000f21670 */
[----:B------:R-:W-:Y:S02]  /*8a20*/  FSEL R0, R154, -INF , !P3 ;  /* 0xff8000009a007808 */ /* 0x000fe40005800000 */
[----:B------:R-:W-:Y:S02]  /*8a30*/  IADD3 R10, R8, 0x11, RZ ;  /* 0x00000011080a7810 */ /* 0x000fe40007ffe0ff */
[C---:B------:R-:W-:Y:S02]  /*8a40*/  ISETP.GE.AND P3, PT, R2.reuse, R204, PT ;  /* 0x000000cc0200720c */ /* 0x040fe40003f66270 */
[----:B------:R-:W-:Y:S02]  /*8a50*/  ISETP.GE.AND P6, PT, R2, R202, PT ;  /* 0x000000ca0200720c */ /* 0x000fe40003fc6270 */
[----:B------:R-:W-:-:S02]  /*8a60*/  ISETP.LT.OR P4, PT, R4, R205, P4 ;  /* 0x000000cd0400720c */ /* 0x000fc40002781670 */
[----:B------:R-:W-:Y:S02]  /*8a70*/  ISETP.LT.OR P0, PT, R4, R203, P0 ;  /* 0x000000cb0400720c */ /* 0x000fe40000701670 */
[----:B------:R-:W-:Y:S02]  /*8a80*/  FSEL R4, R148, -INF , !P5 ;  /* 0xff80000094047808 */ /* 0x000fe40006800000 */
[----:B------:R-:W-:Y:S02]  /*8a90*/  FMNMX.FTZ R13, R6, R13, !PT ;  /* 0x0000000d060d7209 */ /* 0x000fe40007810000 */
[----:B------:R-:W-:Y:S02]  /*8aa0*/  FSEL R5, R155, -INF , !P2 ;  /* 0xff8000009b057808 */ /* 0x000fe40005000000 */
[----:B------:R-:W-:Y:S02]  /*8ab0*/  IADD3 R9, R8, 0x18, RZ ;  /* 0x0000001808097810 */ /* 0x000fe40007ffe0ff */
[----:B------:R-:W-:-:S02]  /*8ac0*/  ISETP.GE.AND P2, PT, R10, R204, PT ;  /* 0x000000cc0a00720c */ /* 0x000fc40003f46270 */
[----:B------:R-:W-:Y:S02]  /*8ad0*/  ISETP.GE.AND P5, PT, R10, R202, PT ;  /* 0x000000ca0a00720c */ /* 0x000fe40003fa6270 */
[C---:B------:R-:W-:Y:S02]  /*8ae0*/  ISETP.LT.OR P3, PT, R2.reuse, R205, P3 ;  /* 0x000000cd0200720c */ /* 0x040fe40001f61670 */
[----:B------:R-:W-:Y:S02]  /*8af0*/  ISETP.LT.OR P6, PT, R2, R203, P6 ;  /* 0x000000cb0200720c */ /* 0x000fe400037c1670 */
[----:B------:R-:W-:Y:S02]  /*8b00*/  FSEL R7, R150, -INF , !P1 ;  /* 0xff80000096077808 */ /* 0x000fe40004800000 */
[----:B------:R-:W-:Y:S02]  /*8b10*/  FSEL R2, R149, -INF , !P4 ;  /* 0xff80000095027808 */ /* 0x000fe40006000000 */
[----:B------:R-:W-:-:S02]  /*8b20*/  FMNMX.FTZ R15, R4, R13, !PT ;  /* 0x0000000d040f7209 */ /* 0x000fc40007810000 */
[C---:B------:R-:W-:Y:S02]  /*8b30*/  ISETP.GE.AND P1, PT, R9.reuse, R204, PT ;  /* 0x000000cc0900720c */ /* 0x040fe40003f26270 */
[----:B------:R-:W-:Y:S02]  /*8b40*/  ISETP.GE.AND P4, PT, R9, R202, PT ;  /* 0x000000ca0900720c */ /* 0x000fe40003f86270 */
[C---:B------:R-:W-:Y:S02]  /*8b50*/  ISETP.LT.OR P2, PT, R10.reuse, R205, P2 ;  /* 0x000000cd0a00720c */ /* 0x040fe40001741670 */
[----:B------:R-:W-:Y:S02]  /*8b60*/  ISETP.LT.OR P5, PT, R10, R203, P5 ;  /* 0x000000cb0a00720c */ /* 0x000fe40002fa1670 */
[----:B------:R-:W-:Y:S02]  /*8b70*/  IADD3 R10, R8, 0x19, RZ ;  /* 0x00000019080a7810 */ /* 0x000fe40007ffe0ff */
[----:B------:R-:W-:-:S02]  /*8b80*/  FSEL R164, R144, -INF , !P3 ;  /* 0xff80000090a47808 */ /* 0x000fc40005800000 */
[----:B------:R-:W-:Y:S02]  /*8b90*/  FMNMX.FTZ R15, R2, R15, !PT ;  /* 0x0000000f020f7209 */ /* 0x000fe40007810000 */
[C---:B------:R-:W-:Y:S02]  /*8ba0*/  ISETP.LT.OR P1, PT, R9.reuse, R205, P1 ;  /* 0x000000cd0900720c */ /* 0x040fe40000f21670 */
[----:B------:R-:W-:Y:S02]  /*8bb0*/  ISETP.LT.OR P4, PT, R9, R203, P4 ;  /* 0x000000cb0900720c */ /* 0x000fe40002781670 */
[----:B------:R-:W-:Y:S02]  /*8bc0*/  FSEL R9, R151, -INF , !P0 ;  /* 0xff80000097097808 */ /* 0x000fe40004000000 */
[----:B------:R-:W-:Y:S02]  /*8bd0*/  IADD3 R11, R8, 0x20, RZ ;  /* 0x00000020080b7810 */ /* 0x000fe40007ffe0ff */
[----:B------:R-:W-:-:S02]  /*8be0*/  ISETP.GE.AND P0, PT, R10, R204, PT ;  /* 0x000000cc0a00720c */ /* 0x000fc40003f06270 */
[----:B------:R-:W-:Y:S02]  /*8bf0*/  ISETP.GE.AND P3, PT, R10, R202, PT ;  /* 0x000000ca0a00720c */ /* 0x000fe40003f66270 */
[----:B------:R-:W-:Y:S02]  /*8c00*/  FSEL R168, R145, -INF , !P2 ;  /* 0xff80000091a87808 */ /* 0x000fe40005000000 */
[----:B------:R-:W-:Y:S02]  /*8c10*/  FMNMX.FTZ R15, R164, R15, !PT ;  /* 0x0000000fa40f7209 */ /* 0x000fe40007810000 */
[----:B------:R-:W-:Y:S02]  /*8c20*/  FSEL R133, R146, -INF , !P6 ;  /* 0xff80000092857808 */ /* 0x000fe40007000000 */
[C---:B------:R-:W-:Y:S02]  /*8c30*/  ISETP.GE.AND P6, PT, R11.reuse, R204, PT ;  /* 0x000000cc0b00720c */ /* 0x040fe40003fc6270 */
[----:B------:R-:W-:-:S02]  /*8c40*/  ISETP.GE.AND P2, PT, R11, R202, PT ;  /* 0x000000ca0b00720c */ /* 0x000fc40003f46270 */
[C---:B------:R-:W-:Y:S02]  /*8c50*/  ISETP.LT.OR P0, PT, R10.reuse, R205, P0 ;  /* 0x000000cd0a00720c */ /* 0x040fe40000701670 */
[----:B------:R-:W-:Y:S02]  /*8c60*/  ISETP.LT.OR P3, PT, R10, R203, P3 ;  /* 0x000000cb0a00720c */ /* 0x000fe40001f61670 */
[----:B------:R-:W-:Y:S02]  /*8c70*/  IADD3 R10, R8, 0x21, RZ ;  /* 0x00000021080a7810 */ /* 0x000fe40007ffe0ff */
[----:B------:R-:W-:Y:S02]  /*8c80*/  FSEL R166, R140, -INF , !P1 ;  /* 0xff8000008ca67808 */ /* 0x000fe40004800000 */
[----:B------:R-:W-:Y:S02]  /*8c90*/  FMNMX.FTZ R15, R168, R15, !PT ;  /* 0x0000000fa80f7209 */ /* 0x000fe40007810000 */
[----:B------:R-:W-:-:S02]  /*8ca0*/  FMNMX.FTZ R14, R3, R0, !PT ;  /* 0x00000000030e7209 */ /* 0x000fc40007810000 */
[C---:B------:R-:W-:Y:S02]  /*8cb0*/  ISETP.LT.OR P6, PT, R11.reuse, R205, P6 ;  /* 0x000000cd0b00720c */ /* 0x040fe400037c1670 */
[----:B------:R-:W-:Y:S02]  /*8cc0*/  ISETP.LT.OR P2, PT, R11, R203, P2 ;  /* 0x000000cb0b00720c */ /* 0x000fe40001741670 */
[----:B------:R-:W-:Y:S02]  /*8cd0*/  FSEL R233, R147, -INF , !P5 ;  /* 0xff80000093e97808 */ /* 0x000fe40006800000 */
[----:B------:R-:W-:Y:S02]  /*8ce0*/  IADD3 R11, R8, 0x28, RZ ;  /* 0x00000028080b7810 */ /* 0x000fe40007ffe0ff */
[----:B------:R-:W-:Y:S02]  /*8cf0*/  ISETP.GE.AND P5, PT, R10, R204, PT ;  /* 0x000000cc0a00720c */ /* 0x000fe40003fa6270 */
[----:B------:R-:W-:-:S02]  /*8d00*/  FSEL R134, R141, -INF , !P0 ;  /* 0xff8000008d867808 */ /* 0x000fc40004000000 */
[----:B------:R-:W-:Y:S02]  /*8d10*/  FMNMX.FTZ R15, R166, R15, !PT ;  /* 0x0000000fa60f7209 */ /* 0x000fe40007810000 */
[----:B------:R-:W-:Y:S02]  /*8d20*/  FMNMX.FTZ R14, R5, R14, !PT ;  /* 0x0000000e050e7209 */ /* 0x000fe40007810000 */
[----:B------:R-:W-:Y:S02]  /*8d30*/  FSEL R135, R142, -INF , !P4 ;  /* 0xff8000008e877808 */ /* 0x000fe40006000000 */
[----:B------:R-:W-:Y:S02]  /*8d40*/  ISETP.GE.AND P4, PT, R11, R204, PT ;  /* 0x000000cc0b00720c */ /* 0x000fe40003f86270 */
[----:B------:R-:W-:Y:S02]  /*8d50*/  ISETP.LT.OR P5, PT, R10, R205, P5 ;  /* 0x000000cd0a00720c */ /* 0x000fe40002fa1670 */
[----:B------:R-:W-:-:S02]  /*8d60*/  IADD3 R13, R8, 0x29, RZ ;  /* 0x00000029080d7810 */ /* 0x000fc40007ffe0ff */
[----:B------:R-:W-:Y:S02]  /*8d70*/  FSEL R216, R136, -INF , !P6 ;  /* 0xff80000088d87808 */ /* 0x000fe40007000000 */
[----:B------:R-:W-:Y:S02]  /*8d80*/  FMNMX.FTZ R15, R134, R15, !PT ;  /* 0x0000000f860f7209 */ /* 0x000fe40007810000 */
[----:B------:R-:W-:Y:S02]  /*8d90*/  FMNMX.FTZ R14, R7, R14, !PT ;  /* 0x0000000e070e7209 */ /* 0x000fe40007810000 */
[----:B------:R-:W-:Y:S02]  /*8da0*/  ISETP.GE.AND P0, PT, R11, R202, PT ;  /* 0x000000ca0b00720c */ /* 0x000fe40003f06270 */
[----:B------:R-:W-:Y:S02]  /*8db0*/  FSEL R143, R143, -INF , !P3 ;  /* 0xff8000008f8f7808 */ /* 0x000fe40005800000 */
[----:B------:R-:W-:-:S02]  /*8dc0*/  ISETP.LT.OR P4, PT, R11, R205, P4 ;  /* 0x000000cd0b00720c */ /* 0x000fc40002781670 */
[----:B------:R-:W-:Y:S02]  /*8dd0*/  IADD3 R12, R8, 0x30, RZ ;  /* 0x00000030080c7810 */ /* 0x000fe40007ffe0ff */
[----:B------:R-:W-:Y:S02]  /*8de0*/  ISETP.GE.AND P3, PT, R13, R204, PT ;  /* 0x000000cc0d00720c */ /* 0x000fe40003f66270 */
[----:B------:R-:W-:Y:S02]  /*8df0*/  FSEL R214, R137, -INF , !P5 ;  /* 0xff80000089d67808 */ /* 0x000fe40006800000 */
[----:B------:R-:W-:Y:S02]  /*8e00*/  FMNMX.FTZ R15, R216, R15, !PT ;  /* 0x0000000fd80f7209 */ /* 0x000fe40007810000 */
[----:B------:R-:W-:Y:S02]  /*8e10*/  FMNMX.FTZ R14, R9, R14, !PT ;  /* 0x0000000e090e7209 */ /* 0x000fe40007810000 */
[----:B------:R-:W-:-:S02]  /*8e20*/  ISETP.LT.OR P0, PT, R11, R203, P0 ;  /* 0x000000cb0b00720c */ /* 0x000fc40000701670 */
[----:B------:R-:W-:Y:S02]  /*8e30*/  ISETP.GE.AND P1, PT, R10, R202, PT ;  /* 0x000000ca0a00720c */ /* 0x000fe40003f26270 */
[----:B------:R-:W-:Y:S02]  /*8e40*/  IADD3 R11, R8, 0x31, RZ ;  /* 0x00000031080b7810 */ /* 0x000fe40007ffe0ff */
[----:B------:R-:W-:Y:S02]  /*8e50*/  ISETP.GE.AND P6, PT, R12, R204, PT ;  /* 0x000000cc0c00720c */ /* 0x000fe40003fc6270 */
[----:B------:R-:W-:Y:S02]  /*8e60*/  ISETP.LT.OR P3, PT, R13, R205, P3 ;  /* 0x000000cd0d00720c */ /* 0x000fe40001f61670 */
[----:B------:R-:W-:Y:S02]  /*8e70*/  FSEL R140, R32, -INF , !P4 ;  /* 0xff800000208c7808 */ /* 0x000fe40006000000 */
[----:B------:R-:W-:-:S02]  /*8e80*/  FMNMX.FTZ R15, R214, R15, !PT ;  /* 0x0000000fd60f7209 */ /* 0x000fc40007810000 */
[----:B------:R-:W-:Y:S02]  /*8e90*/  FMNMX.FTZ R14, R133, R14, !PT ;  /* 0x0000000e850e7209 */ /* 0x000fe40007810000 */
[----:B------:R-:W-:Y:S02]  /*8ea0*/  ISETP.LT.OR P1, PT, R10, R203, P1 ;  /* 0x000000cb0a00720c */ /* 0x000fe40000f21670 */
[----:B------:R-:W-:Y:S02]  /*8eb0*/  ISETP.GE.AND P5, PT, R11, R204, PT ;  /* 0x000000cc0b00720c */ /* 0x000fe40003fa6270 */
[----:B------:R-:W-:Y:S02]  /*8ec0*/  FSEL R142, R33, -INF , !P3 ;  /* 0xff800000218e7808 */ /* 0x000fe40005800000 */
[----:B------:R-:W-:Y:S02]  /*8ed0*/  ISETP.LT.OR P6, PT, R12, R205, P6 ;  /* 0x000000cd0c00720c */ /* 0x000fe400037c1670 */
[----:B------:R-:W-:-:S02]  /*8ee0*/  FMNMX.FTZ R15, R140, R15, !PT ;  /* 0x0000000f8c0f7209 */ /* 0x000fc40007810000 */
[----:B------:R-:W-:Y:S02]  /*8ef0*/  IADD3 R10, R8, 0x38, RZ ;  /* 0x00000038080a7810 */ /* 0x000fe40007ffe0ff */
[----:B------:R-:W-:Y:S02]  /*8f00*/  FMNMX.FTZ R14, R233, R14, !PT ;  /* 0x0000000ee90e7209 */ /* 0x000fe40007810000 */
[----:B------:R-:W-:Y:S02]  /*8f10*/  ISETP.LT.OR P5, PT, R11, R205, P5 ;  /* 0x000000cd0b00720c */ /* 0x000fe40002fa1670 */
[----:B------:R-:W-:Y:S02]  /*8f20*/  FSEL R162, R28, -INF , !P6 ;  /* 0xff8000001ca27808 */ /* 0x000fe40007000000 */
[----:B------:R-:W-:Y:S02]  /*8f30*/  FMNMX.FTZ R15, R142, R15, !PT ;  /* 0x0000000f8e0f7209 */ /* 0x000fe40007810000 */
[----:B------:R-:W-:-:S02]  /*8f40*/  IADD3 R8, R8, 0x39, RZ ;  /* 0x0000003908087810 */ /* 0x000fc40007ffe0ff */
[----:B------:R-:W-:Y:S02]  /*8f50*/  ISETP.GE.AND P4, PT, R10, R204, PT ;  /* 0x000000cc0a00720c */ /* 0x000fe40003f86270 */
[----:B------:R-:W-:Y:S02]  /*8f60*/  FMNMX.FTZ R14, R135, R14, !PT ;  /* 0x0000000e870e7209 */ /* 0x000fe40007810000 */
[----:B------:R-:W-:Y:S02]  /*8f70*/  FSEL R151, R29, -INF , !P5 ;  /* 0xff8000001d977808 */ /* 0x000fe40006800000 */
[----:B------:R-:W-:Y:S02]  /*8f80*/  FMNMX.FTZ R16, R162, R15, !PT ;  /* 0x0000000fa2107209 */ /* 0x000fe40007810000 */
[----:B------:R-:W-:Y:S02]  /*8f90*/  ISETP.GE.AND P3, PT, R8, R204, PT ;  /* 0x000000cc0800720c */ /* 0x000fe40003f66270 */
[----:B------:R-:W-:-:S02]  /*8fa0*/  ISETP.LT.OR P4, PT, R10, R205, P4 ;  /* 0x000000cd0a00720c */ /* 0x000fc40002781670 */
[----:B------:R-:W-:Y:S02]  /*8fb0*/  FSEL R141, R138, -INF , !P2 ;  /* 0xff8000008a8d7808 */ /* 0x000fe40005000000 */
[----:B------:R-:W-:Y:S02]  /*8fc0*/  FMNMX.FTZ R14, R143, R14, !PT ;  /* 0x0000000e8f0e7209 */ /* 0x000fe40007810000 */
[----:B------:R-:W-:Y:S02]  /*8fd0*/  FSEL R217, R139, -INF , !P1 ;  /* 0xff8000008bd97808 */ /* 0x000fe40004800000 */
[----:B------:R-:W-:Y:S02]  /*8fe0*/  FMNMX.FTZ R15, R151, R16, !PT ;  /* 0x00000010970f7209 */ /* 0x000fe40007810000 */
[----:B------:R-:W-:Y:S02]  /*8ff0*/  ISETP.GE.AND P1, PT, R12, R202, PT ;  /* 0x000000ca0c00720c */ /* 0x000fe40003f26270 */
[----:B------:R-:W-:-:S02]  /*9000*/  ISETP.LT.OR P3, PT, R8, R205, P3 ;  /* 0x000000cd0800720c */ /* 0x000fc40001f61670 */
[----:B------:R-:W-:Y:S02]  /*9010*/  FSEL R150, R24, -INF , !P4 ;  /* 0xff80000018967808 */ /* 0x000fe40006000000 */
[----:B------:R-:W-:Y:S02]  /*9020*/  ISETP.GE.AND P2, PT, R13, R202, PT ;  /* 0x000000ca0d00720c */ /* 0x000fe40003f46270 */
[----:B------:R-:W-:Y:S02]  /*9030*/  FMNMX.FTZ R16, R141, R14, !PT ;  /* 0x0000000e8d107209 */ /* 0x000fe40007810000 */
[----:B------:R-:W-:Y:S02]  /*9040*/  ISETP.LT.OR P1, PT, R12, R203, P1 ;  /* 0x000000cb0c00720c */ /* 0x000fe40000f21670 */
[----:B------:R-:W-:Y:S02]  /*9050*/  FSEL R148, R25, -INF , !P3 ;  /* 0xff80000019947808 */ /* 0x000fe40005800000 */
[----:B------:R-:W-:-:S02]  /*9060*/  FMNMX.FTZ R15, R150, R15, !PT ;  /* 0x0000000f960f7209 */ /* 0x000fc40007810000 */
[----:B------:R-:W-:Y:S02]  /*9070*/  ISETP.LT.OR P2, PT, R13, R203, P2 ;  /* 0x000000cb0d00720c */ /* 0x000fe40001741670 */
[----:B------:R-:W-:Y:S02]  /*9080*/  FSEL R219, R34, -INF , !P0 ;  /* 0xff80000022db7808 */ /* 0x000fe40004000000 */
[----:B------:R-:W-:Y:S02]  /*9090*/  FMNMX.FTZ R12, R217, R16, !PT ;  /* 0x00000010d90c7209 */ /* 0x000fe40007810000 */
[----:B------:R-:W-:Y:S02]  /*90a0*/  FMNMX.FTZ R14, R148, R15, !PT ;  /* 0x0000000f940e7209 */ /* 0x000fe40007810000 */
[----:B------:R-:W-:Y:S02]  /*90b0*/  ISETP.GE.AND P0, PT, R11, R202, PT ;  /* 0x000000ca0b00720c */ /* 0x000fe40003f06270 */
[----:B------:R-:W-:Y:S01]  /*90c0*/  FSEL R209, R35, -INF , !P2 ;  /* 0xff80000023d17808 */ /* 0x000fe20005000000 */
[----:B------:R-:W1:Y:S01]  /*90d0*/  SHFL.BFLY PT, R13, R14, 0x2, 0x1f ;  /* 0x0c401f000e0d7f89 */ /* 0x000e6200000e0000 */
[----:B------:R-:W-:-:S02]  /*90e0*/  FMNMX.FTZ R12, R219, R12, !PT ;  /* 0x0000000cdb0c7209 */ /* 0x000fc40007810000 */
[----:B------:R-:W-:Y:S02]  /*90f0*/  ISETP.GE.AND P2, PT, R10, R202, PT ;  /* 0x000000ca0a00720c */ /* 0x000fe40003f46270 */
[-C--:B------:R-:W-:Y:S02]  /*9100*/  ISETP.LT.OR P0, PT, R11, R203.reuse, P0 ;  /* 0x000000cb0b00720c */ /* 0x080fe40000701670 */
[----:B------:R-:W-:Y:S02]  /*9110*/  FSEL R149, R30, -INF , !P1 ;  /* 0xff8000001e957808 */ /* 0x000fe40004800000 */
[----:B------:R-:W-:Y:S02]  /*9120*/  FMNMX.FTZ R12, R209, R12, !PT ;  /* 0x0000000cd10c7209 */ /* 0x000fe40007810000 */
[----:B------:R-:W-:Y:S02]  /*9130*/  ISETP.GE.AND P1, PT, R8, R202, PT ;  /* 0x000000ca0800720c */ /* 0x000fe40003f26270 */
[----:B------:R-:W-:-:S02]  /*9140*/  ISETP.LT.OR P2, PT, R10, R203, P2 ;  /* 0x000000cb0a00720c */ /* 0x000fc40001741670 */
[----:B------:R-:W-:Y:S02]  /*9150*/  FSEL R144, R31, -INF , !P0 ;  /* 0xff8000001f907808 */ /* 0x000fe40004000000 */
[----:B------:R-:W-:Y:S01]  /*9160*/  FMNMX.FTZ R11, R149, R12, !PT ;  /* 0x0000000c950b7209 */ /* 0x000fe20007810000 */
[----:B------:R-:W-:Y:S01]  /*9170*/  LDSM.16.MT88.4 R28, [R185+0xc000] ;  /* 0x00c00000b91c783b */ /* 0x000fe20000004200 */
[----:B------:R-:W-:Y:S02]  /*9180*/  ISETP.LT.OR P1, PT, R8, R203, P1 ;  /* 0x000000cb0800720c */ /* 0x000fe40000f21670 */
[----:B------:R-:W-:Y:S02]  /*9190*/  FSEL R145, R26, -INF , !P2 ;  /* 0xff8000001a917808 */ /* 0x000fe40005000000 */
[----:B------:R-:W-:Y:S01]  /*91a0*/  FMNMX.FTZ R8, R144, R11, !PT ;  /* 0x0000000b90087209 */ /* 0x000fe20007810000 */
[----:B------:R-:W-:Y:S01]  /*91b0*/  IMAD.U32 R11, RZ, RZ, UR23 ;  /* 0x00000017ff0b7e24 */ /* 0x000fe2000f8e00ff */
[----:B------:R-:W-:-:S02]  /*91c0*/  FSEL R147, R27, -INF , !P1 ;  /* 0xff8000001b937808 */ /* 0x000fc40004800000 */
[----:B------:R-:W-:Y:S02]  /*91d0*/  FMNMX.FTZ R8, R145, R8, !PT ;  /* 0x0000000891087209 */ /* 0x000fe40007810000 */
[----:B-1----:R-:W-:Y:S02]  /*91e0*/  FMNMX.FTZ R13, R14, R13, !PT ;  /* 0x0000000d0e0d7209 */ /* 0x002fe40007810000 */
[----:B------:R-:W-:Y:S02]  /*91f0*/  FMNMX.FTZ R10, R147, R8, !PT ;  /* 0x00000008930a7209 */ /* 0x000fe40007810000 */
[----:B------:R-:W-:Y:S01]  /*9200*/  LOP3.LUT R224, R227, UR5, R230, 0x96, !PT ;  /* 0x00000005e3e07c12 */ /* 0x000fe2000f8e96e6 */
[----:B------:R-:W1:Y:S01]  /*9210*/  SHFL.BFLY PT, R158, R13, 0x1, 0x1f ;  /* 0x0c201f000d9e7f89 */ /* 0x000e6200000e0000 */
[----:B--2---:R-:W-:Y:S01]  /*9220*/  PRMT R161, R161, 0x7054, R161 ;  /* 0x00007054a1a17816 */ /* 0x004fe200000000a1 */
[----:B------:R-:W-:Y:S02]  /*9230*/  UIADD3 UR5, UR23, 0x646e171e, URZ ;  /* 0x646e171e17057890 */ /* 0x000fe4000fffe03f */
[----:B------:R-:W2:Y:S01]  /*9240*/  SHFL.BFLY PT, R15, R10, 0x2, 0x1f ;  /* 0x0c401f000a0f7f89 */ /* 0x000ea200000e0000 */
[----:B------:R-:W-:Y:S01]  /*9250*/  IMAD.WIDE.U32 R224, R224, -0x326172a9, RZ ;  /* 0xcd9e8d57e0e07825 */ /* 0x000fe200078e00ff */
[----:B-1----:R-:W-:-:S02]  /*9260*/  FMNMX.FTZ R158, R13, R158, !PT ;  /* 0x0000009e0d9e7209 */ /* 0x002fc40007810000 */
[----:B--2---:R-:W-:-:S03]  /*9270*/  FMNMX.FTZ R8, R10, R15, !PT ;  /* 0x0000000f0a087209 */ /* 0x004fc60007810000 */
[C---:B------:R-:W-:Y:S01]  /*9280*/  FMUL.FTZ R163, R158.reuse, c[0x0][0x23c] ;  /* 0x00008f009ea37a20 */ /* 0x040fe20000410000 */
[----:B------:R-:W-:Y:S01]  /*9290*/  LOP3.LUT R10, R231, UR30, R11, 0x96, !PT ;  /* 0x0000001ee70a7c12 */ /* 0x000fe2000f8e960b */
[----:B------:R-:W-:Y:S01]  /*92a0*/  LDSM.16.MT88.4 R12, [R188+0xc000] ;  /* 0x00c00000bc0c783b */ /* 0x000fe20000004200 */
[----:B------:R-:W-:Y:S01]  /*92b0*/  FSETP.NEU.FTZ.AND P1, PT, R158, -INF , PT ;  /* 0xff8000009e00780b */ /* 0x000fe20003f3d000 */
[----:B------:R-:W-:Y:S02]  /*92c0*/  UIADD3 UR30, UR30, 0x1, URZ ;  /* 0x000000011e1e7890 */ /* 0x000fe4000fffe03f */
[----:B------:R-:W1:Y:S01]  /*92d0*/  SHFL.BFLY PT, R157, R8, 0x1, 0x1f ;  /* 0x0c201f00089d7f89 */ /* 0x000e6200000e0000 */
[----:B------:R-:W-:Y:S01]  /*92e0*/  IMAD.WIDE.U32 R136, R10, -0x326172a9, RZ ;  /* 0xcd9e8d570a887825 */ /* 0x000fe200078e00ff */
[----:B------:R-:W-:-:S04]  /*92f0*/  FSEL R163, R163, RZ, P1 ;  /* 0x000000ffa3a37208 */ /* 0x000fc80000800000 */
[----:B------:R-:W-:Y:S01]  /*9300*/  LOP3.LUT R10, R137, UR4, R228, 0x96, !PT ;  /* 0x00000004890a7c12 */ /* 0x000fe2000f8e96e4 */
[--C-:B------:R-:W-:Y:S01]  /*9310*/  FFMA.FTZ R155, R6, c[0x0][0x23c], -R163.reuse ;  /* 0x00008f00069b7a23 */ /* 0x100fe200000108a3 */
[----:B------:R-:W-:Y:S01]  /*9320*/  LOP3.LUT R136, R225, UR29, R136, 0x96, !PT ;  /* 0x0000001de1887c12 */ /* 0x000fe2000f8e9688 */
[----:B------:R-:W-:Y:S02]  /*9330*/  FFMA.FTZ R154, R4, c[0x0][0x23c], -R163 ;  /* 0x00008f00049a7a23 */ /* 0x000fe400000108a3 */
[----:B------:R-:W-:Y:S02]  /*9340*/  IMAD.WIDE.U32 R10, R10, -0x2daee0ad, RZ ;  /* 0xd2511f530a0a7825 */ /* 0x000fe400078e00ff */
[----:B------:R-:W-:Y:S02]  /*9350*/  MUFU.EX2 R155, R155 ;  /* 0x0000009b009b7308 */ /* 0x000fe40000000800 */
[----:B------:R-:W-:Y:S01]  /*9360*/  IMAD.WIDE.U32 R136, R136, -0x2daee0ad, RZ ;  /* 0xd2511f5388887825 */ /* 0x000fe200078e00ff */
[----:B------:R-:W-:-:S03]  /*9370*/  LOP3.LUT R6, R11, UR28, R226, 0x96, !PT ;  /* 0x0000001c0b067c12 */ /* 0x000fc6000f8e96e2 */
[----:B------:R-:W-:Y:S01]  /*9380*/  FFMA.FTZ R156, R152, c[0x0][0x23c], -R163 ;  /* 0x00008f00989c7a23 */ /* 0x000fe200000108a3 */
[----:B------:R-:W-:Y:S01]  /*9390*/  LOP3.LUT R138, R137, UR26, R10, 0x96, !PT ;  /* 0x0000001a898a7c12 */ /* 0x000fe2000f8e960a */
[----:B------:R-:W-:Y:S01]  /*93a0*/  IMAD.WIDE.U32 R170, R6, -0x326172a9, RZ ;  /* 0xcd9e8d5706aa7825 */ /* 0x000fe200078e00ff */
[----:B------:R-:W-:Y:S01]  /*93b0*/  MUFU.EX2 R154, R154 ;  /* 0x0000009a009a7308 */ /* 0x000fe20000000800 */
[----:B-1----:R-:W-:Y:S02]  /*93c0*/  FMNMX.FTZ R157, R8, R157, !PT ;  /* 0x0000009d089d7209 */ /* 0x002fe40007810000 */
[----:B------:R-:W-:Y:S01]  /*93d0*/  IMAD.WIDE.U32 R138, R138, -0x326172a9, RZ ;  /* 0xcd9e8d578a8a7825 */ /* 0x000fe200078e00ff */
[----:B------:R-:W-:Y:S02]  /*93e0*/  LOP3.LUT R4, R171, UR27, R224, 0x96, !PT ;  /* 0x0000001bab047c12 */ /* 0x000fe4000f8e96e0 */
[C---:B------:R-:W-:Y:S01]  /*93f0*/  FSETP.NEU.FTZ.AND P0, PT, R157.reuse, -INF , PT ;  /* 0xff8000009d00780b */ /* 0x040fe20003f1d000 */
[----:B------:R-:W-:Y:S01]  /*9400*/  FMUL.FTZ R146, R157, c[0x0][0x23c] ;  /* 0x00008f009d927a20 */ /* 0x000fe20000410000 */
[----:B------:R-:W-:Y:S01]  /*9410*/  LOP3.LUT R170, R139, UR25, R170, 0x96, !PT ;  /* 0x000000198baa7c12 */ /* 0x000fe2000f8e96aa */
[----:B------:R-:W-:Y:S01]  /*9420*/  IMAD.WIDE.U32 R10, R4, -0x2daee0ad, RZ ;  /* 0xd2511f53040a7825 */ /* 0x000fe200078e00ff */
[----:B------:R-:W-:Y:S01]  /*9430*/  FSEL R8, R157, RZ, P0 ;  /* 0x000000ff9d087208 */ /* 0x000fe20000000000 */
[----:B------:R-:W-:Y:S01]  /*9440*/  MUFU.EX2 R156, R156 ;  /* 0x0000009c009c7308 */ /* 0x000fe20000000800 */
[----:B------:R-:W-:Y:S01]  /*9450*/  FSEL R146, R146, RZ, P0 ;  /* 0x000000ff92927208 */ /* 0x000fe20000000000 */
[----:B------:R-:W-:Y:S01]  /*9460*/  IMAD.WIDE.U32 R170, R170, -0x2daee0ad, RZ ;  /* 0xd2511f53aaaa7825 */ /* 0x000fe200078e00ff */
[----:B------:R-:W-:-:S03]  /*9470*/  LOP3.LUT R136, R11, UR24, R136, 0x96, !PT ;  /* 0x000000180b887c12 */ /* 0x000fc6000f8e9688 */
[----:B------:R-:W-:Y:S01]  /*9480*/  FFMA.FTZ R152, R0, c[0x0][0x23c], -R146 ;  /* 0x00008f0000987a23 */ /* 0x000fe20000010892 */
[----:B------:R-:W-:Y:S01]  /*9490*/  LOP3.LUT R0, R171, UR15, R10, 0x96, !PT ;  /* 0x0000000fab007c12 */ /* 0x000fe2000f8e960a */
[----:B------:R-:W-:Y:S02]  /*94a0*/  FADD.FTZ R3, R3, -R8 ;  /* 0x8000000803037221 */ /* 0x000fe40000010000 */
[----:B------:R-:W-:Y:S02]  /*94b0*/  FFMA.FTZ R153, R2, c[0x0][0x23c], -R163 ;  /* 0x00008f0002997a23 */ /* 0x000fe400000108a3 */
[----:B------:R-:W-:Y:S01]  /*94c0*/  IMAD.WIDE.U32 R10, R0, -0x326172a9, RZ ;  /* 0xcd9e8d57000a7825 */ /* 0x000fe200078e00ff */
[----:B------:R-:W-:Y:S03]  /*94d0*/  MUFU.EX2 R152, R152 ;  /* 0x0000009800987308 */ /* 0x000fe60000000800 */
[----:B------:R-:W-:Y:S01]  /*94e0*/  FFMA.FTZ R0, R7, c[0x0][0x23c], -R146 ;  /* 0x00008f0007007a23 */ /* 0x000fe20000010892 */
[----:B------:R-:W-:Y:S01]  /*94f0*/  FSEL R7, R158, RZ, P1 ;  /* 0x000000ff9e077208 */ /* 0x000fe20000800000 */
[----:B------:R-:W-:Y:S01]  /*9500*/  FMUL.FTZ R3, R3, c[0x0][0x23c] ;  /* 0x00008f0003037a20 */ /* 0x000fe20000410000 */
[----:B------:R-:W-:Y:S01]  /*9510*/  SHF.R.U32.HI R4, RZ, 0x10, R10 ;  /* 0x00000010ff047819 */ /* 0x000fe2000001160a */
[----:B------:R-:W-:Y:S01]  /*9520*/  IMAD.WIDE.U32 R136, R136, -0x326172a9, RZ ;  /* 0xcd9e8d5788887825 */ /* 0x000fe200078e00ff */
[----:B------:R-:W-:Y:S01]  /*9530*/  MUFU.EX2 R153, R153 ;  /* 0x0000009900997308 */ /* 0x000fe20000000800 */
[----:B------:R-:W-:-:S02]  /*9540*/  LOP3.LUT R6, R10, 0xff, RZ, 0xc0, !PT ;  /* 0x000000ff0a067812 */ /* 0x000fc400078ec0ff */
[----:B------:R-:W-:Y:S02]  /*9550*/  FADD.FTZ R160, R132, -R7 ;  /* 0x8000000784a07221 */ /* 0x000fe40000010000 */
[----:B------:R-:W-:Y:S01]  /*9560*/  FFMA.FTZ R2, R5, c[0x0][0x23c], -R146 ;  /* 0x00008f0005027a23 */ /* 0x000fe20000010892 */
[----:B------:R-:W-:Y:S01]  /*9570*/  LOP3.LUT R5, R11, UR8, R136, 0x96, !PT ;  /* 0x000000080b057c12 */ /* 0x000fe2000f8e9688 */
[----:B------:R-:W-:Y:S01]  /*9580*/  FMUL.FTZ R160, R160, c[0x0][0x23c] ;  /* 0x00008f00a0a07a20 */ /* 0x000fe20000410000 */
[----:B------:R-:W1:Y:S01]  /*9590*/  MUFU.EX2 R3, R3 ;  /* 0x0000000300037308 */ /* 0x000e620000000800 */
[--C-:B------:R-:W-:Y:S01]  /*95a0*/  FFMA.FTZ R159, R9, c[0x0][0x23c], -R146.reuse ;  /* 0x00008f00099f7a23 */ /* 0x100fe20000010892 */
[----:B------:R-:W-:Y:S01]  /*95b0*/  LOP3.LUT R11, R10, 0xffff, RZ, 0xc0, !PT ;  /* 0x0000ffff0a0b7812 */ /* 0x000fe200078ec0ff */
[----:B------:R-:W-:Y:S01]  /*95c0*/  FFMA.FTZ R167, R168, c[0x0][0x23c], -R163 ;  /* 0x00008f00a8a77a23 */ /* 0x000fe200000108a3 */
[----:B------:R-:W-:Y:S01]  /*95d0*/  LOP3.LUT R7, R5, 0xffff, RZ, 0xc0, !PT ;  /* 0x0000ffff05077812 */ /* 0x000fe200078ec0ff */
[--C-:B------:R-:W-:Y:S01]  /*95e0*/  FFMA.FTZ R168, R135, c[0x0][0x23c], -R146.reuse ;  /* 0x00008f0087a87a23 */ /* 0x100fe20000010892 */
[----:B------:R-:W-:Y:S01]  /*95f0*/  SHF.R.U32.HI R8, RZ, 0x10, R5 ;  /* 0x00000010ff087819 */ /* 0x000fe20000011605 */
[----:B------:R-:W-:Y:S01]  /*9600*/  FFMA.FTZ R171, R143, c[0x0][0x23c], -R146 ;  /* 0x00008f008fab7a23 */ /* 0x000fe20000010892 */
[----:B------:R-:W2:Y:S01]  /*9610*/  MUFU.EX2 R160, R160 ;  /* 0x000000a000a07308 */ /* 0x000ea20000000800 */
[----:B------:R-:W-:Y:S01]  /*9620*/  LOP3.LUT R9, R4, 0xff, RZ, 0xc0, !PT ;  /* 0x000000ff04097812 */ /* 0x000fe200078ec0ff */
[--C-:B------:R-:W-:Y:S01]  /*9630*/  FFMA.FTZ R164, R164, c[0x0][0x23c], -R163.reuse ;  /* 0x00008f00a4a47a23 */ /* 0x100fe200000108a3 */
[----:B------:R-:W-:Y:S01]  /*9640*/  LOP3.LUT R4, R5, 0xff, RZ, 0xc0, !PT ;  /* 0x000000ff05047812 */ /* 0x000fe200078ec0ff */
[----:B------:R-:W-:Y:S01]  /*9650*/  FFMA.FTZ R166, R166, c[0x0][0x23c], -R163 ;  /* 0x00008f00a6a67a23 */ /* 0x000fe200000108a3 */
[----:B------:R-:W-:Y:S01]  /*9660*/  SHF.R.U32.HI R11, RZ, 0x8, R11 ;  /* 0x00000008ff0b7819 */ /* 0x000fe2000001160b */
[----:B------:R-:W-:Y:S01]  /*9670*/  FFMA.FTZ R165, R134, c[0x0][0x23c], -R163 ;  /* 0x00008f0086a57a23 */ /* 0x000fe200000108a3 */
[----:B------:R-:W-:Y:S01]  /*9680*/  SHF.R.U32.HI R10, RZ, 0x18, R10 ;  /* 0x00000018ff0a7819 */ /* 0x000fe2000001160a */
[-C--:B-1----:R-:W-:Y:S01]  /*9690*/  FMUL.FTZ R34, R110, R3.reuse ;  /* 0x000000036e227220 */ /* 0x082fe20000410000 */
[----:B------:R-:W1:Y:S01]  /*96a0*/  MUFU.EX2 R2, R2 ;  /* 0x0000000200027308 */ /* 0x000e620000000800 */
[-C--:B------:R-:W-:Y:S01]  /*96b0*/  FMUL.FTZ R35, R111, R3.reuse ;  /* 0x000000036f237220 */ /* 0x080fe20000410000 */
[----:B------:R-:W-:Y:S01]  /*96c0*/  SHF.R.U32.HI R5, RZ, 0x18, R5 ;  /* 0x00000018ff057819 */ /* 0x000fe20000011605 */
[-C--:B------:R-:W-:Y:S01]  /*96d0*/  FMUL.FTZ R26, R114, R3.reuse ;  /* 0x00000003721a7220 */ /* 0x080fe20000410000 */
[----:B------:R-:W-:Y:S01]  /*96e0*/  SHF.R.U32.HI R7, RZ, 0x8, R7 ;  /* 0x00000008ff077819 */ /* 0x000fe20000011607 */
[----:B------:R-:W-:Y:S01]  /*96f0*/  FMUL.FTZ R27, R115, R3 ;  /* 0x00000003731b7220 */ /* 0x000fe20000410000 */
[----:B------:R-:W-:Y:S01]  /*9700*/  LOP3.LUT R8, R8, 0xff, RZ, 0xc0, !PT ;  /* 0x000000ff08087812 */ /* 0x000fe200078ec0ff */
[-C--:B--2---:R-:W-:Y:S01]  /*9710*/  FMUL.FTZ R32, R108, R160.reuse ;  /* 0x000000a06c207220 */ /* 0x084fe20000410000 */
[----:B------:R-:W-:Y:S01]  /*9720*/  MUFU.EX2 R0, R0 ;  /* 0x0000000000007308 */ /* 0x000fe20000000800 */
[-C--:B------:R-:W-:Y:S01]  /*9730*/  FMUL.FTZ R33, R109, R160.reuse ;  /* 0x000000a06d217220 */ /* 0x080fe20000410000 */
[----:B------:R-:W-:Y:S01]  /*9740*/  PRMT R6, R6, 0x5410, R11 ;  /* 0x0000541006067816 */ /* 0x000fe2000000000b */
[----:B------:R-:W2:Y:S01]  /*9750*/  LDSM.16.MT88.4 R108, [R188+0xe000] ;  /* 0x00e00000bc6c783b */ /* 0x000ea20000004200 */
[-C--:B------:R-:W-:Y:S01]  /*9760*/  FMUL.FTZ R24, R112, R160.reuse ;  /* 0x000000a070187220 */ /* 0x080fe20000410000 */
[----:B------:R-:W-:Y:S01]  /*9770*/  PRMT R10, R9, 0x5410, R10 ;  /* 0x00005410090a7816 */ /* 0x000fe2000000000a */
[----:B------:R-:W-:Y:S01]  /*9780*/  FMUL.FTZ R25, R113, R160 ;  /* 0x000000a071197220 */ /* 0x000fe20000410000 */
[----:B------:R-:W-:Y:S01]  /*9790*/  PRMT R4, R4, 0x5410, R7 ;  /* 0x0000541004047816 */ /* 0x000fe20000000007 */
[----:B------:R-:W3:Y:S01]  /*97a0*/  MUFU.EX2 R159, R159 ;  /* 0x0000009f009f7308 */ /* 0x000ee20000000800 */
[----:B------:R-:W4:Y:S01]  /*97b0*/  LDSM.16.MT88.4 R112, [R186+0xe000] ;  /* 0x00e00000ba70783b */ /* 0x000f220000004200 */
[----:B------:R-:W-:Y:S01]  /*97c0*/  PRMT R8, R8, 0x5410, R5 ;  /* 0x0000541008087816 */ /* 0x000fe20000000005 */
[--C-:B------:R-:W-:Y:S01]  /*97d0*/  HSET2.LE.AND R6, R6, R161.reuse, PT ;  /* 0x000000a106067233 */ /* 0x100fe20003803000 */
[----:B------:R-:W-:Y:S01]  /*97e0*/  F2FP.BF16.PACK_AB R11, R153, R154 ;  /* 0x0000009a990b723e */ /* 0x000fe200000010ff */
[--C-:B------:R-:W-:Y:S01]  /*97f0*/  HSET2.LE.AND R7, R10, R161.reuse, PT ;  /* 0x000000a10a077233 */ /* 0x100fe20003803000 */
[----:B------:R-:W-:Y:S01]  /*9800*/  F2FP.BF16.PACK_AB R9, R155, R156 ;  /* 0x0000009c9b09723e */ /* 0x000fe200000010ff */
[--C-:B------:R-:W-:Y:S01]  /*9810*/  HSET2.LE.AND R4, R4, R161.reuse, PT ;  /* 0x000000a104047233 */ /* 0x100fe20003803000 */
[----:B------:R-:W-:Y:S01]  /*9820*/  LOP3.LUT R6, R6, R11, RZ, 0xc0, !PT ;  /* 0x0000000b06067212 */ /* 0x000fe200078ec0ff */
[----:B------:R-:W-:Y:S01]  /*9830*/  HSET2.LE.AND R5, R8, R161, PT ;  /* 0x000000a108057233 */ /* 0x000fe20003803000 */
[----:B-1----:R-:W-:Y:S01]  /*9840*/  F2FP.BF16.PACK_AB R8, R2, R152 ;  /* 0x000000980208723e */ /* 0x002fe200000010ff */
[-C--:B------:R-:W-:Y:S01]  /*9850*/  FMUL.FTZ R36, R36, R160.reuse ;  /* 0x000000a024247220 */ /* 0x080fe20000410000 */
[----:B------:R-:W-:Y:S01]  /*9860*/  LOP3.LUT R4, R4, R9, RZ, 0xc0, !PT ;  /* 0x0000000904047212 */ /* 0x000fe200078ec0ff */
[----:B------:R-:W-:Y:S01]  /*9870*/  FMUL.FTZ R37, R37, R160 ;  /* 0x000000a025257220 */ /* 0x000fe20000410000 */
[----:B------:R-:W-:Y:S01]  /*9880*/  LOP3.LUT R5, R5, R8, RZ, 0xc0, !PT ;  /* 0x0000000805057212 */ /* 0x000fe200078ec0ff */
[-C--:B------:R-:W-:Y:S01]  /*9890*/  FMUL.FTZ R38, R38, R3.reuse ;  /* 0x0000000326267220 */ /* 0x080fe20000410000 */
[----:B---3--:R-:W-:Y:S01]  /*98a0*/  F2FP.BF16.PACK_AB R10, R159, R0 ;  /* 0x000000009f0a723e */ /* 0x008fe200000010ff */
[-C--:B------:R-:W-:Y:S01]  /*98b0*/  FMUL.FTZ R39, R39, R3.reuse ;  /* 0x0000000327277220 */ /* 0x080fe20000410000 */
[----:B------:R-:W-:Y:S01]  /*98c0*/  LOP3.LUT R136, R137, UR16, R138, 0x96, !PT ;  /* 0x0000001089887c12 */ /* 0x000fe2000f8e968a */
[----:B------:R-:W-:Y:S01]  /*98d0*/  FMUL.FTZ R40, R40, R160 ;  /* 0x000000a028287220 */ /* 0x000fe20000410000 */
[----:B------:R-:W-:Y:S01]  /*98e0*/  LOP3.LUT R7, R7, R10, RZ, 0xc0, !PT ;  /* 0x0000000a07077212 */ /* 0x000fe200078ec0ff */
[----:B------:R-:W-:Y:S01]  /*98f0*/  FMUL.FTZ R41, R41, R160 ;  /* 0x000000a029297220 */ /* 0x000fe20000410000 */
[----:B------:R-:W-:Y:S01]  /*9900*/  MUFU.EX2 R168, R168 ;  /* 0x000000a800a87308 */ /* 0x000fe20000000800 */
[----:B------:R-:W-:-:S02]  /*9910*/  FMUL.FTZ R42, R42, R3 ;  /* 0x000000032a2a7220 */ /* 0x000fc40000410000 */
[-C--:B------:R-:W-:Y:S02]  /*9920*/  FMUL.FTZ R43, R43, R3.reuse ;  /* 0x000000032b2b7220 */ /* 0x080fe40000410000 */
[C---:B------:R-:W-:Y:S01]  /*9930*/  HMMA.16816.F32.BF16 R24, R4.reuse, R28, R24 ;  /* 0x0000001c0418723c */ /* 0x040fe20000041818 */
[-C--:B------:R-:W-:Y:S02]  /*9940*/  FMUL.FTZ R44, R44, R160.reuse ;  /* 0x000000a02c2c7220 */ /* 0x080fe40000410000 */
[-C--:B------:R-:W-:Y:S01]  /*9950*/  FMUL.FTZ R45, R45, R160.reuse ;  /* 0x000000a02d2d7220 */ /* 0x080fe20000410000 */
[----:B------:R-:W1:Y:S01]  /*9960*/  MUFU.EX2 R171, R171 ;  /* 0x000000ab00ab7308 */ /* 0x000e620000000800 */
[-C--:B------:R-:W-:Y:S02]  /*9970*/  FMUL.FTZ R46, R46, R3.reuse ;  /* 0x000000032e2e7220 */ /* 0x080fe40000410000 */
[----:B------:R-:W-:Y:S01]  /*9980*/  FMUL.FTZ R47, R47, R3 ;  /* 0x000000032f2f7220 */ /* 0x000fe20000410000 */
[----:B------:R-:W-:Y:S01]  /*9990*/  HMMA.16816.F32.BF16 R28, R4, R30, R32 ;  /* 0x0000001e041c723c */ /* 0x000fe20000041820 */
[----:B------:R-:W-:-:S02]  /*99a0*/  FMUL.FTZ R48, R48, R160 ;  /* 0x000000a030307220 */ /* 0x000fc40000410000 */
[-C--:B------:R-:W-:Y:S01]  /*99b0*/  FMUL.FTZ R49, R49, R160.reuse ;  /* 0x000000a031317220 */ /* 0x080fe20000410000 */
[----:B------:R-:W-:Y:S01]  /*99c0*/  MUFU.EX2 R164, R164 ;  /* 0x000000a400a47308 */ /* 0x000fe20000000800 */
[-C--:B------:R-:W-:Y:S02]  /*99d0*/  FMUL.FTZ R50, R50, R3.reuse ;  /* 0x0000000332327220 */ /* 0x080fe40000410000 */
[-C--:B------:R-:W-:Y:S01]  /*99e0*/  FMUL.FTZ R32, R104, R160.reuse ;  /* 0x000000a068207220 */ /* 0x080fe20000410000 */
[----:B--2---:R-:W-:Y:S01]  /*99f0*/  HMMA.16816.F32.BF16 R36, R4, R108, R36 ;  /* 0x0000006c0424723c */ /* 0x004fe20000041824 */
[----:B------:R-:W-:Y:S02]  /*9a00*/  FMUL.FTZ R33, R105, R160 ;  /* 0x000000a069217220 */ /* 0x000fe40000410000 */
[-C--:B------:R-:W-:Y:S01]  /*9a10*/  FMUL.FTZ R34, R106, R3.reuse ;  /* 0x000000036a227220 */ /* 0x080fe20000410000 */
[----:B------:R-:W-:Y:S01]  /*9a20*/  MUFU.EX2 R167, R167 ;  /* 0x000000a700a77308 */ /* 0x000fe20000000800 */
[----:B------:R-:W-:-:S02]  /*9a30*/  FMUL.FTZ R35, R107, R3 ;  /* 0x000000036b237220 */ /* 0x000fc40000410000 */
[----:B------:R-:W2:Y:S01]  /*9a40*/  LDSM.16.MT88.4 R104, [R185+0xe000] ;  /* 0x00e00000b968783b */ /* 0x000ea20000004200 */
[C---:B------:R-:W-:Y:S01]  /*9a50*/  HMMA.16816.F32.BF16 R40, R4.reuse, R110, R40 ;  /* 0x0000006e0428723c */ /* 0x040fe20000041828 */
[-C--:B------:R-:W-:Y:S02]  /*9a60*/  FMUL.FTZ R51, R51, R3.reuse ;  /* 0x0000000333337220 */ /* 0x080fe40000410000 */
[----:B------:R-:W3:Y:S01]  /*9a70*/  LDSM.16.MT88.4 R108, [R184+0xe000] ;  /* 0x00e00000b86c783b */ /* 0x000ee20000004200 */
[-C--:B------:R-:W-:Y:S01]  /*9a80*/  FMUL.FTZ R52, R52, R160.reuse ;  /* 0x000000a034347220 */ /* 0x080fe20000410000 */
[----:B------:R-:W-:Y:S01]  /*9a90*/  MUFU.EX2 R166, R166 ;  /* 0x000000a600a67308 */ /* 0x000fe20000000800 */
[----:B------:R-:W-:Y:S02]  /*9aa0*/  FMUL.FTZ R53, R53, R160 ;  /* 0x000000a035357220 */ /* 0x000fe40000410000 */
[----:B----4-:R-:W-:Y:S01]  /*9ab0*/  HMMA.16816.F32.BF16 R44, R4, R112, R44 ;  /* 0x00000070042c723c */ /* 0x010fe2000004182c */
[----:B------:R-:W-:-:S02]  /*9ac0*/  FMUL.FTZ R54, R54, R3 ;  /* 0x0000000336367220 */ /* 0x000fc40000410000 */
[-C--:B------:R-:W-:Y:S02]  /*9ad0*/  FMUL.FTZ R55, R55, R3.reuse ;  /* 0x0000000337377220 */ /* 0x080fe40000410000 */
[-C--:B------:R-:W-:Y:S01]  /*9ae0*/  FMUL.FTZ R56, R56, R160.reuse ;  /* 0x000000a038387220 */ /* 0x080fe20000410000 */
[----:B------:R-:W4:Y:S01]  /*9af0*/  MUFU.EX2 R165, R165 ;  /* 0x000000a500a57308 */ /* 0x000f220000000800 */
[-C--:B------:R-:W-:Y:S01]  /*9b00*/  FMUL.FTZ R57, R57, R160.reuse ;  /* 0x000000a039397220 */ /* 0x080fe20000410000 */
[----:B------:R-:W-:Y:S01]  /*9b10*/  HMMA.16816.F32.BF16 R48, R4, R114, R48 ;  /* 0x000000720430723c */ /* 0x000fe20000041830 */
[----:B------:R-:W5:Y:S01]  /*9b20*/  LDSM.16.MT88.4 R112, [R188+0x10000] ;  /* 0x01000000bc70783b */ /* 0x000f620000004200 */
[-C--:B------:R-:W-:Y:S02]  /*9b30*/  FMUL.FTZ R58, R58, R3.reuse ;  /* 0x000000033a3a7220 */ /* 0x080fe40000410000 */
[----:B------:R-:W-:Y:S02]  /*9b40*/  FMUL.FTZ R59, R59, R3 ;  /* 0x000000033b3b7220 */ /* 0x000fe40000410000 */
[----:B------:R-:W-:-:S02]  /*9b50*/  FMUL.FTZ R60, R60, R160 ;  /* 0x000000a03c3c7220 */ /* 0x000fc40000410000 */
[-C--:B------:R-:W-:Y:S02]  /*9b60*/  FMUL.FTZ R61, R61, R160.reuse ;  /* 0x000000a03d3d7220 */ /* 0x080fe40000410000 */
[-C--:B------:R-:W-:Y:S02]  /*9b70*/  FMUL.FTZ R62, R62, R3.reuse ;  /* 0x000000033e3e7220 */ /* 0x080fe40000410000 */
[-C--:B------:R-:W-:Y:S02]  /*9b80*/  FMUL.FTZ R63, R63, R3.reuse ;  /* 0x000000033f3f7220 */ /* 0x080fe40000410000 */
[-C--:B------:R-:W-:Y:S02]  /*9b90*/  FMUL.FTZ R64, R64, R160.reuse ;  /* 0x000000a040407220 */ /* 0x080fe40000410000 */
[----:B------:R-:W-:Y:S02]  /*9ba0*/  FMUL.FTZ R65, R65, R160 ;  /* 0x000000a041417220 */ /* 0x000fe40000410000 */
[----:B------:R-:W-:-:S02]  /*9bb0*/  FMUL.FTZ R66, R66, R3 ;  /* 0x0000000342427220 */ /* 0x000fc40000410000 */
[-C--:B------:R-:W-:Y:S02]  /*9bc0*/  FMUL.FTZ R67, R67, R3.reuse ;  /* 0x0000000343437220 */ /* 0x080fe40000410000 */
[-C--:B------:R-:W-:Y:S01]  /*9bd0*/  FMUL.FTZ R68, R68, R160.reuse ;  /* 0x000000a044447220 */ /* 0x080fe20000410000 */
[C---:B--2---:R-:W-:Y:S01]  /*9be0*/  HMMA.16816.F32.BF16 R52, R4.reuse, R104, R52 ;  /* 0x000000680434723c */ /* 0x044fe20000041834 */
[-C--:B------:R-:W-:Y:S02]  /*9bf0*/  FMUL.FTZ R69, R69, R160.reuse ;  /* 0x000000a045457220 */ /* 0x080fe40000410000 */
[-C--:B------:R-:W-:Y:S02]  /*9c00*/  FMUL.FTZ R70, R70, R3.reuse ;  /* 0x0000000346467220 */ /* 0x080fe40000410000 */
[----:B------:R-:W-:Y:S02]  /*9c10*/  FMUL.FTZ R71, R71, R3 ;  /* 0x0000000347477220 */ /* 0x000fe40000410000 */
[-C--:B------:R-:W-:Y:S01]  /*9c20*/  FMUL.FTZ R16, R120, R160.reuse ;  /* 0x000000a078107220 */ /* 0x080fe20000410000 */
[----:B------:R-:W-:Y:S01]  /*9c30*/  HMMA.16816.F32.BF16 R56, R4, R106, R56 ;  /* 0x0000006a0438723c */ /* 0x000fe20000041838 */
[----:B------:R-:W2:Y:S01]  /*9c40*/  LDSM.16.MT88.4 R104, [R186+0x10000] ;  /* 0x01000000ba68783b */ /* 0x000ea20000004200 */
[----:B------:R-:W-:-:S02]  /*9c50*/  FMUL.FTZ R17, R121, R160 ;  /* 0x000000a079117220 */ /* 0x000fc40000410000 */
[-C--:B------:R-:W-:Y:S02]  /*9c60*/  FMUL.FTZ R18, R122, R3.reuse ;  /* 0x000000037a127220 */ /* 0x080fe40000410000 */
[-C--:B------:R-:W-:Y:S02]  /*9c70*/  FMUL.FTZ R19, R123, R3.reuse ;  /* 0x000000037b137220 */ /* 0x080fe40000410000 */
[----:B---3--:R-:W-:Y:S01]  /*9c80*/  HMMA.16816.F32.BF16 R60, R4, R108, R60 ;  /* 0x0000006c043c723c */ /* 0x008fe2000004183c */
[----:B------:R-:W-:Y:S01]  /*9c90*/  LDSM.16.MT88.4 R120, [R184+0xc000] ;  /* 0x00c00000b878783b */ /* 0x000fe20000004200 */
[-C--:B------:R-:W-:Y:S02]  /*9ca0*/  FMUL.FTZ R76, R76, R160.reuse ;  /* 0x000000a04c4c7220 */ /* 0x080fe40000410000 */
[----:B------:R-:W-:Y:S02]  /*9cb0*/  FMUL.FTZ R77, R77, R160 ;  /* 0x000000a04d4d7220 */ /* 0x000fe40000410000 */
[----:B------:R-:W-:-:S02]  /*9cc0*/  FMUL.FTZ R78, R78, R3 ;  /* 0x000000034e4e7220 */ /* 0x000fc40000410000 */
[C---:B------:R-:W-:Y:S01]  /*9cd0*/  HMMA.16816.F32.BF16 R64, R4.reuse, R110, R64 ;  /* 0x0000006e0440723c */ /* 0x040fe20000041840 */
[----:B------:R-:W3:Y:S01]  /*9ce0*/  LDSM.16.MT88.4 R108, [R185+0x10000] ;  /* 0x01000000b96c783b */ /* 0x000ee20000004200 */
[-C--:B------:R-:W-:Y:S02]  /*9cf0*/  FMUL.FTZ R79, R79, R3.reuse ;  /* 0x000000034f4f7220 */ /* 0x080fe40000410000 */
[-C--:B------:R-:W-:Y:S02]  /*9d00*/  FMUL.FTZ R80, R80, R160.reuse ;  /* 0x000000a050507220 */ /* 0x080fe40000410000 */
[----:B------:R-:W-:Y:S02]  /*9d10*/  FMUL.FTZ R81, R81, R160 ;  /* 0x000000a051517220 */ /* 0x000fe40000410000 */
[----:B-----5:R-:W-:Y:S01]  /*9d20*/  HMMA.16816.F32.BF16 R68, R4, R112, R68 ;  /* 0x000000700444723c */ /* 0x020fe20000041844 */
[-C--:B------:R-:W-:Y:S02]  /*9d30*/  FMUL.FTZ R82, R82, R3.reuse ;  /* 0x0000000352527220 */ /* 0x080fe40000410000 */
[----:B------:R-:W-:-:S02]  /*9d40*/  FMUL.FTZ R83, R83, R3 ;  /* 0x0000000353537220 */ /* 0x000fc40000410000 */
[-C--:B------:R-:W-:Y:S02]  /*9d50*/  FMUL.FTZ R84, R84, R160.reuse ;  /* 0x000000a054547220 */ /* 0x080fe40000410000 */
[----:B------:R-:W-:Y:S01]  /*9d60*/  IMAD.WIDE.U32 R112, R136, -0x2daee0ad, RZ ;  /* 0xd2511f5388707825 */ /* 0x000fe200078e00ff */
[C---:B------:R-:W-:Y:S01]  /*9d70*/  HMMA.16816.F32.BF16 R16, R4.reuse, R20, R16 ;  /* 0x000000140410723c */ /* 0x040fe20000041810 */
[----:B------:R-:W5:Y:S02]  /*9d80*/  LDSM.16.MT88.4 R136, [R184+0x10000] ;  /* 0x01000000b888783b */ /* 0x000f640000004200 */
[-C--:B------:R-:W-:Y:S01]  /*9d90*/  FMUL.FTZ R85, R85, R160.reuse ;  /* 0x000000a055557220 */ /* 0x080fe20000410000 */
[----:B------:R-:W-:Y:S01]  /*9da0*/  LOP3.LUT R170, R113, UR5, R170, 0x96, !PT ;  /* 0x0000000571aa7c12 */ /* 0x000fe2000f8e96aa */
[-C--:B------:R-:W-:Y:S02]  /*9db0*/  FMUL.FTZ R86, R86, R3.reuse ;  /* 0x0000000356567220 */ /* 0x080fe40000410000 */
[-C--:B------:R-:W-:Y:S01]  /*9dc0*/  FMUL.FTZ R87, R87, R3.reuse ;  /* 0x0000000357577220 */ /* 0x080fe20000410000 */
[----:B------:R-:W-:Y:S01]  /*9dd0*/  LOP3.LUT R230, R170, 0xff, RZ, 0xc0, !PT ;  /* 0x000000ffaae67812 */ /* 0x000fe200078ec0ff */
[-C--:B------:R-:W-:Y:S01]  /*9de0*/  FMUL.FTZ R88, R88, R160.reuse ;  /* 0x000000a058587220 */ /* 0x080fe20000410000 */
[----:B--2---:R-:W-:Y:S01]  /*9df0*/  HMMA.16816.F32.BF16 R76, R4, R104, R76 ;  /* 0x00000068044c723c */ /* 0x004fe2000004184c */
[----:B------:R-:W-:Y:S01]  /*9e00*/  FMUL.FTZ R89, R89, R160 ;  /* 0x000000a059597220 */ /* 0x000fe20000410000 */
[----:B------:R-:W-:Y:S01]  /*9e10*/  SHF.R.U32.HI R218, RZ, 0x10, R170 ;  /* 0x00000010ffda7819 */ /* 0x000fe200000116aa */
[----:B------:R-:W-:-:S02]  /*9e20*/  FMUL.FTZ R90, R90, R3 ;  /* 0x000000035a5a7220 */ /* 0x000fc40000410000 */
[-C--:B------:R-:W-:Y:S01]  /*9e30*/  FMUL.FTZ R91, R91, R3.reuse ;  /* 0x000000035b5b7220 */ /* 0x080fe20000410000 */
[----:B------:R-:W-:Y:S01]  /*9e40*/  LOP3.LUT R218, R218, 0xff, RZ, 0xc0, !PT ;  /* 0x000000ffdada7812 */ /* 0x000fe200078ec0ff */
[-C--:B------:R-:W-:Y:S01]  /*9e50*/  FMUL.FTZ R72, R72, R160.reuse ;  /* 0x000000a048487220 */ /* 0x080fe20000410000 */
[C---:B------:R-:W-:Y:S01]  /*9e60*/  HMMA.16816.F32.BF16 R80, R4.reuse, R106, R80 ;  /* 0x0000006a0450723c */ /* 0x040fe20000041850 */
[-C--:B------:R-:W-:Y:S01]  /*9e70*/  FMUL.FTZ R73, R73, R160.reuse ;  /* 0x000000a049497220 */ /* 0x080fe20000410000 */
[--C-:B------:R-:W-:Y:S01]  /*9e80*/  SHF.R.U32.HI R104, RZ, 0x10, R112.reuse ;  /* 0x00000010ff687819 */ /* 0x100fe20000011670 */
[-C--:B------:R-:W-:Y:S01]  /*9e90*/  FMUL.FTZ R74, R74, R3.reuse ;  /* 0x000000034a4a7220 */ /* 0x080fe20000410000 */
[----:B------:R-:W-:Y:S01]  /*9ea0*/  SHF.R.U32.HI R105, RZ, 0x18, R112 ;  /* 0x00000018ff697819 */ /* 0x000fe20000011670 */
[-C--:B------:R-:W-:Y:S01]  /*9eb0*/  FMUL.FTZ R75, R75, R3.reuse ;  /* 0x000000034b4b7220 */ /* 0x080fe20000410000 */
[----:B------:R-:W-:Y:S01]  /*9ec0*/  LOP3.LUT R104, R104, 0xff, RZ, 0xc0, !PT ;  /* 0x000000ff68687812 */ /* 0x000fe200078ec0ff */
[-C--:B------:R-:W-:Y:S01]  /*9ed0*/  FMUL.FTZ R8, R128, R160.reuse ;  /* 0x000000a080087220 */ /* 0x080fe20000410000 */
[C---:B------:R-:W-:Y:S01]  /*9ee0*/  LOP3.LUT R107, R112.reuse, 0xffff, RZ, 0xc0, !PT ;  /* 0x0000ffff706b7812 */ /* 0x040fe200078ec0ff */
[C---:B---3--:R-:W-:Y:S01]  /*9ef0*/  HMMA.16816.F32.BF16 R84, R4.reuse, R108, R84 ;  /* 0x0000006c0454723c */ /* 0x048fe20000041854 */
[----:B------:R-:W-:Y:S01]  /*9f00*/  LOP3.LUT R106, R112, 0xff, RZ, 0xc0, !PT ;  /* 0x000000ff706a7812 */ /* 0x000fe200078ec0ff */
[-C--:B------:R-:W-:Y:S01]  /*9f10*/  FMUL.FTZ R9, R129, R160.reuse ;  /* 0x000000a081097220 */ /* 0x080fe20000410000 */
[----:B------:R-:W-:Y:S01]  /*9f20*/  SHF.R.U32.HI R107, RZ, 0x8, R107 ;  /* 0x00000008ff6b7819 */ /* 0x000fe2000001166b */
[-C--:B------:R-:W-:Y:S01]  /*9f30*/  FMUL.FTZ R10, R130, R3.reuse ;  /* 0x00000003820a7220 */ /* 0x080fe20000410000 */
[----:B------:R-:W-:Y:S01]  /*9f40*/  PRMT R104, R104, 0x5410, R105 ;  /* 0x0000541068687816 */ /* 0x000fe20000000069 */
[-C--:B------:R-:W-:Y:S01]  /*9f50*/  FMUL.FTZ R11, R131, R3.reuse ;  /* 0x00000003830b7220 */ /* 0x080fe20000410000 */
[----:B------:R-:W-:Y:S01]  /*9f60*/  PRMT R106, R106, 0x5410, R107 ;  /* 0x000054106a6a7816 */ /* 0x000fe2000000006b */
[C---:B------:R-:W-:Y:S01]  /*9f70*/  HMMA.16816.F32.BF16 R88, R4.reuse, R110, R88 ;  /* 0x0000006e0458723c */ /* 0x040fe20000041858 */
[----:B------:R-:W2:Y:S01]  /*9f80*/  LDSM.16.MT88.4 R108, [R185+0xe800] ;  /* 0x00e80000b96c783b */ /* 0x000ea20000004200 */
[-C--:B------:R-:W-:Y:S01]  /*9f90*/  FMUL.FTZ R124, R124, R160.reuse ;  /* 0x000000a07c7c7220 */ /* 0x080fe20000410000 */
[----:B------:R-:W-:Y:S01]  /*9fa0*/  LOP3.LUT R107, R170, 0xffff, RZ, 0xc0, !PT ;  /* 0x0000ffffaa6b7812 */ /* 0x000fe200078ec0ff */
[-C--:B------:R-:W-:Y:S01]  /*9fb0*/  FMUL.FTZ R125, R125, R160.reuse ;  /* 0x000000a07d7d7220 */ /* 0x080fe20000410000 */
[----:B------:R-:W-:Y:S01]  /*9fc0*/  SHF.R.U32.HI R105, RZ, 0x18, R170 ;  /* 0x00000018ff697819 */ /* 0x000fe200000116aa */
[-C--:B------:R-:W-:Y:S01]  /*9fd0*/  FMUL.FTZ R126, R126, R3.reuse ;  /* 0x000000037e7e7220 */ /* 0x080fe20000410000 */
[----:B------:R-:W-:Y:S01]  /*9fe0*/  SHF.R.U32.HI R107, RZ, 0x8, R107 ;  /* 0x00000008ff6b7819 */ /* 0x000fe2000001166b */
[C---:B------:R-:W-:Y:S01]  /*9ff0*/  HMMA.16816.F32.BF16 R72, R4.reuse, R114, R72 ;  /* 0x000000720448723c */ /* 0x040fe20000041848 */
[----:B------:R-:W3:Y:S01]  /*a000*/  LDSM.16.MT88.4 R112, [R186+0xe800] ;  /* 0x00e80000ba70783b */ /* 0x000ee20000004200 */
[-C--:B------:R-:W-:Y:S01]  /*a010*/  FMUL.FTZ R127, R127, R3.reuse ;  /* 0x000000037f7f7220 */ /* 0x080fe20000410000 */
[----:B------:R-:W-:Y:S01]  /*a020*/  PRMT R230, R230, 0x5410, R107 ;  /* 0x00005410e6e67816 */ /* 0x000fe2000000006b */
[-C--:B------:R-:W-:Y:S01]  /*a030*/  FMUL.FTZ R116, R116, R160.reuse ;  /* 0x000000a074747220 */ /* 0x080fe20000410000 */
[--C-:B------:R-:W-:Y:S01]  /*a040*/  HSET2.LE.AND R104, R104, R161.reuse, PT ;  /* 0x000000a168687233 */ /* 0x100fe20003803000 */
[----:B------:R-:W-:Y:S01]  /*a050*/  FMUL.FTZ R117, R117, R160 ;  /* 0x000000a075757220 */ /* 0x000fe20000410000 */
[----:B-1----:R-:W-:Y:S01]  /*a060*/  F2FP.BF16.PACK_AB R107, R171, R168 ;  /* 0x000000a8ab6b723e */ /* 0x002fe200000010ff */
[-C--:B------:R-:W-:Y:S01]  /*a070*/  FMUL.FTZ R118, R118, R3.reuse ;  /* 0x0000000376767220 */ /* 0x080fe20000410000 */
[C---:B------:R-:W-:Y:S01]  /*a080*/  HMMA.16816.F32.BF16 R8, R4.reuse, R12, R8 ;  /* 0x0000000c0408723c */ /* 0x040fe20000041808 */
[-C--:B------:R-:W-:Y:S01]  /*a090*/  FMUL.FTZ R119, R119, R3.reuse ;  /* 0x0000000377777220 */ /* 0x080fe20000410000 */
[--C-:B------:R-:W-:Y:S01]  /*a0a0*/  HSET2.LE.AND R230, R230, R161.reuse, PT ;  /* 0x000000a1e6e67233 */ /* 0x100fe20003803000 */
[-C--:B------:R-:W-:Y:S01]  /*a0b0*/  FMUL.FTZ R100, R100, R160.reuse ;  /* 0x000000a064647220 */ /* 0x080fe20000410000 */
[----:B------:R-:W-:Y:S01]  /*a0c0*/  PRMT R218, R218, 0x5410, R105 ;  /* 0x00005410dada7816 */ /* 0x000fe20000000069 */
[----:B------:R-:W-:Y:S01]  /*a0d0*/  FMUL.FTZ R101, R101, R160 ;  /* 0x000000a065657220 */ /* 0x000fe20000410000 */
[--C-:B------:R-:W-:Y:S01]  /*a0e0*/  HSET2.LE.AND R106, R106, R161.reuse, PT ;  /* 0x000000a16a6a7233 */ /* 0x100fe20003803000 */
[-C--:B------:R-:W-:Y:S01]  /*a0f0*/  FMUL.FTZ R102, R102, R3.reuse ;  /* 0x0000000366667220 */ /* 0x080fe20000410000 */
[C---:B------:R-:W-:Y:S01]  /*a100*/  HMMA.16816.F32.BF16 R12, R4.reuse, R14, R124 ;  /* 0x0000000e040c723c */ /* 0x040fe2000004187c */
[----:B------:R-:W-:Y:S01]  /*a110*/  FMUL.FTZ R103, R103, R3 ;  /* 0x0000000367677220 */ /* 0x000fe20000410000 */
[----:B----4-:R-:W-:Y:S01]  /*a120*/  F2FP.BF16.PACK_AB R105, R165, R166 ;  /* 0x000000a6a569723e */ /* 0x010fe200000010ff */
[-C--:B------:R-:W-:Y:S01]  /*a130*/  FMUL.FTZ R92, R92, R160.reuse ;  /* 0x000000a05c5c7220 */ /* 0x080fe20000410000 */
[----:B------:R-:W-:Y:S01]  /*a140*/  LOP3.LUT R107, R104, R107, RZ, 0xc0, !PT ;  /* 0x0000006b686b7212 */ /* 0x000fe200078ec0ff */
[-C--:B------:R-:W-:Y:S01]  /*a150*/  FMUL.FTZ R93, R93, R160.reuse ;  /* 0x000000a05d5d7220 */ /* 0x080fe20000410000 */
[----:B------:R-:W-:Y:S01]  /*a160*/  LOP3.LUT R106, R106, R105, RZ, 0xc0, !PT ;  /* 0x000000696a6a7212 */ /* 0x000fe200078ec0ff */
[-C--:B------:R-:W-:Y:S01]  /*a170*/  FMUL.FTZ R94, R94, R3.reuse ;  /* 0x000000035e5e7220 */ /* 0x080fe20000410000 */
[----:B------:R-:W-:Y:S01]  /*a180*/  HMMA.16816.F32.BF16 R20, R4, R22, R116 ;  /* 0x000000160414723c */ /* 0x000fe20000041874 */
[----:B------:R-:W-:Y:S01]  /*a190*/  FMUL.FTZ R95, R95, R3 ;  /* 0x000000035f5f7220 */ /* 0x000fe20000410000 */
[----:B------:R-:W-:Y:S01]  /*a1a0*/  HSET2.LE.AND R105, R218, R161, PT ;  /* 0x000000a1da697233 */ /* 0x000fe20003803000 */
[-C--:B------:R-:W-:Y:S01]  /*a1b0*/  FMUL.FTZ R96, R96, R160.reuse ;  /* 0x000000a060607220 */ /* 0x080fe20000410000 */
[----:B------:R-:W-:Y:S01]  /*a1c0*/  LDSM.16.MT88.4 R128, [R186+0xc800] ;  /* 0x00c80000ba80783b */ /* 0x000fe20000004200 */
[----:B------:R-:W-:-:S02]  /*a1d0*/  FMUL.FTZ R97, R97, R160 ;  /* 0x000000a061617220 */ /* 0x000fc40000410000 */
[-C--:B------:R-:W-:Y:S01]  /*a1e0*/  FMUL.FTZ R98, R98, R3.reuse ;  /* 0x0000000362627220 */ /* 0x080fe20000410000 */
[C---:B------:R-:W-:Y:S01]  /*a1f0*/  HMMA.16816.F32.BF16 R32, R4.reuse, R120, R32 ;  /* 0x000000780420723c */ /* 0x040fe20000041820 */
[----:B------:R-:W-:Y:S01]  /*a200*/  FMUL.FTZ R99, R99, R3 ;  /* 0x0000000363637220 */ /* 0x000fe20000410000 */
[----:B------:R-:W-:Y:S01]  /*a210*/  LDSM.16.MT88.4 R116, [R188+0xe800] ;  /* 0x00e80000bc74783b */ /* 0x000fe20000004200 */
[--C-:B------:R-:W-:Y:S02]  /*a220*/  FFMA.FTZ R169, R133, c[0x0][0x23c], -R146.reuse ;  /* 0x00008f0085a97a23 */ /* 0x100fe40000010892 */
[--C-:B------:R-:W-:Y:S01]  /*a230*/  FFMA.FTZ R170, R233, c[0x0][0x23c], -R146.reuse ;  /* 0x00008f00e9aa7a23 */ /* 0x100fe20000010892 */
[----:B------:R-:W-:Y:S01]  /*a240*/  LDSM.16.MT88.4 R132, [R188+0xc800] ;  /* 0x00c80000bc84783b */ /* 0x000fe20000004200 */
[----:B------:R-:W-:Y:S01]  /*a250*/  FFMA.FTZ R218, R141, c[0x0][0x23c], -R146 ;  /* 0x00008f008dda7a23 */ /* 0x000fe20000010892 */
[----:B------:R-:W-:Y:S01]  /*a260*/  HMMA.16816.F32.BF16 R100, R4, R122, R100 ;  /* 0x0000007a0464723c */ /* 0x000fe20000041864 */
[----:B------:R-:W-:Y:S01]  /*a270*/  MUFU.EX2 R169, R169 ;  /* 0x000000a900a97308 */ /* 0x000fe20000000800 */
[----:B------:R-:W-:Y:S01]  /*a280*/  LDSM.16.MT88.4 R120, [R184+0xc800] ;  /* 0x00c80000b878783b */ /* 0x000fe20000004200 */
[----:B------:R-:W-:-:S02]  /*a290*/  FFMA.FTZ R216, R216, c[0x0][0x23c], -R163 ;  /* 0x00008f00d8d87a23 */ /* 0x000fc400000108a3 */
[--C-:B------:R-:W-:Y:S01]  /*a2a0*/  FFMA.FTZ R162, R162, c[0x0][0x23c], -R163.reuse ;  /* 0x00008f00a2a27a23 */ /* 0x100fe200000108a3 */
[----:B------:R-:W-:Y:S01]  /*a2b0*/  LDSM.16.MT88.4 R124, [R185+0xc800] ;  /* 0x00c80000b97c783b */ /* 0x000fe20000004200 */
[----:B------:R-:W-:Y:S01]  /*a2c0*/  FFMA.FTZ R148, R148, c[0x0][0x23c], -R163 ;  /* 0x00008f0094947a23 */ /* 0x000fe200000108a3 */
[C---:B-----5:R-:W-:Y:S01]  /*a2d0*/  HMMA.16816.F32.BF16 R92, R4.reuse, R136, R92 ;  /* 0x00000088045c723c */ /* 0x060fe2000004185c */
[----:B------:R-:W1:Y:S01]  /*a2e0*/  MUFU.EX2 R170, R170 ;  /* 0x000000aa00aa7308 */ /* 0x000e620000000800 */
[----:B------:R-:W-:Y:S02]  /*a2f0*/  FFMA.FTZ R156, R215, R160, R156 ;  /* 0x000000a0d79c7223 */ /* 0x000fe4000001009c */
[----:B------:R-:W-:Y:S02]  /*a300*/  FFMA.FTZ R3, R211, R3, R152 ;  /* 0x00000003d3037223 */ /* 0x000fe40000010098 */
[----:B------:R-:W-:Y:S01]  /*a310*/  FADD.FTZ R155, R155, R156 ;  /* 0x0000009c9b9b7221 */ /* 0x000fe20000010000 */
[----:B------:R-:W-:Y:S01]  /*a320*/  F2FP.BF16.PACK_AB R137, R167, R164 ;  /* 0x000000a4a789723e */ /* 0x000fe200000010ff */
[----:B------:R-:W-:Y:S01]  /*a330*/  HMMA.16816.F32.BF16 R4, R4, R138, R96 ;  /* 0x0000008a0404723c */ /* 0x000fe20000041860 */
[----:B------:R-:W4:Y:S01]  /*a340*/  LDSM.16.MT88.4 R96, [R184+0xe800] ;  /* 0x00e80000b860783b */ /* 0x000f220000004200 */
[----:B------:R-:W-:Y:S01]  /*a350*/  MUFU.EX2 R216, R216 ;  /* 0x000000d800d87308 */ /* 0x000fe20000000800 */
[----:B------:R-:W-:Y:S01]  /*a360*/  LOP3.LUT R104, R230, R137, RZ, 0xc0, !PT ;  /* 0x00000089e6687212 */ /* 0x000fe200078ec0ff */
[----:B------:R-:W-:-:S02]  /*a370*/  IMAD.U32 R230, RZ, RZ, UR30 ;  /* 0x0000001effe67e24 */ /* 0x000fc4000f8e00ff */
[----:B------:R-:W-:Y:S02]  /*a380*/  FADD.FTZ R3, R2, R3 ;  /* 0x0000000302037221 */ /* 0x000fe40000010000 */
[----:B------:R-:W-:Y:S01]  /*a390*/  FADD.FTZ R154, R154, R155 ;  /* 0x0000009b9a9a7221 */ /* 0x000fe20000010000 */
[----:B-1----:R-:W-:Y:S01]  /*a3a0*/  F2FP.BF16.PACK_AB R136, R170, R169 ;  /* 0x000000a9aa88723e */ /* 0x002fe200000010ff */
[----:B------:R-:W-:Y:S01]  /*a3b0*/  MUFU.EX2 R218, R218 ;  /* 0x000000da00da7308 */ /* 0x000fe20000000800 */
[----:B------:R-:W-:Y:S01]  /*a3c0*/  LOP3.LUT R230, R231, UR23, R230, 0x96, !PT ;  /* 0x00000017e7e67c12 */ /* 0x000fe2000f8e96e6 */
[----:B------:R-:W-:Y:S01]  /*a3d0*/  FADD.FTZ R0, R0, R3 ;  /* 0x0000000300007221 */ /* 0x000fe20000010000 */
[----:B------:R-:W-:Y:S01]  /*a3e0*/  LOP3.LUT R105, R105, R136, RZ, 0xc0, !PT ;  /* 0x0000008869697212 */ /* 0x000fe200078ec0ff */
[----:B------:R-:W-:Y:S01]  /*a3f0*/  FADD.FTZ R153, R153, R154 ;  /* 0x0000009a99997221 */ /* 0x000fe20000010000 */
[----:B------:R-:W-:Y:S01]  /*a400*/  LDSM.16.MT88.4 R136, [R186+0xd000] ;  /* 0x00d00000ba88783b */ /* 0x000fe20000004200 */
[----:B------:R-:W-:-:S02]  /*a410*/  IMAD.WIDE.U32 R230, R230, -0x326172a9, RZ ;  /* 0xcd9e8d57e6e67825 */ /* 0x000fc400078e00ff */
[----:B------:R-:W-:Y:S02]  /*a420*/  MUFU.EX2 R162, R162 ;  /* 0x000000a200a27308 */ /* 0x000fe40000000800 */
[C---:B--2---:R-:W-:Y:S01]  /*a430*/  HMMA.16816.F32.BF16 R52, R104.reuse, R108, R52 ;  /* 0x0000006c6834723c */ /* 0x044fe20000041834 */
[----:B------:R-:W-:Y:S01]  /*a440*/  LOP3.LUT R228, R231, UR4, R228, 0x96, !PT ;  /* 0x00000004e7e47c12 */ /* 0x000fe2000f8e96e4 */
[----:B------:R-:W-:Y:S02]  /*a450*/  FADD.FTZ R0, R159, R0 ;  /* 0x000000009f007221 */ /* 0x000fe40000010000 */
[----:B------:R-:W-:Y:S02]  /*a460*/  FADD.FTZ R164, R164, R153 ;  /* 0x00000099a4a47221 */ /* 0x000fe40000010000 */
[----:B------:R-:W-:Y:S02]  /*a470*/  IMAD.WIDE.U32 R228, R228, -0x2daee0ad, RZ ;  /* 0xd2511f53e4e47825 */ /* 0x000fe400078e00ff */
[----:B------:R-:W-:Y:S01]  /*a480*/  HMMA.16816.F32.BF16 R56, R104, R110, R56 ;  /* 0x0000006e6838723c */ /* 0x000fe20000041838 */
[----:B------:R-:W1:Y:S01]  /*a490*/  LDSM.16.MT88.4 R108, [R186+0x10800] ;  /* 0x01080000ba6c783b */ /* 0x000e620000004200 */
[----:B------:R-:W-:Y:S01]  /*a4a0*/  FADD.FTZ R3, R169, R0 ;  /* 0x00000000a9037221 */ /* 0x000fe20000010000 */
[----:B------:R-:W-:Y:S01]  /*a4b0*/  LOP3.LUT R227, R229, UR28, R226, 0x96, !PT ;  /* 0x0000001ce5e37c12 */ /* 0x000fe2000f8e96e2 */
[----:B------:R-:W-:-:S02]  /*a4c0*/  FADD.FTZ R167, R167, R164 ;  /* 0x000000a4a7a77221 */ /* 0x000fc40000010000 */
[----:B------:R-:W-:Y:S02]  /*a4d0*/  FADD.FTZ R3, R170, R3 ;  /* 0x00000003aa037221 */ /* 0x000fe40000010000 */
[C---:B---3--:R-:W-:Y:S01]  /*a4e0*/  HMMA.16816.F32.BF16 R44, R104.reuse, R112, R44 ;  /* 0x00000070682c723c */ /* 0x048fe2000004182c */
[----:B------:R-:W-:Y:S02]  /*a4f0*/  FADD.FTZ R166, R166, R167 ;  /* 0x000000a7a6a67221 */ /* 0x000fe40000010000 */
[----:B------:R-:W-:Y:S02]  /*a500*/  FADD.FTZ R168, R168, R3 ;  /* 0x00000003a8a87221 */ /* 0x000fe40000010000 */
[----:B------:R-:W-:Y:S02]  /*a510*/  FADD.FTZ R165, R165, R166 ;  /* 0x000000a6a5a57221 */ /* 0x000fe40000010000 */
[----:B------:R-:W-:Y:S01]  /*a520*/  LOP3.LUT R112, R225, UR29, R230, 0x96, !PT ;  /* 0x0000001de1707c12 */ /* 0x000fe2000f8e96e6 */
[----:B----4-:R-:W-:Y:S01]  /*a530*/  HMMA.16816.F32.BF16 R60, R104, R96, R60 ;  /* 0x00000060683c723c */ /* 0x010fe2000004183c */
[----:B------:R-:W-:-:S02]  /*a540*/  FFMA.FTZ R225, R214, c[0x0][0x23c], -R163 ;  /* 0x00008f00d6e17a23 */ /* 0x000fc400000108a3 */
[----:B------:R-:W-:Y:S02]  /*a550*/  FFMA.FTZ R214, R140, c[0x0][0x23c], -R163 ;  /* 0x00008f008cd67a23 */ /* 0x000fe400000108a3 */
[----:B------:R-:W-:Y:S02]  /*a560*/  IMAD.WIDE.U32 R112, R112, -0x2daee0ad, RZ ;  /* 0xd2511f5370707825 */ /* 0x000fe400078e00ff */
[----:B------:R-:W-:Y:S01]  /*a570*/  MUFU.EX2 R225, R225 ;  /* 0x000000e100e17308 */ /* 0x000fe20000000800 */
[----:B------:R-:W-:Y:S01]  /*a580*/  HMMA.16816.F32.BF16 R64, R104, R98, R64 ;  /* 0x000000626840723c */ /* 0x000fe20000041840 */
[----:B------:R-:W2:Y:S01]  /*a590*/  LDSM.16.MT88.4 R96, [R185+0x10800] ;  /* 0x01080000b960783b */ /* 0x000ea20000004200 */
[----:B------:R-:W-:Y:S01]  /*a5a0*/  LOP3.LUT R226, R113, UR26, R228, 0x96, !PT ;  /* 0x0000001a71e27c12 */ /* 0x000fe2000f8e96e4 */
[----:B------:R-:W-:-:S04]  /*a5b0*/  IMAD.WIDE.U32 R228, R227, -0x326172a9, RZ ;  /* 0xcd9e8d57e3e47825 */ /* 0x000fc800078e00ff */
[----:B------:R-:W-:Y:S01]  /*a5c0*/  IMAD.WIDE.U32 R226, R226, -0x326172a9, RZ ;  /* 0xcd9e8d57e2e27825 */ /* 0x000fe200078e00ff */
[----:B------:R-:W-:Y:S01]  /*a5d0*/  LOP3.LUT R224, R229, UR27, R224, 0x96, !PT ;  /* 0x0000001be5e07c12 */ /* 0x000fe2000f8e96e0 */
[C---:B------:R-:W-:Y:S01]  /*a5e0*/  HMMA.16816.F32.BF16 R48, R104.reuse, R114, R48 ;  /* 0x000000726830723c */ /* 0x040fe20000041830 */
[----:B------:R-:W-:Y:S01]  /*a5f0*/  MUFU.EX2 R214, R214 ;  /* 0x000000d600d67308 */ /* 0x000fe20000000800 */
[----:B------:R-:W-:Y:S01]  /*a600*/  FADD.FTZ R171, R171, R168 ;  /* 0x000000a8abab7221 */ /* 0x000fe20000010000 */
[----:B------:R-:W-:Y:S01]  /*a610*/  LOP3.LUT R228, R227, UR25, R228, 0x96, !PT ;  /* 0x00000019e3e47c12 */ /* 0x000fe2000f8e96e4 */
[----:B------:R-:W-:Y:S02]  /*a620*/  FFMA.FTZ R227, R142, c[0x0][0x23c], -R163 ;  /* 0x00008f008ee37a23 */ /* 0x000fe400000108a3 */
[----:B------:R-:W-:Y:S01]  /*a630*/  LDSM.16.MT88.4 R140, [R188+0xd000] ;  /* 0x00d00000bc8c783b */ /* 0x000fe20000004200 */
[----:B------:R-:W-:Y:S01]  /*a640*/  IMAD.WIDE.U32 R114, R224, -0x2daee0ad, RZ ;  /* 0xd2511f53e0727825 */ /* 0x000fe200078e00ff */
[----:B-1----:R-:W-:Y:S02]  /*a650*/  HMMA.16816.F32.BF16 R80, R104, R110, R80 ;  /* 0x0000006e6850723c */ /* 0x002fe40000041850 */
[----:B------:R-:W1:Y:S01]  /*a660*/  MUFU.EX2 R227, R227 ;  /* 0x000000e300e37308 */ /* 0x000e620000000800 */
[----:B------:R-:W-:Y:S01]  /*a670*/  IMAD.WIDE.U32 R228, R228, -0x2daee0ad, RZ ;  /* 0xd2511f53e4e47825 */ /* 0x000fe200078e00ff */
[----:B------:R-:W-:-:S03]  /*a680*/  LOP3.LUT R230, R115, UR24, R112, 0x96, !PT ;  /* 0x0000001873e67c12 */ /* 0x000fc6000f8e9670 */
[----:B------:R-:W-:Y:S01]  /*a690*/  FFMA.FTZ R224, R209, c[0x0][0x23c], -R146 ;  /* 0x00008f00d1e07a23 */ /* 0x000fe20000010892 */
[----:B------:R-:W-:Y:S01]  /*a6a0*/  LOP3.LUT R114, R229, UR15, R114, 0x96, !PT ;  /* 0x0000000fe5727c12 */ /* 0x000fe2000f8e9672 */
[----:B------:R-:W-:Y:S01]  /*a6b0*/  IMAD.WIDE.U32 R230, R230, -0x326172a9, RZ ;  /* 0xcd9e8d57e6e67825 */ /* 0x000fe200078e00ff */
[C---:B------:R-:W-:Y:S03]  /*a6c0*/  HMMA.16816.F32.BF16 R16, R104.reuse, R128, R16 ;  /* 0x000000806810723c */ /* 0x040fe60000041810 */
[----:B------:R-:W-:Y:S01]  /*a6d0*/  IMAD.WIDE.U32 R114, R114, -0x326172a9, RZ ;  /* 0xcd9e8d5772727825 */ /* 0x000fe200078e00ff */
[----:B------:R-:W-:Y:S01]  /*a6e0*/  MUFU.EX2 R224, R224 ;  /* 0x000000e000e07308 */ /* 0x000fe20000000800 */
[----:B------:R-:W-:Y:S02]  /*a6f0*/  LOP3.LUT R226, R231, UR16, R226, 0x96, !PT ;  /* 0x00000010e7e27c12 */ /* 0x000fe4000f8e96e2 */
[----:B------:R-:W-:Y:S01]  /*a700*/  FFMA.FTZ R229, R217, c[0x0][0x23c], -R146 ;  /* 0x00008f00d9e57a23 */ /* 0x000fe20000010892 */
[----:B------:R-:W-:Y:S01]  /*a710*/  LOP3.LUT R111, R115, UR8, R230, 0x96, !PT ;  /* 0x00000008736f7c12 */ /* 0x000fe2000f8e96e6 */
[C---:B------:R-:W-:Y:S01]  /*a720*/  HMMA.16816.F32.BF16 R20, R104.reuse, R130, R20 ;  /* 0x000000826814723c */ /* 0x040fe20000041814 */
[----:B------:R-:W3:Y:S01]  /*a730*/  LDSM.16.MT88.4 R128, [R184+0x10800] ;  /* 0x01080000b880783b */ /* 0x000ee20000004200 */
[--C-:B------:R-:W-:Y:S01]  /*a740*/  FFMA.FTZ R217, R219, c[0x0][0x23c], -R146.reuse ;  /* 0x00008f00dbd97a23 */ /* 0x100fe20000010892 */
[C---:B------:R-:W-:Y:S01]  /*a750*/  LOP3.LUT R113, R111.reuse, 0xffff, RZ, 0xc0, !PT ;  /* 0x0000ffff6f717812 */ /* 0x040fe200078ec0ff */
[----:B------:R-:W4:Y:S01]  /*a760*/  MUFU.EX2 R229, R229 ;  /* 0x000000e500e57308 */ /* 0x000f220000000800 */
[----:B------:R-:W-:Y:S01]  /*a770*/  LOP3.LUT R112, R111, 0xff, RZ, 0xc0, !PT ;  /* 0x000000ff6f707812 */ /* 0x000fe200078ec0ff */
[----:B------:R-:W-:Y:S01]  /*a780*/  FFMA.FTZ R209, R151, c[0x0][0x23c], -R163 ;  /* 0x00008f0097d17a23 */ /* 0x000fe200000108a3 */
[----:B------:R-:W-:Y:S01]  /*a790*/  SHF.R.U32.HI R113, RZ, 0x8, R113 ;  /* 0x00000008ff717819 */ /* 0x000fe20000011671 */
[C---:B--2---:R-:W-:Y:S01]  /*a7a0*/  HMMA.16816.F32.BF16 R84, R104.reuse, R96, R84 ;  /* 0x000000606854723c */ /* 0x044fe20000041854 */
[----:B------:R-:W-:Y:S01]  /*a7b0*/  SHF.R.U32.HI R110, RZ, 0x10, R111 ;  /* 0x00000010ff6e7819 */ /* 0x000fe2000001166f */
[----:B------:R-:W-:Y:S01]  /*a7c0*/  FFMA.FTZ R219, R150, c[0x0][0x23c], -R163 ;  /* 0x00008f0096db7a23 */ /* 0x000fe200000108a3 */
[----:B------:R-:W-:Y:S01]  /*a7d0*/  PRMT R112, R112, 0x5410, R113 ;  /* 0x0000541070707816 */ /* 0x000fe20000000071 */
[----:B------:R-:W2:Y:S01]  /*a7e0*/  MUFU.EX2 R217, R217 ;  /* 0x000000d900d97308 */ /* 0x000ea20000000800 */
[----:B------:R-:W-:Y:S01]  /*a7f0*/  SHF.R.U32.HI R111, RZ, 0x18, R111 ;  /* 0x00000018ff6f7819 */ /* 0x000fe2000001166f */
[----:B------:R-:W-:Y:S01]  /*a800*/  FFMA.FTZ R163, R149, c[0x0][0x23c], -R146 ;  /* 0x00008f0095a37a23 */ /* 0x000fe20000010892 */
[----:B------:R-:W-:Y:S01]  /*a810*/  LOP3.LUT R96, R114, 0xffff, RZ, 0xc0, !PT ;  /* 0x0000ffff72607812 */ /* 0x000fe200078ec0ff */
[C---:B------:R-:W-:Y:S01]  /*a820*/  HMMA.16816.F32.BF16 R88, R104.reuse, R98, R88 ;  /* 0x000000626858723c */ /* 0x040fe20000041858 */
[----:B------:R-:W-:Y:S01]  /*a830*/  SHF.R.U32.HI R97, RZ, 0x18, R114 ;  /* 0x00000018ff617819 */ /* 0x000fe20000011672 */
[----:B------:R-:W-:Y:S01]  /*a840*/  FFMA.FTZ R231, R147, c[0x0][0x23c], -R146 ;  /* 0x00008f0093e77a23 */ /* 0x000fe20000010892 */
[----:B------:R-:W-:Y:S01]  /*a850*/  LOP3.LUT R110, R110, 0xff, RZ, 0xc0, !PT ;  /* 0x000000ff6e6e7812 */ /* 0x000fe200078ec0ff */
[----:B------:R-:W5:Y:S01]  /*a860*/  MUFU.EX2 R209, R209 ;  /* 0x000000d100d17308 */ /* 0x000f620000000800 */
[----:B-1----:R-:W-:Y:S01]  /*a870*/  F2FP.BF16.PACK_AB R230, R227, R214 ;  /* 0x000000d6e3e6723e */ /* 0x002fe200000010ff */
[----:B------:R-:W-:Y:S01]  /*a880*/  FADD.FTZ R0, R218, R171 ;  /* 0x000000abda007221 */ /* 0x000fe20000010000 */
[----:B------:R-:W-:Y:S01]  /*a890*/  SHF.R.U32.HI R99, RZ, 0x8, R96 ;  /* 0x00000008ff637819 */ /* 0x000fe20000011660 */
[C---:B------:R-:W-:Y:S01]  /*a8a0*/  HMMA.16816.F32.BF16 R76, R104.reuse, R108, R76 ;  /* 0x0000006c684c723c */ /* 0x040fe2000004184c */
[--C-:B------:R-:W-:Y:S01]  /*a8b0*/  HSET2.LE.AND R96, R112, R161.reuse, PT ;  /* 0x000000a170607233 */ /* 0x100fe20003803000 */
[----:B------:R-:W-:Y:S01]  /*a8c0*/  PRMT R110, R110, 0x5410, R111 ;  /* 0x000054106e6e7816 */ /* 0x000fe2000000006f */
[----:B----4-:R-:W-:Y:S01]  /*a8d0*/  FADD.FTZ R0, R229, R0 ;  /* 0x00000000e5007221 */ /* 0x010fe20000010000 */
[----:B------:R-:W-:Y:S01]  /*a8e0*/  F2FP.BF16.PACK_AB R111, R225, R216 ;  /* 0x000000d8e16f723e */ /* 0x000fe200000010ff */
[----:B------:R-:W-:Y:S01]  /*a8f0*/  MUFU.EX2 R219, R219 ;  /* 0x000000db00db7308 */ /* 0x000fe20000000800 */
[----:B------:R-:W-:Y:S01]  /*a900*/  FADD.FTZ R216, R216, R165 ;  /* 0x000000a5d8d87221 */ /* 0x000fe20000010000 */
[----:B------:R-:W-:Y:S01]  /*a910*/  LOP3.LUT R108, R114, 0xff, RZ, 0xc0, !PT ;  /* 0x000000ff726c7812 */ /* 0x000fe200078ec0ff */
[C---:B------:R-:W-:Y:S01]  /*a920*/  HMMA.16816.F32.BF16 R32, R104.reuse, R120, R32 ;  /* 0x000000786820723c */ /* 0x040fe20000041820 */
[----:B------:R-:W-:Y:S01]  /*a930*/  SHF.R.U32.HI R109, RZ, 0x10, R114 ;  /* 0x00000010ff6d7819 */ /* 0x000fe20000011672 */
[--C-:B------:R-:W-:Y:S01]  /*a940*/  HSET2.LE.AND R110, R110, R161.reuse, PT ;  /* 0x000000a16e6e7233 */ /* 0x100fe20003803000 */
[----:B------:R-:W-:Y:S01]  /*a950*/  LDSM.16.MT88.4 R112, [R185+0xf000] ;  /* 0x00f00000b970783b */ /* 0x000fe20000004200 */
[----:B------:R-:W-:Y:S01]  /*a960*/  PRMT R108, R108, 0x5410, R99 ;  /* 0x000054106c6c7816 */ /* 0x000fe20000000063 */
[----:B------:R-:W-:Y:S01]  /*a970*/  MUFU.EX2 R163, R163 ;  /* 0x000000a300a37308 */ /* 0x000fe20000000800 */
[----:B------:R-:W-:Y:S01]  /*a980*/  LOP3.LUT R98, R109, 0xff, RZ, 0xc0, !PT ;  /* 0x000000ff6d627812 */ /* 0x000fe200078ec0ff */
[----:B------:R-:W-:Y:S01]  /*a990*/  FADD.FTZ R225, R225, R216 ;  /* 0x000000d8e1e17221 */ /* 0x000fe20000010000 */
[C---:B------:R-:W-:Y:S01]  /*a9a0*/  HMMA.16816.F32.BF16 R100, R104.reuse, R122, R100 ;  /* 0x0000007a6864723c */ /* 0x040fe20000041864 */
[----:B------:R-:W-:Y:S01]  /*a9b0*/  LDSM.16.MT88.4 R120, [R188+0xf000] ;  /* 0x00f00000bc78783b */ /* 0x000fe20000004200 */
[----:B------:R-:W-:Y:S01]  /*a9c0*/  PRMT R98, R98, 0x5410, R97 ;  /* 0x0000541062627816 */ /* 0x000fe20000000061 */
[----:B------:R-:W-:Y:S01]  /*a9d0*/  FADD.FTZ R214, R214, R225 ;  /* 0x000000e1d6d67221 */ /* 0x000fe20000010000 */
[----:B------:R-:W-:Y:S01]  /*a9e0*/  F2FP.BF16.PACK_AB R109, R229, R218 ;  /* 0x000000dae56d723e */ /* 0x000fe200000010ff */
[----:B------:R-:W-:Y:S01]  /*a9f0*/  MUFU.EX2 R231, R231 ;  /* 0x000000e700e77308 */ /* 0x000fe20000000800 */
[----:B------:R-:W-:Y:S01]  /*aa00*/  LOP3.LUT R96, R96, R111, RZ, 0xc0, !PT ;  /* 0x0000006f60607212 */ /* 0x000fe200078ec0ff */
[----:B------:R-:W-:Y:S01]  /*aa10*/  HSET2.LE.AND R99, R98, R161, PT ;  /* 0x000000a162637233 */ /* 0x000fe20003803000 */
[----:B------:R-:W-:Y:S01]  /*aa20*/  HMMA.16816.F32.BF16 R36, R104, R116, R36 ;  /* 0x000000746824723c */ /* 0x000fe20000041824 */
[----:B------:R-:W-:Y:S01]  /*aa30*/  LOP3.LUT R97, R110, R109, RZ, 0xc0, !PT ;  /* 0x0000006d6e617212 */ /* 0x000fe200078ec0ff */
[----:B------:R-:W-:-:S02]  /*aa40*/  FADD.FTZ R227, R227, R214 ;  /* 0x000000d6e3e37221 */ /* 0x000fc40000010000 */
[----:B------:R-:W-:-:S04]  /*aa50*/  IMAD.MOV.U32 R3, RZ, RZ, R157 ;  /* 0x000000ffff037224 */ /* 0x000fc800078e009d */
[C---:B------:R-:W-:Y:S01]  /*aa60*/  HMMA.16816.F32.BF16 R40, R104.reuse, R118, R40 ;  /* 0x000000766828723c */ /* 0x040fe20000041828 */
[----:B------:R-:W1:Y:S07]  /*aa70*/  LDSM.16.MT88.4 R116, [R188+0x10800] ;  /* 0x01080000bc74783b */ /* 0x000e6e0000004200 */
[C---:B------:R-:W-:Y:S08]  /*aa80*/  HMMA.16816.F32.BF16 R8, R104.reuse, R132, R8 ;  /* 0x000000846808723c */ /* 0x040ff00000041808 */
[C---:B---3--:R-:W-:Y:S07]  /*aa90*/  HMMA.16816.F32.BF16 R92, R104.reuse, R128, R92 ;  /* 0x00000080685c723c */ /* 0x048fee000004185c */
[----:B------:R-:W-:Y:S01]  /*aaa0*/  HSET2.LE.AND R129, R108, R161, PT ;  /* 0x000000a16c817233 */ /* 0x000fe20003803000 */
[C---:B--2---:R-:W-:Y:S01]  /*aab0*/  F2FP.BF16.PACK_AB R128, R224.reuse, R217 ;  /* 0x000000d9e080723e */ /* 0x044fe200000010ff */
[----:B------:R-:W-:Y:S01]  /*aac0*/  HMMA.16816.F32.BF16 R4, R104, R130, R4 ;  /* 0x000000826804723c */ /* 0x000fe20000041804 */
[----:B------:R-:W-:Y:S01]  /*aad0*/  LDSM.16.MT88.4 R108, [R184+0xf000] ;  /* 0x00f00000b86c783b */ /* 0x000fe20000004200 */
[----:B------:R-:W-:Y:S01]  /*aae0*/  FADD.FTZ R217, R217, R0 ;  /* 0x00000000d9d97221 */ /* 0x000fe20000010000 */
[----:B------:R-:W-:Y:S01]  /*aaf0*/  LOP3.LUT R98, R129, R230, RZ, 0xc0, !PT ;  /* 0x000000e681627212 */ /* 0x000fe200078ec0ff */
[----:B------:R-:W-:Y:S01]  /*ab00*/  FFMA.FTZ R230, R145, c[0x0][0x23c], -R146 ;  /* 0x00008f0091e67a23 */ /* 0x000fe20000010892 */
[----:B------:R-:W-:Y:S01]  /*ab10*/  LOP3.LUT R99, R99, R128, RZ, 0xc0, !PT ;  /* 0x0000008063637212 */ /* 0x000fe200078ec0ff */
[----:B------:R-:W-:-:S02]  /*ab20*/  FADD.FTZ R224, R224, R217 ;  /* 0x000000d9e0e07221 */ /* 0x000fc40000010000 */
[C---:B------:R-:W-:Y:S01]  /*ab30*/  HMMA.16816.F32.BF16 R12, R104.reuse, R134, R12 ;  /* 0x00000086680c723c */ /* 0x040fe2000004180c */
[----:B------:R-:W2:Y:S01]  /*ab40*/  LDSM.16.MT88.4 R132, [R185+0xd000] ;  /* 0x00d00000b984783b */ /* 0x000ea20000004200 */
[----:B------:R-:W-:Y:S06]  /*ab50*/  MUFU.EX2 R230, R230 ;  /* 0x000000e600e67308 */ /* 0x000fec0000000800 */
[C---:B------:R-:W-:Y:S08]  /*ab60*/  HMMA.16816.F32.BF16 R24, R104.reuse, R124, R24 ;  /* 0x0000007c6818723c */ /* 0x040ff00000041818 */
[C---:B------:R-:W-:Y:S01]  /*ab70*/  HMMA.16816.F32.BF16 R28, R104.reuse, R126, R28 ;  /* 0x0000007e681c723c */ /* 0x040fe2000004181c */
[----:B------:R-:W3:Y:S07]  /*ab80*/  LDSM.16.MT88.4 R124, [R184+0xd000] ;  /* 0x00d00000b87c783b */ /* 0x000eee0000004200 */
[C---:B-1----:R-:W-:Y:S08]  /*ab90*/  HMMA.16816.F32.BF16 R68, R104.reuse, R116, R68 ;  /* 0x000000746844723c */ /* 0x042ff00000041844 */
[----:B------:R-:W-:Y:S01]  /*aba0*/  HMMA.16816.F32.BF16 R72, R104, R118, R72 ;  /* 0x000000766848723c */ /* 0x000fe20000041848 */
[----:B------:R-:W1:Y:S04]  /*abb0*/  LDSM.16.MT88.4 R116, [R186+0xf000] ;  /* 0x00f00000ba74783b */ /* 0x000e680000004200 */
[----:B------:R-:W-:Y:S03]  /*abc0*/  LDSM.16.MT88.4 R104, [R186+0x11000] ;  /* 0x01100000ba68783b */ /* 0x000fe60000004200 */
[C---:B------:R-:W-:Y:S01]  /*abd0*/  HMMA.16816.F32.BF16 R128, R96.reuse, R140, R8 ;  /* 0x0000008c6080723c */ /* 0x040fe20000041808 */
[----:B------:R-:W4:Y:S07]  /*abe0*/  LDSM.16.MT88.4 R8, [R188+0x11000] ;  /* 0x01100000bc08783b */ /* 0x000f2e0000004200 */
[C---:B------:R-:W-:Y:S08]  /*abf0*/  HMMA.16816.F32.BF16 R36, R96.reuse, R120, R36 ;  /* 0x000000786024723c */ /* 0x040ff00000041824 */
[C---:B------:R-:W-:Y:S01]  /*ac00*/  HMMA.16816.F32.BF16 R40, R96.reuse, R122, R40 ;  /* 0x0000007a6028723c */ /* 0x040fe20000041828 */
[----:B------:R-:W1:Y:S07]  /*ac10*/  LDSM.16.MT88.4 R120, [R185+0x11000] ;  /* 0x01100000b978783b */ /* 0x000e6e0000004200 */
[C---:B------:R-:W-:Y:S08]  /*ac20*/  HMMA.16816.F32.BF16 R52, R96.reuse, R112, R52 ;  /* 0x000000706034723c */ /* 0x040ff00000041834 */
[C---:B------:R-:W-:Y:S01]  /*ac30*/  HMMA.16816.F32.BF16 R56, R96.reuse, R114, R56 ;  /* 0x000000726038723c */ /* 0x040fe20000041838 */
[----:B------:R-:W1:Y:S07]  /*ac40*/  LDSM.16.MT88.4 R112, [R184+0x11000] ;  /* 0x01100000b870783b */ /* 0x000e6e0000004200 */
        /* <DEDUP_REMOVED lines=12> */
[C---:B------:R-:W-:Y:S01]  /*ad10*/  HMMA.16816.F32.BF16 R48, R96.reuse, R118, R48 ;  /* 0x000000766030723c */ /* 0x040fe20000041830 */
[----:B------:R-:W-:Y:S07]  /*ad20*/  LDSM.16.MT88.4 R116, [R186+0xd800] ;  /* 0x00d80000ba74783b */ /* 0x000fee0000004200 */
[C---:B------:R-:W-:Y:S08]  /*ad30*/  HMMA.16816.F32.BF16 R60, R96.reuse, R108, R60 ;  /* 0x0000006c603c723c */ /* 0x040ff0000004183c */
[C---:B------:R-:W-:Y:S08]  /*ad40*/  HMMA.16816.F32.BF16 R64, R96.reuse, R110, R64 ;  /* 0x0000006e6040723c */ /* 0x040ff00000041840 */
[C---:B----4-:R-:W-:Y:S08]  /*ad50*/  HMMA.16816.F32.BF16 R68, R96.reuse, R8, R68 ;  /* 0x000000086044723c */ /* 0x050ff00000041844 */
[C---:B------:R-:W-:Y:S08]  /*ad60*/  HMMA.16816.F32.BF16 R72, R96.reuse, R10, R72 ;  /* 0x0000000a6048723c */ /* 0x040ff00000041848 */
[C---:B------:R-:W-:Y:S07]  /*ad70*/  HMMA.16816.F32.BF16 R76, R96.reuse, R104, R76 ;  /* 0x00000068604c723c */ /* 0x040fee000004184c */
[----:B------:R-:W-:Y:S01]  /*ad80*/  IMAD.WIDE.U32 R104, R226, -0x2daee0ad, RZ ;  /* 0xd2511f53e2687825 */ /* 0x000fe200078e00ff */
[C---:B------:R-:W-:Y:S01]  /*ad90*/  HMMA.16816.F32.BF16 R80, R96.reuse, R106, R80 ;  /* 0x0000006a6050723c */ /* 0x040fe20000041850 */
[----:B------:R1:W3:Y:S03]  /*ada0*/  MUFU.EX2 R226, R148 ;  /* 0x0000009400e27308 */ /* 0x0002e60000000800 */
[----:B------:R-:W-:Y:S01]  /*adb0*/  LOP3.LUT R8, R105, UR5, R228, 0x96, !PT ;  /* 0x0000000569087c12 */ /* 0x000fe2000f8e96e4 */
[----:B------:R-:W-:Y:S01]  /*adc0*/  FFMA.FTZ R228, R144, c[0x0][0x23c], -R146 ;  /* 0x00008f0090e47a23 */ /* 0x000fe20000010892 */
[----:B------:R-:W-:Y:S01]  /*add0*/  LOP3.LUT R9, R104, 0xffff, RZ, 0xc0, !PT ;  /* 0x0000ffff68097812 */ /* 0x000fe200078ec0ff */
[----:B------:R-:W-:Y:S01]  /*ade0*/  LDSM.16.MT88.4 R144, [R188+0xf800] ;  /* 0x00f80000bc90783b */ /* 0x000fe20000004200 */
[----:B------:R-:W-:Y:S01]  /*adf0*/  HMMA.16816.F32.BF16 R84, R96, R120, R84 ;  /* 0x000000786054723c */ /* 0x000fe20000041854 */
[----:B------:R-:W-:-:S02]  /*ae00*/  LOP3.LUT R105, R8, 0xffff, RZ, 0xc0, !PT ;  /* 0x0000ffff08697812 */ /* 0x000fc400078ec0ff */
[----:B------:R-:W-:Y:S01]  /*ae10*/  LOP3.LUT R11, R104, 0xff, RZ, 0xc0, !PT ;  /* 0x000000ff680b7812 */ /* 0x000fe200078ec0ff */
[----:B------:R-:W4:Y:S01]  /*ae20*/  MUFU.EX2 R228, R228 ;  /* 0x000000e400e47308 */ /* 0x000f220000000800 */
[--C-:B------:R-:W-:Y:S02]  /*ae30*/  SHF.R.U32.HI R10, RZ, 0x10, R104.reuse ;  /* 0x00000010ff0a7819 */ /* 0x100fe40000011668 */
[----:B------:R-:W-:Y:S01]  /*ae40*/  SHF.R.U32.HI R106, RZ, 0x18, R104 ;  /* 0x00000018ff6a7819 */ /* 0x000fe20000011668 */
[----:B------:R-:W-:Y:S01]  /*ae50*/  HMMA.16816.F32.BF16 R88, R96, R122, R88 ;  /* 0x0000007a6058723c */ /* 0x000fe20000041858 */
[----:B------:R-:W-:Y:S01]  /*ae60*/  LOP3.LUT R104, R8, 0xff, RZ, 0xc0, !PT ;  /* 0x000000ff08687812 */ /* 0x000fe200078ec0ff */
[----:B-1----:R-:W-:Y:S01]  /*ae70*/  LDSM.16.MT88.4 R148, [R184+0xd800] ;  /* 0x00d80000b894783b */ /* 0x002fe20000004200 */
[----:B------:R-:W-:Y:S02]  /*ae80*/  SHF.R.U32.HI R107, RZ, 0x10, R8 ;  /* 0x00000010ff6b7819 */ /* 0x000fe40000011608 */
[----:B------:R-:W-:-:S02]  /*ae90*/  SHF.R.U32.HI R105, RZ, 0x8, R105 ;  /* 0x00000008ff697819 */ /* 0x000fc40000011669 */
[----:B------:R-:W-:Y:S01]  /*aea0*/  SHF.R.U32.HI R8, RZ, 0x18, R8 ;  /* 0x00000018ff087819 */ /* 0x000fe20000011608 */
[C---:B------:R-:W-:Y:S01]  /*aeb0*/  HMMA.16816.F32.BF16 R92, R96.reuse, R112, R92 ;  /* 0x00000070605c723c */ /* 0x040fe2000004185c */
[----:B------:R-:W-:Y:S02]  /*aec0*/  SHF.R.U32.HI R108, RZ, 0x8, R9 ;  /* 0x00000008ff6c7819 */ /* 0x000fe40000011609 */
[----:B------:R-:W-:Y:S02]  /*aed0*/  LOP3.LUT R107, R107, 0xff, RZ, 0xc0, !PT ;  /* 0x000000ff6b6b7812 */ /* 0x000fe400078ec0ff */
[----:B------:R-:W-:Y:S02]  /*aee0*/  PRMT R104, R104, 0x5410, R105 ;  /* 0x0000541068687816 */ /* 0x000fe40000000069 */
[----:B------:R-:W-:Y:S01]  /*aef0*/  LOP3.LUT R9, R10, 0xff, RZ, 0xc0, !PT ;  /* 0x000000ff0a097812 */ /* 0x000fe200078ec0ff */
[----:B------:R-:W-:Y:S01]  /*af00*/  HMMA.16816.F32.BF16 R4, R96, R114, R4 ;  /* 0x000000726004723c */ /* 0x000fe20000041804 */
[----:B------:R-:W1:Y:S01]  /*af10*/  LDSM.16.MT88.4 R96, [R188+0x11800] ;  /* 0x01180000bc60783b */ /* 0x000e620000004200 */
[----:B------:R-:W-:Y:S01]  /*af20*/  PRMT R8, R107, 0x5410, R8 ;  /* 0x000054106b087816 */ /* 0x000fe20000000008 */
[----:B------:R-:W-:Y:S01]  /*af30*/  HSET2.LE.AND R104, R104, R161, PT ;  /* 0x000000a168687233 */ /* 0x000fe20003803000 */
[----:B------:R-:W-:-:S02]  /*af40*/  PRMT R10, R11, 0x5410, R108 ;  /* 0x000054100b0a7816 */ /* 0x000fc4000000006c */
[----:B------:R-:W-:Y:S01]  /*af50*/  PRMT R106, R9, 0x5410, R106 ;  /* 0x00005410096a7816 */ /* 0x000fe2000000006a */
[--C-:B------:R-:W-:Y:S01]  /*af60*/  HSET2.LE.AND R9, R8, R161.reuse, PT ;  /* 0x000000a108097233 */ /* 0x100fe20003803000 */
[----:B-----5:R-:W-:Y:S01]  /*af70*/  F2FP.BF16.PACK_AB R107, R209, R162 ;  /* 0x000000a2d16b723e */ /* 0x020fe200000010ff */
[--C-:B------:R-:W-:Y:S01]  /*af80*/  HSET2.LE.AND R10, R10, R161.reuse, PT ;  /* 0x000000a10a0a7233 */ /* 0x100fe20003803000 */
[----:B---3--:R-:W-:Y:S01]  /*af90*/  F2FP.BF16.PACK_AB R105, R226, R219 ;  /* 0x000000dbe269723e */ /* 0x008fe200000010ff */
[----:B------:R-:W-:Y:S01]  /*afa0*/  HSET2.LE.AND R11, R106, R161, PT ;  /* 0x000000a16a0b7233 */ /* 0x000fe20003803000 */
[----:B------:R-:W-:Y:S01]  /*afb0*/  LOP3.LUT R8, R104, R107, RZ, 0xc0, !PT ;  /* 0x0000006b68087212 */ /* 0x000fe200078ec0ff */
[----:B------:R-:W3:Y:S01]  /*afc0*/  LDSM.16.MT88.4 R108, [R185+0xd800] ;  /* 0x00d80000b96c783b */ /* 0x000ee20000004200 */
[----:B----4-:R-:W-:Y:S01]  /*afd0*/  F2FP.BF16.PACK_AB R106, R228, R163 ;  /* 0x000000a3e46a723e */ /* 0x010fe200000010ff */
[----:B------:R-:W-:Y:S01]  /*afe0*/  FADD.FTZ R162, R162, R227 ;  /* 0x000000e3a2a27221 */ /* 0x000fe20000010000 */
[----:B------:R-:W-:Y:S01]  /*aff0*/  F2FP.BF16.PACK_AB R104, R231, R230 ;  /* 0x000000e6e768723e */ /* 0x000fe200000010ff */
[----:B------:R-:W-:Y:S01]  /*b000*/  FADD.FTZ R163, R163, R224 ;  /* 0x000000e0a3a37221 */ /* 0x000fe20000010000 */
[----:B------:R-:W-:Y:S01]  /*b010*/  LOP3.LUT R9, R9, R106, RZ, 0xc0, !PT ;  /* 0x0000006a09097212 */ /* 0x000fe200078ec0ff */
[----:B------:R-:W-:Y:S01]  /*b020*/  FADD.FTZ R162, R209, R162 ;  /* 0x000000a2d1a27221 */ /* 0x000fe20000010000 */
[----:B------:R-:W-:Y:S01]  /*b030*/  LOP3.LUT R10, R10, R105, RZ, 0xc0, !PT ;  /* 0x000000690a0a7212 */ /* 0x000fe200078ec0ff */
[----:B------:R-:W-:Y:S01]  /*b040*/  FADD.FTZ R163, R228, R163 ;  /* 0x000000a3e4a37221 */ /* 0x000fe20000010000 */
[----:B------:R-:W-:Y:S01]  /*b050*/  LOP3.LUT R11, R11, R104, RZ, 0xc0, !PT ;  /* 0x000000680b0b7212 */ /* 0x000fe200078ec0ff */
[----:B------:R-:W-:-:S02]  /*b060*/  FADD.FTZ R215, R219, R162 ;  /* 0x000000a2dbd77221 */ /* 0x000fc40000010000 */
[----:B------:R-:W-:Y:S02]  /*b070*/  FADD.FTZ R230, R230, R163 ;  /* 0x000000a3e6e67221 */ /* 0x000fe40000010000 */
[----:B------:R-:W-:Y:S02]  /*b080*/  FADD.FTZ R215, R226, R215 ;  /* 0x000000d7e2d77221 */ /* 0x000fe40000010000 */
[----:B--2---:R-:W-:Y:S01]  /*b090*/  HMMA.16816.F32.BF16 R128, R8, R124, R128 ;  /* 0x0000007c0880723c */ /* 0x004fe20000041880 */
[----:B------:R-:W-:-:S07]  /*b0a0*/  FADD.FTZ R211, R231, R230 ;  /* 0x000000e6e7d37221 */ /* 0x000fce0000010000 */
[C---:B------:R-:W-:Y:S01]  /*b0b0*/  HMMA.16816.F32.BF16 R124, R8.reuse, R126, R12 ;  /* 0x0000007e087c723c */ /* 0x040fe2000004180c */
[----:B------:R-:W-:Y:S07]  /*b0c0*/  LDSM.16.MT88.4 R12, [R186+0x11800] ;  /* 0x01180000ba0c783b */ /* 0x000fee0000004200 */
[C---:B-1----:R-:W-:Y:S08]  /*b0d0*/  HMMA.16816.F32.BF16 R68, R8.reuse, R96, R68 ;  /* 0x000000600844723c */ /* 0x042ff00000041844 */
[C---:B------:R-:W-:Y:S01]  /*b0e0*/  HMMA.16816.F32.BF16 R72, R8.reuse, R98, R72 ;  /* 0x000000620848723c */ /* 0x040fe20000041848 */
[----:B------:R-:W1:Y:S07]  /*b0f0*/  LDSM.16.MT88.4 R96, [R184+0x11800] ;  /* 0x01180000b860783b */ /* 0x000e6e0000004200 */
[C---:B------:R-:W-:Y:S01]  /*b100*/  HMMA.16816.F32.BF16 R120, R8.reuse, R116, R16 ;  /* 0x000000740878723c */ /* 0x040fe20000041810 */
[----:B------:R-:W2:Y:S07]  /*b110*/  LDSM.16.MT88.4 R16, [R185+0x11800] ;  /* 0x01180000b910783b */ /* 0x000eae0000004200 */
[C---:B---3--:R-:W-:Y:S08]  /*b120*/  HMMA.16816.F32.BF16 R112, R8.reuse, R108, R24 ;  /* 0x0000006c0870723c */ /* 0x048ff00000041818 */
[C---:B------:R-:W-:Y:S08]  /*b130*/  HMMA.16816.F32.BF16 R116, R8.reuse, R118, R20 ;  /* 0x000000760874723c */ /* 0x040ff00000041814 */
[C---:B------:R-:W-:Y:S08]  /*b140*/  HMMA.16816.F32.BF16 R108, R8.reuse, R110, R28 ;  /* 0x0000006e086c723c */ /* 0x040ff0000004181c */
[C---:B------:R-:W-:Y:S08]  /*b150*/  HMMA.16816.F32.BF16 R104, R8.reuse, R148, R32 ;  /* 0x000000940868723c */ /* 0x040ff00000041820 */
[C---:B-1----:R-:W-:Y:S08]  /*b160*/  HMMA.16816.F32.BF16 R92, R8.reuse, R96, R92 ;  /* 0x00000060085c723c */ /* 0x042ff0000004185c */
        /* <DEDUP_REMOVED lines=12> */
[C---:B------:R-:W-:Y:S08]  /*b230*/  HMMA.16816.F32.BF16 R96, R8.reuse, R98, R4 ;  /* 0x000000620860723c */ /* 0x040ff00000041804 */
[----:B------:R-:W-:Y:S07]  /*b240*/  HMMA.16816.F32.BF16 R60, R8, R132, R60 ;  /* 0x00000084083c723c */ /* 0x000fee000004183c */
[----:B------:R-:W-:-:S02]  /*b250*/  IMAD.MOV.U32 R132, RZ, RZ, R158 ;  /* 0x000000ffff847224 */ /* 0x000fc400078e009e */
.L_x_595:
[----:B------:R-:W-:-:S06]  /*b260*/  UISETP.GT.AND UP0, UPT, UR21, UR9, UPT ;  /* 0x000000091500728c */ /* 0x000fcc000bf04270 */
[----:B------:R-:W-:-:S13]  /*b270*/  PLOP3.LUT P0, PT, PT, PT, UP0, 0x80, 0x0 ;  /* 0x000000000000781c */ /* 0x000fda0003f0f008 */
[----:B------:R-:W-:Y:S05]  /*b280*/  @!P0 BRA `(.L_x_599) ;  /* 0x000041d000008947 */ /* 0x000fea0003800000 */
[----:B------:R-:W1:Y:S01]  /*b290*/  LDC.U8 R209, c[0x0][0x2d8] ;  /* 0x0000b600ffd17b82 */ /* 0x000e620000000000 */
[----:B------:R-:W-:Y:S01]  /*b2a0*/  IMAD.WIDE.U32 R216, R212, -0x326172a9, RZ ;  /* 0xcd9e8d57d4d87825 */ /* 0x000fe200078e00ff */
[----:B------:R-:W-:Y:S02]  /*b2b0*/  MOV R0, R132 ;  /* 0x0000008400007202 */ /* 0x000fe40000000f00 */
[----:B------:R-:W-:Y:S01]  /*b2c0*/  ISETP.GE.AND P4, PT, R206, c[0x0][0x220], PT ;  /* 0x00008800ce007a0c */ /* 0x000fe20003f86270 */
[----:B------:R-:W-:Y:S01]  /*b2d0*/  IMAD.MOV.U32 R2, RZ, RZ, R3 ;  /* 0x000000ffff027224 */ /* 0x000fe200078e0003 */
[----:B------:R-:W-:Y:S01]  /*b2e0*/  LOP3.LUT R213, R217, R213, RZ, 0x3c, !PT ;  /* 0x000000d5d9d57212 */ /* 0x000fe200078e3cff */
[----:B------:R-:W-:Y:S01]  /*b2f0*/  IMAD.WIDE.U32 R218, R210, -0x2daee0ad, RZ ;  /* 0xd2511f53d2da7825 */ /* 0x000fe200078e00ff */
[----:B------:R-:W-:Y:S02]  /*b300*/  ISETP.GE.AND P3, PT, R196, c[0x0][0x220], PT ;  /* 0x00008800c4007a0c */ /* 0x000fe40003f66270 */
[----:B------:R-:W-:Y:S01]  /*b310*/  ISETP.GE.AND P2, PT, R195, c[0x0][0x220], PT ;  /* 0x00008800c3007a0c */ /* 0x000fe20003f46270 */
[----:B------:R-:W-:-:S04]  /*b320*/  IMAD.WIDE.U32 R212, R213, -0x2daee0ad, RZ ;  /* 0xd2511f53d5d47825 */ /* 0x000fc800078e00ff */
[----:B------:R-:W-:Y:S01]  /*b330*/  IMAD.MOV.U32 R221, RZ, RZ, R223 ;  /* 0x000000ffffdd7224 */ /* 0x000fe200078e00df */
[----:B-1----:R-:W-:Y:S01]  /*b340*/  PRMT R209, R209, 0x7054, R209 ;  /* 0x00007054d1d17816 */ /* 0x002fe200000000d1 */
[----:B------:R-:W-:Y:S05]  /*b350*/  BRA `(.L_x_600) ;  /* 0x0000068000007947 */ /* 0x000fea0003800000 */
.L_x_602:
        /* <DEDUP_REMOVED lines=33> */
[C---:B------:R-:W-:Y:S01]  /*b570*/  IADD3 R134, P5, R136.reuse, UR7, RZ ;  /* 0x0000000788867c10 */ /* 0x040fe2000ffbe0ff */
[----:B------:R1:W-:Y:S01]  /*b580*/  @P2 STS.128 [R197+0xa000], RZ ;  /* 0x00a000ffc5002388 */ /* 0x0003e20000000c00 */
[C-C-:B------:R-:W-:Y:S02]  /*b590*/  @!P4 LEA.HI.X R143, R136.reuse, c[0x0][0x16c], R133.reuse, 0x1, P6 ;  /* 0x00005b00888fca11 */ /* 0x140fe400030f0c85 */
[C-C-:B------:R-:W-:Y:S01]  /*b5a0*/  @!P3 LEA.HI.X R147, R136.reuse, c[0x0][0x16c], R133.reuse, 0x1, P1 ;  /* 0x00005b008893ba11 */ /* 0x140fe200008f0c85 */
[----:B------:R-:W-:Y:S01]  /*b5b0*/  @!PT LDS RZ, [RZ] ;  /* 0x00000000fffff984 */ /* 0x000fe20000000800 */
[----:B------:R-:W-:Y:S01]  /*b5c0*/  @!PT LDS RZ, [RZ] ;  /* 0x00000000fffff984 */ /* 0x000fe20000000800 */
[----:B------:R-:W-:Y:S01]  /*b5d0*/  @!PT LDS RZ, [RZ] ;  /* 0x00000000fffff984 */ /* 0x000fe20000000800 */
[----:B------:R1:W-:Y:S01]  /*b5e0*/  @!P2 LDGSTS.E.BYPASS.LTC128B.128 [R197+0xa000], [R138.64+0x100] ;  /* 0x0a0001008ac5afae */ /* 0x0003e2000b901d52 */
[----:B------:R-:W-:Y:S02]  /*b5f0*/  @!P2 LEA.HI.X R145, R136, c[0x0][0x16c], R133, 0x1, P0 ;  /* 0x00005b008891aa11 */ /* 0x000fe400000f0c85 */
[C---:B------:R-:W-:Y:S01]  /*b600*/  @!P4 LEA R156, P1, R134.reuse, c[0x0][0x168], 0x1 ;  /* 0x00005a00869cca11 */ /* 0x040fe200078208ff */
[----:B------:R1:W-:Y:S01]  /*b610*/  @P4 STS.128 [R197+0x6800], RZ ;  /* 0x006800ffc5004388 */ /* 0x0003e20000000c00 */
        /* <DEDUP_REMOVED lines=9> */
[C-C-:B------:R-:W-:Y:S02]  /*b6b0*/  @!P3 LEA.HI.X R153, R134.reuse, c[0x0][0x16c], R133.reuse, 0x1, P0 ;  /* 0x00005b008699ba11 */ /* 0x140fe400000f0c85 */
[C---:B------:R-:W-:Y:S01]  /*b6c0*/  @!P2 LEA.HI.X R151, R134.reuse, c[0x0][0x16c], R133, 0x1, P5 ;  /* 0x00005b008697aa11 */ /* 0x040fe200028f0c85 */
[----:B------:R-:W-:Y:S01]  /*b6d0*/  @!PT LDS RZ, [RZ] ;  /* 0x00000000fffff984 */ /* 0x000fe20000000800 */
[----:B------:R-:W-:Y:S01]  /*b6e0*/  @!PT LDS RZ, [RZ] ;  /* 0x00000000fffff984 */ /* 0x000fe20000000800 */
[----:B------:R-:W-:Y:S01]  /*b6f0*/  @!PT LDS RZ, [RZ] ;  /* 0x00000000fffff984 */ /* 0x000fe20000000800 */
[----:B------:R1:W-:Y:S01]  /*b700*/  @!P3 LDGSTS.E.BYPASS.LTC128B.128 [R197+0x8800], [R146.64+0x80] ;  /* 0x0880008092c5bfae */ /* 0x0003e2000b901d52 */
[----:B------:R-:W-:Y:S03]  /*b710*/  IADD3 R132, P6, R134, UR7, RZ ;  /* 0x0000000786847c10 */ /* 0x000fe6000ffde0ff */
[----:B------:R1:W-:Y:S01]  /*b720*/  @P2 STS.128 [R197+0xa800], RZ ;  /* 0x00a800ffc5002388 */ /* 0x0003e20000000c00 */
[C---:B--2---:R-:W-:Y:S02]  /*b730*/  @!P3 LEA R148, P1, R132.reuse, c[0x0][0x168], 0x1 ;  /* 0x00005a008494ba11 */ /* 0x044fe400078208ff */
        /* <DEDUP_REMOVED lines=13> */
[----:B------:R1:W-:Y:S01]  /*b810*/  @!P4 LDGSTS.E.BYPASS.LTC128B.128 [R197+0x7000], [R156.64] ;  /* 0x070000009cc5cfae */ /* 0x0003e2000b901d52 */
[----:B------:R-:W-:Y:S03]  /*b820*/  @!P2 LEA.HI.X R137, R132, c[0x0][0x16c], R3, 0x1, P0 ;  /* 0x00005b008489aa11 */ /* 0x000fe600000f0c03 */
        /* <DEDUP_REMOVED lines=27> */
.L_x_600:
[----:B------:R-:W-:Y:S04]  /*b9e0*/  DEPBAR.LE SB0, 0x0 ;  /* 0x000080000000791a */ /* 0x000fe80000000000 */
[----:B------:R-:W-:Y:S01]  /*b9f0*/  BAR.SYNC.DEFER_BLOCKING 0x0 ;  /* 0x0000000000007b1d */ /* 0x000fe20000010000 */
[----:B------:R-:W-:Y:S04]  /*ba00*/  UIADD3 UR8, UR21, -0x1, URZ ;  /* 0xffffffff15087890 */ /* 0x000fe8000fffe03f */
[----:B------:R-:W-:Y:S02]  /*ba10*/  USHF.R.S32.HI UR5, URZ, 0x1f, UR8 ;  /* 0x0000001f3f057899 */ /* 0x000fe40008011408 */
[----:B------:R-:W-:Y:S01]  /*ba20*/  UIMAD UR4, UR12, UR8, URZ ;  /* 0x000000080c0472a4 */ /* 0x000fe2000f8e023f */
[----:B------:R-:W-:Y:S01]  /*ba30*/  IMAD.U32 R3, RZ, RZ, UR8 ;  /* 0x00000008ff037e24 */ /* 0x000fe2000f8e00ff */
[----:B------:R-:W-:Y:S02]  /*ba40*/  UISETP.GT.AND UP0, UPT, UR8, UR9, UPT ;  /* 0x000000090800728c */ /* 0x000fe4000bf04270 */
[----:B------:R-:W-:Y:S01]  /*ba50*/  UIMAD UR4, UR5, UR13, UR4 ;  /* 0x0000000d050472a4 */ /* 0x000fe2000f8e0204 */
[----:B------:R-:W-:Y:S05]  /*ba60*/  IMAD.WIDE.U32 R222, R3, UR13, R220 ;  /* 0x0000000d03de7c25 */ /* 0x000fea000f8e00dc */
[C---:B------:R-:W-:Y:S02]  /*ba70*/  @!P4 LEA R234, P6, R222.reuse, c[0x0][0x170], 0x1 ;  /* 0x00005c00deeaca11 */ /* 0x040fe400078c08ff */
[----:B------:R-:W-:Y:S02]  /*ba80*/  IADD3 R214, R223, UR4, RZ ;  /* 0x00000004dfd67c10 */ /* 0x000fe4000fffe0ff */
        /* <DEDUP_REMOVED lines=62> */
[----:B------:R2:W-:Y:S03]  /*be70*/  @!P4 LDGSTS.E.BYPASS.LTC128B.128 [R197+0xd000], [R242.64] ;  /* 0x0d000000f2c5cfae */ /* 0x0005e6000b901d52 */
[----:B------:R-:W-:Y:S01]  /*be80*/  @!P2 LEA.HI.X R223, R210, c[0x0][0x174], R3, 0x1, P0 ;  /* 0x00005d00d2dfaa11 */ /* 0x000fe200000f0c03 */
[----:B------:R-:W-:Y:S01]  /*be90*/  @P3 STS.128 [R197+0xf000], RZ ;  /* 0x00f000ffc5003388 */ /* 0x000fe20000000c00 */
[----:B------:R-:W-:Y:S03]  /*bea0*/  PLOP3.LUT P0, PT, PT, PT, UP0, 0x80, 0x0 ;  /* 0x000000000000781c */ /* 0x000fe60003f0f008 */
        /* <DEDUP_REMOVED lines=184> */
.L_x_601:
[----:B------:R-:W-:Y:S01]  /*ca30*/  IMAD.U32 R3, RZ, RZ, UR8 ;  /* 0x00000008ff037e24 */ /* 0x000fe2000f8e00ff */
[----:B------:R-:W-:Y:S02]  /*ca40*/  UIADD3 UR4, UR23, -0x4498517b, URZ ;  /* 0xbb67ae8517047890 */ /* 0x000fe4000fffe03f */
[----:B------:R-:W-:Y:S01]  /*ca50*/  USHF.L.U32 UR30, UR8, 0x1, URZ ;  /* 0x00000001081e7899 */ /* 0x000fe2000800063f */
[----:B------:R-:W-:Y:S01]  /*ca60*/  IMAD R3, R3, 0x40, R208 ;  /* 0x0000004003037824 */ /* 0x000fe200078e02d0 */
[----:B------:R-:W-:Y:S02]  /*ca70*/  UIADD3 UR5, UR22, -0x61c88647, URZ ;  /* 0x9e3779b916057890 */ /* 0x000fe4000fffe03f */
[----:B------:R-:W-:Y:S01]  /*ca80*/  LOP3.LUT R236, R213, UR4, R218, 0x96, !PT ;  /* 0x00000004d5ec7c12 */ /* 0x000fe2000f8e96da */
[----:B------:R-:W-:Y:S01]  /*ca90*/  UIADD3 UR4, UR22, -0x4ab325aa, URZ ;  /* 0xb54cda5616047890 */ /* 0x000fe2000fffe03f */
[C---:B------:R-:W-:Y:S01]  /*caa0*/  IADD3 R132, R3.reuse, 0x1, RZ ;  /* 0x0000000103847810 */ /* 0x040fe20007ffe0ff */
[----:B------:R-:W-:Y:S01]  /*cab0*/  UIADD3 UR21, UR23, 0x646e171e, URZ ;  /* 0x646e171e17157890 */ /* 0x000fe2000fffe03f */
[CC--:B------:R-:W-:Y:S01]  /*cac0*/  ISETP.GE.AND P6, PT, R3.reuse, R205.reuse, PT ;  /* 0x000000cd0300720c */ /* 0x0c0fe20003fc6270 */
[----:B------:R-:W-:Y:S01]  /*cad0*/  IMAD.WIDE.U32 R236, R236, -0x326172a9, RZ ;  /* 0xcd9e8d57ecec7825 */ /* 0x000fe200078e00ff */
[C---:B------:R-:W-:Y:S01]  /*cae0*/  ISETP.GE.AND P5, PT, R132.reuse, R205, PT ;  /* 0x000000cd8400720c */ /* 0x040fe20003fa6270 */
[----:B------:R-:W-:Y:S01]  /*caf0*/  UISETP.GT.AND UP0, UPT, UR8, UR9, UPT ;  /* 0x000000090800728c */ /* 0x000fe2000bf04270 */
[CC--:B------:R-:W-:Y:S02]  /*cb00*/  ISETP.GE.AND P0, PT, R132.reuse, R203.reuse, PT ;  /* 0x000000cb8400720c */ /* 0x0c0fe40003f06270 */
[C---:B------:R-:W-:Y:S02]  /*cb10*/  ISETP.GE.AND P1, PT, R3.reuse, R203, PT ;  /* 0x000000cb0300720c */ /* 0x040fe40003f26270 */
[C---:B------:R-:W-:Y:S02]  /*cb20*/  ISETP.GE.OR P5, PT, R132.reuse, R204, !P5 ;  /* 0x000000cc8400720c */ /* 0x040fe40006fa6670 */
[----:B------:R-:W-:Y:S02]  /*cb30*/  ISETP.GE.OR P0, PT, R132, R202, !P0 ;  /* 0x000000ca8400720c */ /* 0x000fe40004706670 */
[C---:B------:R-:W-:Y:S02]  /*cb40*/  IADD3 R132, R3.reuse, 0x9, RZ ;  /* 0x0000000903847810 */ /* 0x040fe40007ffe0ff */
[C---:B------:R-:W-:Y:S02]  /*cb50*/  ISETP.GE.OR P6, PT, R3.reuse, R204, !P6 ;  /* 0x000000cc0300720c */ /* 0x040fe400077c6670 */
[C---:B------:R-:W-:Y:S02]  /*cb60*/  ISETP.GE.OR P1, PT, R3.reuse, R202, !P1 ;  /* 0x000000ca0300720c */ /* 0x040fe40004f26670 */
[----:B------:R-:W-:Y:S02]  /*cb70*/  IADD3 R133, R3, 0x8, RZ ;  /* 0x0000000803857810 */ /* 0x000fe40007ffe0ff */
[----:B-1----:R-:W-:Y:S02]  /*cb80*/  FSEL R139, R4, -INF , !P6 ;  /* 0xff800000048b7808 */ /* 0x002fe40007000000 */
[----:B------:R-:W-:Y:S02]  /*cb90*/  FSEL R137, R6, -INF , !P1 ;  /* 0xff80000006897808 */ /* 0x000fe40004800000 */
[----:B------:R-:W-:Y:S02]  /*cba0*/  FSEL R169, R5, -INF , !P5 ;  /* 0xff80000005a97808 */ /* 0x000fe40006800000 */
[C---:B------:R-:W-:Y:S02]  /*cbb0*/  ISETP.GE.AND P5, PT, R132.reuse, R205, PT ;  /* 0x000000cd8400720c */ /* 0x040fe40003fa6270 */
[----:B------:R-:W-:Y:S02]  /*cbc0*/  FSEL R5, R7, -INF , !P0 ;  /* 0xff80000007057808 */ /* 0x000fe40004000000 */
[C---:B------:R-:W-:Y:S02]  /*cbd0*/  ISETP.GE.AND P0, PT, R132.reuse, R203, PT ;  /* 0x000000cb8400720c */ /* 0x040fe40003f06270 */
[C---:B------:R-:W-:Y:S02]  /*cbe0*/  ISETP.GE.AND P6, PT, R133.reuse, R205, PT ;  /* 0x000000cd8500720c */ /* 0x040fe40003fc6270 */
[C---:B------:R-:W-:Y:S02]  /*cbf0*/  ISETP.GE.AND P1, PT, R133.reuse, R203, PT ;  /* 0x000000cb8500720c */ /* 0x040fe40003f26270 */
[C---:B------:R-:W-:Y:S02]  /*cc00*/  ISETP.GE.OR P5, PT, R132.reuse, R204, !P5 ;  /* 0x000000cc8400720c */ /* 0x040fe40006fa6670 */
[----:B------:R-:W-:Y:S02]  /*cc10*/  ISETP.GE.OR P0, PT, R132, R202, !P0 ;  /* 0x000000ca8400720c */ /* 0x000fe40004706670 */
[C---:B------:R-:W-:Y:S02]  /*cc20*/  ISETP.GE.OR P6, PT, R133.reuse, R204, !P6 ;  /* 0x000000cc8500720c */ /* 0x040fe400077c6670 */
[----:B------:R-:W-:Y:S02]  /*cc30*/  ISETP.GE.OR P1, PT, R133, R202, !P1 ;  /* 0x000000ca8500720c */ /* 0x000fe40004f26670 */
[C---:B------:R-:W-:Y:S02]  /*cc40*/  IADD3 R6, R3.reuse, 0x10, RZ ;  /* 0x0000001003067810 */ /* 0x040fe40007ffe0ff */
[----:B------:R-:W-:Y:S02]  /*cc50*/  IADD3 R4, R3, 0x11, RZ ;  /* 0x0000001103047810 */ /* 0x000fe40007ffe0ff */
[----:B------:R-:W-:Y:S02]  /*cc60*/  FSEL R135, R8, -INF , !P6 ;  /* 0xff80000008877808 */ /* 0x000fe40007000000 */
[----:B------:R-:W-:Y:S02]  /*cc70*/  FSEL R9, R9, -INF , !P5 ;  /* 0xff80000009097808 */ /* 0x000fe40006800000 */
[----:B------:R-:W-:Y:S02]  /*cc80*/  FSEL R7, R10, -INF , !P1 ;  /* 0xff8000000a077808 */ /* 0x000fe40004800000 */
[----:B------:R-:W-:Y:S02]  /*cc90*/  FSEL R11, R11, -INF , !P0 ;  /* 0xff8000000b0b7808 */ /* 0x000fe40004000000 */
[C---:B------:R-:W-:Y:S02]  /*cca0*/  ISETP.GE.AND P6, PT, R6.reuse, R205, PT ;  /* 0x000000cd0600720c */ /* 0x040fe40003fc6270 */
[-C--:B------:R-:W-:Y:S02]  /*ccb0*/  ISETP.GE.AND P1, PT, R6, R203.reuse, PT ;  /* 0x000000cb0600720c */ /* 0x080fe40003f26270 */
[C---:B------:R-:W-:Y:S02]  /*ccc0*/  ISETP.GE.AND P0, PT, R4.reuse, R203, PT ;  /* 0x000000cb0400720c */ /* 0x040fe40003f06270 */
[-C--:B------:R-:W-:Y:S02]  /*ccd0*/  ISETP.GE.AND P5, PT, R4, R205.reuse, PT ;  /* 0x000000cd0400720c */ /* 0x080fe40003fa6270 */
[C---:B------:R-:W-:Y:S02]  /*cce0*/  ISETP.GE.OR P6, PT, R6.reuse, R204, !P6 ;  /* 0x000000cc0600720c */ /* 0x040fe400077c6670 */
[-C--:B------:R-:W-:Y:S02]  /*ccf0*/  ISETP.GE.OR P1, PT, R6, R202.reuse, !P1 ;  /* 0x000000ca0600720c */ /* 0x080fe40004f26670 */
[C---:B------:R-:W-:Y:S02]  /*cd00*/  ISETP.GE.OR P0, PT, R4.reuse, R202, !P0 ;  /* 0x000000ca0400720c */ /* 0x040fe40004706670 */
[-C--:B------:R-:W-:Y:S02]  /*cd10*/  ISETP.GE.OR P5, PT, R4, R204.reuse, !P5 ;  /* 0x000000cc0400720c */ /* 0x080fe40006fa6670 */
[C---:B------:R-:W-:Y:S02]  /*cd20*/  IADD3 R6, R3.reuse, 0x18, RZ ;  /* 0x0000001803067810 */ /* 0x040fe40007ffe0ff */
[----:B------:R-:W-:Y:S02]  /*cd30*/  IADD3 R4, R3, 0x19, RZ ;  /* 0x0000001903047810 */ /* 0x000fe40007ffe0ff */
[----:B------:R-:W-:Y:S02]  /*cd40*/  FSEL R231, R12, -INF , !P6 ;  /* 0xff8000000ce77808 */ /* 0x000fe40007000000 */
[----:B------:R-:W-:Y:S02]  /*cd50*/  FSEL R143, R14, -INF , !P1 ;  /* 0xff8000000e8f7808 */ /* 0x000fe40004800000 */
[----:B------:R-:W-:Y:S02]  /*cd60*/  FSEL R141, R15, -INF , !P0 ;  /* 0xff8000000f8d7808 */ /* 0x000fe40004000000 */
[----:B------:R-:W-:Y:S02]  /*cd70*/  FSEL R229, R13, -INF , !P5 ;  /* 0xff8000000de57808 */ /* 0x000fe40006800000 */
[C---:B------:R-:W-:Y:S02]  /*cd80*/  ISETP.GE.AND P6, PT, R6.reuse, R205, PT ;  /* 0x000000cd0600720c */ /* 0x040fe40003fc6270 */
[----:B------:R-:W-:Y:S02]  /*cd90*/  ISETP.GE.AND P1, PT, R6, R203, PT ;  /* 0x000000cb0600720c */ /* 0x000fe40003f26270 */
[C---:B------:R-:W-:Y:S02]  /*cda0*/  ISETP.GE.AND P5, PT, R4.reuse, R205, PT ;  /* 0x000000cd0400720c */ /* 0x040fe40003fa6270 */
[----:B------:R-:W-:Y:S02]  /*cdb0*/  ISETP.GE.AND P0, PT, R4, R203, PT ;  /* 0x000000cb0400720c */ /* 0x000fe40003f06270 */
[C---:B------:R-:W-:Y:S02]  /*cdc0*/  ISETP.GE.OR P6, PT, R6.reuse, R204, !P6 ;  /* 0x000000cc0600720c */ /* 0x040fe400077c6670 */
[----:B------:R-:W-:Y:S02]  /*cdd0*/  ISETP.GE.OR P1, PT, R6, R202, !P1 ;  /* 0x000000ca0600720c */ /* 0x000fe40004f26670 */
[C---:B------:R-:W-:Y:S02]  /*cde0*/  IADD3 R6, R3.reuse, 0x20, RZ ;  /* 0x0000002003067810 */ /* 0x040fe40007ffe0ff */
[C---:B------:R-:W-:Y:S02]  /*cdf0*/  ISETP.GE.OR P5, PT, R4.reuse, R204, !P5 ;  /* 0x000000cc0400720c */ /* 0x040fe40006fa6670 */
[----:B------:R-:W-:Y:S02]  /*ce00*/  ISETP.GE.OR P0, PT, R4, R202, !P0 ;  /* 0x000000ca0400720c */ /* 0x000fe40004706670 */
[----:B------:R-:W-:Y:S02]  /*ce10*/  IADD3 R4, R3, 0x21, RZ ;  /* 0x0000002103047810 */ /* 0x000fe40007ffe0ff */
[----:B------:R-:W-:Y:S02]  /*ce20*/  FSEL R241, R16, -INF , !P6 ;  /* 0xff80000010f17808 */ /* 0x000fe40007000000 */
[----:B------:R-:W-:Y:S02]  /*ce30*/  FSEL R225, R17, -INF , !P5 ;  /* 0xff80000011e17808 */ /* 0x000fe40006800000 */
[-C--:B------:R-:W-:Y:S02]  /*ce40*/  ISETP.GE.AND P6, PT, R6, R205.reuse, PT ;  /* 0x000000cd0600720c */ /* 0x080fe40003fc6270 */
[----:B------:R-:W-:Y:S02]  /*ce50*/  ISETP.GE.AND P5, PT, R4, R205, PT ;  /* 0x000000cd0400720c */ /* 0x000fe40003fa6270 */
[----:B------:R-:W-:Y:S02]  /*ce60*/  FSEL R239, R19, -INF , !P0 ;  /* 0xff80000013ef7808 */ /* 0x000fe40004000000 */
[-C--:B------:R-:W-:Y:S02]  /*ce70*/  ISETP.GE.OR P0, PT, R6, R204.reuse, !P6 ;  /* 0x000000cc0600720c */ /* 0x080fe40007706670 */
[----:B------:R-:W-:Y:S02]  /*ce80*/  ISETP.GE.OR P5, PT, R4, R204, !P5 ;  /* 0x000000cc0400720c */ /* 0x000fe40006fa6670 */
[----:B------:R-:W-:Y:S02]  /*ce90*/  IADD3 R8, R3, 0x28, RZ ;  /* 0x0000002803087810 */ /* 0x000fe40007ffe0ff */
[----:B------:R-:W-:Y:S02]  /*cea0*/  FSEL R163, R20, -INF , !P0 ;  /* 0xff80000014a37808 */ /* 0x000fe40004000000 */
[----:B------:R-:W-:Y:S02]  /*ceb0*/  FSEL R161, R21, -INF , !P5 ;  /* 0xff80000015a17808 */ /* 0x000fe40006800000 */
[----:B------:R-:W-:Y:S02]  /*cec0*/  FSEL R227, R18, -INF , !P1 ;  /* 0xff80000012e37808 */ /* 0x000fe40004800000 */
[-C--:B------:R-:W-:Y:S02]  /*ced0*/  ISETP.GE.AND P6, PT, R6, R203.reuse, PT ;  /* 0x000000cb0600720c */ /* 0x080fe40003fc6270 */
[----:B------:R-:W-:Y:S02]  /*cee0*/  ISETP.GE.AND P1, PT, R4, R203, PT ;  /* 0x000000cb0400720c */ /* 0x000fe40003f26270 */
[C---:B------:R-:W-:Y:S02]  /*cef0*/  ISETP.GE.AND P0, PT, R8.reuse, R205, PT ;  /* 0x000000cd0800720c */ /* 0x040fe40003f06270 */
[-C--:B------:R-:W-:Y:S02]  /*cf00*/  ISETP.GE.AND P5, PT, R8, R203.reuse, PT ;  /* 0x000000cb0800720c */ /* 0x080fe40003fa6270 */
[-C--:B------:R-:W-:Y:S02]  /*cf10*/  ISETP.GE.OR P6, PT, R6, R202.reuse, !P6 ;  /* 0x000000ca0600720c */ /* 0x080fe400077c6670 */
[----:B------:R-:W-:Y:S02]  /*cf20*/  ISETP.GE.OR P1, PT, R4, R202, !P1 ;  /* 0x000000ca0400720c */ /* 0x000fe40004f26670 */
[C---:B------:R-:W-:Y:S02]  /*cf30*/  ISETP.GE.OR P0, PT, R8.reuse, R204, !P0 ;  /* 0x000000cc0800720c */ /* 0x040fe40004706670 */
[----:B------:R-:W-:Y:S02]  /*cf40*/  ISETP.GE.OR P5, PT, R8, R202, !P5 ;  /* 0x000000ca0800720c */ /* 0x000fe40006fa6670 */
[----:B------:R-:W-:Y:S02]  /*cf50*/  IADD3 R6, R3, 0x29, RZ ;  /* 0x0000002903067810 */ /* 0x000fe40007ffe0ff */
[----:B------:R-:W-:Y:S02]  /*cf60*/  FMNMX.FTZ R8, R139, R0, !PT ;  /* 0x000000008b087209 */ /* 0x000fe40007810000 */
[----:B------:R-:W-:Y:S02]  /*cf70*/  FSEL R159, R22, -INF , !P6 ;  /* 0xff800000169f7808 */ /* 0x000fe40007000000 */
[----:B------:R-:W-:Y:S02]  /*cf80*/  FSEL R157, R23, -INF , !P1 ;  /* 0xff800000179d7808 */ /* 0x000fe40004800000 */
[C---:B------:R-:W-:Y:S01]  /*cf90*/  ISETP.GE.AND P1, PT, R6.reuse, R203, PT ;  /* 0x000000cb0600720c */ /* 0x040fe20003f26270 */
[----:B------:R-:W-:Y:S01]  /*cfa0*/  LDSM.16.MT88.4 R20, [R186+0xc000] ;  /* 0x00c00000ba14783b */ /* 0x000fe20000004200 */
[----:B------:R-:W-:Y:S02]  /*cfb0*/  FMNMX.FTZ R8, R169, R8, !PT ;  /* 0x00000008a9087209 */ /* 0x000fe40007810000 */
[CC--:B------:R-:W-:Y:S02]  /*cfc0*/  ISETP.GE.AND P6, PT, R6.reuse, R205.reuse, PT ;  /* 0x000000cd0600720c */ /* 0x0c0fe40003fc6270 */
[C---:B------:R-:W-:Y:S02]  /*cfd0*/  ISETP.GE.OR P1, PT, R6.reuse, R202, !P1 ;  /* 0x000000ca0600720c */ /* 0x040fe40004f26670 */
[----:B------:R-:W-:Y:S02]  /*cfe0*/  ISETP.GE.OR P6, PT, R6, R204, !P6 ;  /* 0x000000cc0600720c */ /* 0x000fe400077c6670 */
[----:B------:R-:W-:Y:S02]  /*cff0*/  FMNMX.FTZ R6, R135, R8, !PT ;  /* 0x0000000887067209 */ /* 0x000fe40007810000 */
[----:B------:R-:W-:Y:S02]  /*d000*/  FMNMX.FTZ R8, R137, R2, !PT ;  /* 0x0000000289087209 */ /* 0x000fe40007810000 */
[----:B------:R-:W-:Y:S02]  /*d010*/  FMNMX.FTZ R6, R9, R6, !PT ;  /* 0x0000000609067209 */ /* 0x000fe40007810000 */
[----:B------:R-:W-:Y:S02]  /*d020*/  FMNMX.FTZ R8, R5, R8, !PT ;  /* 0x0000000805087209 */ /* 0x000fe40007810000 */
[----:B------:R-:W-:Y:S02]  /*d030*/  FMNMX.FTZ R6, R231, R6, !PT ;  /* 0x00000006e7067209 */ /* 0x000fe40007810000 */
[----:B------:R-:W-:Y:S02]  /*d040*/  IADD3 R4, R3, 0x30, RZ ;  /* 0x0000003003047810 */ /* 0x000fe40007ffe0ff */
[----:B------:R-:W-:Y:S02]  /*d050*/  FMNMX.FTZ R6, R229, R6, !PT ;  /* 0x00000006e5067209 */ /* 0x000fe40007810000 */
[----:B------:R-:W-:Y:S02]  /*d060*/  FMNMX.FTZ R8, R7, R8, !PT ;  /* 0x0000000807087209 */ /* 0x000fe40007810000 */
[----:B------:R-:W-:Y:S02]  /*d070*/  FMNMX.FTZ R10, R241, R6, !PT ;  /* 0x00000006f10a7209 */ /* 0x000fe40007810000 */
[----:B------:R-:W-:Y:S02]  /*d080*/  FSEL R235, R24, -INF , !P0 ;  /* 0xff80000018eb7808 */ /* 0x000fe40004000000 */
[----:B------:R-:W-:Y:S02]  /*d090*/  FSEL R233, R25, -INF , !P6 ;  /* 0xff80000019e97808 */ /* 0x000fe40007000000 */
[----:B------:R-:W-:Y:S02]  /*d0a0*/  FMNMX.FTZ R6, R11, R8, !PT ;  /* 0x000000080b067209 */ /* 0x000fe40007810000 */
[----:B------:R-:W-:Y:S02]  /*d0b0*/  FMNMX.FTZ R8, R225, R10, !PT ;  /* 0x0000000ae1087209 */ /* 0x000fe40007810000 */
[C---:B------:R-:W-:Y:S02]  /*d0c0*/  ISETP.GE.AND P0, PT, R4.reuse, R205, PT ;  /* 0x000000cd0400720c */ /* 0x040fe40003f06270 */
[C---:B------:R-:W-:Y:S02]  /*d0d0*/  ISETP.GE.AND P6, PT, R4.reuse, R203, PT ;  /* 0x000000cb0400720c */ /* 0x040fe40003fc6270 */
[----:B------:R-:W-:Y:S02]  /*d0e0*/  FMNMX.FTZ R6, R143, R6, !PT ;  /* 0x000000068f067209 */ /* 0x000fe40007810000 */
[C---:B------:R-:W-:Y:S02]  /*d0f0*/  ISETP.GE.OR P0, PT, R4.reuse, R204, !P0 ;  /* 0x000000cc0400720c */ /* 0x040fe40004706670 */
[----:B------:R-:W-:Y:S02]  /*d100*/  ISETP.GE.OR P6, PT, R4, R202, !P6 ;  /* 0x000000ca0400720c */ /* 0x000fe400077c6670 */
[----:B------:R-:W-:Y:S02]  /*d110*/  FMNMX.FTZ R8, R163, R8, !PT ;  /* 0x00000008a3087209 */ /* 0x000fe40007810000 */
[----:B------:R-:W-:Y:S02]  /*d120*/  IADD3 R4, R3, 0x31, RZ ;  /* 0x0000003103047810 */ /* 0x000fe40007ffe0ff */
[----:B------:R-:W-:Y:S02]  /*d130*/  FSEL R165, R27, -INF , !P1 ;  /* 0xff8000001ba57808 */ /* 0x000fe40004800000 */
[----:B------:R-:W-:Y:S02]  /*d140*/  FMNMX.FTZ R6, R141, R6, !PT ;  /* 0x000000068d067209 */ /* 0x000fe40007810000 */
[----:B------:R-:W-:Y:S02]  /*d150*/  FMNMX.FTZ R8, R161, R8, !PT ;  /* 0x00000008a1087209 */ /* 0x000fe40007810000 */
[----:B------:R-:W-:Y:S02]  /*d160*/  FSEL R167, R26, -INF , !P5 ;  /* 0xff8000001aa77808 */ /* 0x000fe40006800000 */
[C---:B------:R-:W-:Y:S02]  /*d170*/  ISETP.GE.AND P1, PT, R4.reuse, R205, PT ;  /* 0x000000cd0400720c */ /* 0x040fe40003f26270 */
[C---:B------:R-:W-:Y:S02]  /*d180*/  ISETP.GE.AND P5, PT, R4.reuse, R203, PT ;  /* 0x000000cb0400720c */ /* 0x040fe40003fa6270 */
[C---:B------:R-:W-:Y:S02]  /*d190*/  ISETP.GE.OR P1, PT, R4.reuse, R204, !P1 ;  /* 0x000000cc0400720c */ /* 0x040fe40004f26670 */
[----:B------:R-:W-:Y:S02]  /*d1a0*/  ISETP.GE.OR P5, PT, R4, R202, !P5 ;  /* 0x000000ca0400720c */ /* 0x000fe40006fa6670 */
[----:B------:R-:W-:Y:S02]  /*d1b0*/  FMNMX.FTZ R8, R235, R8, !PT ;  /* 0x00000008eb087209 */ /* 0x000fe40007810000 */
[----:B------:R-:W-:Y:S02]  /*d1c0*/  IADD3 R4, R3, 0x38, RZ ;  /* 0x0000003803047810 */ /* 0x000fe40007ffe0ff */
[----:B------:R-:W-:Y:S02]  /*d1d0*/  FMNMX.FTZ R6, R227, R6, !PT ;  /* 0x00000006e3067209 */ /* 0x000fe40007810000 */
[----:B------:R-:W-:Y:S02]  /*d1e0*/  FSEL R155, R28, -INF , !P0 ;  /* 0xff8000001c9b7808 */ /* 0x000fe40004000000 */
[----:B------:R-:W-:Y:S02]  /*d1f0*/  IADD3 R3, R3, 0x39, RZ ;  /* 0x0000003903037810 */ /* 0x000fe40007ffe0ff */
[----:B------:R-:W-:Y:S02]  /*d200*/  FMNMX.FTZ R6, R239, R6, !PT ;  /* 0x00000006ef067209 */ /* 0x000fe40007810000 */
[----:B------:R-:W-:Y:S02]  /*d210*/  FMNMX.FTZ R8, R233, R8, !PT ;  /* 0x00000008e9087209 */ /* 0x000fe40007810000 */
[CC--:B------:R-:W-:Y:S02]  /*d220*/  ISETP.GE.AND P0, PT, R4.reuse, R205.reuse, PT ;  /* 0x000000cd0400720c */ /* 0x0c0fe40003f06270 */
[----:B------:R-:W-:Y:S02]  /*d230*/  FSEL R153, R29, -INF , !P1 ;  /* 0xff8000001d997808 */ /* 0x000fe40004800000 */
[----:B------:R-:W-:Y:S02]  /*d240*/  FMNMX.FTZ R10, R155, R8, !PT ;  /* 0x000000089b0a7209 */ /* 0x000fe40007810000 */
[----:B------:R-:W-:Y:S02]  /*d250*/  ISETP.GE.OR P0, PT, R4, R204, !P0 ;  /* 0x000000cc0400720c */ /* 0x000fe40004706670 */
[----:B------:R-:W-:Y:S02]  /*d260*/  ISETP.GE.AND P1, PT, R3, R205, PT ;  /* 0x000000cd0300720c */ /* 0x000fe40003f26270 */
[----:B------:R-:W-:Y:S02]  /*d270*/  FMNMX.FTZ R6, R159, R6, !PT ;  /* 0x000000069f067209 */ /* 0x000fe40007810000 */
[----:B------:R-:W-:Y:S02]  /*d280*/  FSEL R147, R32, -INF , !P0 ;  /* 0xff80000020937808 */ /* 0x000fe40004000000 */
[----:B------:R-:W-:Y:S02]  /*d290*/  FMNMX.FTZ R8, R157, R6, !PT ;  /* 0x000000069d087209 */ /* 0x000fe40007810000 */
[----:B------:R-:W-:Y:S02]  /*d2a0*/  FMNMX.FTZ R6, R153, R10, !PT ;  /* 0x0000000a99067209 */ /* 0x000fe40007810000 */
[----:B------:R-:W-:Y:S02]  /*d2b0*/  ISETP.GE.OR P1, PT, R3, R204, !P1 ;  /* 0x000000cc0300720c */ /* 0x000fe40004f26670 */
[----:B------:R-:W-:Y:S02]  /*d2c0*/  FMNMX.FTZ R6, R147, R6, !PT ;  /* 0x0000000693067209 */ /* 0x000fe40007810000 */
[----:B------:R-:W-:Y:S02]  /*d2d0*/  FSEL R145, R33, -INF , !P1 ;  /* 0xff80000021917808 */ /* 0x000fe40004800000 */
[CC--:B------:R-:W-:Y:S02]  /*d2e0*/  ISETP.GE.AND P0, PT, R4.reuse, R203.reuse, PT ;  /* 0x000000cb0400720c */ /* 0x0c0fe40003f06270 */
[----:B------:R-:W-:Y:S02]  /*d2f0*/  FMNMX.FTZ R10, R145, R6, !PT ;  /* 0x00000006910a7209 */ /* 0x000fe40007810000 */
[----:B------:R-:W-:Y:S02]  /*d300*/  ISETP.GE.OR P0, PT, R4, R202, !P0 ;  /* 0x000000ca0400720c */ /* 0x000fe40004706670 */
[----:B------:R-:W-:Y:S01]  /*d310*/  FMNMX.FTZ R4, R167, R8, !PT ;  /* 0x00000008a7047209 */ /* 0x000fe20007810000 */
[----:B------:R-:W-:Y:S01]  /*d320*/  SHFL.BFLY PT, R15, R10, 0x2, 0x1f ;  /* 0x0c401f000a0f7f89 */ /* 0x000fe200000e0000 */
[----:B------:R-:W-:Y:S02]  /*d330*/  FSEL R151, R30, -INF , !P6 ;  /* 0xff8000001e977808 */ /* 0x000fe40007000000 */
[----:B------:R-:W-:Y:S02]  /*d340*/  FMNMX.FTZ R4, R165, R4, !PT ;  /* 0x00000004a5047209 */ /* 0x000fe40007810000 */
[----:B------:R-:W-:Y:S02]  /*d350*/  FSEL R149, R31, -INF , !P5 ;  /* 0xff8000001f957808 */ /* 0x000fe40006800000 */
[----:B------:R-:W-:Y:S01]  /*d360*/  FMNMX.FTZ R4, R151, R4, !PT ;  /* 0x0000000497047209 */ /* 0x000fe20007810000 */
[----:B------:R-:W-:Y:S01]  /*d370*/  LDSM.16.MT88.4 R28, [R185+0xc000] ;  /* 0x00c00000b91c783b */ /* 0x000fe20000004200 */
[C---:B------:R-:W-:Y:S02]  /*d380*/  ISETP.GE.AND P1, PT, R3.reuse, R203, PT ;  /* 0x000000cb0300720c */ /* 0x040fe40003f26270 */
[----:B------:R-:W-:Y:S02]  /*d390*/  FSEL R144, R34, -INF , !P0 ;  /* 0xff80000022907808 */ /* 0x000fe40004000000 */
[----:B------:R-:W-:Y:S02]  /*d3a0*/  ISETP.GE.OR P1, PT, R3, R202, !P1 ;  /* 0x000000ca0300720c */ /* 0x000fe40004f26670 */
[----:B------:R-:W-:Y:S02]  /*d3b0*/  FMNMX.FTZ R3, R149, R4, !PT ;  /* 0x0000000495037209 */ /* 0x000fe40007810000 */
[----:B------:R-:W-:Y:S02]  /*d3c0*/  FSEL R133, R35, -INF , !P1 ;  /* 0xff80000023857808 */ /* 0x000fe40004800000 */
[----:B------:R-:W-:Y:S04]  /*d3d0*/  FMNMX.FTZ R8, R144, R3, !PT ;  /* 0x0000000390087209 */ /* 0x000fe80007810000 */
[----:B------:R-:W-:Y:S05]  /*d3e0*/  FMNMX.FTZ R6, R133, R8, !PT ;  /* 0x0000000885067209 */ /* 0x000fea0007810000 */
[----:B------:R-:W1:Y:S02]  /*d3f0*/  SHFL.BFLY PT, R3, R6, 0x2, 0x1f ;  /* 0x0c401f0006037f89 */ /* 0x000e6400000e0000 */
[----:B-1----:R-:W-:Y:S02]  /*d400*/  FMNMX.FTZ R4, R6, R3, !PT ;  /* 0x0000000306047209 */ /* 0x002fe40007810000 */
[----:B------:R-:W-:Y:S04]  /*d410*/  FMNMX.FTZ R13, R10, R15, !PT ;  /* 0x0000000f0a0d7209 */ /* 0x000fe80007810000 */
[----:B------:R-:W1:Y:S08]  /*d420*/  SHFL.BFLY PT, R3, R4, 0x1, 0x1f ;  /* 0x0c201f0004037f89 */ /* 0x000e7000000e0000 */
[----:B------:R-:W2:Y:S01]  /*d430*/  SHFL.BFLY PT, R132, R13, 0x1, 0x1f ;  /* 0x0c201f000d847f89 */ /* 0x000ea200000e0000 */
[----:B-1----:R-:W-:Y:S04]  /*d440*/  FMNMX.FTZ R3, R4, R3, !PT ;  /* 0x0000000304037209 */ /* 0x002fe80007810000 */
[C---:B------:R-:W-:Y:S01]  /*d450*/  FSETP.NEU.FTZ.AND P0, PT, R3.reuse, -INF , PT ;  /* 0xff8000000300780b */ /* 0x040fe20003f1d000 */
[----:B------:R-:W-:Y:S01]  /*d460*/  FMUL.FTZ R146, R3, c[0x0][0x23c] ;  /* 0x00008f0003927a20 */ /* 0x000fe20000410000 */
[----:B--2---:R-:W-:Y:S04]  /*d470*/  FMNMX.FTZ R132, R13, R132, !PT ;  /* 0x000000840d847209 */ /* 0x004fe80007810000 */
[----:B------:R-:W-:Y:S01]  /*d480*/  FSEL R146, R146, RZ, P0 ;  /* 0x000000ff92927208 */ /* 0x000fe20000000000 */
[----:B------:R-:W1:Y:S01]  /*d490*/  LDSM.16.MT88.4 R12, [R188+0xc000] ;  /* 0x00c00000bc0c783b */ /* 0x000e620000004200 */
        /* <DEDUP_REMOVED lines=8> */
[----:B------:R-:W-:Y:S01]  /*d520*/  MUFU.EX2 R168, R168 ;  /* 0x000000a800a87308 */ /* 0x000fe20000000800 */
[--C-:B------:R-:W-:Y:S02]  /*d530*/  FFMA.FTZ R171, R9, c[0x0][0x23c], -R148.reuse ;  /* 0x00008f0009ab7a23 */ /* 0x100fe40000010894 */
[----:B------:R-:W-:Y:S02]  /*d540*/  IMAD.U32 R9, RZ, RZ, UR23 ;  /* 0x00000017ff097e24 */ /* 0x000fe4000f8e00ff */
[----:B------:R-:W-:Y:S02]  /*d550*/  FFMA.FTZ R214, R169, c[0x0][0x23c], -R148 ;  /* 0x00008f00a9d67a23 */ /* 0x000fe40000010894 */
[----:B------:R-:W-:Y:S01]  /*d560*/  FFMA.FTZ R169, R5, c[0x0][0x23c], -R146 ;  /* 0x00008f0005a97a23 */ /* 0x000fe20000010892 */
[----:B------:R-:W-:Y:S01]  /*d570*/  LOP3.LUT R4, R219, UR30, R9, 0x96, !PT ;  /* 0x0000001edb047c12 */ /* 0x000fe2000f8e9609 */
[----:B------:R-:W-:Y:S01]  /*d580*/  FFMA.FTZ R210, R135, c[0x0][0x23c], -R148 ;  /* 0x00008f0087d27a23 */ /* 0x000fe20000010894 */
[----:B------:R-:W-:Y:S01]  /*d590*/  FSEL R5, R3, RZ, P0 ;  /* 0x000000ff03057208 */ /* 0x000fe20000000000 */
[----:B------:R-:W-:Y:S01]  /*d5a0*/  FFMA.FTZ R135, R11, c[0x0][0x23c], -R146 ;  /* 0x00008f000b877a23 */ /* 0x000fe20000010892 */
[----:B------:R-:W-:Y:S01]  /*d5b0*/  MUFU.EX2 R171, R171 ;  /* 0x000000ab00ab7308 */ /* 0x000fe20000000800 */
[----:B------:R-:W-:Y:S01]  /*d5c0*/  IMAD.WIDE.U32 R246, R4, -0x326172a9, RZ ;  /* 0xcd9e8d5704f67825 */ /* 0x000fe200078e00ff */
[----:B------:R-:W-:Y:S01]  /*d5d0*/  UIADD3 UR30, UR30, 0x1, URZ ;  /* 0x000000011e1e7890 */ /* 0x000fe2000fffe03f */
[----:B------:R-:W-:Y:S02]  /*d5e0*/  PLOP3.LUT P0, PT, PT, PT, UP0, 0x80, 0x0 ;  /* 0x000000000000781c */ /* 0x000fe40003f0f008 */
[----:B------:R-:W-:Y:S01]  /*d5f0*/  FFMA.FTZ R223, R139, c[0x0][0x23c], -R148 ;  /* 0x00008f008bdf7a23 */ /* 0x000fe20000010894 */
[----:B------:R-:W-:Y:S01]  /*d600*/  LOP3.LUT R246, R237, UR29, R246, 0x96, !PT ;  /* 0x0000001dedf67c12 */ /* 0x000fe2000f8e96f6 */
[----:B------:R-:W-:Y:S01]  /*d610*/  FADD.FTZ R0, -R5, R2 ;  /* 0x0000000205007221 */ /* 0x000fe20000010100 */
[----:B------:R-:W-:Y:S01]  /*d620*/  LOP3.LUT R4, R247, UR5, R216, 0x96, !PT ;  /* 0x00000005f7047c12 */ /* 0x000fe2000f8e96d8 */
[----:B------:R-:W-:Y:S01]  /*d630*/  FMUL.FTZ R2, R7, c[0x0][0x23c] ;  /* 0x00008f0007027a20 */ /* 0x000fe20000410000 */
[----:B------:R-:W2:Y:S01]  /*d640*/  MUFU.EX2 R210, R210 ;  /* 0x000000d200d27308 */ /* 0x000ea20000000800 */
[----:B------:R-:W-:Y:S04]  /*d650*/  IMAD.WIDE.U32 R246, R246, -0x2daee0ad, RZ ;  /* 0xd2511f53f6f67825 */ /* 0x000fe800078e00ff */
[----:B------:R-:W-:Y:S04]  /*d660*/  IMAD.WIDE.U32 R244, R4, -0x2daee0ad, RZ ;  /* 0xd2511f5304f47825 */ /* 0x000fe800078e00ff */
[----:B------:R-:W-:Y:S01]  /*d670*/  FMUL.FTZ R0, R0, c[0x0][0x23c] ;  /* 0x00008f0000007a20 */ /* 0x000fe20000410000 */
[----:B------:R-:W-:Y:S01]  /*d680*/  LOP3.LUT R4, R245, UR28, R212, 0x96, !PT ;  /* 0x0000001cf5047c12 */ /* 0x000fe2000f8e96d4 */
[----:B------:R-:W3:Y:S01]  /*d690*/  MUFU.EX2 R135, R135 ;  /* 0x0000008700877308 */ /* 0x000ee20000000800 */
[----:B------:R-:W-:Y:S01]  /*d6a0*/  LOP3.LUT R244, R247, UR26, R244, 0x96, !PT ;  /* 0x0000001af7f47c12 */ /* 0x000fe2000f8e96f4 */
[----:B------:R-:W-:Y:S02]  /*d6b0*/  FFMA.FTZ R238, R151, c[0x0][0x23c], -R146 ;  /* 0x00008f0097ee7a23 */ /* 0x000fe40000010892 */
[----:B------:R-:W-:Y:S04]  /*d6c0*/  IMAD.WIDE.U32 R242, R4, -0x326172a9, RZ ;  /* 0xcd9e8d5704f27825 */ /* 0x000fe800078e00ff */
[----:B------:R-:W-:Y:S01]  /*d6d0*/  IMAD.WIDE.U32 R244, R244, -0x326172a9, RZ ;  /* 0xcd9e8d57f4f47825 */ /* 0x000fe200078e00ff */
[----:B------:R-:W-:Y:S01]  /*d6e0*/  LOP3.LUT R4, R243, UR27, R236, 0x96, !PT ;  /* 0x0000001bf3047c12 */ /* 0x000fe2000f8e96ec */
[----:B------:R-:W-:Y:S02]  /*d6f0*/  MUFU.EX2 R223, R223 ;  /* 0x000000df00df7308 */ /* 0x000fe40000000800 */
[----:B------:R-:W-:Y:S01]  /*d700*/  FFMA.FTZ R240, R147, c[0x0][0x23c], -R148 ;  /* 0x00008f0093f07a23 */ /* 0x000fe20000010894 */
[----:B------:R-:W-:Y:S01]  /*d710*/  LOP3.LUT R242, R245, UR25, R242, 0x96, !PT ;  /* 0x00000019f5f27c12 */ /* 0x000fe2000f8e96f2 */
[----:B------:R-:W-:Y:S04]  /*d720*/  IMAD.WIDE.U32 R8, R4, -0x2daee0ad, RZ ;  /* 0xd2511f5304087825 */ /* 0x000fe800078e00ff */
[----:B------:R-:W-:Y:S01]  /*d730*/  IMAD.WIDE.U32 R242, R242, -0x2daee0ad, RZ ;  /* 0xd2511f53f2f27825 */ /* 0x000fe200078e00ff */
[----:B------:R-:W-:Y:S01]  /*d740*/  LOP3.LUT R246, R9, UR24, R246, 0x96, !PT ;  /* 0x0000001809f67c12 */ /* 0x000fe2000f8e96f6 */
[----:B------:R-:W4:Y:S02]  /*d750*/  MUFU.EX2 R214, R214 ;  /* 0x000000d600d67308 */ /* 0x000f240000000800 */
[----:B------:R-:W-:Y:S01]  /*d760*/  FFMA.FTZ R222, R241, c[0x0][0x23c], -R148 ;  /* 0x00008f00f1de7a23 */ /* 0x000fe20000010894 */
[----:B------:R-:W-:Y:S01]  /*d770*/  LOP3.LUT R4, R243, UR15, R8, 0x96, !PT ;  /* 0x0000000ff3047c12 */ /* 0x000fe2000f8e9608 */
[----:B------:R-:W-:Y:S04]  /*d780*/  IMAD.WIDE.U32 R246, R246, -0x326172a9, RZ ;  /* 0xcd9e8d57f6f67825 */ /* 0x000fe800078e00ff */
[----:B------:R-:W-:Y:S02]  /*d790*/  IMAD.WIDE.U32 R4, R4, -0x326172a9, RZ ;  /* 0xcd9e8d5704047825 */ /* 0x000fe400078e00ff */
[----:B------:R-:W-:Y:S02]  /*d7a0*/  MUFU.EX2 R170, R170 ;  /* 0x000000aa00aa7308 */ /* 0x000fe40000000800 */
[----:B------:R-:W-:Y:S01]  /*d7b0*/  FFMA.FTZ R241, R153, c[0x0][0x23c], -R148 ;  /* 0x00008f0099f17a23 */ /* 0x000fe20000010894 */
[----:B------:R-:W-:Y:S01]  /*d7c0*/  LOP3.LUT R7, R5, UR4, R246, 0x96, !PT ;  /* 0x0000000405077c12 */ /* 0x000fe2000f8e96f6 */
[----:B------:R-:W-:Y:S01]  /*d7d0*/  FFMA.FTZ R243, R149, c[0x0][0x23c], -R146 ;  /* 0x00008f0095f37a23 */ /* 0x000fe20000010892 */
[C---:B------:R-:W-:Y:S01]  /*d7e0*/  LOP3.LUT R9, R4.reuse, 0xffff, RZ, 0xc0, !PT ;  /* 0x0000ffff04097812 */ /* 0x040fe200078ec0ff */
[----:B------:R-:W-:Y:S01]  /*d7f0*/  FFMA.FTZ R225, R225, c[0x0][0x23c], -R148 ;  /* 0x00008f00e1e17a23 */ /* 0x000fe20000010894 */
[----:B------:R-:W-:Y:S01]  /*d800*/  LOP3.LUT R138, R4, 0xff, RZ, 0xc0, !PT ;  /* 0x000000ff048a7812 */ /* 0x000fe200078ec0ff */
[----:B------:R-:W-:Y:S01]  /*d810*/  FFMA.FTZ R227, R227, c[0x0][0x23c], -R146 ;  /* 0x00008f00e3e37a23 */ /* 0x000fe20000010892 */
[----:B------:R-:W-:Y:S01]  /*d820*/  SHF.R.U32.HI R5, RZ, 0x18, R4 ;  /* 0x00000018ff057819 */ /* 0x000fe20000011604 */
[----:B------:R-:W5:Y:S01]  /*d830*/  MUFU.EX2 R169, R169 ;  /* 0x000000a900a97308 */ /* 0x000f620000000800 */
[----:B------:R-:W-:Y:S01]  /*d840*/  LOP3.LUT R11, R7, 0xffff, RZ, 0xc0, !PT ;  /* 0x0000ffff070b7812 */ /* 0x000fe200078ec0ff */
[----:B------:R-:W-:Y:S01]  /*d850*/  FFMA.FTZ R224, R239, c[0x0][0x23c], -R146 ;  /* 0x00008f00efe07a23 */ /* 0x000fe20000010892 */
[----:B------:R-:W-:Y:S01]  /*d860*/  SHF.R.U32.HI R6, RZ, 0x10, R4 ;  /* 0x00000010ff067819 */ /* 0x000fe20000011604 */
[----:B------:R-:W-:Y:S01]  /*d870*/  FFMA.FTZ R239, R157, c[0x0][0x23c], -R146 ;  /* 0x00008f009def7a23 */ /* 0x000fe20000010892 */
[----:B------:R-:W-:Y:S01]  /*d880*/  SHF.R.U32.HI R4, RZ, 0x10, R7 ;  /* 0x00000010ff047819 */ /* 0x000fe20000011607 */
[----:B------:R-:W-:Y:S01]  /*d890*/  FFMA.FTZ R226, R231, c[0x0][0x23c], -R148 ;  /* 0x00008f00e7e27a23 */ /* 0x000fe20000010894 */
[----:B------:R-:W-:Y:S01]  /*d8a0*/  SHF.R.U32.HI R9, RZ, 0x8, R9 ;  /* 0x00000008ff097819 */ /* 0x000fe20000011609 */
[----:B------:R-:W-:Y:S01]  /*d8b0*/  FFMA.FTZ R231, R141, c[0x0][0x23c], -R146 ;  /* 0x00008f008de77a23 */ /* 0x000fe20000010892 */
[----:B------:R-:W-:Y:S01]  /*d8c0*/  SHF.R.U32.HI R11, RZ, 0x8, R11 ;  /* 0x00000008ff0b7819 */ /* 0x000fe2000001160b */
[----:B------:R-:W1:Y:S01]  /*d8d0*/  MUFU.EX2 R2, R2 ;  /* 0x0000000200027308 */ /* 0x000e620000000800 */
[----:B------:R-:W-:Y:S01]  /*d8e0*/  LOP3.LUT R136, R7, 0xff, RZ, 0xc0, !PT ;  /* 0x000000ff07887812 */ /* 0x000fe200078ec0ff */
[----:B------:R-:W-:Y:S01]  /*d8f0*/  LDSM.16.MT88.4 R140, [R185+0xe800] ;  /* 0x00e80000b98c783b */ /* 0x000fe20000004200 */
[----:B------:R-:W-:Y:S01]  /*d900*/  SHF.R.U32.HI R7, RZ, 0x18, R7 ;  /* 0x00000018ff077819 */ /* 0x000fe20000011607 */
[----:B------:R-:W-:Y:S01]  /*d910*/  FFMA.FTZ R229, R229, c[0x0][0x23c], -R148 ;  /* 0x00008f00e5e57a23 */ /* 0x000fe20000010894 */
[----:B------:R-:W-:Y:S01]  /*d920*/  LOP3.LUT R6, R6, 0xff, RZ, 0xc0, !PT ;  /* 0x000000ff06067812 */ /* 0x000fe200078ec0ff */
[----:B------:R-:W-:Y:S01]  /*d930*/  FFMA.FTZ R232, R167, c[0x0][0x23c], -R146 ;  /* 0x00008f00a7e87a23 */ /* 0x000fe20000010892 */
[----:B------:R-:W-:Y:S01]  /*d940*/  LOP3.LUT R4, R4, 0xff, RZ, 0xc0, !PT ;  /* 0x000000ff04047812 */ /* 0x000fe200078ec0ff */
[--C-:B------:R-:W-:Y:S01]  /*d950*/  FFMA.FTZ R234, R163, c[0x0][0x23c], -R148.reuse ;  /* 0x00008f00a3ea7a23 */ /* 0x100fe20000010894 */
[----:B------:R-:W-:Y:S01]  /*d960*/  PRMT R138, R138, 0x5410, R9 ;  /* 0x000054108a8a7816 */ /* 0x000fe20000000009 */
[----:B------:R-:W1:Y:S01]  /*d970*/  MUFU.EX2 R0, R0 ;  /* 0x0000000000007308 */ /* 0x000e620000000800 */
[----:B------:R-:W-:Y:S01]  /*d980*/  PRMT R136, R136, 0x5410, R11 ;  /* 0x0000541088887816 */ /* 0x000fe2000000000b */
[----:B------:R-:W-:Y:S01]  /*d990*/  FFMA.FTZ R230, R235, c[0x0][0x23c], -R148 ;  /* 0x00008f00ebe67a23 */ /* 0x000fe20000010894 */
[----:B------:R-:W-:Y:S01]  /*d9a0*/  PRMT R6, R6, 0x5410, R5 ;  /* 0x0000541006067816 */ /* 0x000fe20000000005 */
[--C-:B------:R-:W-:Y:S01]  /*d9b0*/  HSET2.LE.AND R138, R138, R209.reuse, PT ;  /* 0x000000d18a8a7233 */ /* 0x100fe20003803000 */
[----:B------:R-:W-:Y:S01]  /*d9c0*/  PRMT R4, R4, 0x5410, R7 ;  /* 0x0000541004047816 */ /* 0x000fe20000000007 */
[--C-:B------:R-:W-:Y:S01]  /*d9d0*/  HSET2.LE.AND R136, R136, R209.reuse, PT ;  /* 0x000000d188887233 */ /* 0x100fe20003803000 */
[----:B--2---:R-:W-:Y:S01]  /*d9e0*/  F2FP.BF16.PACK_AB R7, R171, R210 ;  /* 0x000000d2ab07723e */ /* 0x004fe200000010ff */
[--C-:B------:R-:W-:Y:S01]  /*d9f0*/  HSET2.LE.AND R139, R6, R209.reuse, PT ;  /* 0x000000d1068b7233 */ /* 0x100fe20003803000 */
[----:B---3--:R-:W-:Y:S01]  /*da00*/  F2FP.BF16.PACK_AB R6, R135, R168 ;  /* 0x000000a88706723e */ /* 0x008fe200000010ff */
[--C-:B------:R-:W-:Y:S01]  /*da10*/  HSET2.LE.AND R137, R4, R209.reuse, PT ;  /* 0x000000d104897233 */ /* 0x100fe20003803000 */
[----:B----4-:R-:W-:Y:S01]  /*da20*/  F2FP.BF16.PACK_AB R5, R214, R223 ;  /* 0x000000dfd605723e */ /* 0x010fe200000010ff */
[----:B------:R-:W-:Y:S01]  /*da30*/  FFMA.FTZ R235, R165, c[0x0][0x23c], -R146 ;  /* 0x00008f00a5eb7a23 */ /* 0x000fe20000010892 */
[----:B-----5:R-:W-:Y:S01]  /*da40*/  F2FP.BF16.PACK_AB R4, R169, R170 ;  /* 0x000000aaa904723e */ /* 0x020fe200000010ff */
[----:B-1----:R-:W-:Y:S01]  /*da50*/  FMUL.FTZ R8, R2, R124 ;  /* 0x0000007c02087220 */ /* 0x002fe20000410000 */
[----:B------:R-:W-:Y:S01]  /*da60*/  LOP3.LUT R138, R138, R7, RZ, 0xc0, !PT ;  /* 0x000000078a8a7212 */ /* 0x000fe200078ec0ff */
[C---:B------:R-:W-:Y:S01]  /*da70*/  FMUL.FTZ R9, R2.reuse, R125 ;  /* 0x0000007d02097220 */ /* 0x040fe20000410000 */
[----:B------:R-:W-:Y:S01]  /*da80*/  LOP3.LUT R139, R139, R6, RZ, 0xc0, !PT ;  /* 0x000000068b8b7212 */ /* 0x000fe200078ec0ff */
[----:B------:R-:W-:Y:S01]  /*da90*/  FMUL.FTZ R16, R2, R116 ;  /* 0x0000007402107220 */ /* 0x000fe20000410000 */
[----:B------:R-:W-:Y:S01]  /*daa0*/  LOP3.LUT R136, R136, R5, RZ, 0xc0, !PT ;  /* 0x0000000588887212 */ /* 0x000fe200078ec0ff */
[C---:B------:R-:W-:Y:S01]  /*dab0*/  FMUL.FTZ R5, R2.reuse, R129 ;  /* 0x0000008102057220 */ /* 0x040fe20000410000 */
[----:B------:R-:W-:Y:S01]  /*dac0*/  LOP3.LUT R137, R137, R4, RZ, 0xc0, !PT ;  /* 0x0000000489897212 */ /* 0x000fe200078ec0ff */
[----:B------:R-:W-:Y:S01]  /*dad0*/  FMUL.FTZ R4, R2, R128 ;  /* 0x0000008002047220 */ /* 0x000fe20000410000 */
[----:B------:R-:W-:Y:S01]  /*dae0*/  MUFU.EX2 R226, R226 ;  /* 0x000000e200e27308 */ /* 0x000fe20000000800 */
[C---:B------:R-:W-:Y:S02]  /*daf0*/  FMUL.FTZ R6, R0.reuse, R130 ;  /* 0x0000008200067220 */ /* 0x040fe40000410000 */
[C---:B------:R-:W-:Y:S02]  /*db00*/  FMUL.FTZ R7, R0.reuse, R131 ;  /* 0x0000008300077220 */ /* 0x040fe40000410000 */
[----:B------:R-:W-:Y:S01]  /*db10*/  LDSM.16.MT88.4 R128, [R186+0xe800] ;  /* 0x00e80000ba80783b */ /* 0x000fe20000004200 */
[C---:B------:R-:W-:Y:S02]  /*db20*/  FMUL.FTZ R10, R0.reuse, R126 ;  /* 0x0000007e000a7220 */ /* 0x040fe40000410000 */
[----:B------:R-:W-:Y:S02]  /*db30*/  FMUL.FTZ R11, R0, R127 ;  /* 0x0000007f000b7220 */ /* 0x000fe40000410000 */
[C---:B------:R-:W-:Y:S01]  /*db40*/  HMMA.16816.F32.BF16 R4, R136.reuse, R12, R4 ;  /* 0x0000000c8804723c */ /* 0x040fe20000041804 */
[----:B------:R-:W-:Y:S01]  /*db50*/  FMUL.FTZ R17, R2, R117 ;  /* 0x0000007502117220 */ /* 0x000fe20000410000 */
[----:B------:R-:W-:Y:S01]  /*db60*/  MUFU.EX2 R229, R229 ;  /* 0x000000e500e57308 */ /* 0x000fe20000000800 */
[----:B------:R-:W-:Y:S01]  /*db70*/  LDSM.16.MT88.4 R124, [R188+0xe800] ;  /* 0x00e80000bc7c783b */ /* 0x000fe20000004200 */
[C---:B------:R-:W-:Y:S02]  /*db80*/  FMUL.FTZ R18, R0.reuse, R118 ;  /* 0x0000007600127220 */ /* 0x040fe40000410000 */
[----:B------:R-:W-:Y:S02]  /*db90*/  FMUL.FTZ R19, R0, R119 ;  /* 0x0000007700137220 */ /* 0x000fe40000410000 */
[C---:B------:R-:W-:Y:S01]  /*dba0*/  HMMA.16816.F32.BF16 R8, R136.reuse, R14, R8 ;  /* 0x0000000e8808723c */ /* 0x040fe20000041808 */
[C---:B------:R-:W-:Y:S02]  /*dbb0*/  FMUL.FTZ R12, R2.reuse, R120 ;  /* 0x00000078020c7220 */ /* 0x040fe40000410000 */
[----:B------:R-:W-:Y:S01]  /*dbc0*/  LDSM.16.MT88.4 R116, [R185+0xc800] ;  /* 0x00c80000b974783b */ /* 0x000fe20000004200 */
[C---:B------:R-:W-:Y:S01]  /*dbd0*/  FMUL.FTZ R13, R2.reuse, R121 ;  /* 0x00000079020d7220 */ /* 0x040fe20000410000 */
[----:B------:R-:W-:Y:S01]  /*dbe0*/  MUFU.EX2 R228, R228 ;  /* 0x000000e400e47308 */ /* 0x000fe20000000800 */
[----:B------:R-:W-:Y:S02]  /*dbf0*/  FMUL.FTZ R24, R2, R108 ;  /* 0x0000006c02187220 */ /* 0x000fe40000410000 */
[C---:B------:R-:W-:Y:S04]  /*dc00*/  FMUL.FTZ R14, R0.reuse, R122 ;  /* 0x0000007a000e7220 */ /* 0x040fe80000410000 */
[----:B------:R-:W-:Y:S02]  /*dc10*/  FMUL.FTZ R15, R0, R123 ;  /* 0x0000007b000f7220 */ /* 0x000fe40000410000 */
[----:B------:R-:W1:Y:S01]  /*dc20*/  LDSM.16.MT88.4 R120, [R184+0xc000] ;  /* 0x00c00000b878783b */ /* 0x000e620000004200 */
[----:B------:R-:W-:Y:S01]  /*dc30*/  FMUL.FTZ R25, R2, R109 ;  /* 0x0000006d02197220 */ /* 0x000fe20000410000 */
[----:B------:R-:W-:Y:S01]  /*dc40*/  MUFU.EX2 R231, R231 ;  /* 0x000000e700e77308 */ /* 0x000fe20000000800 */
[C---:B------:R-:W-:Y:S02]  /*dc50*/  FMUL.FTZ R26, R0.reuse, R110 ;  /* 0x0000006e001a7220 */ /* 0x040fe40000410000 */
[C---:B------:R-:W-:Y:S01]  /*dc60*/  HMMA.16816.F32.BF16 R12, R136.reuse, R20, R12 ;  /* 0x00000014880c723c */ /* 0x040fe2000004180c */
[----:B------:R-:W-:Y:S02]  /*dc70*/  FMUL.FTZ R27, R0, R111 ;  /* 0x0000006f001b7220 */ /* 0x000fe40000410000 */
[----:B------:R-:W-:Y:S01]  /*dc80*/  LDSM.16.MT88.4 R108, [R184+0xe000] ;  /* 0x00e00000b86c783b */ /* 0x000fe20000004200 */
[C---:B------:R-:W-:Y:S02]  /*dc90*/  FMUL.FTZ R32, R2.reuse, R100 ;  /* 0x0000006402207220 */ /* 0x040fe40000410000 */
[C---:B------:R-:W-:Y:S01]  /*dca0*/  FMUL.FTZ R33, R2.reuse, R101 ;  /* 0x0000006502217220 */ /* 0x040fe20000410000 */
[----:B------:R-:W-:Y:S01]  /*dcb0*/  MUFU.EX2 R234, R234 ;  /* 0x000000ea00ea7308 */ /* 0x000fe20000000800 */
[C---:B------:R-:W-:Y:S01]  /*dcc0*/  HMMA.16816.F32.BF16 R16, R136.reuse, R22, R16 ;  /* 0x000000168810723c */ /* 0x040fe20000041810 */
[C---:B------:R-:W-:Y:S03]  /*dcd0*/  FMUL.FTZ R20, R2.reuse, R112 ;  /* 0x0000007002147220 */ /* 0x040fe60000410000 */
[----:B------:R-:W-:Y:S02]  /*dce0*/  FMUL.FTZ R21, R2, R113 ;  /* 0x0000007102157220 */ /* 0x000fe40000410000 */
[C---:B------:R-:W-:Y:S02]  /*dcf0*/  FMUL.FTZ R34, R0.reuse, R102 ;  /* 0x0000006600227220 */ /* 0x040fe40000410000 */
[C---:B------:R-:W-:Y:S01]  /*dd00*/  FMUL.FTZ R22, R0.reuse, R114 ;  /* 0x0000007200167220 */ /* 0x040fe20000410000 */
[----:B------:R-:W-:Y:S03]  /*dd10*/  MUFU.EX2 R239, R239 ;  /* 0x000000ef00ef7308 */ /* 0x000fe60000000800 */
[C---:B------:R-:W-:Y:S02]  /*dd20*/  FMUL.FTZ R23, R0.reuse, R115 ;  /* 0x0000007300177220 */ /* 0x040fe40000410000 */
[----:B------:R-:W2:Y:S01]  /*dd30*/  LDSM.16.MT88.4 R112, [R188+0xe000] ;  /* 0x00e00000bc70783b */ /* 0x000ea20000004200 */
[----:B------:R-:W-:Y:S02]  /*dd40*/  FMUL.FTZ R35, R0, R103 ;  /* 0x0000006700237220 */ /* 0x000fe40000410000 */
[C---:B------:R-:W-:Y:S02]  /*dd50*/  FMUL.FTZ R36, R2.reuse, R36 ;  /* 0x0000002402247220 */ /* 0x040fe40000410000 */
[C---:B------:R-:W-:Y:S01]  /*dd60*/  HMMA.16816.F32.BF16 R20, R136.reuse, R28, R20 ;  /* 0x0000001c8814723c */ /* 0x040fe20000041814 */
[----:B------:R-:W-:Y:S01]  /*dd70*/  FMUL.FTZ R37, R2, R37 ;  /* 0x0000002502257220 */ /* 0x000fe20000410000 */
[----:B------:R-:W-:Y:S01]  /*dd80*/  MUFU.EX2 R222, R222 ;  /* 0x000000de00de7308 */ /* 0x000fe20000000800 */
[----:B------:R-:W-:Y:S01]  /*dd90*/  LDSM.16.MT88.4 R100, [R185+0xe000] ;  /* 0x00e00000b964783b */ /* 0x000fe20000004200 */
[C---:B------:R-:W-:Y:S02]  /*dda0*/  FMUL.FTZ R38, R0.reuse, R38 ;  /* 0x0000002600267220 */ /* 0x040fe40000410000 */
[----:B------:R-:W-:Y:S02]  /*ddb0*/  FMUL.FTZ R39, R0, R39 ;  /* 0x0000002700277220 */ /* 0x000fe40000410000 */
[C---:B------:R-:W-:Y:S01]  /*ddc0*/  HMMA.16816.F32.BF16 R24, R136.reuse, R30, R24 ;  /* 0x0000001e8818723c */ /* 0x040fe20000041818 */
[C---:B------:R-:W-:Y:S03]  /*ddd0*/  FMUL.FTZ R28, R2.reuse, R104 ;  /* 0x00000068021c7220 */ /* 0x040fe60000410000 */
[C---:B------:R-:W-:Y:S01]  /*dde0*/  FMUL.FTZ R29, R2.reuse, R105 ;  /* 0x00000069021d7220 */ /* 0x040fe20000410000 */
[----:B------:R-:W3:Y:S01]  /*ddf0*/  MUFU.EX2 R225, R225 ;  /* 0x000000e100e17308 */ /* 0x000ee20000000800 */
[----:B------:R-:W-:Y:S02]  /*de00*/  FMUL.FTZ R40, R2, R40 ;  /* 0x0000002802287220 */ /* 0x000fe40000410000 */
[C---:B------:R-:W-:Y:S04]  /*de10*/  FMUL.FTZ R30, R0.reuse, R106 ;  /* 0x0000006a001e7220 */ /* 0x040fe80000410000 */
[----:B------:R-:W-:Y:S02]  /*de20*/  FMUL.FTZ R31, R0, R107 ;  /* 0x0000006b001f7220 */ /* 0x000fe40000410000 */
[----:B------:R-:W4:Y:S01]  /*de30*/  LDSM.16.MT88.4 R104, [R186+0xe000] ;  /* 0x00e00000ba68783b */ /* 0x000f220000004200 */
[----:B------:R-:W-:Y:S01]  /*de40*/  FMUL.FTZ R41, R2, R41 ;  /* 0x0000002902297220 */ /* 0x000fe20000410000 */
[----:B------:R-:W-:Y:S01]  /*de50*/  MUFU.EX2 R227, R227 ;  /* 0x000000e300e37308 */ /* 0x000fe20000000800 */
[C---:B------:R-:W-:Y:S02]  /*de60*/  FMUL.FTZ R42, R0.reuse, R42 ;  /* 0x0000002a002a7220 */ /* 0x040fe40000410000 */
[C---:B-1----:R-:W-:Y:S01]  /*de70*/  HMMA.16816.F32.BF16 R28, R136.reuse, R120, R28 ;  /* 0x00000078881c723c */ /* 0x042fe2000004181c */
[----:B------:R-:W-:Y:S02]  /*de80*/  FMUL.FTZ R43, R0, R43 ;  /* 0x0000002b002b7220 */ /* 0x000fe40000410000 */
[C---:B------:R-:W-:Y:S02]  /*de90*/  FMUL.FTZ R44, R2.reuse, R44 ;  /* 0x0000002c022c7220 */ /* 0x040fe40000410000 */
[----:B------:R-:W-:Y:S02]  /*dea0*/  FMUL.FTZ R45, R2, R45 ;  /* 0x0000002d022d7220 */ /* 0x000fe40000410000 */
[C---:B------:R-:W-:Y:S01]  /*deb0*/  FMUL.FTZ R46, R0.reuse, R46 ;  /* 0x0000002e002e7220 */ /* 0x040fe20000410000 */
[C---:B------:R-:W-:Y:S01]  /*dec0*/  HMMA.16816.F32.BF16 R32, R136.reuse, R122, R32 ;  /* 0x0000007a8820723c */ /* 0x040fe20000041820 */
[----:B------:R-:W-:Y:S01]  /*ded0*/  LDSM.16.MT88.4 R120, [R184+0xc800] ;  /* 0x00c80000b878783b */ /* 0x000fe20000004200 */
[----:B------:R-:W1:Y:S02]  /*dee0*/  MUFU.EX2 R224, R224 ;  /* 0x000000e000e07308 */ /* 0x000e640000000800 */
[----:B------:R-:W-:Y:S02]  /*def0*/  FMUL.FTZ R47, R0, R47 ;  /* 0x0000002f002f7220 */ /* 0x000fe40000410000 */
[C---:B------:R-:W-:Y:S02]  /*df00*/  FMUL.FTZ R48, R2.reuse, R48 ;  /* 0x0000003002307220 */ /* 0x040fe40000410000 */
[C---:B--2---:R-:W-:Y:S01]  /*df10*/  HMMA.16816.F32.BF16 R36, R136.reuse, R112, R36 ;  /* 0x000000708824723c */ /* 0x044fe20000041824 */
[----:B------:R-:W-:Y:S03]  /*df20*/  FMUL.FTZ R49, R2, R49 ;  /* 0x0000003102317220 */ /* 0x000fe60000410000 */
[C---:B------:R-:W-:Y:S01]  /*df30*/  FMUL.FTZ R50, R0.reuse, R50 ;  /* 0x0000003200327220 */ /* 0x040fe20000410000 */
[----:B------:R-:W-:Y:S01]  /*df40*/  MUFU.EX2 R230, R230 ;  /* 0x000000e600e67308 */ /* 0x000fe20000000800 */
[----:B------:R-:W-:Y:S02]  /*df50*/  FMUL.FTZ R51, R0, R51 ;  /* 0x0000003300337220 */ /* 0x000fe40000410000 */
[C---:B------:R-:W-:Y:S01]  /*df60*/  HMMA.16816.F32.BF16 R40, R136.reuse, R114, R40 ;  /* 0x000000728828723c */ /* 0x040fe20000041828 */
[----:B------:R-:W-:Y:S03]  /*df70*/  LDSM.16.MT88.4 R112, [R186+0xc800] ;  /* 0x00c80000ba70783b */ /* 0x000fe60000004200 */
[C---:B------:R-:W-:Y:S02]  /*df80*/  FMUL.FTZ R52, R2.reuse, R52 ;  /* 0x0000003402347220 */ /* 0x040fe40000410000 */
[----:B------:R-:W-:Y:S01]  /*df90*/  FMUL.FTZ R53, R2, R53 ;  /* 0x0000003502357220 */ /* 0x000fe20000410000 */
[----:B------:R-:W-:Y:S01]  /*dfa0*/  MUFU.EX2 R232, R232 ;  /* 0x000000e800e87308 */ /* 0x000fe20000000800 */
[C---:B------:R-:W-:Y:S01]  /*dfb0*/  FMUL.FTZ R54, R0.reuse, R54 ;  /* 0x0000003600367220 */ /* 0x040fe20000410000 */
[C---:B----4-:R-:W-:Y:S03]  /*dfc0*/  HMMA.16816.F32.BF16 R44, R136.reuse, R104, R44 ;  /* 0x00000068882c723c */ /* 0x050fe6000004182c */
[----:B------:R-:W-:Y:S02]  /*dfd0*/  FMUL.FTZ R55, R0, R55 ;  /* 0x0000003700377220 */ /* 0x000fe40000410000 */
[C---:B------:R-:W-:Y:S02]  /*dfe0*/  FMUL.FTZ R56, R2.reuse, R56 ;  /* 0x0000003802387220 */ /* 0x040fe40000410000 */
[----:B------:R-:W-:Y:S01]  /*dff0*/  FMUL.FTZ R57, R2, R57 ;  /* 0x0000003902397220 */ /* 0x000fe20000410000 */
[----:B------:R-:W-:Y:S01]  /*e000*/  MUFU.EX2 R235, R235 ;  /* 0x000000eb00eb7308 */ /* 0x000fe20000000800 */
[C---:B------:R-:W-:Y:S01]  /*e010*/  FMUL.FTZ R58, R0.reuse, R58 ;  /* 0x0000003a003a7220 */ /* 0x040fe20000410000 */
[C---:B------:R-:W-:Y:S01]  /*e020*/  HMMA.16816.F32.BF16 R48, R136.reuse, R106, R48 ;  /* 0x0000006a8830723c */ /* 0x040fe20000041830 */
[----:B------:R-:W2:Y:S01]  /*e030*/  LDSM.16.MT88.4 R104, [R188+0x10000] ;  /* 0x01000000bc68783b */ /* 0x000ea20000004200 */
[----:B------:R-:W-:Y:S02]  /*e040*/  FMUL.FTZ R59, R0, R59 ;  /* 0x0000003b003b7220 */ /* 0x000fe40000410000 */
[C---:B------:R-:W-:Y:S04]  /*e050*/  FMUL.FTZ R60, R2.reuse, R60 ;  /* 0x0000003c023c7220 */ /* 0x040fe80000410000 */
[C---:B------:R-:W-:Y:S01]  /*e060*/  HMMA.16816.F32.BF16 R52, R136.reuse, R100, R52 ;  /* 0x000000648834723c */ /* 0x040fe20000041834 */
[----:B------:R-:W-:Y:S01]  /*e070*/  FMUL.FTZ R61, R2, R61 ;  /* 0x0000003d023d7220 */ /* 0x000fe20000410000 */
[----:B------:R-:W-:Y:S02]  /*e080*/  MUFU.EX2 R241, R241 ;  /* 0x000000f100f17308 */ /* 0x000fe40000000800 */
[C---:B------:R-:W-:Y:S02]  /*e090*/  FMUL.FTZ R62, R0.reuse, R62 ;  /* 0x0000003e003e7220 */ /* 0x040fe40000410000 */
[----:B------:R-:W-:Y:S02]  /*e0a0*/  FMUL.FTZ R63, R0, R63 ;  /* 0x0000003f003f7220 */ /* 0x000fe40000410000 */
[C---:B------:R-:W-:Y:S01]  /*e0b0*/  HMMA.16816.F32.BF16 R56, R136.reuse, R102, R56 ;  /* 0x000000668838723c */ /* 0x040fe20000041838 */
[----:B------:R-:W4:Y:S03]  /*e0c0*/  LDSM.16.MT88.4 R100, [R186+0x10000] ;  /* 0x01000000ba64783b */ /* 0x000f260000004200 */
[C---:B------:R-:W-:Y:S01]  /*e0d0*/  FMUL.FTZ R64, R2.reuse, R64 ;  /* 0x0000004002407220 */ /* 0x040fe20000410000 */
[----:B------:R-:W-:Y:S01]  /*e0e0*/  MUFU.EX2 R238, R238 ;  /* 0x000000ee00ee7308 */ /* 0x000fe20000000800 */
[----:B------:R-:W-:Y:S02]  /*e0f0*/  FMUL.FTZ R65, R2, R65 ;  /* 0x0000004102417220 */ /* 0x000fe40000410000 */
[C---:B------:R-:W-:Y:S01]  /*e100*/  HMMA.16816.F32.BF16 R60, R136.reuse, R108, R60 ;  /* 0x0000006c883c723c */ /* 0x040fe2000004183c */
[C---:B------:R-:W-:Y:S03]  /*e110*/  FMUL.FTZ R66, R0.reuse, R66 ;  /* 0x0000004200427220 */ /* 0x040fe60000410000 */
[----:B------:R-:W-:Y:S02]  /*e120*/  FMUL.FTZ R67, R0, R67 ;  /* 0x0000004300437220 */ /* 0x000fe40000410000 */
[C---:B------:R-:W-:Y:S01]  /*e130*/  FMUL.FTZ R68, R2.reuse, R68 ;  /* 0x0000004402447220 */ /* 0x040fe20000410000 */
[----:B------:R-:W-:Y:S01]  /*e140*/  MUFU.EX2 R243, R243 ;  /* 0x000000f300f37308 */ /* 0x000fe20000000800 */
[----:B------:R-:W-:Y:S03]  /*e150*/  FMUL.FTZ R69, R2, R69 ;  /* 0x0000004502457220 */ /* 0x000fe60000410000 */
[C---:B------:R-:W-:Y:S01]  /*e160*/  HMMA.16816.F32.BF16 R64, R136.reuse, R110, R64 ;  /* 0x0000006e8840723c */ /* 0x040fe20000041840 */
[----:B------:R-:W5:Y:S01]  /*e170*/  LDSM.16.MT88.4 R108, [R185+0x10000] ;  /* 0x01000000b96c783b */ /* 0x000f620000004200 */
[C---:B------:R-:W-:Y:S02]  /*e180*/  FMUL.FTZ R70, R0.reuse, R70 ;  /* 0x0000004600467220 */ /* 0x040fe40000410000 */
[----:B------:R-:W-:Y:S02]  /*e190*/  FMUL.FTZ R71, R0, R71 ;  /* 0x0000004700477220 */ /* 0x000fe40000410000 */
[C---:B------:R-:W-:Y:S01]  /*e1a0*/  FMUL.FTZ R72, R2.reuse, R72 ;  /* 0x0000004802487220 */ /* 0x040fe20000410000 */
[----:B------:R-:W-:Y:S01]  /*e1b0*/  MUFU.EX2 R240, R240 ;  /* 0x000000f000f07308 */ /* 0x000fe20000000800 */
[----:B------:R-:W-:Y:S03]  /*e1c0*/  FMUL.FTZ R73, R2, R73 ;  /* 0x0000004902497220 */ /* 0x000fe60000410000 */
[C---:B--2---:R-:W-:Y:S01]  /*e1d0*/  HMMA.16816.F32.BF16 R68, R136.reuse, R104, R68 ;  /* 0x000000688844723c */ /* 0x044fe20000041844 */
[C---:B------:R-:W-:Y:S02]  /*e1e0*/  FMUL.FTZ R74, R0.reuse, R74 ;  /* 0x0000004a004a7220 */ /* 0x040fe40000410000 */
[----:B------:R-:W-:Y:S02]  /*e1f0*/  FMUL.FTZ R75, R0, R75 ;  /* 0x0000004b004b7220 */ /* 0x000fe40000410000 */
[C---:B------:R-:W-:Y:S02]  /*e200*/  FMUL.FTZ R76, R2.reuse, R76 ;  /* 0x0000004c024c7220 */ /* 0x040fe40000410000 */
[----:B------:R-:W-:Y:S01]  /*e210*/  FMUL.FTZ R77, R2, R77 ;  /* 0x0000004d024d7220 */ /* 0x000fe20000410000 */
[----:B------:R-:W-:Y:S01]  /*e220*/  LOP3.LUT R104, R247, UR16, R244, 0x96, !PT ;  /* 0x00000010f7687c12 */ /* 0x000fe2000f8e96f4 */
[C---:B------:R-:W-:Y:S01]  /*e230*/  FMUL.FTZ R78, R0.reuse, R78 ;  /* 0x0000004e004e7220 */ /* 0x040fe20000410000 */
[C---:B------:R-:W-:Y:S02]  /*e240*/  HMMA.16816.F32.BF16 R72, R136.reuse, R106, R72 ;  /* 0x0000006a8848723c */ /* 0x040fe40000041848 */
[----:B------:R-:W-:Y:S02]  /*e250*/  FMUL.FTZ R79, R0, R79 ;  /* 0x0000004f004f7220 */ /* 0x000fe40000410000 */
[C---:B------:R-:W-:Y:S02]  /*e260*/  FMUL.FTZ R80, R2.reuse, R80 ;  /* 0x0000005002507220 */ /* 0x040fe40000410000 */
[----:B------:R-:W-:Y:S02]  /*e270*/  FMUL.FTZ R81, R2, R81 ;  /* 0x0000005102517220 */ /* 0x000fe40000410000 */
[C---:B------:R-:W-:Y:S01]  /*e280*/  FMUL.FTZ R82, R0.reuse, R82 ;  /* 0x0000005200527220 */ /* 0x040fe20000410000 */
[C---:B----4-:R-:W-:Y:S03]  /*e290*/  HMMA.16816.F32.BF16 R76, R136.reuse, R100, R76 ;  /* 0x00000064884c723c */ /* 0x050fe6000004184c */
[----:B------:R-:W-:Y:S02]  /*e2a0*/  FMUL.FTZ R83, R0, R83 ;  /* 0x0000005300537220 */ /* 0x000fe40000410000 */
[C---:B------:R-:W-:Y:S02]  /*e2b0*/  FMUL.FTZ R84, R2.reuse, R84 ;  /* 0x0000005402547220 */ /* 0x040fe40000410000 */
[----:B------:R-:W-:Y:S02]  /*e2c0*/  FMUL.FTZ R85, R2, R85 ;  /* 0x0000005502557220 */ /* 0x000fe40000410000 */
[C---:B------:R-:W-:Y:S01]  /*e2d0*/  FMUL.FTZ R86, R0.reuse, R86 ;  /* 0x0000005600567220 */ /* 0x040fe20000410000 */
[C---:B------:R-:W-:Y:S01]  /*e2e0*/  HMMA.16816.F32.BF16 R80, R136.reuse, R102, R80 ;  /* 0x000000668850723c */ /* 0x040fe20000041850 */
[----:B------:R-:W2:Y:S01]  /*e2f0*/  LDSM.16.MT88.4 R100, [R184+0x10000] ;  /* 0x01000000b864783b */ /* 0x000ea20000004200 */
[----:B------:R-:W-:Y:S02]  /*e300*/  FMUL.FTZ R87, R0, R87 ;  /* 0x0000005700577220 */ /* 0x000fe40000410000 */
[----:B------:R-:W-:Y:S04]  /*e310*/  IMAD.WIDE.U32 R104, R104, -0x2daee0ad, RZ ;  /* 0xd2511f5368687825 */ /* 0x000fe800078e00ff */
[C---:B------:R-:W-:Y:S01]  /*e320*/  FMUL.FTZ R88, R2.reuse, R88 ;  /* 0x0000005802587220 */ /* 0x040fe20000410000 */
[C---:B-----5:R-:W-:Y:S03]  /*e330*/  HMMA.16816.F32.BF16 R84, R136.reuse, R108, R84 ;  /* 0x0000006c8854723c */ /* 0x060fe60000041854 */
[----:B------:R-:W-:Y:S01]  /*e340*/  LOP3.LUT R242, R105, UR21, R242, 0x96, !PT ;  /* 0x0000001569f27c12 */ /* 0x000fe2000f8e96f2 */
[----:B------:R-:W-:Y:S01]  /*e350*/  FMUL.FTZ R89, R2, R89 ;  /* 0x0000005902597220 */ /* 0x000fe20000410000 */
[----:B------:R-:W-:Y:S01]  /*e360*/  LOP3.LUT R105, R104, 0xffff, RZ, 0xc0, !PT ;  /* 0x0000ffff68697812 */ /* 0x000fe200078ec0ff */
[----:B------:R-:W-:Y:S01]  /*e370*/  FMUL.FTZ R90, R0, R90 ;  /* 0x0000005a005a7220 */ /* 0x000fe20000410000 */
[----:B------:R-:W-:Y:S01]  /*e380*/  LOP3.LUT R108, R242, 0xffff, RZ, 0xc0, !PT ;  /* 0x0000fffff26c7812 */ /* 0x000fe200078ec0ff */
[----:B------:R-:W-:Y:S01]  /*e390*/  FMUL.FTZ R91, R0, R91 ;  /* 0x0000005b005b7220 */ /* 0x000fe20000410000 */
[----:B------:R-:W-:Y:S03]  /*e3a0*/  SHF.R.U32.HI R107, RZ, 0x10, R104 ;  /* 0x00000010ff6b7819 */ /* 0x000fe60000011668 */
[----:B------:R-:W-:Y:S01]  /*e3b0*/  SHF.R.U32.HI R109, RZ, 0x8, R108 ;  /* 0x00000008ff6d7819 */ /* 0x000fe2000001166c */
[----:B------:R-:W-:Y:S01]  /*e3c0*/  FMUL.FTZ R92, R2, R92 ;  /* 0x0000005c025c7220 */ /* 0x000fe20000410000 */
[----:B------:R-:W-:Y:S01]  /*e3d0*/  LOP3.LUT R106, R104, 0xff, RZ, 0xc0, !PT ;  /* 0x000000ff686a7812 */ /* 0x000fe200078ec0ff */
[C---:B------:R-:W-:Y:S01]  /*e3e0*/  HMMA.16816.F32.BF16 R88, R136.reuse, R110, R88 ;  /* 0x0000006e8858723c */ /* 0x040fe20000041858 */
[----:B------:R-:W-:Y:S01]  /*e3f0*/  SHF.R.U32.HI R134, RZ, 0x18, R104 ;  /* 0x00000018ff867819 */ /* 0x000fe20000011668 */
[----:B------:R-:W-:Y:S01]  /*e400*/  FMUL.FTZ R93, R2, R93 ;  /* 0x0000005d025d7220 */ /* 0x000fe20000410000 */
[----:B------:R-:W-:Y:S01]  /*e410*/  LOP3.LUT R104, R242, 0xff, RZ, 0xc0, !PT ;  /* 0x000000fff2687812 */ /* 0x000fe200078ec0ff */
[C---:B------:R-:W-:Y:S01]  /*e420*/  FMUL.FTZ R94, R0.reuse, R94 ;  /* 0x0000005e005e7220 */ /* 0x040fe20000410000 */
[----:B------:R-:W-:Y:S01]  /*e430*/  SHF.R.U32.HI R105, RZ, 0x8, R105 ;  /* 0x00000008ff697819 */ /* 0x000fe20000011669 */
[----:B------:R-:W-:Y:S01]  /*e440*/  FMUL.FTZ R95, R0, R95 ;  /* 0x0000005f005f7220 */ /* 0x000fe20000410000 */
[----:B------:R-:W-:Y:S01]  /*e450*/  PRMT R104, R104, 0x5410, R109 ;  /* 0x0000541068687816 */ /* 0x000fe2000000006d */
[C---:B------:R-:W-:Y:S01]  /*e460*/  FMUL.FTZ R96, R2.reuse, R96 ;  /* 0x0000006002607220 */ /* 0x040fe20000410000 */
[----:B------:R-:W4:Y:S03]  /*e470*/  LDSM.16.MT88.4 R108, [R188+0xc800] ;  /* 0x00c80000bc6c783b */ /* 0x000f260000004200 */
[----:B------:R-:W-:Y:S01]  /*e480*/  SHF.R.U32.HI R150, RZ, 0x10, R242 ;  /* 0x00000010ff967819 */ /* 0x000fe200000116f2 */
[----:B------:R-:W-:Y:S01]  /*e490*/  FMUL.FTZ R97, R2, R97 ;  /* 0x0000006102617220 */ /* 0x000fe20000410000 */
[----:B------:R-:W-:Y:S01]  /*e4a0*/  LOP3.LUT R107, R107, 0xff, RZ, 0xc0, !PT ;  /* 0x000000ff6b6b7812 */ /* 0x000fe200078ec0ff */
[----:B------:R-:W-:Y:S01]  /*e4b0*/  FMUL.FTZ R98, R0, R98 ;  /* 0x0000006200627220 */ /* 0x000fe20000410000 */
[----:B------:R-:W-:Y:S01]  /*e4c0*/  PRMT R106, R106, 0x5410, R105 ;  /* 0x000054106a6a7816 */ /* 0x000fe20000000069 */
[C---:B--2---:R-:W-:Y:S01]  /*e4d0*/  HMMA.16816.F32.BF16 R92, R136.reuse, R100, R92 ;  /* 0x00000064885c723c */ /* 0x044fe2000004185c */
[----:B------:R-:W-:Y:S01]  /*e4e0*/  PRMT R134, R107, 0x5410, R134 ;  /* 0x000054106b867816 */ /* 0x000fe20000000086 */
[----:B------:R-:W-:Y:S01]  /*e4f0*/  FMUL.FTZ R99, R0, R99 ;  /* 0x0000006300637220 */ /* 0x000fe20000410000 */
[----:B------:R-:W-:Y:S01]  /*e500*/  SHF.R.U32.HI R107, RZ, 0x18, R242 ;  /* 0x00000018ff6b7819 */ /* 0x000fe200000116f2 */
[--C-:B------:R-:W-:Y:S01]  /*e510*/  HSET2.LE.AND R106, R106, R209.reuse, PT ;  /* 0x000000d16a6a7233 */ /* 0x100fe20003803000 */
[----:B------:R-:W-:Y:S01]  /*e520*/  LOP3.LUT R150, R150, 0xff, RZ, 0xc0, !PT ;  /* 0x000000ff96967812 */ /* 0x000fe200078ec0ff */
[--C-:B------:R-:W-:Y:S01]  /*e530*/  HSET2.LE.AND R104, R104, R209.reuse, PT ;  /* 0x000000d168687233 */ /* 0x100fe20003803000 */
[----:B---3--:R-:W-:Y:S01]  /*e540*/  F2FP.BF16.PACK_AB R105, R225, R222 ;  /* 0x000000dee169723e */ /* 0x008fe200000010ff */
[----:B------:R-:W-:Y:S01]  /*e550*/  FFMA.FTZ R242, R144, c[0x0][0x23c], -R146 ;  /* 0x00008f0090f27a23 */ /* 0x000fe20000010892 */
[----:B------:R-:W-:Y:S01]  /*e560*/  HMMA.16816.F32.BF16 R96, R136, R102, R96 ;  /* 0x000000668860723c */ /* 0x000fe20000041860 */
[----:B------:R-:W-:Y:S02]  /*e570*/  LDSM.16.MT88.4 R136, [R186+0xf000] ;  /* 0x00f00000ba88783b */ /* 0x000fe40000004200 */
[----:B------:R-:W-:Y:S01]  /*e580*/  PRMT R150, R150, 0x5410, R107 ;  /* 0x0000541096967816 */ /* 0x000fe2000000006b */
[--C-:B------:R-:W-:Y:S01]  /*e590*/  HSET2.LE.AND R107, R134, R209.reuse, PT ;  /* 0x000000d1866b7233 */ /* 0x100fe20003803000 */
[----:B------:R-:W-:Y:S01]  /*e5a0*/  LOP3.LUT R106, R106, R105, RZ, 0xc0, !PT ;  /* 0x000000696a6a7212 */ /* 0x000fe200078ec0ff */
[----:B------:R-:W-:Y:S01]  /*e5b0*/  FFMA.FTZ R233, R233, c[0x0][0x23c], -R148 ;  /* 0x00008f00e9e97a23 */ /* 0x000fe20000010894 */
[----:B------:R-:W-:Y:S01]  /*e5c0*/  F2FP.BF16.PACK_AB R101, R229, R226 ;  /* 0x000000e2e565723e */ /* 0x000fe200000010ff */
[--C-:B------:R-:W-:Y:S01]  /*e5d0*/  HSET2.LE.AND R105, R150, R209.reuse, PT ;  /* 0x000000d196697233 */ /* 0x100fe20003803000 */
[----:B------:R-:W-:Y:S01]  /*e5e0*/  F2FP.BF16.PACK_AB R100, R231, R228 ;  /* 0x000000e4e764723e */ /* 0x000fe200000010ff */
[----:B------:R-:W-:Y:S02]  /*e5f0*/  MUFU.EX2 R242, R242 ;  /* 0x000000f200f27308 */ /* 0x000fe40000000800 */
[----:B-1----:R-:W-:Y:S01]  /*e600*/  F2FP.BF16.PACK_AB R134, R224, R227 ;  /* 0x000000e3e086723e */ /* 0x002fe200000010ff */
[----:B------:R-:W-:Y:S01]  /*e610*/  FFMA.FTZ R223, R2, R215, R223 ;  /* 0x000000d702df7223 */ /* 0x000fe200000100df */
[----:B------:R-:W-:Y:S01]  /*e620*/  LOP3.LUT R104, R104, R101, RZ, 0xc0, !PT ;  /* 0x0000006568687212 */ /* 0x000fe200078ec0ff */
[----:B------:R-:W-:Y:S01]  /*e630*/  FFMA.FTZ R170, R0, R211, R170 ;  /* 0x000000d300aa7223 */ /* 0x000fe200000100aa */
[----:B------:R-:W-:Y:S01]  /*e640*/  LOP3.LUT R107, R107, R134, RZ, 0xc0, !PT ;  /* 0x000000866b6b7212 */ /* 0x000fe200078ec0ff */
[----:B------:R-:W-:Y:S01]  /*e650*/  FADD.FTZ R223, R214, R223 ;  /* 0x000000dfd6df7221 */ /* 0x000fe20000010000 */
[----:B------:R-:W-:Y:S01]  /*e660*/  LOP3.LUT R105, R105, R100, RZ, 0xc0, !PT ;  /* 0x0000006469697212 */ /* 0x000fe200078ec0ff */
[----:B------:R-:W-:Y:S01]  /*e670*/  FADD.FTZ R169, R169, R170 ;  /* 0x000000aaa9a97221 */ /* 0x000fe20000010000 */
[----:B------:R-:W1:Y:S01]  /*e680*/  LDSM.16.MT88.4 R100, [R184+0xe800] ;  /* 0x00e80000b864783b */ /* 0x000e620000004200 */
[----:B------:R-:W2:Y:S01]  /*e690*/  MUFU.EX2 R233, R233 ;  /* 0x000000e900e97308 */ /* 0x000ea20000000800 */
[----:B------:R-:W-:Y:S02]  /*e6a0*/  FADD.FTZ R210, R210, R223 ;  /* 0x000000dfd2d27221 */ /* 0x000fe40000010000 */
[----:B------:R-:W-:Y:S01]  /*e6b0*/  FADD.FTZ R168, R168, R169 ;  /* 0x000000a9a8a87221 */ /* 0x000fe20000010000 */
[C---:B----4-:R-:W-:Y:S01]  /*e6c0*/  HMMA.16816.F32.BF16 R4, R104.reuse, R108, R4 ;  /* 0x0000006c6804723c */ /* 0x050fe20000041804 */
[----:B------:R-:W-:Y:S02]  /*e6d0*/  FADD.FTZ R171, R171, R210 ;  /* 0x000000d2abab7221 */ /* 0x000fe40000010000 */
[----:B------:R-:W-:Y:S02]  /*e6e0*/  FADD.FTZ R135, R135, R168 ;  /* 0x000000a887877221 */ /* 0x000fe40000010000 */
[----:B------:R-:W-:Y:S02]  /*e6f0*/  FADD.FTZ R226, R226, R171 ;  /* 0x000000abe2e27221 */ /* 0x000fe40000010000 */
[----:B------:R-:W-:Y:S01]  /*e700*/  FADD.FTZ R0, R228, R135 ;  /* 0x00000087e4007221 */ /* 0x000fe20000010000 */
[C---:B------:R-:W-:Y:S01]  /*e710*/  HMMA.16816.F32.BF16 R8, R104.reuse, R110, R8 ;  /* 0x0000006e6808723c */ /* 0x040fe20000041808 */
[----:B------:R-:W3:Y:S03]  /*e720*/  LDSM.16.MT88.4 R108, [R188+0x10800] ;  /* 0x01080000bc6c783b */ /* 0x000ee60000004200 */
[----:B------:R-:W-:Y:S02]  /*e730*/  FADD.FTZ R229, R229, R226 ;  /* 0x000000e2e5e57221 */ /* 0x000fe40000010000 */
[----:B------:R-:W-:Y:S02]  /*e740*/  FADD.FTZ R0, R231, R0 ;  /* 0x00000000e7007221 */ /* 0x000fe40000010000 */
[C---:B------:R-:W-:Y:S01]  /*e750*/  HMMA.16816.F32.BF16 R12, R104.reuse, R112, R12 ;  /* 0x00000070680c723c */ /* 0x040fe2000004180c */
[----:B------:R-:W-:Y:S03]  /*e760*/  FADD.FTZ R222, R222, R229 ;  /* 0x000000e5dede7221 */ /* 0x000fe60000010000 */
[----:B------:R-:W-:Y:S02]  /*e770*/  IMAD.MOV.U32 R2, RZ, RZ, R3 ;  /* 0x000000ffff027224 */ /* 0x000fe400078e0003 */
[----:B------:R-:W-:Y:S02]  /*e780*/  FADD.FTZ R225, R225, R222 ;  /* 0x000000dee1e17221 */ /* 0x000fe40000010000 */
[C---:B------:R-:W-:Y:S01]  /*e790*/  HMMA.16816.F32.BF16 R16, R104.reuse, R114, R16 ;  /* 0x000000726810723c */ /* 0x040fe20000041810 */
[----:B------:R-:W4:Y:S07]  /*e7a0*/  LDSM.16.MT88.4 R112, [R186+0x10800] ;  /* 0x01080000ba70783b */ /* 0x000f2e0000004200 */
[C---:B------:R-:W-:Y:S07]  /*e7b0*/  HMMA.16816.F32.BF16 R20, R104.reuse, R116, R20 ;  /* 0x000000746814723c */ /* 0x040fee0000041814 */
[----:B------:R-:W-:Y:S01]  /*e7c0*/  IMAD.U32 R117, RZ, RZ, UR30 ;  /* 0x0000001eff757e24 */ /* 0x000fe2000f8e00ff */
[C---:B------:R-:W-:Y:S04]  /*e7d0*/  HMMA.16816.F32.BF16 R24, R104.reuse, R118, R24 ;  /* 0x000000766818723c */ /* 0x040fe80000041818 */
[----:B------:R-:W-:Y:S04]  /*e7e0*/  LOP3.LUT R116, R219, UR23, R117, 0x96, !PT ;  /* 0x00000017db747c12 */ /* 0x000fe8000f8e9675 */
[C---:B------:R-:W-:Y:S08]  /*e7f0*/  HMMA.16816.F32.BF16 R28, R104.reuse, R120, R28 ;  /* 0x00000078681c723c */ /* 0x040ff0000004181c */
[C---:B------:R-:W-:Y:S01]  /*e800*/  HMMA.16816.F32.BF16 R32, R104.reuse, R122, R32 ;  /* 0x0000007a6820723c */ /* 0x040fe20000041820 */
[----:B------:R-:W-:Y:S07]  /*e810*/  LDSM.16.MT88.4 R120, [R185+0xd000] ;  /* 0x00d00000b978783b */ /* 0x000fee0000004200 */
[C---:B------:R-:W-:Y:S08]  /*e820*/  HMMA.16816.F32.BF16 R36, R104.reuse, R124, R36 ;  /* 0x0000007c6824723c */ /* 0x040ff00000041824 */
[C---:B------:R-:W-:Y:S08]  /*e830*/  HMMA.16816.F32.BF16 R40, R104.reuse, R126, R40 ;  /* 0x0000007e6828723c */ /* 0x040ff00000041828 */
[C---:B------:R-:W-:Y:S08]  /*e840*/  HMMA.16816.F32.BF16 R44, R104.reuse, R128, R44 ;  /* 0x00000080682c723c */ /* 0x040ff0000004182c */
[C---:B------:R-:W-:Y:S01]  /*e850*/  HMMA.16816.F32.BF16 R48, R104.reuse, R130, R48 ;  /* 0x000000826830723c */ /* 0x040fe20000041830 */
[----:B------:R-:W-:Y:S07]  /*e860*/  LDSM.16.MT88.4 R128, [R188+0xf000] ;  /* 0x00f00000bc80783b */ /* 0x000fee0000004200 */
[C---:B------:R-:W-:Y:S08]  /*e870*/  HMMA.16816.F32.BF16 R52, R104.reuse, R140, R52 ;  /* 0x0000008c6834723c */ /* 0x040ff00000041834 */
[C---:B------:R-:W-:Y:S01]  /*e880*/  HMMA.16816.F32.BF16 R56, R104.reuse, R142, R56 ;  /* 0x0000008e6838723c */ /* 0x040fe20000041838 */
[----:B------:R-:W-:Y:S07]  /*e890*/  LDSM.16.MT88.4 R140, [R185+0xf000] ;  /* 0x00f00000b98c783b */ /* 0x000fee0000004200 */
[C---:B-1----:R-:W-:Y:S07]  /*e8a0*/  HMMA.16816.F32.BF16 R60, R104.reuse, R100, R60 ;  /* 0x00000064683c723c */ /* 0x042fee000004183c */
[----:B------:R-:W-:Y:S01]  /*e8b0*/  IMAD.WIDE.U32 R100, R116, -0x326172a9, RZ ;  /* 0xcd9e8d5774647825 */ /* 0x000fe200078e00ff */
[C---:B------:R-:W-:Y:S04]  /*e8c0*/  HMMA.16816.F32.BF16 R64, R104.reuse, R102, R64 ;  /* 0x000000666840723c */ /* 0x040fe80000041840 */
[----:B------:R-:W-:Y:S02]  /*e8d0*/  LOP3.LUT R116, R101, UR5, R216, 0x96, !PT ;  /* 0x0000000565747c12 */ /* 0x000fe4000f8e96d8 */
[----:B------:R-:W-:Y:S01]  /*e8e0*/  LOP3.LUT R117, R237, UR29, R100, 0x96, !PT ;  /* 0x0000001ded757c12 */ /* 0x000fe2000f8e9664 */
[----:B------:R-:W-:Y:S01]  /*e8f0*/  FFMA.FTZ R237, R161, c[0x0][0x23c], -R148 ;  /* 0x00008f00a1ed7a23 */ /* 0x000fe20000010894 */
[C---:B---3--:R-:W-:Y:S01]  /*e900*/  HMMA.16816.F32.BF16 R68, R104.reuse, R108, R68 ;  /* 0x0000006c6844723c */ /* 0x048fe20000041844 */
[----:B------:R-:W1:Y:S03]  /*e910*/  LDSM.16.MT88.4 R100, [R185+0x10800] ;  /* 0x01080000b964783b */ /* 0x000e660000004200 */
[----:B------:R-:W-:Y:S01]  /*e920*/  IMAD.WIDE.U32 R118, R116, -0x2daee0ad, RZ ;  /* 0xd2511f5374767825 */ /* 0x000fe200078e00ff */
[----:B------:R-:W3:Y:S03]  /*e930*/  MUFU.EX2 R237, R237 ;  /* 0x000000ed00ed7308 */ /* 0x000ee60000000800 */
[C---:B------:R-:W-:Y:S01]  /*e940*/  HMMA.16816.F32.BF16 R72, R104.reuse, R110, R72 ;  /* 0x0000006e6848723c */ /* 0x040fe20000041848 */
[----:B------:R-:W-:Y:S03]  /*e950*/  IMAD.WIDE.U32 R116, R117, -0x2daee0ad, RZ ;  /* 0xd2511f5375747825 */ /* 0x000fe600078e00ff */
[----:B------:R-:W-:Y:S02]  /*e960*/  LOP3.LUT R108, R119, UR28, R212, 0x96, !PT ;  /* 0x0000001c776c7c12 */ /* 0x000fe4000f8e96d4 */
[----:B------:R-:W-:Y:S02]  /*e970*/  LOP3.LUT R166, R117, UR26, R118, 0x96, !PT ;  /* 0x0000001a75a67c12 */ /* 0x000fe4000f8e9676 */
[C---:B----4-:R-:W-:Y:S01]  /*e980*/  HMMA.16816.F32.BF16 R76, R104.reuse, R112, R76 ;  /* 0x00000070684c723c */ /* 0x050fe2000004184c */
[----:B------:R-:W-:Y:S04]  /*e990*/  IMAD.WIDE.U32 R108, R108, -0x326172a9, RZ ;  /* 0xcd9e8d576c6c7825 */ /* 0x000fe800078e00ff */
[----:B------:R-:W-:Y:S01]  /*e9a0*/  IMAD.WIDE.U32 R166, R166, -0x326172a9, RZ ;  /* 0xcd9e8d57a6a67825 */ /* 0x000fe200078e00ff */
[----:B------:R-:W-:Y:S02]  /*e9b0*/  LOP3.LUT R236, R109, UR27, R236, 0x96, !PT ;  /* 0x0000001b6dec7c12 */ /* 0x000fe4000f8e96ec */
[C---:B------:R-:W-:Y:S04]  /*e9c0*/  HMMA.16816.F32.BF16 R80, R104.reuse, R114, R80 ;  /* 0x000000726850723c */ /* 0x040fe80000041850 */
[----:B------:R-:W-:Y:S01]  /*e9d0*/  LOP3.LUT R162, R167, UR25, R108, 0x96, !PT ;  /* 0x00000019a7a27c12 */ /* 0x000fe2000f8e966c */
[----:B------:R-:W-:Y:S01]  /*e9e0*/  IMAD.WIDE.U32 R112, R236, -0x2daee0ad, RZ ;  /* 0xd2511f53ec707825 */ /* 0x000fe200078e00ff */
[----:B------:R-:W4:Y:S03]  /*e9f0*/  LDSM.16.MT88.4 R108, [R184+0x10800] ;  /* 0x01080000b86c783b */ /* 0x000f260000004200 */
[----:B------:R-:W-:Y:S03]  /*ea00*/  IMAD.WIDE.U32 R162, R162, -0x2daee0ad, RZ ;  /* 0xd2511f53a2a27825 */ /* 0x000fe600078e00ff */
[----:B------:R-:W-:Y:S01]  /*ea10*/  LOP3.LUT R158, R113, UR24, R116, 0x96, !PT ;  /* 0x00000018719e7c12 */ /* 0x000fe2000f8e9674 */
[----:B------:R-:W-:Y:S01]  /*ea20*/  FFMA.FTZ R236, R159, c[0x0][0x23c], -R146 ;  /* 0x00008f009fec7a23 */ /* 0x000fe20000010892 */
[----:B------:R-:W-:Y:S01]  /*ea30*/  LOP3.LUT R112, R163, UR15, R112, 0x96, !PT ;  /* 0x0000000fa3707c12 */ /* 0x000fe2000f8e9670 */
[----:B------:R-:W-:Y:S01]  /*ea40*/  LDSM.16.MT88.4 R116, [R186+0xd000] ;  /* 0x00d00000ba74783b */ /* 0x000fe20000004200 */
[----:B------:R-:W-:Y:S01]  /*ea50*/  FFMA.FTZ R146, R133, c[0x0][0x23c], -R146 ;  /* 0x00008f0085927a23 */ /* 0x000fe20000010892 */
[C---:B-1----:R-:W-:Y:S01]  /*ea60*/  HMMA.16816.F32.BF16 R84, R104.reuse, R100, R84 ;  /* 0x000000646854723c */ /* 0x042fe20000041854 */
[----:B------:R-:W-:Y:S01]  /*ea70*/  IMAD.WIDE.U32 R158, R158, -0x326172a9, RZ ;  /* 0xcd9e8d579e9e7825 */ /* 0x000fe200078e00ff */
[----:B------:R-:W1:Y:S03]  /*ea80*/  MUFU.EX2 R236, R236 ;  /* 0x000000ec00ec7308 */ /* 0x000e660000000800 */
[----:B------:R-:W-:Y:S03]  /*ea90*/  IMAD.WIDE.U32 R114, R112, -0x326172a9, RZ ;  /* 0xcd9e8d5770727825 */ /* 0x000fe600078e00ff */
[C---:B------:R-:W-:Y:S04]  /*eaa0*/  HMMA.16816.F32.BF16 R88, R104.reuse, R102, R88 ;  /* 0x000000666858723c */ /* 0x040fe80000041858 */
[C---:B------:R-:W-:Y:S01]  /*eab0*/  LOP3.LUT R113, R114.reuse, 0xffff, RZ, 0xc0, !PT ;  /* 0x0000ffff72717812 */ /* 0x040fe200078ec0ff */
[----:B------:R5:W-:Y:S01]  /*eac0*/  MUFU.EX2 R133, R146 ;  /* 0x0000009200857308 */ /* 0x000be20000000800 */
[----:B------:R-:W-:Y:S02]  /*ead0*/  LOP3.LUT R100, R114, 0xff, RZ, 0xc0, !PT ;  /* 0x000000ff72647812 */ /* 0x000fe400078ec0ff */
[----:B------:R-:W-:Y:S04]  /*eae0*/  SHF.R.U32.HI R113, RZ, 0x8, R113 ;  /* 0x00000008ff717819 */ /* 0x000fe80000011671 */
[----:B------:R-:W-:Y:S02]  /*eaf0*/  SHF.R.U32.HI R101, RZ, 0x10, R114 ;  /* 0x00000010ff657819 */ /* 0x000fe40000011672 */
[----:B------:R-:W-:Y:S02]  /*eb00*/  LOP3.LUT R124, R115, UR4, R158, 0x96, !PT ;  /* 0x00000004737c7c12 */ /* 0x000fe4000f8e969e */
[----:B------:R-:W-:Y:S02]  /*eb10*/  SHF.R.U32.HI R134, RZ, 0x18, R114 ;  /* 0x00000018ff867819 */ /* 0x000fe40000011672 */
[----:B------:R-:W-:Y:S02]  /*eb20*/  PRMT R100, R100, 0x5410, R113 ;  /* 0x0000541064647816 */ /* 0x000fe40000000071 */
[----:B------:R-:W5:Y:S01]  /*eb30*/  LDSM.16.MT88.4 R112, [R188+0xd000] ;  /* 0x00d00000bc70783b */ /* 0x000f620000004200 */
[C---:B----4-:R-:W-:Y:S01]  /*eb40*/  HMMA.16816.F32.BF16 R92, R104.reuse, R108, R92 ;  /* 0x0000006c685c723c */ /* 0x050fe2000004185c */
[----:B------:R-:W-:Y:S01]  /*eb50*/  LOP3.LUT R127, R101, 0xff, RZ, 0xc0, !PT ;  /* 0x000000ff657f7812 */ /* 0x000fe200078ec0ff */
[--C-:B------:R-:W-:Y:S01]  /*eb60*/  HSET2.LE.AND R102, R100, R209.reuse, PT ;  /* 0x000000d164667233 */ /* 0x100fe20003803000 */
[C---:B------:R-:W-:Y:S02]  /*eb70*/  LOP3.LUT R101, R124.reuse, 0xffff, RZ, 0xc0, !PT ;  /* 0x0000ffff7c657812 */ /* 0x040fe400078ec0ff */
[--C-:B------:R-:W-:Y:S02]  /*eb80*/  SHF.R.U32.HI R150, RZ, 0x10, R124.reuse ;  /* 0x00000010ff967819 */ /* 0x100fe4000001167c */
[----:B------:R-:W-:Y:S01]  /*eb90*/  LOP3.LUT R125, R124, 0xff, RZ, 0xc0, !PT ;  /* 0x000000ff7c7d7812 */ /* 0x000fe200078ec0ff */
[----:B------:R-:W-:Y:S01]  /*eba0*/  HMMA.16816.F32.BF16 R96, R104, R110, R96 ;  /* 0x0000006e6860723c */ /* 0x000fe20000041860 */
[----:B------:R-:W-:Y:S01]  /*ebb0*/  SHF.R.U32.HI R103, RZ, 0x18, R124 ;  /* 0x00000018ff677819 */ /* 0x000fe2000001167c */
[----:B------:R-:W-:Y:S02]  /*ebc0*/  LDSM.16.MT88.4 R104, [R184+0xf000] ;  /* 0x00f00000b868783b */ /* 0x000fe40000004200 */
[----:B------:R-:W-:Y:S02]  /*ebd0*/  SHF.R.U32.HI R124, RZ, 0x8, R101 ;  /* 0x00000008ff7c7819 */ /* 0x000fe40000011665 */
[----:B------:R-:W-:Y:S02]  /*ebe0*/  LOP3.LUT R150, R150, 0xff, RZ, 0xc0, !PT ;  /* 0x000000ff96967812 */ /* 0x000fe400078ec0ff */
[----:B------:R-:W-:Y:S04]  /*ebf0*/  PRMT R134, R127, 0x5410, R134 ;  /* 0x000054107f867816 */ /* 0x000fe80000000086 */
[----:B------:R-:W-:Y:S02]  /*ec00*/  PRMT R100, R125, 0x5410, R124 ;  /* 0x000054107d647816 */ /* 0x000fe4000000007c */
[----:B------:R-:W-:Y:S01]  /*ec10*/  PRMT R150, R150, 0x5410, R103 ;  /* 0x0000541096967816 */ /* 0x000fe20000000067 */
[--C-:B------:R-:W-:Y:S01]  /*ec20*/  HSET2.LE.AND R103, R134, R209.reuse, PT ;  /* 0x000000d186677233 */ /* 0x100fe20003803000 */
[----:B--2---:R-:W-:Y:S01]  /*ec30*/  F2FP.BF16.PACK_AB R101, R233, R230 ;  /* 0x000000e6e965723e */ /* 0x004fe200000010ff */
[--C-:B------:R-:W-:Y:S01]  /*ec40*/  HSET2.LE.AND R100, R100, R209.reuse, PT ;  /* 0x000000d164647233 */ /* 0x100fe20003803000 */
[----:B---3--:R-:W-:Y:S01]  /*ec50*/  F2FP.BF16.PACK_AB R109, R237, R234 ;  /* 0x000000eaed6d723e */ /* 0x008fe200000010ff */
[----:B------:R-:W2:Y:S01]  /*ec60*/  LDSM.16.MT88.4 R124, [R184+0xd000] ;  /* 0x00d00000b87c783b */ /* 0x000ea20000004200 */
[----:B------:R-:W-:Y:S01]  /*ec70*/  LOP3.LUT R102, R102, R101, RZ, 0xc0, !PT ;  /* 0x0000006566667212 */ /* 0x000fe200078ec0ff */
[--C-:B------:R-:W-:Y:S01]  /*ec80*/  HSET2.LE.AND R101, R150, R209.reuse, PT ;  /* 0x000000d196657233 */ /* 0x100fe20003803000 */
[----:B-1----:R-:W-:Y:S01]  /*ec90*/  F2FP.BF16.PACK_AB R108, R239, R236 ;  /* 0x000000ecef6c723e */ /* 0x002fe200000010ff */
[----:B------:R-:W-:Y:S01]  /*eca0*/  FADD.FTZ R234, R234, R225 ;  /* 0x000000e1eaea7221 */ /* 0x000fe20000010000 */
[----:B------:R-:W-:Y:S02]  /*ecb0*/  F2FP.BF16.PACK_AB R134, R235, R232 ;  /* 0x000000e8eb86723e */ /* 0x000fe400000010ff */
[----:B------:R-:W-:Y:S01]  /*ecc0*/  LOP3.LUT R100, R100, R109, RZ, 0xc0, !PT ;  /* 0x0000006d64647212 */ /* 0x000fe200078ec0ff */
[----:B------:R-:W-:Y:S01]  /*ecd0*/  FADD.FTZ R237, R237, R234 ;  /* 0x000000eaeded7221 */ /* 0x000fe20000010000 */
[----:B------:R-:W-:Y:S02]  /*ece0*/  LOP3.LUT R101, R101, R108, RZ, 0xc0, !PT ;  /* 0x0000006c65657212 */ /* 0x000fe400078ec0ff */
[----:B------:R-:W-:Y:S01]  /*ecf0*/  LOP3.LUT R103, R103, R134, RZ, 0xc0, !PT ;  /* 0x0000008667677212 */ /* 0x000fe200078ec0ff */
[----:B------:R-:W1:Y:S01]  /*ed00*/  LDSM.16.MT88.4 R108, [R188+0x11000] ;  /* 0x01100000bc6c783b */ /* 0x000e620000004200 */
[----:B------:R-:W-:Y:S01]  /*ed10*/  FFMA.FTZ R134, R155, c[0x0][0x23c], -R148 ;  /* 0x00008f009b867a23 */ /* 0x000fe20000010894 */
[----:B------:R-:W-:Y:S01]  /*ed20*/  LOP3.LUT R158, R159, UR16, R166, 0x96, !PT ;  /* 0x000000109f9e7c12 */ /* 0x000fe2000f8e96a6 */
[----:B------:R-:W-:Y:S02]  /*ed30*/  FFMA.FTZ R148, R145, c[0x0][0x23c], -R148 ;  /* 0x00008f0091947a23 */ /* 0x000fe40000010894 */
[----:B------:R-:W-:Y:S01]  /*ed40*/  FADD.FTZ R230, R230, R237 ;  /* 0x000000ede6e67221 */ /* 0x000fe20000010000 */
[C---:B-----5:R-:W-:Y:S01]  /*ed50*/  HMMA.16816.F32.BF16 R4, R100.reuse, R112, R4 ;  /* 0x000000706404723c */ /* 0x060fe20000041804 */
[----:B------:R-:W-:Y:S01]  /*ed60*/  IMAD.WIDE.U32 R158, R158, -0x2daee0ad, RZ ;  /* 0xd2511f539e9e7825 */ /* 0x000fe200078e00ff */
[----:B------:R-:W-:Y:S01]  /*ed70*/  LDSM.16.MT88.4 R144, [R184+0xd800] ;  /* 0x00d80000b890783b */ /* 0x000fe20000004200 */
[----:B------:R3:W-:Y:S02]  /*ed80*/  MUFU.EX2 R245, R148 ;  /* 0x0000009400f57308 */ /* 0x0007e40000000800 */
[----:B------:R-:W-:Y:S01]  /*ed90*/  FADD.FTZ R233, R233, R230 ;  /* 0x000000e6e9e97221 */ /* 0x000fe20000010000 */
[----:B------:R-:W-:Y:S01]  /*eda0*/  LOP3.LUT R162, R159, UR21, R162, 0x96, !PT ;  /* 0x000000159fa27c12 */ /* 0x000fe2000f8e96a2 */
[----:B------:R-:W-:Y:S01]  /*edb0*/  UMOV UR21, UR8 ;  /* 0x0000000800157c82 */ /* 0x000fe20008000000 */
[C---:B------:R-:W-:Y:S02]  /*edc0*/  HMMA.16816.F32.BF16 R8, R100.reuse, R114, R8 ;  /* 0x000000726408723c */ /* 0x040fe40000041808 */
[----:B------:R-:W4:Y:S03]  /*edd0*/  LDSM.16.MT88.4 R112, [R186+0x11000] ;  /* 0x01100000ba70783b */ /* 0x000f260000004200 */
[----:B------:R-:W5:Y:S03]  /*ede0*/  MUFU.EX2 R134, R134 ;  /* 0x0000008600867308 */ /* 0x000f660000000800 */
[C---:B------:R-:W-:Y:S02]  /*edf0*/  HMMA.16816.F32.BF16 R12, R100.reuse, R116, R12 ;  /* 0x00000074640c723c */ /* 0x040fe4000004180c */
[----:B------:R-:W-:Y:S06]  /*ee00*/  LDSM.16.MT88.4 R152, [R186+0xf800] ;  /* 0x00f80000ba98783b */ /* 0x000fec0000004200 */
[C---:B------:R-:W-:Y:S02]  /*ee10*/  HMMA.16816.F32.BF16 R16, R100.reuse, R118, R16 ;  /* 0x000000766410723c */ /* 0x040fe40000041810 */
[----:B------:R-:W1:Y:S06]  /*ee20*/  LDSM.16.MT88.4 R116, [R185+0x11000] ;  /* 0x01100000b974783b */ /* 0x000e6c0000004200 */
[C---:B------:R-:W-:Y:S02]  /*ee30*/  HMMA.16816.F32.BF16 R20, R100.reuse, R120, R20 ;  /* 0x000000786414723c */ /* 0x040fe40000041814 */
[----:B---3--:R-:W-:Y:S05]  /*ee40*/  LDSM.16.MT88.4 R148, [R188+0xf800] ;  /* 0x00f80000bc94783b */ /* 0x008fea0000004200 */
[C---:B------:R-:W-:Y:S01]  /*ee50*/  LOP3.LUT R121, R162.reuse, 0xffff, RZ, 0xc0, !PT ;  /* 0x0000ffffa2797812 */ /* 0x040fe200078ec0ff */
[C---:B------:R-:W-:Y:S02]  /*ee60*/  HMMA.16816.F32.BF16 R24, R100.reuse, R122, R24 ;  /* 0x0000007a6418723c */ /* 0x040fe40000041818 */
[----:B------:R-:W-:Y:S02]  /*ee70*/  LDSM.16.MT88.4 R164, [R188+0x11800] ;  /* 0x01180000bca4783b */ /* 0x000fe40000004200 */
[----:B------:R-:W-:Y:S04]  /*ee80*/  SHF.R.U32.HI R121, RZ, 0x8, R121 ;  /* 0x00000008ff797819 */ /* 0x000fe80000011679 */
[C---:B--2---:R-:W-:Y:S08]  /*ee90*/  HMMA.16816.F32.BF16 R28, R100.reuse, R124, R28 ;  /* 0x0000007c641c723c */ /* 0x044ff0000004181c */
[C---:B------:R-:W-:Y:S01]  /*eea0*/  HMMA.16816.F32.BF16 R32, R100.reuse, R126, R32 ;  /* 0x0000007e6420723c */ /* 0x040fe20000041820 */
[----:B------:R-:W-:Y:S07]  /*eeb0*/  LDSM.16.MT88.4 R124, [R188+0xd800] ;  /* 0x00d80000bc7c783b */ /* 0x000fee0000004200 */
[C---:B------:R-:W-:Y:S08]  /*eec0*/  HMMA.16816.F32.BF16 R36, R100.reuse, R128, R36 ;  /* 0x000000806424723c */ /* 0x040ff00000041824 */
[C---:B------:R-:W-:Y:S08]  /*eed0*/  HMMA.16816.F32.BF16 R40, R100.reuse, R130, R40 ;  /* 0x000000826428723c */ /* 0x040ff00000041828 */
[C---:B------:R-:W-:Y:S07]  /*eee0*/  HMMA.16816.F32.BF16 R44, R100.reuse, R136, R44 ;  /* 0x00000088642c723c */ /* 0x040fee000004182c */
[----:B------:R-:W-:Y:S01]  /*eef0*/  LOP3.LUT R136, R162, 0xff, RZ, 0xc0, !PT ;  /* 0x000000ffa2887812 */ /* 0x000fe200078ec0ff */
[C---:B------:R-:W-:Y:S04]  /*ef00*/  HMMA.16816.F32.BF16 R48, R100.reuse, R138, R48 ;  /* 0x0000008a6430723c */ /* 0x040fe80000041830 */
[----:B------:R-:W-:Y:S03]  /*ef10*/  PRMT R136, R136, 0x5410, R121 ;  /* 0x0000541088887816 */ /* 0x000fe60000000079 */
[C---:B------:R-:W-:Y:S01]  /*ef20*/  LOP3.LUT R138, R158.reuse, 0xff, RZ, 0xc0, !PT ;  /* 0x000000ff9e8a7812 */ /* 0x040fe200078ec0ff */
[C---:B------:R-:W-:Y:S01]  /*ef30*/  HMMA.16816.F32.BF16 R52, R100.reuse, R140, R52 ;  /* 0x0000008c6434723c */ /* 0x040fe20000041834 */
[--C-:B------:R-:W-:Y:S07]  /*ef40*/  HSET2.LE.AND R136, R136, R209.reuse, PT ;  /* 0x000000d188887233 */ /* 0x100fee0003803000 */
[C---:B------:R-:W-:Y:S01]  /*ef50*/  HMMA.16816.F32.BF16 R56, R100.reuse, R142, R56 ;  /* 0x0000008e6438723c */ /* 0x040fe20000041838 */
[----:B------:R-:W-:Y:S07]  /*ef60*/  LDSM.16.MT88.4 R140, [R185+0xd800] ;  /* 0x00d80000b98c783b */ /* 0x000fee0000004200 */
[C---:B------:R-:W-:Y:S08]  /*ef70*/  HMMA.16816.F32.BF16 R60, R100.reuse, R104, R60 ;  /* 0x00000068643c723c */ /* 0x040ff0000004183c */
[C---:B------:R-:W-:Y:S01]  /*ef80*/  HMMA.16816.F32.BF16 R64, R100.reuse, R106, R64 ;  /* 0x0000006a6440723c */ /* 0x040fe20000041840 */
[----:B------:R-:W2:Y:S07]  /*ef90*/  LDSM.16.MT88.4 R104, [R184+0x11000] ;  /* 0x01100000b868783b */ /* 0x000eae0000004200 */
[C---:B-1----:R-:W-:Y:S08]  /*efa0*/  HMMA.16816.F32.BF16 R68, R100.reuse, R108, R68 ;  /* 0x0000006c6444723c */ /* 0x042ff00000041844 */
[C---:B------:R-:W-:Y:S01]  /*efb0*/  HMMA.16816.F32.BF16 R72, R100.reuse, R110, R72 ;  /* 0x0000006e6448723c */ /* 0x040fe20000041848 */
[----:B------:R-:W1:Y:S07]  /*efc0*/  LDSM.16.MT88.4 R108, [R186+0xd800] ;  /* 0x00d80000ba6c783b */ /* 0x000e6e0000004200 */
[C---:B----4-:R-:W-:Y:S07]  /*efd0*/  HMMA.16816.F32.BF16 R76, R100.reuse, R112, R76 ;  /* 0x00000070644c723c */ /* 0x050fee000004184c */
[----:B------:R-:W-:Y:S01]  /*efe0*/  LOP3.LUT R112, R158, 0xffff, RZ, 0xc0, !PT ;  /* 0x0000ffff9e707812 */ /* 0x000fe200078ec0ff */
[C---:B------:R-:W-:Y:S01]  /*eff0*/  HMMA.16816.F32.BF16 R80, R100.reuse, R114, R80 ;  /* 0x000000726450723c */ /* 0x040fe20000041850 */
[--C-:B------:R-:W-:Y:S04]  /*f000*/  SHF.R.U32.HI R113, RZ, 0x10, R158.reuse ;  /* 0x00000010ff717819 */ /* 0x100fe8000001169e */
[----:B------:R-:W-:Y:S02]  /*f010*/  LOP3.LUT R113, R113, 0xff, RZ, 0xc0, !PT ;  /* 0x000000ff71717812 */ /* 0x000fe400078ec0ff */
[----:B------:R-:W-:Y:S01]  /*f020*/  SHF.R.U32.HI R114, RZ, 0x18, R158 ;  /* 0x00000018ff727819 */ /* 0x000fe2000001169e */
[C---:B------:R-:W-:Y:S01]  /*f030*/  HMMA.16816.F32.BF16 R84, R100.reuse, R116, R84 ;  /* 0x000000746454723c */ /* 0x040fe20000041854 */
[----:B------:R-:W3:Y:S03]  /*f040*/  LDSM.16.MT88.4 R156, [R185+0xf800] ;  /* 0x00f80000b99c783b */ /* 0x000ee60000004200 */
[----:B------:R-:W-:Y:S02]  /*f050*/  SHF.R.U32.HI R115, RZ, 0x8, R112 ;  /* 0x00000008ff737819 */ /* 0x000fe40000011670 */
[--C-:B------:R-:W-:Y:S02]  /*f060*/  SHF.R.U32.HI R112, RZ, 0x18, R162.reuse ;  /* 0x00000018ff707819 */ /* 0x100fe400000116a2 */
[C---:B------:R-:W-:Y:S01]  /*f070*/  HMMA.16816.F32.BF16 R88, R100.reuse, R118, R88 ;  /* 0x000000766458723c */ /* 0x040fe20000041858 */
[----:B------:R-:W-:Y:S02]  /*f080*/  SHF.R.U32.HI R117, RZ, 0x10, R162 ;  /* 0x00000010ff757819 */ /* 0x000fe400000116a2 */
[----:B------:R-:W4:Y:S01]  /*f090*/  LDSM.16.MT88.4 R160, [R184+0xf800] ;  /* 0x00f80000b8a0783b */ /* 0x000f220000004200 */
[----:B------:R-:W-:Y:S02]  /*f0a0*/  PRMT R138, R138, 0x5410, R115 ;  /* 0x000054108a8a7816 */ /* 0x000fe40000000073 */
[----:B------:R-:W-:Y:S02]  /*f0b0*/  LOP3.LUT R117, R117, 0xff, RZ, 0xc0, !PT ;  /* 0x000000ff75757812 */ /* 0x000fe400078ec0ff */
[C---:B--2---:R-:W-:Y:S01]  /*f0c0*/  HMMA.16816.F32.BF16 R92, R100.reuse, R104, R92 ;  /* 0x00000068645c723c */ /* 0x044fe2000004185c */
[----:B------:R-:W-:Y:S03]  /*f0d0*/  PRMT R114, R113, 0x5410, R114 ;  /* 0x0000541071727816 */ /* 0x000fe60000000072 */
[----:B------:R-:W-:Y:S01]  /*f0e0*/  PRMT R112, R117, 0x5410, R112 ;  /* 0x0000541075707816 */ /* 0x000fe20000000070 */
[--C-:B------:R-:W-:Y:S01]  /*f0f0*/  HSET2.LE.AND R138, R138, R209.reuse, PT ;  /* 0x000000d18a8a7233 */ /* 0x100fe20003803000 */
[----:B-----5:R-:W-:Y:S01]  /*f100*/  F2FP.BF16.PACK_AB R115, R241, R134 ;  /* 0x00000086f173723e */ /* 0x020fe200000010ff */
[--C-:B------:R-:W-:Y:S01]  /*f110*/  HSET2.LE.AND R139, R114, R209.reuse, PT ;  /* 0x000000d1728b7233 */ /* 0x100fe20003803000 */
[----:B------:R-:W-:Y:S01]  /*f120*/  HMMA.16816.F32.BF16 R96, R100, R106, R96 ;  /* 0x0000006a6460723c */ /* 0x000fe20000041860 */
[----:B------:R-:W-:Y:S03]  /*f130*/  HSET2.LE.AND R137, R112, R209, PT ;  /* 0x000000d170897233 */ /* 0x000fe60003803000 */
[----:B------:R-:W-:Y:S01]  /*f140*/  F2FP.BF16.PACK_AB R112, R243, R238 ;  /* 0x000000eef370723e */ /* 0x000fe200000010ff */
[----:B------:R-:W-:Y:S01]  /*f150*/  FADD.FTZ R134, R134, R233 ;  /* 0x000000e986867221 */ /* 0x000fe20000010000 */
[----:B------:R-:W-:Y:S02]  /*f160*/  F2FP.BF16.PACK_AB R113, R245, R240 ;  /* 0x000000f0f571723e */ /* 0x000fe400000010ff */
[----:B------:R-:W-:Y:S01]  /*f170*/  F2FP.BF16.PACK_AB R104, R133, R242 ;  /* 0x000000f28568723e */ /* 0x000fe200000010ff */
[----:B------:R-:W-:Y:S03]  /*f180*/  FADD.FTZ R241, R241, R134 ;  /* 0x00000086f1f17221 */ /* 0x000fe60000010000 */
[----:B------:R-:W-:Y:S01]  /*f190*/  LOP3.LUT R136, R136, R115, RZ, 0xc0, !PT ;  /* 0x0000007388887212 */ /* 0x000fe200078ec0ff */
[----:B------:R-:W-:Y:S01]  /*f1a0*/  FADD.FTZ R240, R240, R241 ;  /* 0x000000f1f0f07221 */ /* 0x000fe20000010000 */
[----:B------:R-:W-:Y:S02]  /*f1b0*/  LOP3.LUT R137, R137, R112, RZ, 0xc0, !PT ;  /* 0x0000007089897212 */ /* 0x000fe400078ec0ff */
[----:B------:R-:W-:Y:S01]  /*f1c0*/  LOP3.LUT R138, R138, R113, RZ, 0xc0, !PT ;  /* 0x000000718a8a7212 */ /* 0x000fe200078ec0ff */
[----:B------:R-:W-:Y:S01]  /*f1d0*/  FADD.FTZ R215, R245, R240 ;  /* 0x000000f0f5d77221 */ /* 0x000fe20000010000 */
[----:B------:R-:W-:Y:S07]  /*f1e0*/  LOP3.LUT R139, R139, R104, RZ, 0xc0, !PT ;  /* 0x000000688b8b7212 */ /* 0x000fee00078ec0ff */
[C---:B------:R-:W-:Y:S01]  /*f1f0*/  HMMA.16816.F32.BF16 R128, R136.reuse, R124, R4 ;  /* 0x0000007c8880723c */ /* 0x040fe20000041804 */
[----:B------:R-:W2:Y:S07]  /*f200*/  LDSM.16.MT88.4 R4, [R186+0x11800] ;  /* 0x01180000ba04783b */ /* 0x000eae0000004200 */
[C---:B------:R-:W-:Y:S01]  /*f210*/  HMMA.16816.F32.BF16 R124, R136.reuse, R126, R8 ;  /* 0x0000007e887c723c */ /* 0x040fe20000041808 */
[----:B------:R-:W5:Y:S07]  /*f220*/  LDSM.16.MT88.4 R8, [R185+0x11800] ;  /* 0x01180000b908783b */ /* 0x000f6e0000004200 */
        /* <DEDUP_REMOVED lines=15> */
[C---:B------:R-:W-:Y:S08]  /*f320*/  HMMA.16816.F32.BF16 R68, R136.reuse, R164, R68 ;  /* 0x000000a48844723c */ /* 0x040ff00000041844 */
[C---:B------:R-:W-:Y:S08]  /*f330*/  HMMA.16816.F32.BF16 R72, R136.reuse, R166, R72 ;  /* 0x000000a68848723c */ /* 0x040ff00000041848 */
[C---:B--2---:R-:W-:Y:S07]  /*f340*/  HMMA.16816.F32.BF16 R76, R136.reuse, R4, R76 ;  /* 0x00000004884c723c */ /* 0x044fee000004184c */
[----:B------:R-:W-:Y:S01]  /*f350*/  FADD.FTZ R5, R227, R0 ;  /* 0x00000000e3057221 */ /* 0x000fe20000010000 */
[C---:B------:R-:W-:Y:S01]  /*f360*/  HMMA.16816.F32.BF16 R80, R136.reuse, R6, R80 ;  /* 0x000000068850723c */ /* 0x040fe20000041850 */
[----:B------:R-:W-:Y:S03]  /*f370*/  IMAD.MOV.U32 R0, RZ, RZ, R132 ;  /* 0x000000ffff007224 */ /* 0x000fe600078e0084 */
[----:B------:R-:W-:Y:S04]  /*f380*/  FADD.FTZ R5, R224, R5 ;  /* 0x00000005e0057221 */ /* 0x000fe80000010000 */
[C---:B-----5:R-:W-:Y:S01]  /*f390*/  HMMA.16816.F32.BF16 R84, R136.reuse, R8, R84 ;  /* 0x000000088854723c */ /* 0x060fe20000041854 */
[----:B------:R-:W-:Y:S04]  /*f3a0*/  FADD.FTZ R236, R236, R5 ;  /* 0x00000005ecec7221 */ /* 0x000fe80000010000 */
[----:B------:R-:W-:Y:S03]  /*f3b0*/  FADD.FTZ R239, R239, R236 ;  /* 0x000000ecefef7221 */ /* 0x000fe60000010000 */
[C---:B------:R-:W-:Y:S01]  /*f3c0*/  HMMA.16816.F32.BF16 R88, R136.reuse, R10, R88 ;  /* 0x0000000a8858723c */ /* 0x040fe20000041858 */
[----:B------:R-:W-:Y:S04]  /*f3d0*/  FADD.FTZ R232, R232, R239 ;  /* 0x000000efe8e87221 */ /* 0x000fe80000010000 */
[----:B------:R-:W-:Y:S03]  /*f3e0*/  FADD.FTZ R235, R235, R232 ;  /* 0x000000e8ebeb7221 */ /* 0x000fe60000010000 */
[C---:B-1----:R-:W-:Y:S01]  /*f3f0*/  HMMA.16816.F32.BF16 R92, R136.reuse, R12, R92 ;  /* 0x0000000c885c723c */ /* 0x042fe2000004185c */
[----:B------:R-:W-:Y:S04]  /*f400*/  FADD.FTZ R238, R238, R235 ;  /* 0x000000ebeeee7221 */ /* 0x000fe80000010000 */
[----:B------:R-:W-:Y:S03]  /*f410*/  FADD.FTZ R243, R243, R238 ;  /* 0x000000eef3f37221 */ /* 0x000fe60000010000 */
[----:B------:R-:W-:Y:S01]  /*f420*/  HMMA.16816.F32.BF16 R96, R136, R14, R96 ;  /* 0x0000000e8860723c */ /* 0x000fe20000041860 */
[----:B------:R-:W-:Y:S04]  /*f430*/  FADD.FTZ R242, R242, R243 ;  /* 0x000000f3f2f27221 */ /* 0x000fe80000010000 */
[----:B------:R-:W-:Y:S01]  /*f440*/  FADD.FTZ R211, R133, R242 ;  /* 0x000000f285d37221 */ /* 0x000fe20000010000 */
[----:B------:R-:W-:-:S05]  /*f450*/  @P0 BRA `(.L_x_600) ;  /* 0xffffc58000000947 */ /* 0x000fca000383ffff */
.L_x_599:
[----:B------:R-:W1:Y:S01]  /*f460*/  SHFL.BFLY PT, R0, R211, 0x2, 0x1f ;  /* 0x0c401f00d3007f89 */ /* 0x000e6200000e0000 */
[----:B------:R-:W-:Y:S01]  /*f470*/  MOV R10, 0x3f800000 ;  /* 0x3f800000000a7802 */ /* 0x000fe20000000f00 */
[----:B------:R-:W2:Y:S01]  /*f480*/  S2UR UR6, SR_CTAID.Y ;  /* 0x00000000000679c3 */ /* 0x000ea20000002600 */
[----:B------:R-:W-:Y:S01]  /*f490*/  MOV R9, 0x3f800000 ;  /* 0x3f80000000097802 */ /* 0x000fe20000000f00 */
[----:B------:R-:W3:Y:S01]  /*f4a0*/  SHFL.BFLY PT, R2, R215, 0x2, 0x1f ;  /* 0x0c401f00d7027f89 */ /* 0x000ee200000e0000 */
[----:B------:R-:W-:Y:S01]  /*f4b0*/  ULDC.U8 UR10, c[0x0][0x329] ;  /* 0x0000ca40000a7ab9 */ /* 0x000fe20000000000 */
[----:B------:R-:W-:Y:S01]  /*f4c0*/  BSSY B0, `(.L_x_603) ;  /* 0x000014f000007945 */ /* 0x000fe20003800000 */
[----:B------:R-:W-:Y:S01]  /*f4d0*/  UISETP.NE.AND UP4, UPT, UR11, -0x1, UPT ;  /* 0xffffffff0b00788c */ /* 0x000fe2000bf85270 */
[----:B------:R-:W4:Y:S01]  /*f4e0*/  S2R R5, SR_TID.X ;  /* 0x0000000000057919 */ /* 0x000f220000002100 */
[----:B------:R-:W-:-:S02]  /*f4f0*/  UISETP.NE.AND UP3, UPT, UR10, URZ, UPT ;  /* 0x0000003f0a00728c */ /* 0x000fc4000bf65270 */
[----:B------:R-:W-:Y:S02]  /*f500*/  ULDC.U8 UR9, c[0x0][0x328] ;  /* 0x0000ca0000097ab9 */ /* 0x000fe40000000000 */
[----:B------:R-:W-:Y:S02]  /*f510*/  ULDC.64 UR4, c[0x0][0x1e8] ;  /* 0x00007a0000047ab9 */ /* 0x000fe40000000a00 */
[----:B------:R-:W-:Y:S02]  /*f520*/  UISETP.NE.AND UP2, UPT, UR9, URZ, UPT ;  /* 0x0000003f0900728c */ /* 0x000fe4000bf45270 */
[----:B------:R-:W-:Y:S02]  /*f530*/  ULDC UR8, c[0x0][0x214] ;  /* 0x0000850000087ab9 */ /* 0x000fe40000000800 */
[----:B------:R-:W-:Y:S02]  /*f540*/  @UP4 UIMAD.WIDE.U32 UR20, UR11, UR4, URZ ;  /* 0x000000040b1442a5 */ /* 0x000fe4000f8e003f */
[----:B------:R-:W-:Y:S01]  /*f550*/  @!UP3 UISETP.NE.AND UP1, UPT, UR9, URZ, UPT ;  /* 0x0000003f0900b28c */ /* 0x000fe2000bf25270 */
[----:B------:R-:W5:Y:S01]  /*f560*/  S2UR UR9, SR_CTAID.X ;  /* 0x00000000000979c3 */ /* 0x000f620000002500 */
[----:B------:R-:W-:Y:S01]  /*f570*/  @UP4 UIMAD UR7, UR11, UR5, UR21 ;  /* 0x000000050b0742a4 */ /* 0x000fe2000f8e0215 */
[----:B-1----:R-:W-:Y:S01]  /*f580*/  FADD.FTZ R7, R0, R211 ;  /* 0x000000d300077221 */ /* 0x002fe20000010000 */
[----:B------:R-:W-:-:S02]  /*f590*/  UISETP.EQ.AND UP2, UPT, UR10, URZ, UP2 ;  /* 0x0000003f0a00728c */ /* 0x000fc40009742270 */
[----:B--2---:R-:W-:Y:S01]  /*f5a0*/  @!UP4 USHF.R.S32.HI UR13, URZ, 0x1f, UR6 ;  /* 0x0000001f3f0dc899 */ /* 0x004fe20008011406 */
[----:B---3--:R-:W-:Y:S01]  /*f5b0*/  FADD.FTZ R11, R2, R215 ;  /* 0x000000d7020b7221 */ /* 0x008fe20000010000 */
[----:B------:R-:W-:Y:S01]  /*f5c0*/  ULDC.64 UR4, c[0x0][0x1e0] ;  /* 0x0000780000047ab9 */ /* 0x000fe20000000a00 */
[----:B------:R-:W1:Y:S01]  /*f5d0*/  SHFL.BFLY PT, R2, R7, 0x1, 0x1f ;  /* 0x0c201f0007027f89 */ /* 0x000e6200000e0000 */
[----:B------:R-:W2:Y:S01]  /*f5e0*/  S2UR UR10, SR_CTAID.Z ;  /* 0x00000000000a79c3 */ /* 0x000ea20000002700 */
[----:B----4-:R-:W-:Y:S01]  /*f5f0*/  SHF.R.S32.HI R0, RZ, 0x1f, R5 ;  /* 0x0000001fff007819 */ /* 0x010fe20000011405 */
[----:B------:R-:W-:Y:S01]  /*f600*/  @!UP4 UIMAD UR13, UR13, UR4, URZ ;  /* 0x000000040d0dc2a4 */ /* 0x000fe2000f8e023f */
[----:B------:R-:W3:Y:S01]  /*f610*/  SHFL.BFLY PT, R4, R11, 0x1, 0x1f ;  /* 0x0c201f000b047f89 */ /* 0x000ee200000e0000 */
[----:B------:R-:W-:Y:S01]  /*f620*/  @UP3 ULDC UR12, c[0x0][0x210] ;  /* 0x00008400000c3ab9 */ /* 0x000fe20000000800 */
[----:B------:R-:W-:Y:S01]  /*f630*/  LEA.HI R8, R0, R5, RZ, 0x2 ;  /* 0x0000000500087211 */ /* 0x000fe200078f10ff */
[----:B------:R-:W-:-:S02]  /*f640*/  @!UP4 UIMAD UR13, UR6, UR5, UR13 ;  /* 0x00000005060dc2a4 */ /* 0x000fc4000f8e020d */
[----:B------:R-:W-:Y:S01]  /*f650*/  @UP3 UIMAD UR12, UR12, UR8, URZ ;  /* 0x000000080c0c32a4 */ /* 0x000fe2000f8e023f */
[----:B------:R-:W-:Y:S01]  /*f660*/  SHF.R.S32.HI R6, RZ, 0x1f, R8 ;  /* 0x0000001fff067819 */ /* 0x000fe20000011408 */
[----:B------:R-:W-:Y:S02]  /*f670*/  ULDC UR5, c[0x0][0x234] ;  /* 0x00008d0000057ab9 */ /* 0x000fe40000000800 */
[----:B------:R-:W-:Y:S02]  /*f680*/  UISETP.NE.OR UP0, UPT, UR11, -0x1, !UP2 ;  /* 0xffffffff0b00788c */ /* 0x000fe4000d705670 */
[----:B------:R-:W-:Y:S02]  /*f690*/  @!UP3 USEL UR12, UR8, UR5, !UP1 ;  /* 0x00000005080cb287 */ /* 0x000fe4000c800000 */
[----:B------:R-:W-:Y:S02]  /*f6a0*/  @!UP4 UIMAD.WIDE.U32 UR22, UR6, UR4, URZ ;  /* 0x000000040616c2a5 */ /* 0x000fe4000f8e003f */
[----:B------:R-:W-:-:S02]  /*f6b0*/  @UP3 UMOV UR15, 0x1 ;  /* 0x00000001000f3882 */ /* 0x000fc40000000000 */
[----:B------:R-:W-:Y:S02]  /*f6c0*/  ULDC UR4, c[0x0][0x1c0] ;  /* 0x0000700000047ab9 */ /* 0x000fe40000000800 */
[----:B------:R-:W-:Y:S01]  /*f6d0*/  @!UP3 UIMAD UR15, UR12, UR4, URZ ;  /* 0x000000040c0fb2a4 */ /* 0x000fe2000f8e023f */
[----:B-1----:R-:W-:Y:S01]  /*f6e0*/  FADD.FTZ R2, R7, R2 ;  /* 0x0000000207027221 */ /* 0x002fe20000010000 */
[----:B------:R-:W-:Y:S01]  /*f6f0*/  SHF.R.S32.HI R7, RZ, 0x2, R8 ;  /* 0x00000002ff077819 */ /* 0x000fe20000011408 */
[----:B------:R-:W-:Y:S01]  /*f700*/  @UP3 ULDC UR16, c[0x0][0x210] ;  /* 0x0000840000103ab9 */ /* 0x000fe20000000800 */
[----:B------:R-:W-:Y:S01]  /*f710*/  LOP3.LUT R8, R8, 0x3ffffffc, RZ, 0xc0, !PT ;  /* 0x3ffffffc08087812 */ /* 0x000fe200078ec0ff */
[----:B---3--:R-:W-:Y:S01]  /*f720*/  FADD.FTZ R4, R11, R4 ;  /* 0x000000040b047221 */ /* 0x008fe20000010000 */
[----:B------:R-:W-:Y:S01]  /*f730*/  FSETP.NE.FTZ.AND P3, PT, R2, RZ, PT ;  /* 0x000000ff0200720b */ /* 0x000fe20003f75000 */
[----:B------:R-:W-:Y:S01]  /*f740*/  UIMAD UR4, UR6, UR15, URZ ;  /* 0x0000000f060472a4 */ /* 0x000fe2000f8e023f */
[----:B------:R-:W-:Y:S01]  /*f750*/  LEA.HI R6, R6, R7, RZ, 0x3 ;  /* 0x0000000706067211 */ /* 0x000fe200078f18ff */
[----:B------:R-:W-:Y:S01]  /*f760*/  @!UP3 UMOV UR16, 0x1 ;  /* 0x000000010010b882 */ /* 0x000fe20000000000 */
[----:B------:R-:W-:Y:S01]  /*f770*/  FSETP.NE.FTZ.AND P4, PT, R4, RZ, PT ;  /* 0x000000ff0400720b */ /* 0x000fe20003f95000 */
[----:B------:R-:W-:Y:S01]  /*f780*/  @!UP0 UIMAD UR11, UR6, UR8, URZ ;  /* 0x00000008060b82a4 */ /* 0x000fe2000f8e023f */
[----:B------:R-:W-:Y:S01]  /*f790*/  LOP3.LUT R6, R6, 0xfffffff8, RZ, 0xc0, !PT ;  /* 0xfffffff806067812 */ /* 0x000fe200078ec0ff */
[----:B-----5:R-:W-:Y:S01]  /*f7a0*/  UIMAD UR5, UR9, UR16, URZ ;  /* 0x00000010090572a4 */ /* 0x020fe2000f8e023f */
[-C--:B------:R-:W-:Y:S01]  /*f7b0*/  IADD3 R13, -R8, R5.reuse, RZ ;  /* 0x00000005080d7210 */ /* 0x080fe20007ffe1ff */
[----:B------:R-:W-:Y:S01]  /*f7c0*/  USEL UR4, UR4, URZ, !UP2 ;  /* 0x0000003f04047287 */ /* 0x000fe2000d000000 */
[----:B------:R-:W-:Y:S01]  /*f7d0*/  IADD3 R6, R7, -R6, RZ ;  /* 0x8000000607067210 */ /* 0x000fe20007ffe0ff */
[----:B------:R-:W-:Y:S01]  /*f7e0*/  USHF.L.U32 UR5, UR5, 0x6, URZ ;  /* 0x0000000605057899 */ /* 0x000fe2000800063f */
[----:B------:R-:W-:Y:S01]  /*f7f0*/  LEA.HI R7, R0, R5, RZ, 0x5 ;  /* 0x0000000500077211 */ /* 0x000fe200078f28ff */
[----:B------:R-:W1:Y:S01]  /*f800*/  @P3 MUFU.RCP R10, R2 ;  /* 0x00000002000a3308 */ /* 0x000e620000001000 */
[C---:B------:R-:W-:Y:S01]  /*f810*/  SHF.L.U32 R11, R6.reuse, 0x6, RZ ;  /* 0x00000006060b7819 */ /* 0x040fe200000006ff */
[----:B--2---:R-:W-:Y:S01]  /*f820*/  UIMAD UR12, UR10, UR12, UR4 ;  /* 0x0000000c0a0c72a4 */ /* 0x004fe2000f8e0204 */
[C---:B------:R-:W-:Y:S01]  /*f830*/  R2P PR, R6.reuse, 0x6 ;  /* 0x0000000606007804 */ /* 0x040fe20000000000 */
[----:B------:R-:W-:Y:S01]  /*f840*/  @!UP2 UMOV UR24, URZ ;  /* 0x0000003f0018ac82 */ /* 0x000fe20008000000 */
[----:B------:R-:W-:Y:S01]  /*f850*/  LOP3.LUT R11, R11, 0x1c0, RZ, 0xc0, !PT ;  /* 0x000001c00b0b7812 */ /* 0x000fe200078ec0ff */
[----:B------:R-:W-:Y:S01]  /*f860*/  @UP2 UMOV UR24, UR11 ;  /* 0x0000000b00182c82 */ /* 0x000fe20008000000 */
[----:B------:R-:W-:Y:S01]  /*f870*/  LOP3.LUT R6, R6, 0x1, RZ, 0xc0, !PT ;  /* 0x0000000106067812 */ /* 0x000fe200078ec0ff */
[----:B------:R-:W2:Y:S01]  /*f880*/  @P4 MUFU.RCP R9, R4 ;  /* 0x0000000400094308 */ /* 0x000ea20000001000 */
[----:B------:R-:W-:Y:S01]  /*f890*/  LEA.HI R8, R11, R11, RZ, 0x1d ;  /* 0x0000000b0b087211 */ /* 0x000fe200078fe8ff */
[----:B------:R-:W-:Y:S01]  /*f8a0*/  @!UP2 UMOV UR25, URZ ;  /* 0x0000003f0019ac82 */ /* 0x000fe20008000000 */
[----:B------:R-:W-:Y:S01]  /*f8b0*/  ISETP.NE.U32.AND P0, PT, R6, 0x1, PT ;  /* 0x000000010600780c */ /* 0x000fe20003f05070 */
[----:B------:R-:W-:Y:S01]  /*f8c0*/  USHF.R.S32.HI UR4, URZ, 0x1f, UR5 ;  /* 0x0000001f3f047899 */ /* 0x000fe20008011405 */
[----:B------:R-:W-:Y:S01]  /*f8d0*/  MOV R6, 0x20 ;  /* 0x0000002000067802 */ /* 0x000fe20000000f00 */
[----:B------:R-:W-:Y:S01]  /*f8e0*/  @UP2 USHF.R.S32.HI UR25, URZ, 0x1f, UR11 ;  /* 0x0000001f3f192899 */ /* 0x000fe2000801140b */
[----:B-1----:R-:W-:-:S02]  /*f8f0*/  FMUL.FTZ R10, R10, c[0x0][0x2dc] ;  /* 0x0000b7000a0a7a20 */ /* 0x002fc40000410000 */
[----:B------:R-:W-:Y:S01]  /*f900*/  SEL R6, R6, 0xffffffe0, !P1 ;  /* 0xffffffe006067807 */ /* 0x000fe20004800000 */
[----:B------:R-:W-:Y:S01]  /*f910*/  @P4 MUFU.LG2 R4, R4 ;  /* 0x0000000400044308 */ /* 0x000fe20000000c00 */
[----:B------:R-:W-:Y:S01]  /*f920*/  USHF.R.S32.HI UR6, URZ, 0x1f, UR12 ;  /* 0x0000001f3f067899 */ /* 0x000fe2000801140c */
[C---:B------:R-:W-:Y:S01]  /*f930*/  FMUL.FTZ R130, R10.reuse, R130 ;  /* 0x000000820a827220 */ /* 0x040fe20000410000 */
[----:B------:R-:W-:Y:S01]  /*f940*/  UIADD3 UR5, UP1, UP0, UR5, UR24, UR12 ;  /* 0x0000001805057290 */ /* 0x000fe2000f83e00c */
[C---:B------:R-:W-:Y:S01]  /*f950*/  FMUL.FTZ R131, R10.reuse, R131 ;  /* 0x000000830a837220 */ /* 0x040fe20000410000 */
[----:B------:R-:W-:Y:S01]  /*f960*/  @!UP4 UIADD3 UR7, UR23, UR13, URZ ;  /* 0x0000000d1707c290 */ /* 0x000fe2000fffe03f */
[C---:B------:R-:W-:Y:S01]  /*f970*/  FMUL.FTZ R126, R10.reuse, R126 ;  /* 0x0000007e0a7e7220 */ /* 0x040fe20000410000 */
[----:B------:R-:W-:Y:S01]  /*f980*/  UIADD3.X UR4, UR4, UR25, UR6, UP1, UP0 ;  /* 0x0000001904047290 */ /* 0x000fe20008fe0406 */
[C---:B------:R-:W-:Y:S01]  /*f990*/  FMUL.FTZ R127, R10.reuse, R127 ;  /* 0x0000007f0a7f7220 */ /* 0x040fe20000410000 */
[----:B------:R-:W-:Y:S01]  /*f9a0*/  F2FP.BF16.PACK_AB R130, R131, R130 ;  /* 0x000000828382723e */ /* 0x000fe200000010ff */
[C---:B------:R-:W-:Y:S01]  /*f9b0*/  FMUL.FTZ R122, R10.reuse, R122 ;  /* 0x0000007a0a7a7220 */ /* 0x040fe20000410000 */
[----:B------:R-:W1:Y:S01]  /*f9c0*/  @P3 MUFU.LG2 R2, R2 ;  /* 0x0000000200023308 */ /* 0x000e620000000c00 */
        /* <DEDUP_REMOVED lines=80> */
[----:B------:R-:W-:Y:S01]  /*fed0*/  IADD3 R13, R11, -0x10, RZ ;  /* 0xfffffff00b0d7810 */ /* 0x000fe20007ffe0ff */
[----:B------:R-:W-:Y:S01]  /*fee0*/  FMUL.FTZ R116, R9, R116 ;  /* 0x0000007409747220 */ /* 0x000fe20000410000 */
[----:B------:R-:W-:Y:S01]  /*fef0*/  @P0 IADD3 R13, R11, 0x10, RZ ;  /* 0x000000100b0d0810 */ /* 0x000fe20007ffe0ff */
        /* <DEDUP_REMOVED lines=22> */
[C---:B------:R-:W-:Y:S01]  /*10060*/  FMUL.FTZ R40, R9.reuse, R40 ;  /* 0x0000002809287220 */ /* 0x040fe20000410000 */
[----:B------:R-:W-:Y:S01]  /*10070*/  IADD3 R21, R8, R13, RZ ;  /* 0x0000000d08157210 */ /* 0x000fe20007ffe0ff */
[C---:B------:R-:W-:Y:S01]  /*10080*/  FMUL.FTZ R41, R9.reuse, R41 ;  /* 0x0000002909297220 */ /* 0x040fe20000410000 */
[----:B------:R-:W-:Y:S01]  /*10090*/  STS [R11+0x400], R130 ;  /* 0x000400820b007388 */ /* 0x000fe20000000800 */
[----:B------:R-:W-:Y:S01]  /*100a0*/  FMUL.FTZ R44, R9, R44 ;  /* 0x0000002c092c7220 */ /* 0x000fe20000410000 */
[----:B------:R-:W-:Y:S01]  /*100b0*/  F2FP.BF16.PACK_AB R104, R105, R104 ;  /* 0x000000686968723e */ /* 0x000fe200000010ff */
[C---:B------:R-:W-:Y:S01]  /*100c0*/  FMUL.FTZ R45, R9.reuse, R45 ;  /* 0x0000002d092d7220 */ /* 0x040fe20000410000 */
[----:B------:R-:W-:Y:S01]  /*100d0*/  STS [R13], R124 ;  /* 0x0000007c0d007388 */ /* 0x000fe20000000800 */
[----:B------:R-:W-:Y:S01]  /*100e0*/  FMUL.FTZ R48, R9, R48 ;  /* 0x0000003009307220 */ /* 0x000fe20000410000 */
[----:B------:R-:W-:Y:S01]  /*100f0*/  IADD3 R23, R15, R8, RZ ;  /* 0x000000080f177210 */ /* 0x000fe20007ffe0ff */
[C---:B------:R-:W-:Y:S01]  /*10100*/  FMUL.FTZ R49, R9.reuse, R49 ;  /* 0x0000003109317220 */ /* 0x040fe20000410000 */
[----:B------:R-:W-:Y:S01]  /*10110*/  STS [R13+0x400], R126 ;  /* 0x0004007e0d007388 */ /* 0x000fe20000000800 */
[----:B------:R-:W-:Y:S01]  /*10120*/  FMUL.FTZ R52, R9, R52 ;  /* 0x0000003409347220 */ /* 0x000fe20000410000 */
[----:B------:R-:W-:Y:S01]  /*10130*/  F2FP.BF16.PACK_AB R100, R101, R100 ;  /* 0x000000646564723e */ /* 0x000fe200000010ff */
[----:B------:R-:W-:Y:S01]  /*10140*/  FMUL.FTZ R53, R9, R53 ;  /* 0x0000003509357220 */ /* 0x000fe20000410000 */
[----:B------:R-:W-:Y:S01]  /*10150*/  STS [R15], R120 ;  /* 0x000000780f007388 */ /* 0x000fe20000000800 */
[----:B------:R-:W-:Y:S01]  /*10160*/  IADD3 R25, R17, R8, RZ ;  /* 0x0000000811197210 */ /* 0x000fe20007ffe0ff */
[----:B------:R-:W-:Y:S01]  /*10170*/  FMUL.FTZ R56, R9, R56 ;  /* 0x0000003809387220 */ /* 0x000fe20000410000 */
[----:B------:R-:W-:Y:S01]  /*10180*/  F2FP.BF16.PACK_AB R36, R37, R36 ;  /* 0x000000242524723e */ /* 0x000fe200000010ff */
        /* <DEDUP_REMOVED lines=43> */
[----:B------:R-:W-:Y:S01]  /*10440*/  @P4 FMUL.FTZ R61, R4, 0.69314718246459960938 ;  /* 0x3f317218043d4820 */ /* 0x000fe20000410000 */
[----:B------:R-:W-:Y:S01]  /*10450*/  STS [R11+0x2000], R36 ;  /* 0x002000240b007388 */ /* 0x000fe20000000800 */
[----:B------:R-:W-:-:S02]  /*10460*/  F2FP.BF16.PACK_AB R84, R85, R84 ;  /* 0x000000545554723e */ /* 0x000fc400000010ff */
[----:B------:R-:W-:Y:S01]  /*10470*/  F2FP.BF16.PACK_AB R88, R89, R88 ;  /* 0x000000585958723e */ /* 0x000fe200000010ff */
[----:B------:R-:W-:Y:S01]  /*10480*/  STS [R11+0x2400], R38 ;  /* 0x002400260b007388 */ /* 0x000fe20000000800 */
[----:B------:R-:W-:Y:S02]  /*10490*/  F2FP.BF16.PACK_AB R92, R93, R92 ;  /* 0x0000005c5d5c723e */ /* 0x000fe400000010ff */
[----:B------:R-:W-:Y:S01]  /*104a0*/  F2FP.BF16.PACK_AB R9, R9, R96 ;  /* 0x000000600909723e */ /* 0x000fe200000010ff */
[----:B------:R-:W-:Y:S01]  /*104b0*/  STS [R13+0x2000], R40 ;  /* 0x002000280d007388 */ /* 0x000fe20000000800 */
[----:B------:R-:W-:-:S03]  /*104c0*/  LOP3.LUT R8, R7, 0xffffffe0, RZ, 0xc0, !PT ;  /* 0xffffffe007087812 */ /* 0x000fc600078ec0ff */
[----:B------:R-:W-:Y:S01]  /*104d0*/  STS [R13+0x2400], R42 ;  /* 0x0024002a0d007388 */ /* 0x000fe20000000800 */
[----:B------:R-:W-:-:S03]  /*104e0*/  IADD3 R8, -R8, R5, RZ ;  /* 0x0000000508087210 */ /* 0x000fc60007ffe1ff */
[----:B------:R-:W-:Y:S01]  /*104f0*/  STS [R15+0x2000], R44 ;  /* 0x0020002c0f007388 */ /* 0x000fe20000000800 */
[----:B------:R-:W-:-:S03]  /*10500*/  LOP3.LUT P0, RZ, R8, 0x3, RZ, 0xc0, !PT ;  /* 0x0000000308ff7812 */ /* 0x000fc6000780c0ff */
        /* <DEDUP_REMOVED lines=27> */
[----:B------:R-:W-:Y:S06]  /*106c0*/  BAR.SYNC.DEFER_BLOCKING 0x0 ;  /* 0x0000000000007b1d */ /* 0x000fec0000010000 */
[----:B------:R-:W3:Y:S01]  /*106d0*/  S2R R6, SR_TID.X ;  /* 0x0000000000067919 */ /* 0x000ee20000002100 */
[----:B-1----:R-:W-:-:S04]  /*106e0*/  SHF.R.S32.HI R9, RZ, 0x1f, R10 ;  /* 0x0000001fff097819 */ /* 0x002fc8000001140a */
[----:B------:R-:W-:Y:S01]  /*106f0*/  LEA.HI R9, R9, R10, RZ, 0x2 ;  /* 0x0000000a09097211 */ /* 0x000fe200078f10ff */
[----:B------:R2:W1:Y:S03]  /*10700*/  LDS.128 R52, [R197] ;  /* 0x00000000c5347984 */ /* 0x0004660000000c00 */
[----:B------:R-:W-:Y:S01]  /*10710*/  LOP3.LUT R9, R9, 0xffffffc, RZ, 0xc0, !PT ;  /* 0x0ffffffc09097812 */ /* 0x000fe200078ec0ff */
[----:B------:R2:W4:Y:S03]  /*10720*/  LDS.128 R48, [R197+0x800] ;  /* 0x00080000c5307984 */ /* 0x0005260000000c00 */
[----:B------:R-:W-:Y:S02]  /*10730*/  IADD3 R10, R10, -R9, RZ ;  /* 0x800000090a0a7210 */ /* 0x000fe40007ffe0ff */
[----:B---3--:R-:W-:Y:S01]  /*10740*/  SHF.R.S32.HI R11, RZ, 0x1f, R6 ;  /* 0x0000001fff0b7819 */ /* 0x008fe20000011406 */
[----:B------:R2:W3:Y:S01]  /*10750*/  LDS.128 R44, [R197+0x1000] ;  /* 0x00100000c52c7984 */ /* 0x0004e20000000c00 */
[----:B------:R-:W-:Y:S01]  /*10760*/  MOV R9, 0x7f800000 ;  /* 0x7f80000000097802 */ /* 0x000fe20000000f00 */
[----:B------:R-:W-:Y:S01]  /*10770*/  @P3 FFMA.FTZ R9, R3, c[0x0][0x238], R2 ;  /* 0x00008e0003093a23 */ /* 0x000fe20000010002 */
[-C--:B------:R-:W-:Y:S01]  /*10780*/  LEA.HI R7, R11, R6.reuse, RZ, 0x5 ;  /* 0x000000060b077211 */ /* 0x080fe200078f28ff */
[----:B------:R2:W1:Y:S03]  /*10790*/  LDS.128 R40, [R197+0x1800] ;  /* 0x00180000c5287984 */ /* 0x0004660000000c00 */
[----:B------:R-:W-:Y:S01]  /*107a0*/  LOP3.LUT R7, R7, 0xffffffe0, RZ, 0xc0, !PT ;  /* 0xffffffe007077812 */ /* 0x000fe200078ec0ff */
[----:B------:R2:W1:Y:S03]  /*107b0*/  LDS.128 R36, [R197+0x2000] ;  /* 0x00200000c5247984 */ /* 0x0004660000000c00 */
[----:B------:R-:W-:Y:S01]  /*107c0*/  IADD3 R7, -R7, R6, RZ ;  /* 0x0000000607077210 */ /* 0x000fe20007ffe1ff */
[----:B------:R2:W1:Y:S03]  /*107d0*/  LDS.128 R32, [R197+0x2800] ;  /* 0x00280000c5207984 */ /* 0x0004660000000c00 */
[----:B------:R-:W-:Y:S01]  /*107e0*/  SHF.R.S32.HI R8, RZ, 0x1f, R7 ;  /* 0x0000001fff087819 */ /* 0x000fe20000011407 */
[----:B------:R2:W1:Y:S03]  /*107f0*/  LDS.128 R28, [R197+0x3000] ;  /* 0x00300000c51c7984 */ /* 0x0004660000000c00 */
[----:B------:R-:W-:Y:S01]  /*10800*/  LEA.HI R7, R8, R7, RZ, 0x2 ;  /* 0x0000000708077211 */ /* 0x000fe200078f10ff */
        /* <DEDUP_REMOVED lines=10> */
[----:B----4-:R-:W-:Y:S01]  /*108b0*/  UIMAD UR6, UR9, -0x40, UR17 ;  /* 0xffffffc0090678a4 */ /* 0x010fe2000f8e0211 */
        /* <DEDUP_REMOVED lines=15> */
.L_x_604:
[----:B----4-:R-:W-:Y:S05]  /*109b0*/  BSYNC B0 ;  /* 0x0000000000007941 */ /* 0x010fea0003800000 */
.L_x_603:
[----:B------:R-:W4:Y:S01]  /*109c0*/  S2R R2, SR_CTAID.Z ;  /* 0x0000000000027919 */ /* 0x000f220000002700 */
        /* <DEDUP_REMOVED lines=8> */
[----:B------:R-:W-:Y:S01]  /*10a50*/  LEA.HI R6, R11, R6, RZ, 0x3 ;  /* 0x000000060b067211 */ /* 0x000fe200078f18ff */
[----:B------:R-:W-:Y:S01]  /*10a60*/  BSSY B0, `(.L_x_605) ;  /* 0x0000018000007945 */ /* 0x000fe20003800000 */
[----:B------:R-:W-:Y:S01]  /*10a70*/  IADD3.X R11, R0, UR7, RZ, P0, !PT ;  /* 0x00000007000b7c10 */ /* 0x000fe200087fe4ff */
[----:B------:R-:W-:Y:S01]  /*10a80*/  UIMAD UR4, UR10, UR5, UR4 ;  /* 0x000000050a0472a4 */ /* 0x000fe2000f8e0204 */
[----:B------:R-:W-:Y:S01]  /*10a90*/  ISETP.GE.AND P0, PT, R3, UR9, PT ;  /* 0x0000000903007c0c */ /* 0x000fe2000bf06270 */
[----:B------:R-:W-:Y:S01]  /*10aa0*/  IMAD.U32 R0, RZ, RZ, UR14 ;  /* 0x0000000eff007e24 */ /* 0x000fe2000f8e00ff */
[----:B------:R-:W-:-:S04]  /*10ab0*/  SHF.R.S32.HI R8, RZ, 0x3, R6 ;  /* 0x00000003ff087819 */ /* 0x000fc80000011406 */
[----:B------:R-:W-:Y:S01]  /*10ac0*/  SHF.R.S32.HI R9, RZ, 0x1f, R8 ;  /* 0x0000001fff097819 */ /* 0x000fe20000011408 */
[----:B----4-:R-:W-:-:S04]  /*10ad0*/  IMAD.WIDE.U32 R6, R2, c[0x0][0x1f0], R10 ;  /* 0x00007c0002067a25 */ /* 0x010fc800078e000a */
[----:B------:R-:W-:Y:S01]  /*10ae0*/  IMAD.WIDE R8, R0, 0x40, R8 ;  /* 0x0000004000087825 */ /* 0x000fe200078e0208 */
[----:B------:R-:W-:Y:S01]  /*10af0*/  IADD3 R11, R7, UR4, RZ ;  /* 0x00000004070b7c10 */ /* 0x000fe2000fffe0ff */
        /* <DEDUP_REMOVED lines=14> */
.L_x_606:
[----:B------:R-:W-:Y:S05]  /*10be0*/  BSYNC B0 ;  /* 0x0000000000007941 */ /* 0x000fea0003800000 */
.L_x_605:
[----:B------:R-:W-:Y:S01]  /*10bf0*/  LEA.HI.SX32 R0, R5, 0x10, 0x1d ;  /* 0x0000001005007811 */ /* 0x000fe200078feaff */
[----:B------:R-:W-:Y:S03]  /*10c00*/  BSSY B0, `(.L_x_607) ;  /* 0x0000013000007945 */ /* 0x000fe60003800000 */
[----:B------:R-:W-:-:S13]  /*10c10*/  ISETP.GE.AND P0, PT, R0, UR9, PT ;  /* 0x0000000900007c0c */ /* 0x000fda000bf06270 */
        /* <DEDUP_REMOVED lines=17> */
.L_x_608:
[----:B------:R-:W-:Y:S05]  /*10d30*/  BSYNC B0 ;  /* 0x0000000000007941 */ /* 0x000fea0003800000 */
.L_x_607:
[----:B------:R-:W-:Y:S01]  /*10d40*/  LEA.HI.SX32 R0, R5, 0x20, 0x1d ;  /* 0x0000002005007811 */ /* 0x000fe200078feaff */
        /* <DEDUP_REMOVED lines=16> */
[----:B---3--:R1:W-:Y:S04]  /*10e50*/  @!P2 STG.E.128 [R2.64], R44 ;  /* 0x0000002c0200a986 */ /* 0x0083e8000c101d12 */
[----:B------:R1:W-:Y:S04]  /*10e60*/  @!P1 STG.E.128 [R2.64+0x80], R28 ;  /* 0x0000801c02009986 */ /* 0x0003e8000c101d12 */
[----:B------:R1:W-:Y:S02]  /*10e70*/  @!P0 STG.E.128 [R2.64+0x100], R12 ;  /* 0x0001000c02008986 */ /* 0x0003e4000c101d12 */
.L_x_610:
[----:B------:R-:W-:Y:S05]  /*10e80*/  BSYNC B0 ;  /* 0x0000000000007941 */ /* 0x000fea0003800000 */
.L_x_609:
[----:B------:R-:W-:-:S04]  /*10e90*/  LEA.HI.SX32 R5, R5, 0x30, 0x1d ;  /* 0x0000003005057811 */ /* 0x000fc800078feaff */
        /* <DEDUP_REMOVED lines=20> */
.L_x_611:
        /* <DEDUP_REMOVED lines=10> */
.L_x_1287:


//--------------------- .text._ZN5flash16flash_fwd_kernelI23Flash_fwd_kernel_traitsILi192ELi64ELi64ELi4ELb0ELb0EN7cutlass10bfloat16_tE19Flash_kernel_traitsILi192ELi64ELi64ELi4ES3_EELb1ELb0ELb0ELb0ELb0ELb1ELb0ELb0EEEvNS_16Flash_fwd_paramsE --------------------------
	.section	.text._ZN5flash16flash_fwd_kernelI23Flash_fwd_kernel_traitsILi192ELi64ELi64ELi4ELb0ELb0EN7cutlass10bfloat16_tE19Flash_kernel_traitsILi192ELi64ELi64ELi4ES3_EELb1ELb0ELb0ELb0ELb0ELb1ELb0ELb0EEEvNS_16Flash_fwd_paramsE,"ax",@progbits
	.sectioninfo	@"SHI_REGISTERS=236"
	.align	128
        .global         _ZN5flash16flash_fwd_kernelI23Flash_fwd_kernel_traitsILi192ELi64ELi64ELi4ELb0ELb0EN7cutlass10bfloat16_tE19Flash_kernel_traitsILi192ELi64ELi64ELi4ES3_EELb1ELb0ELb0ELb0ELb0ELb1ELb0ELb0EEEvNS_16Flash_fwd_paramsE
        .type           _ZN5flash16flash_fwd_kernelI23Flash_fwd_kernel_traitsILi192ELi64ELi64ELi4ELb0ELb0EN7cutlass10bfloat16_tE19Flash_kernel_traitsILi192ELi64ELi64ELi4ES3_EELb1ELb0ELb0ELb0ELb0ELb1ELb0ELb0EEEvNS_16Flash_fwd_paramsE,@function
        .size           _ZN5flash16flash_fwd_kernelI23Flash_fwd_kernel_traitsILi192ELi64ELi64ELi4ELb0ELb0EN7cutlass10bfloat16_tE19Flash_kernel_traitsILi192ELi64ELi64ELi4ES3_EELb1ELb0ELb0ELb0ELb0ELb1ELb0ELb0EEEvNS_16Flash_fwd_paramsE,(.L_x_1288 - _ZN5flash16flash_fwd_kernelI23Flash_fwd_kernel_traitsILi192ELi64ELi64ELi4ELb0ELb0EN7cutlass10bfloat16_tE19Flash_kernel_traitsILi192ELi64ELi64ELi4ES3_EELb1ELb0ELb0ELb0ELb0ELb1ELb0ELb0EEEvNS_16Flash_fwd_paramsE)
        .other          _ZN5flash16flash_fwd_kernelI23Flash_fwd_kernel_traitsILi192ELi64ELi64ELi4ELb0ELb0EN7cutlass10bfloat16_tE19Flash_kernel_traitsILi192ELi64ELi64ELi4ES3_EELb1ELb0ELb0ELb0ELb0ELb1ELb0ELb0EEEvNS_16Flash_fwd_paramsE,@"STO_CUDA_ENTRY STV_DEFAULT"
_ZN5flash16flash_fwd_kernelI23Flash_fwd_kernel_traitsILi192ELi64ELi64ELi4ELb0ELb0EN7cutlass10bfloat16_tE19Flash_kernel_traitsILi192ELi64ELi64ELi4ES3_EELb1ELb0ELb0ELb0ELb0ELb1ELb0ELb0EEEvNS_16Flash_fwd_paramsE:
.text._ZN5flash16flash_fwd_kernelI23Flash_fwd_kernel_traitsILi192ELi64ELi64ELi4ELb0ELb0EN7cutlass10bfloat16_tE19Flash_kernel_traitsILi192ELi64ELi64ELi4ES3_EELb1ELb0ELb0ELb0ELb0ELb1ELb0ELb0EEEvNS_16Flash_fwd_paramsE:
        /* <DEDUP_REMOVED lines=19> */
[----:B------:R-:W-:Y:S01]  /*0130*/  ULDC.64 UR12, c[0x0][0x240] ;  /* 0x00009000000c7ab9 */ /* 0x000fe20000000a00 */
[----:B------:R-:W1:Y:S01]  /*0140*/  S2UR UR9, SR_CTAID.Z ;  /* 0x00000000000979c3 */ /* 0x000e620000002700 */
[----:B------:R-:W-:Y:S02]  /*0150*/  UMOV UR7, 0x4 ;  /* 0x0000000400077882 */ /* 0x000fe40000000000 */
        /* <DEDUP_REMOVED lines=29> */
[----:B------:R2:W3:Y:S04]  /*0330*/  @P0 LDG.E R8, [R10.64] ;  /* 0x000000180a080981 */ /* 0x0004e8000c1e1900 */
[----:B------:R2:W4:Y:S01]  /*0340*/  @P0 LDG.E R7, [R10.64+0x4] ;  /* 0x000004180a070981 */ /* 0x000522000c1e1900 */
[----:B------:R-:W-:-:S13]  /*0350*/  PLOP3.LUT P1, PT, PT, PT, UP1, 0x80, 0x0 ;  /* 0x000000000000781c */ /* 0x000fda0003f2f018 */
[----:B------:R-:W5:Y:S01]  /*0360*/  @P1 LDG.E R6, [R12.64] ;  /* 0x000000180c061981 */ /* 0x000f62000c1e1900 */
[----:B-1----:R-:W-:Y:S01]  /*0370*/  MOV R4, UR4 ;  /* 0x0000000400047c02 */ /* 0x002fe20008000f00 */
[----:B------:R-:W-:-:S05]  /*0380*/  IMAD.U32 R5, RZ, RZ, UR5 ;  /* 0x00000005ff057e24 */ /* 0x000fca000f8e00ff */
[----:B------:R-:W5:Y:S01]  /*0390*/  @!P2 LDG.E R0, [R4.64] ;  /* 0x000000180400a981 */ /* 0x000f62000c1e1900 */
[----:B------:R-:W-:Y:S01]  /*03a0*/  UMOV UR21, 0xffffffff ;  /* 0xffffffff00157882 */ /* 0x000fe20000000000 */
[----:B--2---:R-:W-:Y:S01]  /*03b0*/  SHF.R.S32.HI R11, RZ, 0x1f, R82 ;  /* 0x0000001fff0b7819 */ /* 0x004fe20000011452 */
[----:B------:R-:W-:-:S03]  /*03c0*/  UMOV UR13, 0xffffffff ;  /* 0xffffffff000d7882 */ /* 0x000fc60000000000 */
[----:B------:R-:W-:Y:S01]  /*03d0*/  LEA.HI R85, R11, R82, RZ, 0x5 ;  /* 0x000000520b557211 */ /* 0x000fe200078f28ff */
[----:B------:R-:W-:Y:S02]  /*03e0*/  ULDC UR4, c[0x0][0x1c0] ;  /* 0x0000700000047ab9 */ /* 0x000fe40000000800 */
[----:B------:R-:W-:Y:S01]  /*03f0*/  UIMAD UR4, UR10, UR4, UR9 ;  /* 0x000000040a0472a4 */ /* 0x000fe2000f8e0209 */
[----:B------:R-:W-:Y:S01]  /*0400*/  LOP3.LUT R9, R85, 0xffffffe0, RZ, 0xc0, !PT ;  /* 0xffffffe055097812 */ /* 0x000fe200078ec0ff */
[----:B------:R-:W-:Y:S02]  /*0410*/  UMOV UR12, URZ ;  /* 0x0000003f000c7c82 */ /* 0x000fe40008000000 */
[----:B------:R-:W-:-:S04]  /*0420*/  USHF.L.U32 UR5, UR4, 0x5, URZ ;  /* 0x0000000504057899 */ /* 0x000fc8000800063f */
[----:B------:R-:W-:Y:S01]  /*0430*/  USHF.R.S32.HI UR4, URZ, 0x1f, UR5 ;  /* 0x0000001f3f047899 */ /* 0x000fe20008011405 */
[----:B---3--:R-:W1:Y:S08]  /*0440*/  @P0 R2UR UR21, R8 ;  /* 0x00000000081503c2 */ /* 0x008e7000000e0000 */
[----:B----4-:R2:W1:Y:S08]  /*0450*/  @P0 R2UR UR22, R7 ;  /* 0x00000000071603c2 */ /* 0x01047000000e0000 */
        /* <DEDUP_REMOVED lines=18> */
.L_x_612:
[----:B------:R-:W-:Y:S02]  /*0580*/  ULDC UR6, c[0x0][0x218] ;  /* 0x0000860000067ab9 */ /* 0x000fe40000000800 */
.L_x_613:
        /* <DEDUP_REMOVED lines=61> */
.L_x_615:
        /* <DEDUP_REMOVED lines=44> */
.L_x_616:
[CC--:B------:R-:W-:Y:S01]  /*0c20*/  LEA.HI R5, R11.reuse, R82.reuse, RZ, 0x3 ;  /* 0x000000520b057211 */ /* 0x0c0fe200078f18ff */
[----:B------:R-:W1:Y:S01]  /*0c30*/  S2R R4, SR_CTAID.X ;  /* 0x0000000000047919 */ /* 0x000e620000002500 */
[----:B------:R-:W-:Y:S01]  /*0c40*/  UIADD3 UR20, -UR20, UR22, URZ ;  /* 0x0000001614147290 */ /* 0x000fe2000fffe13f */
[----:B------:R-:W-:Y:S01]  /*0c50*/  LEA.HI R6, R11, R82, RZ, 0x6 ;  /* 0x000000520b067211 */ /* 0x000fe200078f30ff */
[----:B------:R-:W-:Y:S01]  /*0c60*/  ULDC.64 UR4, c[0x0][0x1a8] ;  /* 0x00006a0000047ab9 */ /* 0x000fe20000000a00 */
[----:B------:R-:W-:Y:S01]  /*0c70*/  SHF.R.S32.HI R24, RZ, 0x3, R5 ;  /* 0x00000003ff187819 */ /* 0x000fe20000011405 */
[----:B------:R-:W2:Y:S01]  /*0c80*/  S2R R18, SR_CTAID.Z ;  /* 0x0000000000127919 */ /* 0x000ea20000002700 */
[----:B------:R-:W-:Y:S01]  /*0c90*/  LOP3.LUT R5, R5, 0xfffffff8, RZ, 0xc0, !PT ;  /* 0xfffffff805057812 */ /* 0x000fe200078ec0ff */
[----:B------:R-:W-:Y:S01]  /*0ca0*/  IMAD.SHL.U32 R6, R6, 0x8, RZ ;  /* 0x0000000806067824 */ /* 0x000fe200078e00ff */
[C---:B------:R-:W-:Y:S01]  /*0cb0*/  IADD3 R9, R24.reuse, 0x10, RZ ;  /* 0x0000001018097810 */ /* 0x040fe20007ffe0ff */
[C---:B------:R-:W-:Y:S01]  /*0cc0*/  IMAD.SHL.U32 R7, R24.reuse, 0x40, RZ ;  /* 0x0000004018077824 */ /* 0x040fe200078e00ff */
[----:B------:R-:W-:Y:S01]  /*0cd0*/  IADD3 R200, R24, 0x30, RZ ;  /* 0x0000003018c87810 */ /* 0x000fe20007ffe0ff */
[----:B------:R-:W-:Y:S01]  /*0ce0*/  IMAD.IADD R0, R82, 0x1, -R5 ;  /* 0x0000000152007824 */ /* 0x000fe200078e0a05 */
[----:B------:R-:W-:Y:S01]  /*0cf0*/  ISETP.GE.AND P2, PT, R9, UR20, PT ;  /* 0x0000001409007c0c */ /* 0x000fe2000bf46270 */
[----:B------:R-:W-:Y:S01]  /*0d00*/  UIMAD UR4, UR13, UR4, URZ ;  /* 0x000000040d0472a4 */ /* 0x000fe2000f8e023f */
[----:B------:R-:W-:Y:S01]  /*0d10*/  LOP3.LUT R7, R7, 0x1c0, RZ, 0xc0, !PT ;  /* 0x000001c007077812 */ /* 0x000fe200078ec0ff */
[----:B------:R-:W-:Y:S01]  /*0d20*/  IMAD.SHL.U32 R208, R0, 0x8, RZ ;  /* 0x0000000800d07824 */ /* 0x000fe200078e00ff */
[----:B------:R-:W-:Y:S01]  /*0d30*/  SHF.R.S32.HI R25, RZ, 0x1f, R24 ;  /* 0x0000001fff197819 */ /* 0x000fe20000011418 */
[----:B------:R-:W-:Y:S01]  /*0d40*/  UIMAD UR4, UR9, UR5, UR4 ;  /* 0x00000005090472a4 */ /* 0x000fe2000f8e0204 */
[----:B------:R-:W-:Y:S01]  /*0d50*/  SHF.R.U32.HI R5, RZ, 0x3, R7 ;  /* 0x00000003ff057819 */ /* 0x000fe20000011607 */
[----:B------:R-:W-:Y:S01]  /*0d60*/  ULEA.HI.SX32 UR9, UR29, 0xffffffff, 0x1a ;  /* 0xffffffff1d097891 */ /* 0x000fe2000f8fd23f */
[--C-:B------:R-:W-:Y:S01]  /*0d70*/  LOP3.LUT R8, R7, 0x38, R208.reuse, 0xf8, !PT ;  /* 0x0000003807087812 */ /* 0x100fe200078ef8d0 */
[----:B------:R-:W-:Y:S01]  /*0d80*/  IMAD.MOV.U32 R81, RZ, RZ, c[0x0][0x198] ;  /* 0x00006600ff517624 */ /* 0x000fe200078e00ff */
[----:B------:R-:W-:Y:S01]  /*0d90*/  IADD3 R7, R24, 0x20, RZ ;  /* 0x0000002018077810 */ /* 0x000fe20007ffe0ff */
[----:B------:R-:W-:Y:S01]  /*0da0*/  IMAD.MOV.U32 R80, RZ, RZ, 0x6 ;  /* 0x00000006ff507424 */ /* 0x000fe200078e00ff */
[----:B------:R-:W-:Y:S01]  /*0db0*/  SHF.R.S32.HI R209, RZ, 0x1f, R208 ;  /* 0x0000001fffd17819 */ /* 0x000fe200000114d0 */
[----:B-1----:R-:W-:Y:S01]  /*0dc0*/  IMAD.WIDE R210, R4, 0x40, R24 ;  /* 0x0000004004d27825 */ /* 0x002fe200078e0218 */
[----:B------:R-:W-:Y:S01]  /*0dd0*/  IADD3 R12, P0, R208, UR6, RZ ;  /* 0x00000006d00c7c10 */ /* 0x000fe2000ff1e0ff */
[----:B------:R-:W-:Y:S01]  /*0de0*/  UIMAD UR6, UR9, -0x40, UR8 ;  /* 0xffffffc0090678a4 */ /* 0x000fe2000f8e0208 */
[----:B------:R-:W-:Y:S01]  /*0df0*/  ISETP.GE.AND P1, PT, R7, UR20, PT ;  /* 0x0000001407007c0c */ /* 0x000fe2000bf26270 */
[----:B------:R-:W-:Y:S01]  /*0e00*/  IMAD.WIDE.U32 R20, R24, c[0x0][0x198], R208 ;  /* 0x0000660018147a25 */ /* 0x000fe200078e00d0 */
[----:B------:R-:W-:-:S02]  /*0e10*/  LOP3.LUT R5, R8, R5, RZ, 0x3c, !PT ;  /* 0x0000000508057212 */ /* 0x000fc400078e3cff */
[----:B------:R-:W-:Y:S01]  /*0e20*/  IADD3.X R13, R209, UR11, RZ, P0, !PT ;  /* 0x0000000bd10d7c10 */ /* 0x000fe200087fe4ff */
[----:B------:R-:W-:Y:S01]  /*0e30*/  IMAD.SHL.U32 R83, R81, 0x40, RZ ;  /* 0x0000004051537824 */ /* 0x000fe200078e00ff */
[----:B------:R-:W-:Y:S02]  /*0e40*/  ISETP.GE.AND P0, PT, R200, UR20, PT ;  /* 0x00000014c8007c0c */ /* 0x000fe4000bf06270 */
[----:B------:R-:W-:Y:S01]  /*0e50*/  ISETP.GE.AND P3, PT, R24, UR20, PT ;  /* 0x0000001418007c0c */ /* 0x000fe2000bf66270 */
[----:B--2---:R-:W-:Y:S01]  /*0e60*/  IMAD.WIDE.U32 R18, R18, c[0x0][0x1a8], R12 ;  /* 0x00006a0012127a25 */ /* 0x004fe200078e000c */
[----:B------:R-:W-:Y:S02]  /*0e70*/  LOP3.LUT R201, R5, 0xfffffe00, R6, 0xf8, !PT ;  /* 0xfffffe0005c97812 */ /* 0x000fe400078ef806 */
[C---:B------:R-:W-:Y:S01]  /*0e80*/  @!P2 IADD3 R16, P5, R210.reuse, 0x10, RZ ;  /* 0x00000010d210a810 */ /* 0x040fe20007fbe0ff */
[----:B------:R-:W-:Y:S01]  /*0e90*/  IMAD R5, R25, c[0x0][0x198], RZ ;  /* 0x0000660019057a24 */ /* 0x000fe200078e02ff */
[----:B------:R-:W-:Y:S01]  /*0ea0*/  @!P1 IADD3 R12, P6, R210, 0x20, RZ ;  /* 0x00000020d20c9810 */ /* 0x000fe20007fde0ff */
[--C-:B------:R-:W-:Y:S01]  /*0eb0*/  @!P2 IMAD.MOV.U32 R26, RZ, RZ, R18.reuse ;  /* 0x000000ffff1aa224 */ /* 0x100fe200078e0012 */
[----:B------:R-:W-:Y:S01]  /*0ec0*/  IADD3 R204, P4, R20, UR14, RZ ;  /* 0x0000000e14cc7c10 */ /* 0x000fe2000ff9e0ff */
[----:B------:R-:W-:Y:S01]  /*0ed0*/  IMAD R5, R24, c[0x0][0x19c], R5 ;  /* 0x0000670018057a24 */ /* 0x000fe200078e0205 */
[----:B------:R-:W-:Y:S01]  /*0ee0*/  IADD3 R19, R19, UR4, RZ ;  /* 0x0000000413137c10 */ /* 0x000fe2000fffe0ff */
[----:B------:R-:W-:Y:S01]  /*0ef0*/  @!P2 IMAD.X R13, RZ, RZ, R211, P5 ;  /* 0x000000ffff0da224 */ /* 0x000fe200028e06d3 */
[----:B------:R-:W-:Y:S01]  /*0f00*/  @!P0 IADD3 R15, P5, R210, 0x30, RZ ;  /* 0x00000030d20f8810 */ /* 0x000fe20007fbe0ff */
[----:B------:R-:W-:Y:S01]  /*0f10*/  @!P3 IMAD R17, R211, c[0x0][0x190], RZ ;  /* 0x00006400d311ba24 */ /* 0x000fe200078e02ff */
[----:B------:R-:W-:Y:S01]  /*0f20*/  IADD3.X R205, R21, UR7, R5, P4, !PT ;  /* 0x0000000715cd7c10 */ /* 0x000fe2000a7fe405 */
[----:B------:R-:W-:Y:S01]  /*0f30*/  @!P1 IMAD.X R5, RZ, RZ, R211, P6 ;  /* 0x000000ffff059224 */ /* 0x000fe200030e06d3 */
[----:B------:R-:W-:Y:S01]  /*0f40*/  SHF.L.U64.HI R80, R81, R80, c[0x0][0x19c] ;  /* 0x0000670051507619 */ /* 0x000fe20000010250 */
[--C-:B------:R-:W-:Y:S01]  /*0f50*/  @!P2 IMAD.MOV.U32 R27, RZ, RZ, R19.reuse ;  /* 0x000000ffff1ba224 */ /* 0x100fe200078e0013 */
[----:B------:R-:W-:Y:S01]  /*0f60*/  ISETP.GE.AND P6, PT, R24, UR6, PT ;  /* 0x0000000618007c0c */ /* 0x000fe2000bfc6270 */
[--C-:B------:R-:W-:Y:S01]  /*0f70*/  @!P1 IMAD.MOV.U32 R22, RZ, RZ, R18.reuse ;  /* 0x000000ffff169224 */ /* 0x100fe200078e0012 */
[----:B------:R-:W-:Y:S01]  /*0f80*/  USHF.R.S32.HI UR7, URZ, 0x1f, UR9 ;  /* 0x0000001f3f077899 */ /* 0x000fe20008011409 */
[--C-:B------:R-:W-:Y:S01]  /*0f90*/  @!P1 IMAD.MOV.U32 R23, RZ, RZ, R19.reuse ;  /* 0x000000ffff179224 */ /* 0x100fe200078e0013 */
[----:B------:R-:W-:Y:S01]  /*0fa0*/  ULDC.64 UR4, c[0x0][0x1a0] ;  /* 0x0000680000047ab9 */ /* 0x000fe20000000a00 */
[----:B------:R-:W-:Y:S01]  /*0fb0*/  @!P0 IMAD.MOV.U32 R20, RZ, RZ, R18 ;  /* 0x000000ffff148224 */ /* 0x000fe200078e0012 */
[----:B------:R-:W-:Y:S01]  /*0fc0*/  UIMAD.WIDE.U32 UR10, UR9, UR4, URZ ;  /* 0x00000004090a72a5 */ /* 0x000fe2000f8e003f */
[----:B------:R-:W-:Y:S01]  /*0fd0*/  @!P0 IMAD.MOV.U32 R21, RZ, RZ, R19 ;  /* 0x000000ffff158224 */ /* 0x000fe200078e0013 */
[----:B------:R-:W-:Y:S01]  /*0fe0*/  SHF.R.S32.HI R85, RZ, 0x5, R85 ;  /* 0x00000005ff557819 */ /* 0x000fe20000011455 */
[----:B------:R-:W-:-:S02]  /*0ff0*/  @!P0 IMAD.X R6, RZ, RZ, R211, P5 ;  /* 0x000000ffff068224 */ /* 0x000fc400028e06d3 */
[----:B------:R-:W-:Y:S02]  /*1000*/  @!P2 IMAD R13, R13, c[0x0][0x190], RZ ;  /* 0x000064000d0daa24 */ /* 0x000fe400078e02ff */
[C---:B------:R-:W-:Y:S02]  /*1010*/  @!P3 IMAD R10, R210.reuse, c[0x0][0x194], R17 ;  /* 0x00006500d20aba24 */ /* 0x040fe400078e0211 */
[----:B------:R-:W-:Y:S02]  /*1020*/  @!P1 IMAD R5, R5, c[0x0][0x190], RZ ;  /* 0x0000640005059a24 */ /* 0x000fe400078e02ff */
[----:B------:R-:W-:-:S04]  /*1030*/  @!P3 IMAD.WIDE.U32 R18, R210, c[0x0][0x190], R18 ;  /* 0x00006400d212ba25 */ /* 0x000fc800078e0012 */
[----:B------:R-:W-:Y:S01]  /*1040*/  @!P0 IMAD R6, R6, c[0x0][0x190], RZ ;  /* 0x0000640006068a24 */ /* 0x000fe200078e02ff */
[----:B------:R-:W-:Y:S01]  /*1050*/  @!P3 LEA R14, P5, R18, c[0x0][0x160], 0x1 ;  /* 0x00005800120eba11 */ /* 0x000fe200078a08ff */
[----:B------:R-:W-:Y:S02]  /*1060*/  @!P2 IMAD R8, R16, c[0x0][0x194], R13 ;  /* 0x000065001008aa24 */ /* 0x000fe400078e020d */
[C---:B------:R-:W-:Y:S02]  /*1070*/  @!P1 IMAD R5, R12.reuse, c[0x0][0x194], R5 ;  /* 0x000065000c059a24 */ /* 0x040fe400078e0205 */
[----:B------:R-:W-:Y:S02]  /*1080*/  @!P3 IMAD.IADD R10, R19, 0x1, R10 ;  /* 0x00000001130ab824 */ /* 0x000fe400078e020a */
[----:B------:R-:W-:-:S04]  /*1090*/  @!P1 IMAD.WIDE.U32 R12, R12, c[0x0][0x190], R22 ;  /* 0x000064000c0c9a25 */ /* 0x000fc800078e0016 */
[C---:B------:R-:W-:Y:S02]  /*10a0*/  @!P0 IMAD R6, R15.reuse, c[0x0][0x194], R6 ;  /* 0x000065000f068a24 */ /* 0x040fe400078e0206 */
[----:B------:R-:W-:Y:S01]  /*10b0*/  @!P0 IMAD.WIDE.U32 R20, R15, c[0x0][0x190], R20 ;  /* 0x000064000f148a25 */ /* 0x000fe200078e0014 */
[----:B------:R-:W-:Y:S02]  /*10c0*/  @!P3 LEA.HI.X R15, R18, c[0x0][0x164], R10, 0x1, P5 ;  /* 0x00005900120fba11 */ /* 0x000fe400028f0c0a */
[----:B------:R-:W-:Y:S01]  /*10d0*/  @!P1 LEA R30, P5, R12, c[0x0][0x160], 0x1 ;  /* 0x000058000c1e9a11 */ /* 0x000fe200078a08ff */
[----:B------:R-:W-:Y:S02]  /*10e0*/  @!P1 IMAD.IADD R5, R13, 0x1, R5 ;  /* 0x000000010d059824 */ /* 0x000fe400078e0205 */
[----:B------:R-:W-:-:S03]  /*10f0*/  @!P2 IMAD.WIDE.U32 R16, R16, c[0x0][0x190], R26 ;  /* 0x000064001010aa25 */ /* 0x000fc600078e001a */
[----:B------:R-:W-:Y:S01]  /*1100*/  @!P1 LEA.HI.X R31, R12, c[0x0][0x164], R5, 0x1, P5 ;  /* 0x000059000c1f9a11 */ /* 0x000fe200028f0c05 */
[----:B------:R-:W-:Y:S01]  /*1110*/  @!P2 IMAD.IADD R8, R17, 0x1, R8 ;  /* 0x000000011108a824 */ /* 0x000fe200078e0208 */
[----:B------:R-:W-:Y:S01]  /*1120*/  SHF.R.S32.HI R5, RZ, 0x1f, R202 ;  /* 0x0000001fff057819 */ /* 0x000fe200000114ca */
[----:B------:R-:W-:Y:S01]  /*1130*/  @!P0 IMAD.IADD R6, R21, 0x1, R6 ;  /* 0x0000000115068824 */ /* 0x000fe200078e0206 */
[----:B------:R-:W-:Y:S01]  /*1140*/  @!P2 LEA R22, P4, R16, c[0x0][0x160], 0x1 ;  /* 0x000058001016aa11 */ /* 0x000fe200078808ff */
[----:B------:R-:W-:Y:S01]  /*1150*/  IMAD.WIDE.U32 R204, R202, c[0x0][0x1b0], R204 ;  /* 0x00006c00cacc7a25 */ /* 0x000fe200078e00cc */
[----:B------:R-:W-:Y:S02]  /*1160*/  ISETP.GE.AND P5, PT, R9, UR6, PT ;  /* 0x0000000609007c0c */ /* 0x000fe4000bfa6270 */
[----:B------:R-:W-:Y:S01]  /*1170*/  @!P2 LEA.HI.X R23, R16, c[0x0][0x164], R8, 0x1, P4 ;  /* 0x000059001017aa11 */ /* 0x000fe200020f0c08 */
[----:B------:R-:W-:Y:S01]  /*1180*/  IMAD R207, R5, c[0x0][0x1b0], RZ ;  /* 0x00006c0005cf7a24 */ /* 0x000fe200078e02ff */
[----:B------:R-:W-:Y:S01]  /*1190*/  @!P0 LEA R28, P4, R20, c[0x0][0x160], 0x1 ;  /* 0x00005800141c8a11 */ /* 0x000fe200078808ff */
[----:B------:R-:W-:-:S02]  /*11a0*/  IMAD.SHL.U32 R201, R201, 0x2, RZ ;  /* 0x00000002c9c97824 */ /* 0x000fc400078e00ff */
[----:B------:R-:W-:Y:S01]  /*11b0*/  IMAD R207, R202, c[0x0][0x1b4], R207 ;  /* 0x00006d00cacf7a24 */ /* 0x000fe200078e02cf */
[----:B------:R-:W-:Y:S01]  /*11c0*/  @!P0 LEA.HI.X R29, R20, c[0x0][0x164], R6, 0x1, P4 ;  /* 0x00005900141d8a11 */ /* 0x000fe200020f0c06 */
[----:B------:R-:W-:Y:S01]  /*11d0*/  IMAD R6, R80, UR9, RZ ;  /* 0x0000000950067c24 */ /* 0x000fe2000f8e02ff */
[----:B------:R-:W-:Y:S01]  /*11e0*/  @!PT LDS RZ, [RZ] ;  /* 0x00000000fffff984 */ /* 0x000fe20000000800 */
[----:B------:R-:W-:Y:S01]  /*11f0*/  @!PT LDS RZ, [RZ] ;  /* 0x00000000fffff984 */ /* 0x000fe20000000800 */
[----:B------:R-:W-:Y:S01]  /*1200*/  @!PT LDS RZ, [RZ] ;  /* 0x00000000fffff984 */ /* 0x000fe20000000800 */
[----:B------:R1:W-:Y:S01]  /*1210*/  @!P3 LDGSTS.E.BYPASS.LTC128B.128 [R201], [R14.64] ;  /* 0x000000000ec9bfae */ /* 0x0003e2000b901d58 */
[----:B------:R-:W-:Y:S01]  /*1220*/  IMAD.IADD R207, R205, 0x1, R207 ;  /* 0x00000001cdcf7824 */ /* 0x000fe200078e02cf */
[----:B------:R-:W-:Y:S01]  /*1230*/  ISETP.GE.AND P4, PT, R7, UR6, PT ;  /* 0x0000000607007c0c */ /* 0x000fe2000bf86270 */
[----:B------:R-:W-:Y:S01]  /*1240*/  IMAD.MOV.U32 R206, RZ, RZ, R204 ;  /* 0x000000ffffce7224 */ /* 0x000fe200078e00cc */
[----:B------:R1:W-:Y:S01]  /*1250*/  @!P3 LDGSTS.E.BYPASS.LTC128B.128 [R201+0x2000], [R14.64+0x80] ;  /* 0x020000800ec9bfae */ /* 0x0003e2000b901d58 */
[C---:B------:R-:W-:Y:S01]  /*1260*/  IMAD R13, R83.reuse, UR7, R6 ;  /* 0x00000007530d7c24 */ /* 0x040fe2000f8e0206 */
[----:B------:R-:W-:Y:S01]  /*1270*/  UIMAD UR7, UR7, UR4, URZ ;  /* 0x00000004070772a4 */ /* 0x000fe2000f8e023f */
[----:B------:R-:W-:Y:S01]  /*1280*/  IMAD.WIDE.U32 R16, R83, UR9, R206 ;  /* 0x0000000953107c25 */ /* 0x000fe2000f8e00ce */
[----:B------:R1:W-:Y:S02]  /*1290*/  @!P3 LDGSTS.E.BYPASS.LTC128B.128 [R201+0x4000], [R14.64+0x100] ;  /* 0x040001000ec9bfae */ /* 0x0003e4000b901d58 */
[----:B------:R-:W-:Y:S01]  /*12a0*/  UIMAD UR7, UR9, UR5, UR7 ;  /* 0x00000005090772a4 */ /* 0x000fe2000f8e0207 */
[----:B------:R-:W-:Y:S01]  /*12b0*/  IMAD.IADD R17, R17, 0x1, R13 ;  /* 0x0000000111117824 */ /* 0x000fe200078e020d */
[----:B------:R2:W-:Y:S01]  /*12c0*/  @!P2 LDGSTS.E.BYPASS.LTC128B.128 [R201+0x800], [R22.64] ;  /* 0x0080000016c9afae */ /* 0x0005e2000b901d58 */
[----:B------:R-:W-:Y:S01]  /*12d0*/  IMAD.MOV.U32 R6, RZ, RZ, c[0x0][0x19c] ;  /* 0x00006700ff067624 */ /* 0x000fe200078e00ff */
[----:B------:R-:W-:Y:S01]  /*12e0*/  @!P6 LEA R12, P3, R16, c[0x0][0x168], 0x1 ;  /* 0x00005a00100cea11 */ /* 0x000fe200078608ff */
[----:B------:R-:W-:Y:S01]  /*12f0*/  IMAD R19, R25, c[0x0][0x1a0], RZ ;  /* 0x0000680019137a24 */ /* 0x000fe200078e02ff */
[----:B------:R2:W-:Y:S01]  /*1300*/  @!P2 LDGSTS.E.BYPASS.LTC128B.128 [R201+0x2800], [R22.64+0x80] ;  /* 0x0280008016c9afae */ /* 0x0005e2000b901d58 */
[----:B------:R-:W-:Y:S01]  /*1310*/  IMAD.WIDE.U32 R20, R24, c[0x0][0x1a0], R208 ;  /* 0x0000680018147a25 */ /* 0x000fe200078e00d0 */
[----:B------:R-:W-:Y:S01]  /*1320*/  @!P6 LEA.HI.X R13, R16, c[0x0][0x16c], R17, 0x1, P3 ;  /* 0x00005b00100dea11 */ /* 0x000fe200018f0c11 */
[----:B------:R-:W-:Y:S01]  /*1330*/  UIADD3 UR7, UR11, UR7, URZ ;  /* 0x000000070b077290 */ /* 0x000fe2000fffe03f */
[----:B------:R2:W-:Y:S01]  /*1340*/  @!P2 LDGSTS.E.BYPASS.LTC128B.128 [R201+0x4800], [R22.64+0x100] ;  /* 0x0480010016c9afae */ /* 0x0005e2000b901d58 */
[----:B------:R-:W-:-:S02]  /*1350*/  IMAD R8, R24, c[0x0][0x1a4], R19 ;  /* 0x0000690018087a24 */ /* 0x000fc400078e0213 */
[----:B------:R-:W-:Y:S01]  /*1360*/  IMAD.WIDE.U32 R18, R81, 0x20, RZ ;  /* 0x0000002051127825 */ /* 0x000fe200078e00ff */
[----:B------:R3:W-:Y:S03]  /*1370*/  @!P1 LDGSTS.E.BYPASS.LTC128B.128 [R201+0x1000], [R30.64] ;  /* 0x010000001ec99fae */ /* 0x0007e6000b901d58 */
[----:B------:R-:W-:Y:S01]  /*1380*/  IMAD R199, R5, c[0x0][0x1b8], RZ ;  /* 0x00006e0005c77a24 */ /* 0x000fe200078e02ff */
[----:B------:R3:W-:Y:S01]  /*1390*/  @!P1 LDGSTS.E.BYPASS.LTC128B.128 [R201+0x3000], [R30.64+0x80] ;  /* 0x030000801ec99fae */ /* 0x0007e2000b901d58 */
[----:B------:R-:W-:Y:S02]  /*13a0*/  IMAD.SHL.U32 R5, R6, 0x20, RZ ;  /* 0x0000002006057824 */ /* 0x000fe400078e00ff */
[----:B------:R-:W-:Y:S01]  /*13b0*/  IMAD R199, R202, c[0x0][0x1bc], R199 ;  /* 0x00006f00cac77a24 */ /* 0x000fe200078e02c7 */
[----:B------:R3:W-:Y:S01]  /*13c0*/  @!P1 LDGSTS.E.BYPASS.LTC128B.128 [R201+0x5000], [R30.64+0x100] ;  /* 0x050001001ec99fae */ /* 0x0007e2000b901d58 */
[----:B-1----:R-:W-:-:S03]  /*13d0*/  @!P5 LEA R15, P2, R81, R16, 0x4 ;  /* 0x00000010510fd211 */ /* 0x002fc600078420ff */
[----:B------:R3:W-:Y:S01]  /*13e0*/  @!P0 LDGSTS.E.BYPASS.LTC128B.128 [R201+0x1800], [R28.64] ;  /* 0x018000001cc98fae */ /* 0x0007e2000b901d58 */
[----:B------:R-:W-:-:S03]  /*13f0*/  @!P5 LEA.HI.X R10, R81, R17, R6, 0x4, P2 ;  /* 0x00000011510ad211 */ /* 0x000fc600010f2406 */
[----:B------:R3:W-:Y:S01]  /*1400*/  @!P0 LDGSTS.E.BYPASS.LTC128B.128 [R201+0x3800], [R28.64+0x80] ;  /* 0x038000801cc98fae */ /* 0x0007e2000b901d58 */
[C---:B------:R-:W-:Y:S02]  /*1410*/  @!P5 LEA R26, P3, R15.reuse, c[0x0][0x168], 0x1 ;  /* 0x00005a000f1ada11 */ /* 0x040fe400078608ff */
[----:B------:R-:W-:Y:S01]  /*1420*/  IADD3 R14, P2, R20, UR16, RZ ;  /* 0x00000010140e7c10 */ /* 0x000fe2000ff5e0ff */
[----:B------:R3:W-:Y:S01]  /*1430*/  @!P0 LDGSTS.E.BYPASS.LTC128B.128 [R201+0x5800], [R28.64+0x100] ;  /* 0x058001001cc98fae */ /* 0x0007e2000b901d58 */
[----:B------:R-:W-:Y:S01]  /*1440*/  @!P5 LEA.HI.X R27, R15, c[0x0][0x16c], R10, 0x1, P3 ;  /* 0x00005b000f1bda11 */ /* 0x000fe200018f0c0a */
[----:B------:R-:W-:Y:S01]  /*1450*/  IMAD.U32 R10, RZ, RZ, UR5 ;  /* 0x00000005ff0a7e24 */ /* 0x000fe2000f8e00ff */
[----:B------:R-:W-:Y:S01]  /*1460*/  ISETP.GE.AND P3, PT, R200, UR6, PT ;  /* 0x00000006c8007c0c */ /* 0x000fe2000bf66270 */
[----:B------:R1:W-:Y:S01]  /*1470*/  @!P6 LDGSTS.E.BYPASS.LTC128B.128 [R201+0x6000], [R12.64] ;  /* 0x060000000cc9efae */ /* 0x0003e2000b901d58 */
[----:B------:R-:W-:Y:S02]  /*1480*/  IADD3.X R15, R21, UR15, R8, P2, !PT ;  /* 0x0000000f150f7c10 */ /* 0x000fe400097fe408 */
[----:B------:R-:W-:Y:S01]  /*1490*/  @!P4 IADD3 R8, P2, R16, R18, RZ ;  /* 0x000000121008c210 */ /* 0x000fe20007f5e0ff */
[----:B------:R1:W-:Y:S02]  /*14a0*/  @!P6 LDGSTS.E.BYPASS.LTC128B.128 [R201+0x8000], [R12.64+0x80] ;  /* 0x080000800cc9efae */ /* 0x0003e4000b901d58 */
[----:B------:R-:W-:Y:S01]  /*14b0*/  IMAD.WIDE.U32 R202, R202, c[0x0][0x1b8], R14 ;  /* 0x00006e00caca7a25 */ /* 0x000fe200078e000e */
[----:B------:R-:W-:Y:S01]  /*14c0*/  @!P4 IADD3.X R5, R17, R19, R5, P2, !PT ;  /* 0x000000131105c210 */ /* 0x000fe200017fe405 */
[----:B------:R1:W-:Y:S01]  /*14d0*/  @!P6 LDGSTS.E.BYPASS.LTC128B.128 [R201+0xa000], [R12.64+0x100] ;  /* 0x0a0001000cc9efae */ /* 0x0003e2000b901d58 */
[----:B--2---:R-:W-:Y:S01]  /*14e0*/  @!P4 LEA R22, P2, R8, c[0x0][0x168], 0x1 ;  /* 0x00005a000816ca11 */ /* 0x004fe200078408ff */
[----:B------:R-:W-:Y:S01]  /*14f0*/  IMAD.U32 R14, RZ, RZ, UR10 ;  /* 0x0000000aff0e7e24 */ /* 0x000fe2000f8e00ff */
[----:B------:R-:W-:Y:S01]  /*1500*/  ISETP.GE.AND P6, PT, R24, UR6, PT ;  /* 0x0000000618007c0c */ /* 0x000fe2000bfc6270 */
[----:B------:R-:W-:Y:S01]  /*1510*/  @!P3 IMAD.WIDE.U32 R16, R81, 0x30, R16 ;  /* 0x000000305110b825 */ /* 0x000fe200078e0010 */
[----:B------:R-:W-:Y:S01]  /*1520*/  @!P4 LEA.HI.X R23, R8, c[0x0][0x16c], R5, 0x1, P2 ;  /* 0x00005b000817ca11 */ /* 0x000fe200010f0c05 */
[----:B------:R2:W-:Y:S01]  /*1530*/  @!P5 LDGSTS.E.BYPASS.LTC128B.128 [R201+0x6800], [R26.64] ;  /* 0x068000001ac9dfae */ /* 0x0005e2000b901d58 */
[----:B------:R-:W-:Y:S01]  /*1540*/  ISETP.GE.AND P2, PT, R9, UR6, PT ;  /* 0x0000000609007c0c */ /* 0x000fe2000bf46270 */
[----:B------:R-:W-:Y:S01]  /*1550*/  @!P3 IMAD R5, R6, 0x30, RZ ;  /* 0x000000300605b824 */ /* 0x000fe200078e02ff */
[----:B------:R-:W-:Y:S01]  /*1560*/  @!P3 LEA R20, P1, R16, c[0x0][0x168], 0x1 ;  /* 0x00005a001014ba11 */ /* 0x000fe200078208ff */
[----:B------:R2:W-:Y:S01]  /*1570*/  @!P5 LDGSTS.E.BYPASS.LTC128B.128 [R201+0x8800], [R26.64+0x80] ;  /* 0x088000801ac9dfae */ /* 0x0005e2000b901d58 */
[----:B------:R-:W-:Y:S01]  /*1580*/  LEA.HI R9, R11, R82, RZ, 0x4 ;  /* 0x000000520b097211 */ /* 0x000fe200078f20ff */
[----:B------:R-:W-:Y:S01]  /*1590*/  @!P3 IMAD.IADD R5, R17, 0x1, R5 ;  /* 0x000000011105b824 */ /* 0x000fe200078e0205 */
[----:B------:R-:W-:Y:S01]  /*15a0*/  LEA R18, P0, R14, R202, 0x6 ;  /* 0x000000ca0e127211 */ /* 0x000fe200078030ff */
[----:B------:R2:W-:Y:S01]  /*15b0*/  @!P5 LDGSTS.E.BYPASS.LTC128B.128 [R201+0xa800], [R26.64+0x100] ;  /* 0x0a8001001ac9dfae */ /* 0x0005e2000b901d58 */
[----:B------:R-:W-:Y:S01]  /*15c0*/  IMAD.U32 R8, RZ, RZ, UR7 ;  /* 0x00000007ff087e24 */ /* 0x000fe2000f8e00ff */
[----:B------:R-:W-:Y:S01]  /*15d0*/  ISETP.GE.AND P5, PT, R200, UR6, PT ;  /* 0x00000006c8007c0c */ /* 0x000fe2000bfa6270 */
[----:B------:R-:W-:Y:S01]  /*15e0*/  IMAD.IADD R199, R203, 0x1, R199 ;  /* 0x00000001cbc77824 */ /* 0x000fe200078e02c7 */
[----:B------:R-:W-:Y:S01]  /*15f0*/  @!P3 LEA.HI.X R21, R16, c[0x0][0x16c], R5, 0x1, P1 ;  /* 0x00005b001015ba11 */ /* 0x000fe200008f0c05 */
[----:B------:R4:W-:Y:S01]  /*1600*/  @!P4 LDGSTS.E.BYPASS.LTC128B.128 [R201+0x7000], [R22.64] ;  /* 0x0700000016c9cfae */ /* 0x0009e2000b901d58 */
[----:B------:R-:W-:Y:S01]  /*1610*/  LOP3.LUT R5, R9, 0xfffffff0, RZ, 0xc0, !PT ;  /* 0xfffffff009057812 */ /* 0x000fe200078ec0ff */
[----:B------:R-:W-:Y:S01]  /*1620*/  IMAD.U32 R15, RZ, RZ, UR11 ;  /* 0x0000000bff0f7e24 */ /* 0x000fe2000f8e00ff */
[----:B------:R-:W-:Y:S01]  /*1630*/  LEA.HI.X R19, R14, R199, R8, 0x6, P0 ;  /* 0x000000c70e137211 */ /* 0x000fe200000f3408 */
[----:B------:R4:W-:Y:S01]  /*1640*/  @!P4 LDGSTS.E.BYPASS.LTC128B.128 [R201+0x9000], [R22.64+0x80] ;  /* 0x0900008016c9cfae */ /* 0x0009e2000b901d58 */
[----:B------:R-:W-:Y:S01]  /*1650*/  ISETP.GE.AND P1, PT, R7, UR6, PT ;  /* 0x0000000607007c0c */ /* 0x000fe2000bf26270 */
[----:B------:R-:W-:Y:S01]  /*1660*/  IMAD.IADD R14, R82, 0x1, -R5 ;  /* 0x00000001520e7824 */ /* 0x000fe200078e0a05 */
[----:B------:R-:W-:Y:S01]  /*1670*/  SHF.R.S32.HI R16, RZ, 0x4, R9 ;  /* 0x00000004ff107819 */ /* 0x000fe20000011409 */
[----:B------:R4:W-:Y:S01]  /*1680*/  @!P4 LDGSTS.E.BYPASS.LTC128B.128 [R201+0xb000], [R22.64+0x100] ;  /* 0x0b00010016c9cfae */ /* 0x0009e2000b901d58 */
[----:B-1----:R-:W-:Y:S01]  /*1690*/  IMAD.SHL.U32 R12, R0, 0x40, RZ ;  /* 0x00000040000c7824 */ /* 0x002fe200078e00ff */
[----:B------:R-:W-:Y:S01]  /*16a0*/  USHF.L.U32 UR6, UR5, 0x5, URZ ;  /* 0x0000000505067899 */ /* 0x000fe2000800063f */
[----:B------:R-:W-:Y:S01]  /*16b0*/  SHF.R.S32.HI R7, RZ, 0x1f, R14 ;  /* 0x0000001fff077819 */ /* 0x000fe2000001140e */
[----:B------:R1:W-:Y:S01]  /*16c0*/  @!P3 LDGSTS.E.BYPASS.LTC128B.128 [R201+0x7800], [R20.64] ;  /* 0x0780000014c9bfae */ /* 0x0003e2000b901d58 */
[----:B------:R-:W-:Y:S01]  /*16d0*/  IMAD.SHL.U32 R13, R24, 0x8, RZ ;  /* 0x00000008180d7824 */ /* 0x000fe200078e00ff */
[----:B------:R-:W-:Y:S01]  /*16e0*/  LOP3.LUT R12, R12, 0x1c0, RZ, 0xc0, !PT ;  /* 0x000001c00c0c7812 */ /* 0x000fe200078ec0ff */
[----:B------:R-:W-:Y:S01]  /*16f0*/  IMAD.U32 R8, RZ, RZ, UR4 ;  /* 0x00000004ff087e24 */ /* 0x000fe2000f8e00ff */
[----:B------:R1:W-:Y:S01]  /*1700*/  @!P3 LDGSTS.E.BYPASS.LTC128B.128 [R201+0x9800], [R20.64+0x80] ;  /* 0x0980008014c9bfae */ /* 0x0003e2000b901d58 */
[----:B------:R-:W-:Y:S01]  /*1710*/  LEA.HI R7, R7, R14, RZ, 0x3 ;  /* 0x0000000e07077211 */ /* 0x000fe200078f18ff */
[----:B------:R-:W-:Y:S01]  /*1720*/  IMAD.U32 R11, RZ, RZ, UR4 ;  /* 0x00000004ff0b7e24 */ /* 0x000fe2000f8e00ff */
[----:B------:R-:W-:Y:S01]  /*1730*/  LEA.HI R9, R9, R16, RZ, 0x1 ;  /* 0x0000001009097211 */ /* 0x000fe200078f08ff */
[----:B------:R1:W-:Y:S01]  /*1740*/  @!P3 LDGSTS.E.BYPASS.LTC128B.128 [R201+0xb800], [R20.64+0x100] ;  /* 0x0b80010014c9bfae */ /* 0x0003e2000b901d58 */
[----:B------:R-:W-:Y:S01]  /*1750*/  LOP3.LUT R13, R12, 0x8, R13, 0xf8, !PT ;  /* 0x000000080c0d7812 */ /* 0x000fe200078ef80d */
[----:B------:R-:W-:Y:S01]  /*1760*/  UIMAD.WIDE.U32 UR10, UR4, 0x20, URZ ;  /* 0x00000020040a78a5 */ /* 0x000fe2000f8e003f */
[----:B------:R-:W-:Y:S01]  /*1770*/  LOP3.LUT R5, R7, 0xfffffff8, RZ, 0xc0, !PT ;  /* 0xfffffff807057812 */ /* 0x000fe200078ec0ff */
[----:B------:R-:W0:Y:S01]  /*1780*/  LDGDEPBAR ;  /* 0x00000000000079af */ /* 0x000e220000000000 */
[----:B------:R-:W-:Y:S01]  /*1790*/  LOP3.LUT R9, R9, 0xfffffffe, RZ, 0xc0, !PT ;  /* 0xfffffffe09097812 */ /* 0x000fe200078ec0ff */
[----:B------:R-:W-:Y:S01]  /*17a0*/  IMAD.U32 R15, RZ, RZ, UR6 ;  /* 0x00000006ff0f7e24 */ /* 0x000fe2000f8e00ff */
[----:B------:R-:W-:Y:S01]  /*17b0*/  SHF.R.U32.HI R12, RZ, 0x3, R12 ;  /* 0x00000003ff0c7819 */ /* 0x000fe2000001160c */
[----:B------:R-:W-:Y:S01]  /*17c0*/  IMAD.IADD R5, R14, 0x1, -R5 ;  /* 0x000000010e057824 */ /* 0x000fe200078e0a05 */
[----:B------:R-:W-:Y:S01]  /*17d0*/  @!P2 LEA R8, P0, R8, R18, 0x4 ;  /* 0x000000120808a211 */ /* 0x000fe200078020ff */
[----:B------:R-:W-:Y:S01]  /*17e0*/  IMAD.IADD R9, R16, 0x1, -R9 ;  /* 0x0000000110097824 */ /* 0x000fe200078e0a09 */
[----:B------:R-:W-:Y:S01]  /*17f0*/  LOP3.LUT R12, R13, R12, RZ, 0x3c, !PT ;  /* 0x0000000c0d0c7212 */ /* 0x000fe200078e3cff */
[----:B------:R-:W-:Y:S01]  /*1800*/  IMAD.SHL.U32 R17, R5, 0x40, RZ ;  /* 0x0000004005117824 */ /* 0x000fe200078e00ff */
[----:B------:R-:W-:Y:S01]  /*1810*/  @!P2 LEA.HI.X R11, R11, R19, R10, 0x4, P0 ;  /* 0x000000130b0ba211 */ /* 0x000fe200000f240a */
[----:B------:R-:W-:Y:S01]  /*1820*/  VOTEU.ALL UP0, P5 ;  /* 0x00000000003f7886 */ /* 0x000fe20002800000 */
[C---:B------:R-:W-:Y:S01]  /*1830*/  @!P6 LEA R14, P3, R18.reuse, c[0x0][0x170], 0x1 ;  /* 0x00005c00120eea11 */ /* 0x040fe200078608ff */
[----:B------:R-:W-:Y:S01]  /*1840*/  IMAD R197, R9, 0x200, R12 ;  /* 0x0000020009c57824 */ /* 0x000fe200078e020c */
[----:B------:R-:W-:Y:S01]  /*1850*/  LOP3.LUT R17, R17, 0x1c0, RZ, 0xc0, !PT ;  /* 0x000001c011117812 */ /* 0x000fe200078ec0ff */
[----:B------:R-:W-:Y:S01]  /*1860*/  IMAD.SHL.U32 R12, R9, 0x8, RZ ;  /* 0x00000008090c7824 */ /* 0x000fe200078e00ff */
[C---:B------:R-:W-:Y:S01]  /*1870*/  @!P1 IADD3 R9, P0, R18.reuse, UR10, RZ ;  /* 0x0000000a12099c10 */ /* 0x040fe2000ff1e0ff */
[----:B------:R-:W-:Y:S01]  /*1880*/  IMAD.SHL.U32 R86, R7, 0x40, RZ ;  /* 0x0000004007567824 */ /* 0x000fe200078e00ff */
[----:B------:R-:W-:Y:S01]  /*1890*/  @!UP0 UIMAD UR6, UR5, 0x30, URZ ;  /* 0x00000030050688a4 */ /* 0x000fe2000f8e023f */
[----:B------:R-:W-:Y:S01]  /*18a0*/  IMAD.U32 R13, RZ, RZ, UR4 ;  /* 0x00000004ff0d7e24 */ /* 0x000fe2000f8e00ff */
[----:B------:R-:W-:Y:S01]  /*18b0*/  @!P1 IADD3.X R10, R19, UR11, R15, P0, !PT ;  /* 0x0000000b130a9c10 */ /* 0x000fe200087fe40f */
[----:B------:R-:W-:Y:S01]  /*18c0*/  IMAD.SHL.U32 R197, R197, 0x2, RZ ;  /* 0x00000002c5c57824 */ /* 0x000fe200078e00ff */
[--C-:B------:R-:W-:Y:S01]  /*18d0*/  @!P6 LEA.HI.X R15, R18, c[0x0][0x174], R19.reuse, 0x1, P3 ;  /* 0x00005d00120fea11 */ /* 0x100fe200018f0c13 */
[----:B------:R-:W-:Y:S01]  /*18e0*/  @!P5 IMAD.WIDE.U32 R18, R13, 0x30, R18 ;  /* 0x000000300d12d825 */ /* 0x000fe200078e0012 */
[----:B-1----:R-:W-:Y:S01]  /*18f0*/  @!P2 LEA R20, P0, R8, c[0x0][0x170], 0x1 ;  /* 0x00005c000814aa11 */ /* 0x002fe200078008ff */
[----:B------:R-:W-:-:S04]  /*1900*/  DEPBAR.LE SB0, 0x0 ;  /* 0x000080000000791a */ /* 0x000fc80000000000 */
[----:B------:R-:W-:Y:S01]  /*1910*/  BAR.SYNC.DEFER_BLOCKING 0x0 ;  /* 0x0000000000007b1d */ /* 0x000fe20000010000 */
[----:B------:R-:W-:Y:S01]  /*1920*/  LOP3.LUT R12, R17, 0x8, R12, 0xf8, !PT ;  /* 0x00000008110c7812 */ /* 0x000fe200078ef80c */
[----:B------:R-:W-:Y:S01]  /*1930*/  IMAD.SHL.U32 R82, R82, 0x2, RZ ;  /* 0x0000000252527824 */ /* 0x000fe200078e00ff */
[----:B------:R-:W-:Y:S01]  /*1940*/  SHF.R.U32.HI R17, RZ, 0x3, R17 ;  /* 0x00000003ff117819 */ /* 0x000fe20000011611 */
[----:B------:R-:W-:Y:S01]  /*1950*/  UISETP.GE.AND UP0, UPT, UR8, 0x41, UPT ;  /* 0x000000410800788c */ /* 0x000fe2000bf06270 */
[----:B------:R-:W-:Y:S02]  /*1960*/  LOP3.LUT R86, R86, 0xfffffe00, RZ, 0xc0, !PT ;  /* 0xfffffe0056567812 */ /* 0x000fe400078ec0ff */
[----:B------:R-:W-:Y:S02]  /*1970*/  @!P2 LEA.HI.X R21, R8, c[0x0][0x174], R11, 0x1, P0 ;  /* 0x00005d000815aa11 */ /* 0x000fe400000f0c0b */
[----:B------:R-:W-:Y:S01]  /*1980*/  @!P1 LEA R16, P3, R9, c[0x0][0x170], 0x1 ;  /* 0x00005c0009109a11 */ /* 0x000fe200078608ff */
[----:B------:R-:W-:Y:S01]  /*1990*/  IMAD R7, R85, 0x400, R86 ;  /* 0x0000040055077824 */ /* 0x000fe200078e0256 */
[----:B------:R-:W-:-:S02]  /*19a0*/  LOP3.LUT R84, R12, R17, RZ, 0x3c, !PT ;  /* 0x000000110c547212 */ /* 0x000fc400078e3cff */
[----:B----4-:R-:W-:Y:S02]  /*19b0*/  @!P5 LEA R22, P0, R18, c[0x0][0x170], 0x1 ;  /* 0x00005c001216da11 */ /* 0x010fe400078008ff */
[----:B------:R-:W-:Y:S01]  /*19c0*/  @!P5 IADD3 R8, R19, UR6, RZ ;  /* 0x000000061308dc10 */ /* 0x000fe2000fffe0ff */
[----:B------:R-:W-:Y:S01]  /*19d0*/  IMAD.IADD R198, R84, 0x1, R7 ;  /* 0x0000000154c67824 */ /* 0x000fe200078e0207 */
[----:B------:R-:W-:Y:S01]  /*19e0*/  @!P1 LEA.HI.X R17, R9, c[0x0][0x174], R10, 0x1, P3 ;  /* 0x00005d0009119a11 */ /* 0x000fe200018f0c0a */
[----:B------:R-:W-:Y:S01]  /*19f0*/  IMAD.MOV.U32 R7, RZ, RZ, 0x10 ;  /* 0x00000010ff077424 */ /* 0x000fe200078e00ff */
[----:B------:R-:W-:Y:S01]  /*1a00*/  @!P5 LEA.HI.X R23, R18, c[0x0][0x174], R8, 0x1, P0 ;  /* 0x00005d001217da11 */ /* 0x000fe200000f0c08 */
[----:B------:R-:W-:Y:S01]  /*1a10*/  IMAD.SHL.U32 R198, R198, 0x2, RZ ;  /* 0x00000002c6c67824 */ /* 0x000fe200078e00ff */
[----:B------:R-:W-:Y:S01]  /*1a20*/  IADD3 R195, R197, 0x6020, RZ ;  /* 0x00006020c5c37810 */ /* 0x000fe20007ffe0ff */
[----:B------:R-:W-:Y:S04]  /*1a30*/  @P6 STS.128 [R201+0xc000], RZ ;  /* 0x00c000ffc9006388 */ /* 0x000fe80000000c00 */
        /* <DEDUP_REMOVED lines=25> */
[----:B------:R5:W-:Y:S01]  /*1bd0*/  @!P1 LDGSTS.E.BYPASS.LTC128B.128 [R201+0x11000], [R16.64+0x100] ;  /* 0x1100010010c99fae */ /* 0x000be2000b901d58 */
[----:B------:R-:W-:Y:S01]  /*1be0*/  R2P PR, R5, 0x6 ;  /* 0x0000000605007804 */ /* 0x000fe20000000000 */
[----:B------:R-:W-:-:S02]  /*1bf0*/  IMAD.MOV.U32 R5, RZ, RZ, 0x20 ;  /* 0x00000020ff057424 */ /* 0x000fc400078e00ff */
[----:B------:R-:W-:Y:S02]  /*1c00*/  @P5 STS.128 [R201+0xd800], RZ ;  /* 0x00d800ffc9005388 */ /* 0x000fe40000000c00 */
[----:B------:R-:W-:Y:S02]  /*1c10*/  SEL R7, R7, 0xfffffff0, !P1 ;  /* 0xfffffff007077807 */ /* 0x000fe40004800000 */
[----:B------:R-:W-:Y:S01]  /*1c20*/  @P5 STS.128 [R201+0xf800], RZ ;  /* 0x00f800ffc9005388 */ /* 0x000fe20000000c00 */
[----:B------:R-:W-:Y:S02]  /*1c30*/  SEL R5, R5, 0xffffffe0, !P2 ;  /* 0xffffffe005057807 */ /* 0x000fe40005000000 */
[----:B------:R-:W-:Y:S01]  /*1c40*/  R2P PR, R0, 0x6 ;  /* 0x0000000600007804 */ /* 0x000fe20000000000 */
[----:B------:R-:W-:Y:S01]  /*1c50*/  @P5 STS.128 [R201+0x11800], RZ ;  /* 0x011800ffc9005388 */ /* 0x000fe20000000c00 */
[----:B------:R-:W-:Y:S01]  /*1c60*/  IADD3 R0, R197, 0x6000, RZ ;  /* 0x00006000c5007810 */ /* 0x000fe20007ffe0ff */
[----:B------:R-:W-:-:S02]  /*1c70*/  IMAD R196, R7, 0x2, R198 ;  /* 0x0000000207c47824 */ /* 0x000fc400078e02c6 */
        /* <DEDUP_REMOVED lines=10> */
[----:B------:R-:W-:Y:S01]  /*1d20*/  LDSM.16.M88.4 R48, [R198] ;  /* 0x00000000c630783b */ /* 0x000fe20000000200 */
[C---:B------:R-:W-:Y:S02]  /*1d30*/  IADD3 R187, R195.reuse, 0x800, RZ ;  /* 0x00000800c3bb7810 */ /* 0x040fe40007ffe0ff */
[----:B------:R-:W-:Y:S01]  /*1d40*/  SEL R0, R0, 0xffffffc0, !P2 ;  /* 0xffffffc000007807 */ /* 0x000fe20005000000 */
[----:B--2---:R-:W3:Y:S01]  /*1d50*/  LDSM.16.M88.4 R24, [R197+0x6000] ;  /* 0x00600000c518783b */ /* 0x004ee20000000200 */
[C---:B------:R-:W-:Y:S02]  /*1d60*/  IADD3 R186, R195.reuse, 0x1000, RZ ;  /* 0x00001000c3ba7810 */ /* 0x040fe40007ffe0ff */
[----:B------:R-:W-:Y:S01]  /*1d70*/  IADD3 R185, R195, 0x1800, RZ ;  /* 0x00001800c3b97810 */ /* 0x000fe20007ffe0ff */
[----:B-----5:R-:W4:Y:S01]  /*1d80*/  LDSM.16.M88.4 R16, [R197+0x6800] ;  /* 0x00680000c510783b */ /* 0x020f220000000200 */
[----:B------:R-:W-:Y:S01]  /*1d90*/  IMAD.IADD R191, R197, 0x1, R0 ;  /* 0x00000001c5bf7824 */ /* 0x000fe200078e0200 */
[C---:B------:R-:W-:Y:S01]  /*1da0*/  IADD3 R183, R195.reuse, 0x2000, RZ ;  /* 0x00002000c3b77810 */ /* 0x040fe20007ffe0ff */
[----:B------:R-:W-:Y:S01]  /*1db0*/  IMAD.IADD R184, R0, 0x1, R195 ;  /* 0x0000000100b87824 */ /* 0x000fe200078e02c3 */
[----:B------:R-:W2:Y:S01]  /*1dc0*/  LDSM.16.M88.4 R60, [R197+0x7000] ;  /* 0x00700000c53c783b */ /* 0x000ea20000000200 */
[----:B------:R-:W-:Y:S01]  /*1dd0*/  IMAD.U32 R0, RZ, RZ, UR9 ;  /* 0x00000009ff007e24 */ /* 0x000fe2000f8e00ff */
[----:B------:R-:W-:-:S02]  /*1de0*/  IADD3 R182, R195, 0x2800, RZ ;  /* 0x00002800c3b67810 */ /* 0x000fc40007ffe0ff */
[----:B------:R-:W5:Y:S01]  /*1df0*/  LDSM.16.M88.4 R32, [R197+0x7800] ;  /* 0x00780000c520783b */ /* 0x000f620000000200 */
[C---:B------:R-:W-:Y:S02]  /*1e00*/  IADD3 R181, R195.reuse, 0x3000, RZ ;  /* 0x00003000c3b57810 */ /* 0x040fe40007ffe0ff */
[C---:B------:R-:W-:Y:S01]  /*1e10*/  IADD3 R180, R195.reuse, 0x3800, RZ ;  /* 0x00003800c3b47810 */ /* 0x040fe20007ffe0ff */
[----:B------:R-:W-:Y:S01]  /*1e20*/  LDSM.16.M88.4 R8, [R196] ;  /* 0x00000000c408783b */ /* 0x000fe20000000200 */
[C---:B------:R-:W-:Y:S02]  /*1e30*/  IADD3 R179, R195.reuse, 0x4000, RZ ;  /* 0x00004000c3b37810 */ /* 0x040fe40007ffe0ff */
[C---:B------:R-:W-:Y:S01]  /*1e40*/  IADD3 R178, R195.reuse, 0x4800, RZ ;  /* 0x00004800c3b27810 */ /* 0x040fe20007ffe0ff */
[----:B------:R-:W2:Y:S01]  /*1e50*/  LDSM.16.M88.4 R36, [R195] ;  /* 0x00000000c324783b */ /* 0x000ea20000000200 */
[C---:B------:R-:W-:Y:S02]  /*1e60*/  IADD3 R177, R195.reuse, 0x5000, RZ ;  /* 0x00005000c3b17810 */ /* 0x040fe40007ffe0ff */
[----:B------:R-:W-:Y:S01]  /*1e70*/  IADD3 R176, R195, 0x5800, RZ ;  /* 0x00005800c3b07810 */ /* 0x000fe20007ffe0ff */
[----:B-1----:R-:W1:Y:S04]  /*1e80*/  LDSM.16.M88.4 R12, [R195+0x800] ;  /* 0x00080000c30c783b */ /* 0x002e680000000200 */
[----:B------:R-:W1:Y:S04]  /*1e90*/  LDSM.16.M88.4 R40, [R195+0x1000] ;  /* 0x00100000c328783b */ /* 0x000e680000000200 */
[----:B------:R-:W-:Y:S04]  /*1ea0*/  LDSM.16.M88.4 R52, [R194] ;  /* 0x00000000c234783b */ /* 0x000fe80000000200 */
[----:B------:R-:W-:Y:S01]  /*1eb0*/  LDSM.16.M88.4 R72, [R191+0x6800] ;  /* 0x00680000bf48783b */ /* 0x000fe20000000200 */
[C---:B---3--:R-:W-:Y:S03]  /*1ec0*/  HMMA.16816.F32.BF16 R28, R48.reuse, R24, RZ ;  /* 0x00000018301c723c */ /* 0x048fe600000418ff */
[----:B------:R-:W-:Y:S04]  /*1ed0*/  LDSM.16.M88.4 R68, [R191+0x7800] ;  /* 0x00780000bf44783b */ /* 0x000fe80000000200 */
[----:B------:R-:W-:Y:S01]  /*1ee0*/  LDSM.16.M88.4 R44, [R184+0x800] ;  /* 0x00080000b82c783b */ /* 0x000fe20000000200 */
[C---:B------:R-:W-:Y:S03]  /*1ef0*/  HMMA.16816.F32.BF16 R24, R48.reuse, R26, RZ ;  /* 0x0000001a3018723c */ /* 0x040fe600000418ff */
[----:B------:R-:W-:Y:S04]  /*1f00*/  LDSM.16.M88.4 R76, [R198+0x2000] ;  /* 0x00200000c64c783b */ /* 0x000fe80000000200 */
[----:B------:R-:W0:Y:S01]  /*1f10*/  LDGDEPBAR ;  /* 0x00000000000079af */ /* 0x000e220000000000 */
[C---:B----4-:R-:W-:Y:S08]  /*1f20*/  HMMA.16816.F32.BF16 R20, R48.reuse, R16, RZ ;  /* 0x000000103014723c */ /* 0x050ff000000418ff */
[C---:B--2---:R-:W-:Y:S08]  /*1f30*/  HMMA.16816.F32.BF16 R64, R48.reuse, R60, RZ ;  /* 0x0000003c3040723c */ /* 0x044ff000000418ff */
[C---:B------:R-:W-:Y:S08]  /*1f40*/  HMMA.16816.F32.BF16 R16, R48.reuse, R18, RZ ;  /* 0x000000123010723c */ /* 0x040ff000000418ff */
[C---:B------:R-:W-:Y:S08]  /*1f50*/  HMMA.16816.F32.BF16 R60, R48.reuse, R62, RZ ;  /* 0x0000003e303c723c */ /* 0x040ff000000418ff */
[C---:B-----5:R-:W-:Y:S08]  /*1f60*/  HMMA.16816.F32.BF16 R56, R48.reuse, R32, RZ ;  /* 0x000000203038723c */ /* 0x060ff000000418ff */
[----:B------:R-:W-:Y:S01]  /*1f70*/  HMMA.16816.F32.BF16 R48, R48, R34, RZ ;  /* 0x000000223030723c */ /* 0x000fe200000418ff */
[----:B------:R-:W2:Y:S07]  /*1f80*/  LDSM.16.M88.4 R32, [R195+0x1800] ;  /* 0x00180000c320783b */ /* 0x000eae0000000200 */
[C---:B------:R-:W-:Y:S08]  /*1f90*/  HMMA.16816.F32.BF16 R28, R8.reuse, R36, R28 ;  /* 0x00000024081c723c */ /* 0x040ff0000004181c */
        /* <DEDUP_REMOVED lines=10> */
[----:B------:R-:W-:Y:S04]  /*2040*/  LDSM.16.M88.4 R32, [R193] ;  /* 0x00000000c120783b */ /* 0x000fe80000000200 */
[----:B------:R-:W2:Y:S03]  /*2050*/  LDSM.16.M88.4 R8, [R184] ;  /* 0x00000000b808783b */ /* 0x000ea60000000200 */
[C---:B---3--:R-:W-:Y:S08]  /*2060*/  HMMA.16816.F32.BF16 R28, R52.reuse, R36, R28 ;  /* 0x00000024341c723c */ /* 0x048ff0000004181c */
[C---:B------:R-:W-:Y:S01]  /*2070*/  HMMA.16816.F32.BF16 R24, R52.reuse, R38, R24 ;  /* 0x000000263418723c */ /* 0x040fe20000041818 */
[----:B------:R-:W3:Y:S07]  /*2080*/  LDSM.16.M88.4 R36, [R184+0x1800] ;  /* 0x00180000b824783b */ /* 0x000eee0000000200 */
[C---:B------:R-:W-:Y:S08]  /*2090*/  HMMA.16816.F32.BF16 R20, R52.reuse, R72, R20 ;  /* 0x000000483414723c */ /* 0x040ff00000041814 */
[C---:B------:R-:W-:Y:S01]  /*20a0*/  HMMA.16816.F32.BF16 R16, R52.reuse, R74, R16 ;  /* 0x0000004a3410723c */ /* 0x040fe20000041810 */
[----:B------:R-:W-:Y:S07]  /*20b0*/  LDSM.16.M88.4 R72, [R197+0x9000] ;  /* 0x00900000c548783b */ /* 0x000fee0000000200 */
[C---:B-1----:R-:W-:Y:S08]  /*20c0*/  HMMA.16816.F32.BF16 R64, R52.reuse, R12, R64 ;  /* 0x0000000c3440723c */ /* 0x042ff00000041840 */
[----:B------:R-:W-:Y:S01]  /*20d0*/  HMMA.16816.F32.BF16 R60, R52, R14, R60 ;  /* 0x0000000e343c723c */ /* 0x000fe2000004183c */
[----:B------:R-:W1:Y:S07]  /*20e0*/  LDSM.16.M88.4 R12, [R197+0x8000] ;  /* 0x00800000c50c783b */ /* 0x000e6e0000000200 */
[C---:B--2---:R-:W-:Y:S08]  /*20f0*/  HMMA.16816.F32.BF16 R28, R32.reuse, R8, R28 ;  /* 0x00000008201c723c */ /* 0x044ff0000004181c */
[----:B------:R-:W-:Y:S01]  /*2100*/  HMMA.16816.F32.BF16 R24, R32, R10, R24 ;  /* 0x0000000a2018723c */ /* 0x000fe20000041818 */
[----:B------:R-:W2:Y:S07]  /*2110*/  LDSM.16.M88.4 R8, [R197+0x8800] ;  /* 0x00880000c508783b */ /* 0x000eae0000000200 */
        /* <DEDUP_REMOVED lines=10> */
[C---:B---3--:R-:W-:Y:S08]  /*21c0*/  HMMA.16816.F32.BF16 R56, R32.reuse, R36, R56 ;  /* 0x000000242038723c */ /* 0x048ff00000041838 */
[----:B------:R-:W-:Y:S01]  /*21d0*/  HMMA.16816.F32.BF16 R52, R32, R38, R52 ;  /* 0x000000262034723c */ /* 0x000fe20000041834 */
[----:B------:R-:W3:Y:S04]  /*21e0*/  LDSM.16.M88.4 R36, [R195+0x3000] ;  /* 0x00300000c324783b */ /* 0x000ee80000000200 */
[----:B------:R-:W3:Y:S03]  /*21f0*/  LDSM.16.M88.4 R32, [R195+0x3800] ;  /* 0x00380000c320783b */ /* 0x000ee60000000200 */
[C---:B-1----:R-:W-:Y:S08]  /*2200*/  HMMA.16816.F32.BF16 R28, R76.reuse, R12, R28 ;  /* 0x0000000c4c1c723c */ /* 0x042ff0000004181c */
[C---:B------:R-:W-:Y:S01]  /*2210*/  HMMA.16816.F32.BF16 R24, R76.reuse, R14, R24 ;  /* 0x0000000e4c18723c */ /* 0x040fe20000041818 */
[----:B------:R-:W-:Y:S07]  /*2220*/  LDSM.16.M88.4 R12, [R194+0x2000] ;  /* 0x00200000c20c783b */ /* 0x000fee0000000200 */
[C---:B--2---:R-:W-:Y:S08]  /*2230*/  HMMA.16816.F32.BF16 R20, R76.reuse, R8, R20 ;  /* 0x000000084c14723c */ /* 0x044ff00000041814 */
        /* <DEDUP_REMOVED lines=10> */
[----:B------:R-:W2:Y:S07]  /*22e0*/  LDSM.16.M88.4 R44, [R191+0x8800] ;  /* 0x00880000bf2c783b */ /* 0x000eae0000000200 */
[C---:B------:R-:W-:Y:S08]  /*22f0*/  HMMA.16816.F32.BF16 R20, R48.reuse, R40, R20 ;  /* 0x000000283014723c */ /* 0x040ff00000041814 */
[C---:B------:R-:W-:Y:S01]  /*2300*/  HMMA.16816.F32.BF16 R16, R48.reuse, R42, R16 ;  /* 0x0000002a3010723c */ /* 0x040fe20000041810 */
[----:B------:R-:W4:Y:S07]  /*2310*/  LDSM.16.M88.4 R40, [R191+0x9800] ;  /* 0x00980000bf28783b */ /* 0x000f2e0000000200 */
[C---:B---3--:R-:W-:Y:S08]  /*2320*/  HMMA.16816.F32.BF16 R64, R48.reuse, R36, R64 ;  /* 0x000000243040723c */ /* 0x048ff00000041840 */
[C---:B------:R-:W-:Y:S01]  /*2330*/  HMMA.16816.F32.BF16 R60, R48.reuse, R38, R60 ;  /* 0x00000026303c723c */ /* 0x040fe2000004183c */
[----:B------:R-:W-:Y:S07]  /*2340*/  LDSM.16.M88.4 R36, [R184+0x2000] ;  /* 0x00200000b824783b */ /* 0x000fee0000000200 */
[C---:B------:R-:W-:Y:S08]  /*2350*/  HMMA.16816.F32.BF16 R56, R48.reuse, R32, R56 ;  /* 0x000000203038723c */ /* 0x040ff00000041838 */
[----:B------:R-:W-:Y:S01]  /*2360*/  HMMA.16816.F32.BF16 R52, R48, R34, R52 ;  /* 0x000000223034723c */ /* 0x000fe20000041834 */
[----:B------:R-:W-:Y:S04]  /*2370*/  LDSM.16.M88.4 R48, [R193+0x2000] ;  /* 0x00200000c130783b */ /* 0x000fe80000000200 */
[----:B------:R-:W3:Y:S03]  /*2380*/  LDSM.16.M88.4 R32, [R184+0x2800] ;  /* 0x00280000b820783b */ /* 0x000ee60000000200 */
        /* <DEDUP_REMOVED lines=22> */
[----:B------:R-:W3:Y:S07]  /*24f0*/  LDSM.16.M88.4 R36, [R195+0x4000] ;  /* 0x00400000c324783b */ /* 0x000eee0000000200 */
[C---:B--2---:R-:W-:Y:S08]  /*2500*/  HMMA.16816.F32.BF16 R76, R48.reuse, R44, R76 ;  /* 0x0000002c304c723c */ /* 0x044ff0000004184c */
[----:B------:R-:W-:Y:S01]  /*2510*/  HMMA.16816.F32.BF16 R52, R48, R46, R52 ;  /* 0x0000002e3034723c */ /* 0x000fe20000041834 */
[----:B------:R-:W2:Y:S04]  /*2520*/  LDSM.16.M88.4 R44, [R195+0x5000] ;  /* 0x00500000c32c783b */ /* 0x000ea80000000200 */
[----:B------:R-:W1:Y:S03]  /*2530*/  LDSM.16.M88.4 R48, [R195+0x5800] ;  /* 0x00580000c330783b */ /* 0x000e660000000200 */
[C---:B----4-:R-:W-:Y:S08]  /*2540*/  HMMA.16816.F32.BF16 R20, R72.reuse, R56, R20 ;  /* 0x000000384814723c */ /* 0x050ff00000041814 */
[C---:B------:R-:W-:Y:S01]  /*2550*/  HMMA.16816.F32.BF16 R16, R72.reuse, R58, R16 ;  /* 0x0000003a4810723c */ /* 0x040fe20000041810 */
[----:B------:R-:W-:Y:S07]  /*2560*/  LDSM.16.M88.4 R56, [R194+0x4000] ;  /* 0x00400000c238783b */ /* 0x000fee0000000200 */
[C---:B------:R-:W-:Y:S08]  /*2570*/  HMMA.16816.F32.BF16 R28, R72.reuse, R68, R28 ;  /* 0x00000044481c723c */ /* 0x040ff0000004181c */
[C---:B-----5:R-:W-:Y:S08]  /*2580*/  HMMA.16816.F32.BF16 R64, R72.reuse, R12, R64 ;  /* 0x0000000c4840723c */ /* 0x060ff00000041840 */
[C---:B------:R-:W-:Y:S01]  /*2590*/  HMMA.16816.F32.BF16 R60, R72.reuse, R14, R60 ;  /* 0x0000000e483c723c */ /* 0x040fe2000004183c */
[----:B------:R-:W4:Y:S07]  /*25a0*/  LDSM.16.M88.4 R12, [R191+0xa000] ;  /* 0x00a00000bf0c783b */ /* 0x000f2e0000000200 */
[----:B------:R-:W-:Y:S01]  /*25b0*/  HMMA.16816.F32.BF16 R24, R72, R70, R24 ;  /* 0x000000464818723c */ /* 0x000fe20000041818 */
[----:B------:R-:W-:Y:S07]  /*25c0*/  LDSM.16.M88.4 R68, [R193+0x4000] ;  /* 0x00400000c144783b */ /* 0x000fee0000000200 */
[C---:B-1----:R-:W-:Y:S08]  /*25d0*/  HMMA.16816.F32.BF16 R20, R40.reuse, R8, R20 ;  /* 0x000000082814723c */ /* 0x042ff00000041814 */
[----:B------:R-:W-:Y:S01]  /*25e0*/  HMMA.16816.F32.BF16 R16, R40, R10, R16 ;  /* 0x0000000a2810723c */ /* 0x000fe20000041810 */
[----:B------:R-:W1:Y:S07]  /*25f0*/  LDSM.16.M88.4 R8, [R191+0xb000] ;  /* 0x00b00000bf08783b */ /* 0x000e6e0000000200 */
[----:B------:R-:W-:Y:S08]  /*2600*/  HMMA.16816.F32.BF16 R52, R72, R34, R52 ;  /* 0x000000224834723c */ /* 0x000ff00000041834 */
[C---:B---3--:R-:W-:Y:S08]  /*2610*/  HMMA.16816.F32.BF16 R28, R40.reuse, R36, R28 ;  /* 0x00000024281c723c */ /* 0x048ff0000004181c */
[C---:B--2---:R-:W-:Y:S08]  /*2620*/  HMMA.16816.F32.BF16 R64, R40.reuse, R44, R64 ;  /* 0x0000002c2840723c */ /* 0x044ff00000041840 */
[C---:B------:R-:W-:Y:S01]  /*2630*/  HMMA.16816.F32.BF16 R60, R40.reuse, R46, R60 ;  /* 0x0000002e283c723c */ /* 0x040fe2000004183c */
[----:B------:R-:W-:Y:S07]  /*2640*/  LDSM.16.M88.4 R44, [R184+0x4000] ;  /* 0x00400000b82c783b */ /* 0x000fee0000000200 */
[----:B------:R-:W-:Y:S01]  /*2650*/  HMMA.16816.F32.BF16 R24, R40, R38, R24 ;  /* 0x000000262818723c */ /* 0x000fe20000041818 */
[----:B------:R-:W2:Y:S07]  /*2660*/  LDSM.16.M88.4 R36, [R191+0xb800] ;  /* 0x00b80000bf24783b */ /* 0x000eae0000000200 */
[----:B------:R-:W-:Y:S01]  /*2670*/  HMMA.16816.F32.BF16 R76, R72, R32, R76 ;  /* 0x00000020484c723c */ /* 0x000fe2000004184c */
[----:B------:R-:W3:Y:S07]  /*2680*/  LDSM.16.M88.4 R32, [R191+0xa800] ;  /* 0x00a80000bf20783b */ /* 0x000eee0000000200 */
[----:B------:R-:W-:Y:S08]  /*2690*/  HMMA.16816.F32.BF16 R52, R40, R50, R52 ;  /* 0x000000322834723c */ /* 0x000ff00000041834 */
[C---:B----4-:R-:W-:Y:S07]  /*26a0*/  HMMA.16816.F32.BF16 R28, R56.reuse, R12, R28 ;  /* 0x0000000c381c723c */ /* 0x050fee000004181c */
[----:B------:R-:W-:Y:S01]  /*26b0*/  LOP3.LUT R13, R82, 0x6, RZ, 0xc0, !PT ;  /* 0x00000006520d7812 */ /* 0x000fe200078ec0ff */
[----:B-1----:R-:W-:Y:S04]  /*26c0*/  HMMA.16816.F32.BF16 R64, R56, R8, R64 ;  /* 0x000000083840723c */ /* 0x002fe80000041840 */
[----:B------:R-:W-:-:S04]  /*26d0*/  IMAD R0, R0, 0x40, R13 ;  /* 0x0000004000007824 */ /* 0x000fc800078e020d */
[----:B------:R-:W-:Y:S01]  /*26e0*/  HMMA.16816.F32.BF16 R60, R56, R10, R60 ;  /* 0x0000000a383c723c */ /* 0x000fe2000004183c */
[----:B------:R-:W1:Y:S01]  /*26f0*/  LDSM.16.M88.4 R8, [R184+0x5000] ;  /* 0x00500000b808783b */ /* 0x000e620000000200 */
[----:B------:R-:W-:-:S06]  /*2700*/  ISETP.GE.AND P1, PT, R0, UR8, PT ;  /* 0x0000000800007c0c */ /* 0x000fcc000bf26270 */
[----:B------:R-:W-:Y:S01]  /*2710*/  HMMA.16816.F32.BF16 R24, R56, R14, R24 ;  /* 0x0000000e3818723c */ /* 0x000fe20000041818 */
[----:B------:R-:W4:Y:S07]  /*2720*/  LDSM.16.M88.4 R12, [R184+0x5800] ;  /* 0x00580000b80c783b */ /* 0x000f2e0000000200 */
[----:B------:R-:W-:Y:S01]  /*2730*/  HMMA.16816.F32.BF16 R76, R40, R48, R76 ;  /* 0x00000030284c723c */ /* 0x000fe2000004184c */
[----:B------:R-:W5:Y:S01]  /*2740*/  LDSM.16.M88.4 R40, [R184+0x4800] ;  /* 0x00480000b828783b */ /* 0x000f620000000200 */
[----:B------:R-:W-:-:S06]  /*2750*/  DEPBAR.LE SB0, 0x0 ;  /* 0x000080000000791a */ /* 0x000fcc0000000000 */
[C---:B--2---:R-:W-:Y:S08]  /*2760*/  HMMA.16816.F32.BF16 R52, R56.reuse, R38, R52 ;  /* 0x000000263834723c */ /* 0x044ff00000041834 */
[----:B---3--:R-:W-:Y:S07]  /*2770*/  HMMA.16816.F32.BF16 R20, R56, R32, R20 ;  /* 0x000000203814723c */ /* 0x008fee0000041814 */
[C---:B------:R-:W-:Y:S01]  /*2780*/  IADD3 R33, R0.reuse, 0x9, RZ ;  /* 0x0000000900217810 */ /* 0x040fe20007ffe0ff */
[----:B------:R-:W-:Y:S01]  /*2790*/  HMMA.16816.F32.BF16 R28, R68, R44, R28 ;  /* 0x0000002c441c723c */ /* 0x000fe2000004181c */
[----:B------:R-:W-:-:S02]  /*27a0*/  IADD3 R32, R0, 0x10, RZ ;  /* 0x0000001000207810 */ /* 0x000fc40007ffe0ff */
[----:B------:R-:W-:Y:S02]  /*27b0*/  ISETP.GE.AND P5, PT, R33, UR8, PT ;  /* 0x0000000821007c0c */ /* 0x000fe4000bfa6270 */
[----:B------:R-:W-:Y:S02]  /*27c0*/  ISETP.GE.AND P4, PT, R32, UR8, PT ;  /* 0x0000000820007c0c */ /* 0x000fe4000bf86270 */
[C---:B------:R-:W-:Y:S01]  /*27d0*/  IADD3 R32, R0.reuse, 0x11, RZ ;  /* 0x0000001100207810 */ /* 0x040fe20007ffe0ff */
[----:B------:R-:W-:Y:S01]  /*27e0*/  HMMA.16816.F32.BF16 R16, R56, R34, R16 ;  /* 0x000000223810723c */ /* 0x000fe20000041810 */
[----:B------:R-:W-:Y:S02]  /*27f0*/  IADD3 R33, R0, 0x18, RZ ;  /* 0x0000001800217810 */ /* 0x000fe40007ffe0ff */
[----:B------:R-:W-:Y:S02]  /*2800*/  ISETP.GE.AND P3, PT, R32, UR8, PT ;  /* 0x0000000820007c0c */ /* 0x000fe4000bf66270 */
[----:B------:R-:W-:-:S02]  /*2810*/  ISETP.GE.AND P2, PT, R33, UR8, PT ;  /* 0x0000000821007c0c */ /* 0x000fc4000bf46270 */
[C---:B------:R-:W-:Y:S01]  /*2820*/  IADD3 R35, R0.reuse, 0x1, RZ ;  /* 0x0000000100237810 */ /* 0x040fe20007ffe0ff */
[----:B------:R-:W-:Y:S01]  /*2830*/  HMMA.16816.F32.BF16 R24, R68, R46, R24 ;  /* 0x0000002e4418723c */ /* 0x000fe20000041818 */
[C---:B------:R-:W-:Y:S02]  /*2840*/  IADD3 R34, R0.reuse, 0x8, RZ ;  /* 0x0000000800227810 */ /* 0x040fe40007ffe0ff */
[----:B------:R-:W-:Y:S02]  /*2850*/  ISETP.GE.AND P0, PT, R35, UR8, PT ;  /* 0x0000000823007c0c */ /* 0x000fe4000bf06270 */
[----:B------:R-:W-:Y:S02]  /*2860*/  IADD3 R32, R0, 0x19, RZ ;  /* 0x0000001900207810 */ /* 0x000fe40007ffe0ff */
[----:B------:R-:W-:Y:S01]  /*2870*/  ISETP.GE.AND P6, PT, R34, UR8, PT ;  /* 0x0000000822007c0c */ /* 0x000fe2000bfc6270 */
[----:B------:R-:W-:Y:S01]  /*2880*/  HMMA.16816.F32.BF16 R76, R56, R36, R76 ;  /* 0x00000024384c723c */ /* 0x000fe2000004184c */
[----:B------:R-:W-:-:S02]  /*2890*/  FSEL R33, R28, -INF , !P1 ;  /* 0xff8000001c217808 */ /* 0x000fc40004800000 */
[----:B------:R-:W-:Y:S02]  /*28a0*/  FSEL R28, R31, -INF , !P0 ;  /* 0xff8000001f1c7808 */ /* 0x000fe40004000000 */
[----:B------:R-:W-:Y:S02]  /*28b0*/  FSEL R31, R29, -INF , !P0 ;  /* 0xff8000001d1f7808 */ /* 0x000fe40004000000 */
[----:B------:R-:W-:Y:S01]  /*28c0*/  FSEL R30, R30, -INF , !P1 ;  /* 0xff8000001e1e7808 */ /* 0x000fe20004800000 */
[----:B-1----:R-:W-:Y:S01]  /*28d0*/  HMMA.16816.F32.BF16 R64, R68, R8, R64 ;  /* 0x000000084440723c */ /* 0x002fe20000041840 */
[----:B------:R-:W-:-:S06]  /*28e0*/  ISETP.GE.AND P1, PT, R32, UR8, PT ;  /* 0x0000000820007c0c */ /* 0x000fcc000bf26270 */
[C---:B------:R-:W-:Y:S01]  /*28f0*/  IADD3 R9, R0.reuse, 0x20, RZ ;  /* 0x0000002000097810 */ /* 0x040fe20007ffe0ff */
[C---:B----4-:R-:W-:Y:S01]  /*2900*/  HMMA.16816.F32.BF16 R52, R68.reuse, R14, R52 ;  /* 0x0000000e4434723c */ /* 0x050fe20000041834 */
[C---:B------:R-:W-:Y:S01]  /*2910*/  IADD3 R8, R0.reuse, 0x21, RZ ;  /* 0x0000002100087810 */ /* 0x040fe20007ffe0ff */
[----:B------:R-:W-:Y:S01]  /*2920*/  BAR.SYNC.DEFER_BLOCKING 0x0 ;  /* 0x0000000000007b1d */ /* 0x000fe20000010000 */
[----:B------:R-:W-:Y:S02]  /*2930*/  ISETP.GE.AND P0, PT, R9, UR8, PT ;  /* 0x0000000809007c0c */ /* 0x000fe4000bf06270 */
[----:B------:R-:W-:Y:S02]  /*2940*/  IADD3 R9, R0, 0x28, RZ ;  /* 0x0000002800097810 */ /* 0x000fe40007ffe0ff */
[----:B------:R-:W-:Y:S01]  /*2950*/  FSEL R32, R26, -INF , !P6 ;  /* 0xff8000001a207808 */ /* 0x000fe20007000000 */
[----:B-----5:R-:W-:Y:S01]  /*2960*/  HMMA.16816.F32.BF16 R20, R68, R40, R20 ;  /* 0x000000284414723c */ /* 0x020fe20000041814 */
[----:B------:R-:W-:-:S02]  /*2970*/  FSEL R26, R27, -INF , !P5 ;  /* 0xff8000001b1a7808 */ /* 0x000fc40006800000 */
[----:B------:R-:W-:Y:S02]  /*2980*/  FSEL R29, R24, -INF , !P6 ;  /* 0xff800000181d7808 */ /* 0x000fe40007000000 */
[----:B------:R-:W-:Y:S02]  /*2990*/  FSEL R27, R25, -INF , !P5 ;  /* 0xff800000191b7808 */ /* 0x000fe40006800000 */
[----:B------:R-:W-:Y:S01]  /*29a0*/  ISETP.GE.AND P6, PT, R8, UR8, PT ;  /* 0x0000000808007c0c */ /* 0x000fe2000bfc6270 */
[----:B------:R-:W-:Y:S01]  /*29b0*/  HMMA.16816.F32.BF16 R16, R68, R42, R16 ;  /* 0x0000002a4410723c */ /* 0x000fe20000041810 */
[----:B------:R-:W-:Y:S02]  /*29c0*/  ISETP.GE.AND P5, PT, R9, UR8, PT ;  /* 0x0000000809007c0c */ /* 0x000fe4000bfa6270 */
[C---:B------:R-:W-:Y:S02]  /*29d0*/  IADD3 R8, R0.reuse, 0x29, RZ ;  /* 0x0000002900087810 */ /* 0x040fe40007ffe0ff */
[----:B------:R-:W-:-:S02]  /*29e0*/  IADD3 R9, R0, 0x30, RZ ;  /* 0x0000003000097810 */ /* 0x000fc40007ffe0ff */
[----:B------:R-:W-:Y:S01]  /*29f0*/  FSEL R172, R66, -INF , !P0 ;  /* 0xff80000042ac7808 */ /* 0x000fe20004000000 */
[C---:B------:R-:W-:Y:S01]  /*2a00*/  HMMA.16816.F32.BF16 R60, R68.reuse, R10, R60 ;  /* 0x0000000a443c723c */ /* 0x040fe2000004183c */
[----:B------:R-:W-:Y:S02]  /*2a10*/  FSEL R147, R64, -INF , !P0 ;  /* 0xff80000040937808 */ /* 0x000fe40004000000 */
[----:B------:R-:W-:Y:S02]  /*2a20*/  FSEL R138, R67, -INF , !P6 ;  /* 0xff800000438a7808 */ /* 0x000fe40007000000 */
[----:B------:R-:W-:Y:S02]  /*2a30*/  FSEL R145, R65, -INF , !P6 ;  /* 0xff80000041917808 */ /* 0x000fe40007000000 */
[----:B------:R-:W-:Y:S01]  /*2a40*/  IADD3 R10, R0, 0x31, RZ ;  /* 0x00000031000a7810 */ /* 0x000fe20007ffe0ff */
[----:B------:R-:W-:Y:S01]  /*2a50*/  HMMA.16816.F32.BF16 R76, R68, R12, R76 ;  /* 0x0000000c444c723c */ /* 0x000fe2000004184c */
[----:B------:R-:W-:-:S02]  /*2a60*/  FSEL R22, R22, -INF , !P4 ;  /* 0xff80000016167808 */ /* 0x000fc40006000000 */
[----:B------:R-:W-:Y:S02]  /*2a70*/  FSEL R11, R20, -INF , !P4 ;  /* 0xff800000140b7808 */ /* 0x000fe40006000000 */
[----:B------:R-:W-:Y:S02]  /*2a80*/  ISETP.GE.AND P4, PT, R8, UR8, PT ;  /* 0x0000000808007c0c */ /* 0x000fe4000bf86270 */
[C---:B------:R-:W-:Y:S02]  /*2a90*/  IADD3 R12, R0.reuse, 0x38, RZ ;  /* 0x00000038000c7810 */ /* 0x040fe40007ffe0ff */
[----:B------:R-:W-:Y:S02]  /*2aa0*/  IADD3 R0, R0, 0x39, RZ ;  /* 0x0000003900007810 */ /* 0x000fe40007ffe0ff */
[----:B------:R-:W-:Y:S02]  /*2ab0*/  FSEL R8, R23, -INF , !P3 ;  /* 0xff80000017087808 */ /* 0x000fe40005800000 */
[----:B------:R-:W-:Y:S01]  /*2ac0*/  ISETP.GE.AND P0, PT, R0, UR8, PT ;  /* 0x0000000800007c0c */ /* 0x000fe2000bf06270 */
[----:B------:R-:W-:Y:S01]  /*2ad0*/  IMAD.IADD R0, R86, 0x1, R84 ;  /* 0x0000000156007824 */ /* 0x000fe200078e0254 */
[----:B------:R-:W-:-:S02]  /*2ae0*/  FSEL R21, R21, -INF , !P3 ;  /* 0xff80000015157808 */ /* 0x000fc40005800000 */
[----:B------:R-:W-:Y:S02]  /*2af0*/  FSEL R168, R55, -INF , !P0 ;  /* 0xff80000037a87808 */ /* 0x000fe40004000000 */
[----:B------:R-:W-:Y:S02]  /*2b00*/  FSEL R213, R53, -INF , !P0 ;  /* 0xff80000035d57808 */ /* 0x000fe40004000000 */
[----:B------:R-:W-:Y:S02]  /*2b10*/  PLOP3.LUT P0, PT, PT, PT, UP0, 0x80, 0x0 ;  /* 0x000000000000781c */ /* 0x000fe40003f0f008 */
[----:B------:R-:W-:Y:S02]  /*2b20*/  ISETP.GE.AND P3, PT, R9, UR8, PT ;  /* 0x0000000809007c0c */ /* 0x000fe4000bf66270 */
[----:B------:R-:W-:Y:S02]  /*2b30*/  FSEL R18, R18, -INF , !P2 ;  /* 0xff80000012127808 */ /* 0x000fe40005000000 */
[----:B------:R-:W-:-:S02]  /*2b40*/  FSEL R9, R16, -INF , !P2 ;  /* 0xff80000010097808 */ /* 0x000fc40005000000 */
[----:B------:R-:W-:Y:S02]  /*2b50*/  ISETP.GE.AND P2, PT, R10, UR8, PT ;  /* 0x000000080a007c0c */ /* 0x000fe4000bf46270 */
[----:B------:R-:W-:Y:S02]  /*2b60*/  FSEL R10, R19, -INF , !P1 ;  /* 0xff800000130a7808 */ /* 0x000fe40004800000 */
[----:B------:R-:W-:Y:S02]  /*2b70*/  FSEL R17, R17, -INF , !P1 ;  /* 0xff80000011117808 */ /* 0x000fe40004800000 */
[----:B------:R-:W-:Y:S02]  /*2b80*/  ISETP.GE.AND P1, PT, R12, UR8, PT ;  /* 0x000000080c007c0c */ /* 0x000fe4000bf26270 */
        /* <DEDUP_REMOVED lines=10> */
[----:B------:R-:W-:Y:S05]  /*2c30*/  @!P0 BRA `(.L_x_617) ;  /* 0x0000020000008947 */ /* 0x000fea0003800000 */
[----:B------:R-:W-:Y:S01]  /*2c40*/  ULEA.HI.SX32 UR7, UR29, 0xfffffffe, 0x1a ;  /* 0xfffffffe1d077891 */ /* 0x000fe2000f8fd23f */
[C---:B------:R-:W-:Y:S01]  /*2c50*/  IMAD.SHL.U32 R12, R81.reuse, 0x20, RZ ;  /* 0x00000020510c7824 */ /* 0x040fe200078e00ff */
[----:B------:R-:W-:Y:S02]  /*2c60*/  SHF.L.U64.HI R6, R81, 0x5, R6 ;  /* 0x0000000551067819 */ /* 0x000fe40000010206 */
[----:B------:R-:W-:Y:S02]  /*2c70*/  USHF.R.S32.HI UR6, URZ, 0x1f, UR7 ;  /* 0x0000001f3f067899 */ /* 0x000fe40008011407 */
[----:B------:R-:W-:Y:S02]  /*2c80*/  IMAD R80, R80, UR7, RZ ;  /* 0x0000000750507c24 */ /* 0x000fe4000f8e02ff */
[----:B------:R-:W-:-:S04]  /*2c90*/  IMAD.WIDE.U32 R14, R83, UR7, R206 ;  /* 0x00000007530e7c25 */ /* 0x000fc8000f8e00ce */
[----:B------:R-:W-:Y:S01]  /*2ca0*/  IMAD R80, R83, UR6, R80 ;  /* 0x0000000653507c24 */ /* 0x000fe2000f8e0250 */
[----:B------:R-:W-:-:S03]  /*2cb0*/  LEA R24, P2, R14, c[0x0][0x168], 0x1 ;  /* 0x00005a000e187a11 */ /* 0x000fc600078408ff */
[----:B------:R-:W-:Y:S01]  /*2cc0*/  IMAD.IADD R80, R15, 0x1, R80 ;  /* 0x000000010f507824 */ /* 0x000fe200078e0250 */
[----:B------:R-:W-:-:S04]  /*2cd0*/  IADD3 R34, P1, R12, R24, RZ ;  /* 0x000000180c227210 */ /* 0x000fc80007f3e0ff */
[----:B------:R-:W-:Y:S02]  /*2ce0*/  LEA.HI.X R25, R14, c[0x0][0x16c], R80, 0x1, P2 ;  /* 0x00005b000e197a11 */ /* 0x000fe400010f0c50 */
[----:B------:R-:W-:Y:S02]  /*2cf0*/  IADD3 R14, P2, R12, R34, RZ ;  /* 0x000000220c0e7210 */ /* 0x000fe40007f5e0ff */
[----:B------:R-:W-:Y:S01]  /*2d00*/  IADD3.X R35, R6, R25, RZ, P1, !PT ;  /* 0x0000001906237210 */ /* 0x000fe20000ffe4ff */
[----:B------:R-:W-:Y:S01]  /*2d10*/  @!PT LDS RZ, [RZ] ;  /* 0x00000000fffff984 */ /* 0x000fe20000000800 */
[----:B------:R-:W-:Y:S01]  /*2d20*/  @!PT LDS RZ, [RZ] ;  /* 0x00000000fffff984 */ /* 0x000fe20000000800 */
[----:B------:R-:W-:Y:S01]  /*2d30*/  @!PT LDS RZ, [RZ] ;  /* 0x00000000fffff984 */ /* 0x000fe20000000800 */
[----:B------:R1:W-:Y:S01]  /*2d40*/  LDGSTS.E.BYPASS.LTC128B.128 [R201+0x6000], [R24.64] ;  /* 0x0600000018c97fae */ /* 0x0003e2000b901d58 */
[----:B------:R-:W-:-:S03]  /*2d50*/  IADD3 R12, P1, R12, R14, RZ ;  /* 0x0000000e0c0c7210 */ /* 0x000fc60007f3e0ff */
[C---:B------:R-:W-:Y:S01]  /*2d60*/  IMAD.X R15, R6.reuse, 0x1, R35, P2 ;  /* 0x00000001060f7824 */ /* 0x040fe200010e0623 */
[----:B------:R1:W-:Y:S04]  /*2d70*/  LDGSTS.E.BYPASS.LTC128B.128 [R201+0x8000], [R24.64+0x80] ;  /* 0x0800008018c97fae */ /* 0x0003e8000b901d58 */
[----:B------:R1:W-:Y:S01]  /*2d80*/  LDGSTS.E.BYPASS.LTC128B.128 [R201+0xa000], [R24.64+0x100] ;  /* 0x0a00010018c97fae */ /* 0x0003e2000b901d58 */
[----:B------:R-:W-:-:S03]  /*2d90*/  IADD3.X R13, R6, R15, RZ, P1, !PT ;  /* 0x0000000f060d7210 */ /* 0x000fc60000ffe4ff */
[----:B------:R1:W-:Y:S04]  /*2da0*/  LDGSTS.E.BYPASS.LTC128B.128 [R201+0x6800], [R34.64] ;  /* 0x0680000022c97fae */ /* 0x0003e8000b901d58 */
[----:B------:R1:W-:Y:S04]  /*2db0*/  LDGSTS.E.BYPASS.LTC128B.128 [R201+0x8800], [R34.64+0x80] ;  /* 0x0880008022c97fae */ /* 0x0003e8000b901d58 */
[----:B------:R1:W-:Y:S04]  /*2dc0*/  LDGSTS.E.BYPASS.LTC128B.128 [R201+0xa800], [R34.64+0x100] ;  /* 0x0a80010022c97fae */ /* 0x0003e8000b901d58 */
[----:B------:R1:W-:Y:S04]  /*2dd0*/  LDGSTS.E.BYPASS.LTC128B.128 [R201+0x7000], [R14.64] ;  /* 0x070000000ec97fae */ /* 0x0003e8000b901d58 */
[----:B------:R1:W-:Y:S04]  /*2de0*/  LDGSTS.E.BYPASS.LTC128B.128 [R201+0x9000], [R14.64+0x80] ;  /* 0x090000800ec97fae */ /* 0x0003e8000b901d58 */
[----:B------:R1:W-:Y:S04]  /*2df0*/  LDGSTS.E.BYPASS.LTC128B.128 [R201+0xb000], [R14.64+0x100] ;  /* 0x0b0001000ec97fae */ /* 0x0003e8000b901d58 */
[----:B------:R1:W-:Y:S04]  /*2e00*/  LDGSTS.E.BYPASS.LTC128B.128 [R201+0x7800], [R12.64] ;  /* 0x078000000cc97fae */ /* 0x0003e8000b901d58 */
[----:B------:R1:W-:Y:S04]  /*2e10*/  LDGSTS.E.BYPASS.LTC128B.128 [R201+0x9800], [R12.64+0x80] ;  /* 0x098000800cc97fae */ /* 0x0003e8000b901d58 */
[----:B------:R1:W-:Y:S04]  /*2e20*/  LDGSTS.E.BYPASS.LTC128B.128 [R201+0xb800], [R12.64+0x100] ;  /* 0x0b8001000cc97fae */ /* 0x0003e8000b901d58 */
[----:B------:R-:W0:Y:S02]  /*2e30*/  LDGDEPBAR ;  /* 0x00000000000079af */ /* 0x000e240000000000 */
.L_x_617:
[----:B------:R-:W-:Y:S01]  /*2e40*/  FMNMX.FTZ R6, R33, R31, !PT ;  /* 0x0000001f21067209 */ /* 0x000fe20007810000 */
[----:B------:R-:W-:Y:S01]  /*2e50*/  IMAD R148, R4, 0x4, R85 ;  /* 0x0000000404947824 */ /* 0x000fe200078e0255 */
[----:B-1----:R-:W-:Y:S01]  /*2e60*/  FMNMX.FTZ R15, R30, R28, !PT ;  /* 0x0000001c1e0f7209 */ /* 0x002fe20007810000 */
[----:B------:R-:W-:Y:S01]  /*2e70*/  USHF.L.U32 UR6, UR9, 0x1, URZ ;  /* 0x0000000109067899 */ /* 0x000fe2000800063f */
[----:B------:R-:W-:Y:S01]  /*2e80*/  FMNMX.FTZ R6, R29, R6, !PT ;  /* 0x000000061d067209 */ /* 0x000fe20007810000 */
[----:B------:R-:W-:Y:S01]  /*2e90*/  IMAD.WIDE.U32 R220, R148, -0x326172a9, RZ ;  /* 0xcd9e8d5794dc7825 */ /* 0x000fe200078e00ff */
[----:B------:R-:W-:Y:S01]  /*2ea0*/  FMNMX.FTZ R15, R32, R15, !PT ;  /* 0x0000000f200f7209 */ /* 0x000fe20007810000 */
[----:B------:R-:W-:Y:S01]  /*2eb0*/  UIADD3 UR16, UR31, -0x4498517b, URZ ;  /* 0xbb67ae851f107890 */ /* 0x000fe2000fffe03f */
[----:B------:R-:W-:Y:S01]  /*2ec0*/  FMNMX.FTZ R6, R27, R6, !PT ;  /* 0x000000061b067209 */ /* 0x000fe20007810000 */
[----:B------:R-:W-:Y:S01]  /*2ed0*/  IMAD.WIDE.U32 R222, R2, -0x2daee0ad, RZ ;  /* 0xd2511f5302de7825 */ /* 0x000fe200078e00ff */
[----:B------:R-:W-:Y:S01]  /*2ee0*/  FMNMX.FTZ R15, R26, R15, !PT ;  /* 0x0000000f1a0f7209 */ /* 0x000fe20007810000 */
[----:B------:R-:W-:Y:S01]  /*2ef0*/  UIADD3 UR17, UR30, -0x61c88647, URZ ;  /* 0x9e3779b91e117890 */ /* 0x000fe2000fffe03f */
        /* <DEDUP_REMOVED lines=23> */
[----:B------:R-:W-:Y:S01]  /*3070*/  IMAD R189, R5, 0x2, R192 ;  /* 0x0000000205bd7824 */ /* 0x000fe200078e02c0 */
[----:B------:R-:W-:Y:S01]  /*3080*/  FMNMX.FTZ R6, R139, R6, !PT ;  /* 0x000000068b067209 */ /* 0x000fe20007810000 */
[----:B------:R-:W-:Y:S01]  /*3090*/  IMAD R188, R5, 0x2, R190 ;  /* 0x0000000205bc7824 */ /* 0x000fe200078e02be */
[----:B------:R-:W-:Y:S01]  /*30a0*/  FMNMX.FTZ R15, R136, R15, !PT ;  /* 0x0000000f880f7209 */ /* 0x000fe20007810000 */
[----:B------:R-:W-:Y:S01]  /*30b0*/  LDSM.16.MT88.4 R36, [R192+0xc000] ;  /* 0x00c00000c024783b */ /* 0x000fe20000004200 */
[----:B------:R-:W-:Y:S01]  /*30c0*/  FMNMX.FTZ R6, R137, R6, !PT ;  /* 0x0000000689067209 */ /* 0x000fe20007810000 */
[----:B------:R-:W-:Y:S01]  /*30d0*/  IMAD R163, R134, 0x10000, R134 ;  /* 0x0001000086a37824 */ /* 0x000fe200078e0286 */
[----:B------:R-:W-:Y:S01]  /*30e0*/  FMNMX.FTZ R15, R216, R15, !PT ;  /* 0x0000000fd80f7209 */ /* 0x000fe20007810000 */
[----:B------:R-:W-:Y:S01]  /*30f0*/  LDSM.16.MT88.4 R84, [R189+0xe000] ;  /* 0x00e00000bd54783b */ /* 0x000fe20000004200 */
[----:B------:R-:W-:Y:S01]  /*3100*/  FMNMX.FTZ R6, R219, R6, !PT ;  /* 0x00000006db067209 */ /* 0x000fe20007810000 */
[----:B------:R-:W-:Y:S01]  /*3110*/  UIADD3 UR18, UR31, 0x646e171e, URZ ;  /* 0x646e171e1f127890 */ /* 0x000fe2000fffe03f */
[----:B------:R-:W-:Y:S01]  /*3120*/  FMNMX.FTZ R15, R174, R15, !PT ;  /* 0x0000000fae0f7209 */ /* 0x000fe20007810000 */
[----:B------:R-:W-:Y:S01]  /*3130*/  LDSM.16.MT88.4 R76, [R190+0xe000] ;  /* 0x00e00000be4c783b */ /* 0x000fe20000004200 */
[----:B------:R-:W-:-:S02]  /*3140*/  FMNMX.FTZ R6, R217, R6, !PT ;  /* 0x00000006d9067209 */ /* 0x000fc40007810000 */
[----:B------:R-:W-:Y:S01]  /*3150*/  LOP3.LUT R135, R3, UR30, RZ, 0x3c, !PT ;  /* 0x0000001e03877c12 */ /* 0x000fe2000f8e3cff */
[----:B------:R-:W-:Y:S01]  /*3160*/  IMAD.U32 R3, RZ, RZ, UR6 ;  /* 0x00000006ff037e24 */ /* 0x000fe2000f8e00ff */
[----:B------:R-:W-:Y:S01]  /*3170*/  FMNMX.FTZ R6, R215, R6, !PT ;  /* 0x00000006d7067209 */ /* 0x000fe20007810000 */
[----:B------:R-:W-:Y:S01]  /*3180*/  LDSM.16.MT88.4 R92, [R188+0xe000] ;  /* 0x00e00000bc5c783b */ /* 0x000fe20000004200 */
[----:B------:R-:W-:Y:S01]  /*3190*/  LOP3.LUT R164, R221, R135, RZ, 0x3c, !PT ;  /* 0x00000087dda47212 */ /* 0x000fe200078e3cff */
[----:B------:R-:W-:Y:S01]  /*31a0*/  UIADD3 UR6, UR6, 0x1, URZ ;  /* 0x0000000106067890 */ /* 0x000fe2000fffe03f */
[----:B------:R-:W-:Y:S01]  /*31b0*/  FMNMX.FTZ R13, R213, R6, !PT ;  /* 0x00000006d50d7209 */ /* 0x000fe20007810000 */
[----:B------:R-:W-:Y:S01]  /*31c0*/  LDSM.16.MT88.4 R68, [R192+0xe000] ;  /* 0x00e00000c044783b */ /* 0x000fe20000004200 */
[----:B------:R-:W-:Y:S01]  /*31d0*/  FMNMX.FTZ R6, R170, R15, !PT ;  /* 0x0000000faa067209 */ /* 0x000fe20007810000 */
[----:B------:R-:W-:Y:S01]  /*31e0*/  IMAD.WIDE.U32 R164, R164, -0x2daee0ad, RZ ;  /* 0xd2511f53a4a47825 */ /* 0x000fe200078e00ff */
[----:B------:R-:W-:Y:S01]  /*31f0*/  LOP3.LUT R3, R223, UR31, R3, 0x96, !PT ;  /* 0x0000001fdf037c12 */ /* 0x000fe2000f8e9603 */
[----:B------:R-:W1:Y:S01]  /*3200*/  SHFL.BFLY PT, R132, R13, 0x2, 0x1f ;  /* 0x0c401f000d847f89 */ /* 0x000e6200000e0000 */
[----:B------:R-:W-:-:S02]  /*3210*/  FMNMX.FTZ R15, R169, R6, !PT ;  /* 0x00000006a90f7209 */ /* 0x000fc40007810000 */
        /* <DEDUP_REMOVED lines=11> */
[----:B------:R-:W-:-:S02]  /*32d0*/  LOP3.LUT R222, R223, UR31, R222, 0x96, !PT ;  /* 0x0000001fdfde7c12 */ /* 0x000fc4000f8e96de */
[----:B------:R-:W-:Y:S01]  /*32e0*/  LOP3.LUT R6, R25, UR14, R164, 0x96, !PT ;  /* 0x0000000e19067c12 */ /* 0x000fe2000f8e96a4 */
[----:B------:R-:W-:Y:S02]  /*32f0*/  LDSM.16.MT88.4 R112, [R189+0x10000] ;  /* 0x01000000bd70783b */ /* 0x000fe40000004200 */
[----:B------:R-:W-:Y:S01]  /*3300*/  IMAD.WIDE.U32 R222, R222, -0x326172a9, RZ ;  /* 0xcd9e8d57dede7825 */ /* 0x000fe200078e00ff */
[----:B-1----:R-:W-:Y:S01]  /*3310*/  FMNMX.FTZ R132, R13, R132, !PT ;  /* 0x000000840d847209 */ /* 0x002fe20007810000 */
[----:B------:R-:W-:Y:S03]  /*3320*/  LDSM.16.MT88.4 R100, [R192+0x10000] ;  /* 0x01000000c064783b */ /* 0x000fe60000004200 */
[----:B------:R-:W-:Y:S01]  /*3330*/  LOP3.LUT R220, R223, UR17, R220, 0x96, !PT ;  /* 0x00000011dfdc7c12 */ /* 0x000fe2000f8e96dc */
[----:B------:R-:W1:Y:S04]  /*3340*/  SHFL.BFLY PT, R13, R132, 0x1, 0x1f ;  /* 0x0c201f00840d7f89 */ /* 0x000e6800000e0000 */
[----:B------:R-:W-:Y:S01]  /*3350*/  IMAD.WIDE.U32 R220, R220, -0x2daee0ad, RZ ;  /* 0xd2511f53dcdc7825 */ /* 0x000fe200078e00ff */
[----:B------:R-:W-:Y:S01]  /*3360*/  LDSM.16.MT88.4 R52, [R189+0xc000] ;  /* 0x00c00000bd34783b */ /* 0x000fe20000004200 */
[----:B--2---:R-:W-:-:S02]  /*3370*/  FMNMX.FTZ R4, R4, R15, !PT ;  /* 0x0000000f04047209 */ /* 0x004fc40007810000 */
[----:B------:R-:W-:Y:S01]  /*3380*/  IMAD.WIDE.U32 R14, R14, -0x2daee0ad, RZ ;  /* 0xd2511f530e0e7825 */ /* 0x000fe200078e00ff */
[----:B------:R-:W-:Y:S01]  /*3390*/  LOP3.LUT R165, R221, UR14, R164, 0x96, !PT ;  /* 0x0000000edda57c12 */ /* 0x000fe2000f8e96a4 */
[----:B------:R-:W-:Y:S03]  /*33a0*/  LDSM.16.MT88.4 R44, [R190+0xc000] ;  /* 0x00c00000be2c783b */ /* 0x000fe60000004200 */
[----:B------:R-:W-:Y:S01]  /*33b0*/  LOP3.LUT R24, R15, UR12, R24, 0x96, !PT ;  /* 0x0000000c0f187c12 */ /* 0x000fe2000f8e9618 */
[----:B------:R-:W2:Y:S04]  /*33c0*/  SHFL.BFLY PT, R3, R4, 0x1, 0x1f ;  /* 0x0c201f0004037f89 */ /* 0x000ea800000e0000 */
[----:B------:R-:W-:Y:S01]  /*33d0*/  IMAD.WIDE.U32 R24, R24, -0x326172a9, RZ ;  /* 0xcd9e8d5718187825 */ /* 0x000fe200078e00ff */
[----:B-1----:R-:W-:-:S03]  /*33e0*/  FMNMX.FTZ R132, R132, R13, !PT ;  /* 0x0000000d84847209 */ /* 0x002fc60007810000 */
[----:B------:R-:W-:Y:S01]  /*33f0*/  IMAD.WIDE.U32 R12, R6, -0x326172a9, RZ ;  /* 0xcd9e8d57060c7825 */ /* 0x000fe200078e00ff */
[----:B------:R-:W-:-:S03]  /*3400*/  FSETP.NEU.FTZ.AND P1, PT, R132, -INF , PT ;  /* 0xff8000008400780b */ /* 0x000fc60003f3d000 */
[----:B------:R-:W-:Y:S01]  /*3410*/  FMUL.FTZ R214, R132, c[0x0][0x23c] ;  /* 0x00008f0084d67a20 */ /* 0x000fe20000410000 */
[----:B------:R-:W-:Y:S02]  /*3420*/  LOP3.LUT R6, R13, UR13, R166, 0x96, !PT ;  /* 0x0000000d0d067c12 */ /* 0x000fe4000f8e96a6 */
[----:B------:R-:W-:Y:S02]  /*3430*/  LOP3.LUT R12, R25, UR11, R12, 0x96, !PT ;  /* 0x0000000b190c7c12 */ /* 0x000fe4000f8e960c */
[----:B------:R-:W-:Y:S01]  /*3440*/  FSEL R214, R214, RZ, P1 ;  /* 0x000000ffd6d67208 */ /* 0x000fe20000800000 */
[----:B------:R-:W-:Y:S01]  /*3450*/  IMAD.WIDE.U32 R34, R6, -0x2daee0ad, RZ ;  /* 0xd2511f5306227825 */ /* 0x000fe200078e00ff */
[----:B--2---:R-:W-:-:S03]  /*3460*/  FMNMX.FTZ R3, R4, R3, !PT ;  /* 0x0000000304037209 */ /* 0x004fc60007810000 */
[----:B------:R-:W-:Y:S01]  /*3470*/  IMAD.WIDE.U32 R12, R12, -0x2daee0ad, RZ ;  /* 0xd2511f530c0c7825 */ /* 0x000fe200078e00ff */
[----:B------:R-:W-:Y:S02]  /*3480*/  LOP3.LUT R14, R35, UR10, R14, 0x96, !PT ;  /* 0x0000000a230e7c12 */ /* 0x000fe4000f8e960e */
[C---:B------:R-:W-:Y:S01]  /*3490*/  FSETP.NEU.FTZ.AND P1, PT, R3.reuse, -INF , PT ;  /* 0xff8000000300780b */ /* 0x040fe20003f3d000 */
[----:B------:R-:W-:Y:S01]  /*34a0*/  FMUL.FTZ R171, R3, c[0x0][0x23c] ;  /* 0x00008f0003ab7a20 */ /* 0x000fe20000410000 */
[----:B------:R-:W-:Y:S01]  /*34b0*/  LOP3.LUT R34, R13, UR8, R34, 0x96, !PT ;  /* 0x000000080d227c12 */ /* 0x000fe2000f8e9622 */
[----:B------:R-:W-:-:S03]  /*34c0*/  IMAD.WIDE.U32 R14, R14, -0x326172a9, RZ ;  /* 0xcd9e8d570e0e7825 */ /* 0x000fc600078e00ff */
[----:B------:R-:W-:Y:S01]  /*34d0*/  FSEL R171, R171, RZ, P1 ;  /* 0x000000ffabab7208 */ /* 0x000fe20000800000 */
[----:B------:R-:W-:Y:S01]  /*34e0*/  IMAD.WIDE.U32 R34, R34, -0x326172a9, RZ ;  /* 0xcd9e8d5722227825 */ /* 0x000fe200078e00ff */
[----:B------:R-:W-:-:S03]  /*34f0*/  LOP3.LUT R120, R15, UR9, R24, 0x96, !PT ;  /* 0x000000090f787c12 */ /* 0x000fc6000f8e9618 */
[--C-:B------:R-:W-:Y:S01]  /*3500*/  FFMA.FTZ R159, R33, c[0x0][0x23c], -R214.reuse ;  /* 0x00008f00219f7a23 */ /* 0x100fe200000108d6 */
[----:B------:R-:W-:Y:S01]  /*3510*/  LOP3.LUT R19, R34, 0xffff, RZ, 0xc0, !PT ;  /* 0x0000ffff22137812 */ /* 0x000fe200078ec0ff */
[----:B------:R-:W-:Y:S01]  /*3520*/  FFMA.FTZ R158, R31, c[0x0][0x23c], -R214 ;  /* 0x00008f001f9e7a23 */ /* 0x000fe200000108d6 */
[----:B------:R-:W-:Y:S01]  /*3530*/  LOP3.LUT R6, R35, UR19, R14, 0x96, !PT ;  /* 0x0000001323067c12 */ /* 0x000fe2000f8e960e */
[----:B------:R-:W-:Y:S01]  /*3540*/  FFMA.FTZ R161, R32, c[0x0][0x23c], -R171 ;  /* 0x00008f0020a17a23 */ /* 0x000fe200000108ab */
[----:B------:R-:W-:Y:S01]  /*3550*/  LOP3.LUT R14, R34, 0xff, RZ, 0xc0, !PT ;  /* 0x000000ff220e7812 */ /* 0x000fe200078ec0ff */
[----:B------:R-:W-:Y:S01]  /*3560*/  MUFU.EX2 R159, R159 ;  /* 0x0000009f009f7308 */ /* 0x000fe20000000800 */
[----:B------:R-:W-:Y:S01]  /*3570*/  SHF.R.U32.HI R19, RZ, 0x8, R19 ;  /* 0x00000008ff137819 */ /* 0x000fe20000011613 */
[----:B------:R-:W-:Y:S01]  /*3580*/  FFMA.FTZ R154, R26, c[0x0][0x23c], -R171 ;  /* 0x00008f001a9a7a23 */ /* 0x000fe200000108ab */
[----:B------:R-:W-:Y:S01]  /*3590*/  LOP3.LUT R5, R6, 0xff, RZ, 0xc0, !PT ;  /* 0x000000ff06057812 */ /* 0x000fe200078ec0ff */
[--C-:B------:R-:W-:Y:S01]  /*35a0*/  FFMA.FTZ R157, R29, c[0x0][0x23c], -R214.reuse ;  /* 0x00008f001d9d7a23 */ /* 0x100fe200000108d6 */
[----:B------:R-:W-:Y:S01]  /*35b0*/  PRMT R0, R14, 0x5410, R19 ;  /* 0x000054100e007816 */ /* 0x000fe20000000013 */
[----:B------:R-:W-:Y:S01]  /*35c0*/  FFMA.FTZ R152, R27, c[0x0][0x23c], -R214 ;  /* 0x00008f001b987a23 */ /* 0x000fe200000108d6 */
[----:B------:R-:W-:Y:S01]  /*35d0*/  LOP3.LUT R14, R6, 0xffff, RZ, 0xc0, !PT ;  /* 0x0000ffff060e7812 */ /* 0x000fe200078ec0ff */
[----:B------:R-:W1:Y:S01]  /*35e0*/  MUFU.EX2 R158, R158 ;  /* 0x0000009e009e7308 */ /* 0x000e620000000800 */
[--C-:B------:R-:W-:Y:S01]  /*35f0*/  FFMA.FTZ R155, R30, c[0x0][0x23c], -R171.reuse ;  /* 0x00008f001e9b7a23 */ /* 0x100fe200000108ab */
[----:B------:R-:W-:Y:S01]  /*3600*/  SHF.R.U32.HI R13, RZ, 0x10, R34 ;  /* 0x00000010ff0d7819 */ /* 0x000fe20000011622 */
[----:B------:R-:W-:Y:S01]  /*3610*/  FFMA.FTZ R162, R28, c[0x0][0x23c], -R171 ;  /* 0x00008f001ca27a23 */ /* 0x000fe200000108ab */
[----:B------:R-:W-:Y:S01]  /*3620*/  SHF.R.U32.HI R14, RZ, 0x8, R14 ;  /* 0x00000008ff0e7819 */ /* 0x000fe2000001160e */
[----:B------:R-:W-:Y:S01]  /*3630*/  IMAD.WIDE.U32 R120, R120, -0x2daee0ad, RZ ;  /* 0xd2511f5378787825 */ /* 0x000fe200078e00ff */
[----:B------:R-:W-:Y:S01]  /*3640*/  SHF.R.U32.HI R4, RZ, 0x18, R34 ;  /* 0x00000018ff047819 */ /* 0x000fe20000011622 */
[--C-:B------:R-:W-:Y:S01]  /*3650*/  HSET2.LE.AND R0, R0, R163.reuse, PT ;  /* 0x000000a300007233 */ /* 0x100fe20003803000 */
[----:B------:R-:W-:Y:S01]  /*3660*/  MUFU.EX2 R161, R161 ;  /* 0x000000a100a17308 */ /* 0x000fe20000000800 */
[----:B------:R-:W-:Y:S01]  /*3670*/  PRMT R14, R5, 0x5410, R14 ;  /* 0x00005410050e7816 */ /* 0x000fe2000000000e */
[----:B------:R-:W2:Y:S01]  /*3680*/  LDSM.16.MT88.4 R32, [R188+0x10000] ;  /* 0x01000000bc20783b */ /* 0x000ea20000004200 */
[----:B------:R-:W-:Y:S01]  /*3690*/  LOP3.LUT R13, R13, 0xff, RZ, 0xc0, !PT ;  /* 0x000000ff0d0d7812 */ /* 0x000fe200078ec0ff */
[----:B------:R-:W-:Y:S01]  /*36a0*/  FFMA.FTZ R150, R9, c[0x0][0x23c], -R214 ;  /* 0x00008f0009967a23 */ /* 0x000fe200000108d6 */
[----:B------:R-:W-:Y:S01]  /*36b0*/  SHF.R.U32.HI R16, RZ, 0x10, R6 ;  /* 0x00000010ff107819 */ /* 0x000fe20000011606 */
[--C-:B------:R-:W-:Y:S01]  /*36c0*/  HSET2.LE.AND R116, R14, R163.reuse, PT ;  /* 0x000000a30e747233 */ /* 0x100fe20003803000 */
[----:B------:R-:W-:Y:S01]  /*36d0*/  PRMT R4, R13, 0x5410, R4 ;  /* 0x000054100d047816 */ /* 0x000fe20000000004 */
[----:B------:R-:W3:Y:S01]  /*36e0*/  MUFU.EX2 R154, R154 ;  /* 0x0000009a009a7308 */ /* 0x000ee20000000800 */
[----:B-1----:R-:W-:Y:S01]  /*36f0*/  F2FP.BF16.PACK_AB R5, R158, R159 ;  /* 0x0000009f9e05723e */ /* 0x002fe200000010ff */
[----:B------:R-:W-:Y:S01]  /*3700*/  FFMA.FTZ R133, R17, c[0x0][0x23c], -R214 ;  /* 0x00008f0011857a23 */ /* 0x000fe200000108d6 */
[----:B------:R-:W-:Y:S01]  /*3710*/  SHF.R.U32.HI R7, RZ, 0x18, R6 ;  /* 0x00000018ff077819 */ /* 0x000fe20000011606 */
[--C-:B------:R-:W-:Y:S01]  /*3720*/  HSET2.LE.AND R119, R4, R163.reuse, PT ;  /* 0x000000a304777233 */ /* 0x100fe20003803000 */
[----:B------:R-:W-:Y:S01]  /*3730*/  LOP3.LUT R116, R116, R5, RZ, 0xc0, !PT ;  /* 0x0000000574747212 */ /* 0x000fe200078ec0ff */
[--C-:B------:R-:W-:Y:S01]  /*3740*/  FFMA.FTZ R156, R11, c[0x0][0x23c], -R214.reuse ;  /* 0x00008f000b9c7a23 */ /* 0x100fe200000108d6 */
[----:B------:R-:W-:Y:S01]  /*3750*/  LOP3.LUT R6, R16, 0xff, RZ, 0xc0, !PT ;  /* 0x000000ff10067812 */ /* 0x000fe200078ec0ff */
[----:B------:R-:W-:Y:S01]  /*3760*/  MUFU.EX2 R157, R157 ;  /* 0x0000009d009d7308 */ /* 0x000fe20000000800 */
[----:B------:R-:W-:Y:S01]  /*3770*/  LOP3.LUT R5, R120, 0xffff, RZ, 0xc0, !PT ;  /* 0x0000ffff78057812 */ /* 0x000fe200078ec0ff */
[----:B------:R-:W-:Y:S01]  /*3780*/  FFMA.FTZ R151, R21, c[0x0][0x23c], -R214 ;  /* 0x00008f0015977a23 */ /* 0x000fe200000108d6 */
[----:B------:R-:W-:Y:S01]  /*3790*/  PRMT R6, R6, 0x5410, R7 ;  /* 0x0000541006067816 */ /* 0x000fe20000000007 */
[----:B------:R-:W-:Y:S01]  /*37a0*/  FFMA.FTZ R153, R22, c[0x0][0x23c], -R171 ;  /* 0x00008f0016997a23 */ /* 0x000fe200000108ab */
[----:B------:R-:W-:Y:S01]  /*37b0*/  SHF.R.U32.HI R5, RZ, 0x8, R5 ;  /* 0x00000008ff057819 */ /* 0x000fe20000011605 */
[----:B------:R-:W-:Y:S01]  /*37c0*/  FFMA.FTZ R149, R18, c[0x0][0x23c], -R171 ;  /* 0x00008f0012957a23 */ /* 0x000fe200000108ab */
[----:B------:R-:W-:Y:S01]  /*37d0*/  LOP3.LUT R142, R120, 0xff, RZ, 0xc0, !PT ;  /* 0x000000ff788e7812 */ /* 0x000fe200078ec0ff */
[----:B------:R-:W1:Y:S01]  /*37e0*/  MUFU.EX2 R152, R152 ;  /* 0x0000009800987308 */ /* 0x000e620000000800 */
[----:B---3--:R-:W-:Y:S01]  /*37f0*/  F2FP.BF16.PACK_AB R4, R154, R161 ;  /* 0x000000a19a04723e */ /* 0x008fe200000010ff */
[--C-:B------:R-:W-:Y:S01]  /*3800*/  HSET2.LE.AND R117, R6, R163.reuse, PT ;  /* 0x000000a306757233 */ /* 0x100fe20003803000 */
[----:B------:R-:W-:Y:S01]  /*3810*/  PRMT R142, R142, 0x5410, R5 ;  /* 0x000054108e8e7816 */ /* 0x000fe20000000005 */
[----:B------:R-:W-:Y:S01]  /*3820*/  FFMA.FTZ R160, R8, c[0x0][0x23c], -R171 ;  /* 0x00008f0008a07a23 */ /* 0x000fe200000108ab */
[----:B------:R-:W-:Y:S01]  /*3830*/  LOP3.LUT R119, R119, R4, RZ, 0xc0, !PT ;  /* 0x0000000477777212 */ /* 0x000fe200078ec0ff */
[----:B------:R-:W-:Y:S01]  /*3840*/  LDSM.16.MT88.4 R20, [R188+0xc800] ;  /* 0x00c80000bc14783b */ /* 0x000fe20000004200 */
[----:B------:R-:W-:Y:S01]  /*3850*/  LOP3.LUT R17, R121, UR18, R12, 0x96, !PT ;  /* 0x0000001279117c12 */ /* 0x000fe2000f8e960c */
[----:B------:R-:W-:Y:S01]  /*3860*/  MUFU.EX2 R155, R155 ;  /* 0x0000009b009b7308 */ /* 0x000fe20000000800 */
[--C-:B------:R-:W-:Y:S01]  /*3870*/  SHF.R.U32.HI R9, RZ, 0x10, R120.reuse ;  /* 0x00000010ff097819 */ /* 0x100fe20000011678 */
[----:B------:R-:W3:Y:S01]  /*3880*/  LDSM.16.MT88.4 R4, [R192+0xc800] ;  /* 0x00c80000c004783b */ /* 0x000ee20000004200 */
[----:B------:R-:W-:Y:S01]  /*3890*/  SHF.R.U32.HI R144, RZ, 0x10, R17 ;  /* 0x00000010ff907819 */ /* 0x000fe20000011611 */
[--C-:B------:R-:W-:Y:S01]  /*38a0*/  HSET2.LE.AND R142, R142, R163.reuse, PT ;  /* 0x000000a38e8e7233 */ /* 0x100fe20003803000 */
[----:B------:R-:W-:Y:S01]  /*38b0*/  SHF.R.U32.HI R120, RZ, 0x18, R120 ;  /* 0x00000018ff787819 */ /* 0x000fe20000011678 */
[----:B------:R-:W-:Y:S01]  /*38c0*/  LDSM.16.MT88.4 R12, [R192+0xe800] ;  /* 0x00e80000c00c783b */ /* 0x000fe20000004200 */
[----:B------:R-:W-:Y:S01]  /*38d0*/  LOP3.LUT R9, R9, 0xff, RZ, 0xc0, !PT ;  /* 0x000000ff09097812 */ /* 0x000fe200078ec0ff */
[----:B------:R-:W4:Y:S01]  /*38e0*/  MUFU.EX2 R162, R162 ;  /* 0x000000a200a27308 */ /* 0x000f220000000800 */
[----:B-1----:R-:W-:Y:S01]  /*38f0*/  F2FP.BF16.PACK_AB R19, R152, R157 ;  /* 0x0000009d9813723e */ /* 0x002fe200000010ff */
[--C-:B------:R-:W-:Y:S01]  /*3900*/  FFMA.FTZ R212, R172, c[0x0][0x23c], -R171.reuse ;  /* 0x00008f00acd47a23 */ /* 0x100fe200000108ab */
[----:B------:R-:W-:Y:S01]  /*3910*/  LOP3.LUT R140, R17, 0xff, RZ, 0xc0, !PT ;  /* 0x000000ff118c7812 */ /* 0x000fe200078ec0ff */
[----:B------:R-:W-:Y:S01]  /*3920*/  FFMA.FTZ R173, R138, c[0x0][0x23c], -R171 ;  /* 0x00008f008aad7a23 */ /* 0x000fe200000108ab */
[----:B------:R-:W-:Y:S01]  /*3930*/  LOP3.LUT R118, R0, R19, RZ, 0xc0, !PT ;  /* 0x0000001300767212 */ /* 0x000fe200078ec0ff */
[----:B------:R-:W-:Y:S01]  /*3940*/  FFMA.FTZ R164, R147, c[0x0][0x23c], -R214 ;  /* 0x00008f0093a47a23 */ /* 0x000fe200000108d6 */
[----:B------:R-:W-:Y:S01]  /*3950*/  LOP3.LUT R19, R17, 0xffff, RZ, 0xc0, !PT ;  /* 0x0000ffff11137812 */ /* 0x000fe200078ec0ff */
[----:B------:R-:W-:Y:S01]  /*3960*/  MUFU.EX2 R150, R150 ;  /* 0x0000009600967308 */ /* 0x000fe20000000800 */
[----:B------:R-:W-:Y:S01]  /*3970*/  SHF.R.U32.HI R17, RZ, 0x18, R17 ;  /* 0x00000018ff117819 */ /* 0x000fe20000011611 */
[----:B------:R-:W-:Y:S01]  /*3980*/  LDSM.16.MT88.4 R24, [R189+0xc800] ;  /* 0x00c80000bd18783b */ /* 0x000fe20000004200 */
[----:B------:R-:W-:Y:S01]  /*3990*/  SHF.R.U32.HI R19, RZ, 0x8, R19 ;  /* 0x00000008ff137819 */ /* 0x000fe20000011613 */
[--C-:B------:R-:W-:Y:S01]  /*39a0*/  FFMA.FTZ R172, R136, c[0x0][0x23c], -R171.reuse ;  /* 0x00008f0088ac7a23 */ /* 0x100fe200000108ab */
[----:B------:R-:W-:Y:S01]  /*39b0*/  LOP3.LUT R144, R144, 0xff, RZ, 0xc0, !PT ;  /* 0x000000ff90907812 */ /* 0x000fe200078ec0ff */
[----:B------:R-:W-:Y:S01]  /*39c0*/  FFMA.FTZ R175, R216, c[0x0][0x23c], -R171 ;  /* 0x00008f00d8af7a23 */ /* 0x000fe200000108ab */
[----:B------:R-:W-:Y:S01]  /*39d0*/  PRMT R120, R9, 0x5410, R120 ;  /* 0x0000541009787816 */ /* 0x000fe20000000078 */
[----:B------:R-:W1:Y:S01]  /*39e0*/  MUFU.EX2 R133, R133 ;  /* 0x0000008500857308 */ /* 0x000e620000000800 */
[----:B----4-:R-:W-:Y:S01]  /*39f0*/  F2FP.BF16.PACK_AB R0, R162, R155 ;  /* 0x0000009ba200723e */ /* 0x010fe200000010ff */
[----:B------:R-:W-:Y:S01]  /*3a00*/  LDSM.16.MT88.4 R28, [R190+0xc800] ;  /* 0x00c80000be1c783b */ /* 0x000fe20000004200 */
[----:B------:R-:W-:Y:S01]  /*3a10*/  PRMT R140, R140, 0x5410, R19 ;  /* 0x000054108c8c7816 */ /* 0x000fe20000000013 */
[--C-:B------:R-:W-:Y:S01]  /*3a20*/  HSET2.LE.AND R143, R120, R163.reuse, PT ;  /* 0x000000a3788f7233 */ /* 0x100fe20003803000 */
[----:B------:R-:W-:Y:S01]  /*3a30*/  LOP3.LUT R117, R117, R0, RZ, 0xc0, !PT ;  /* 0x0000000075757212 */ /* 0x000fe200078ec0ff */
[----:B------:R-:W-:Y:S01]  /*3a40*/  FFMA.FTZ R0, R10, c[0x0][0x23c], -R171 ;  /* 0x00008f000a007a23 */ /* 0x000fe200000108ab */
[----:B------:R-:W-:Y:S01]  /*3a50*/  PRMT R144, R144, 0x5410, R17 ;  /* 0x0000541090907816 */ /* 0x000fe20000000011 */
[----:B------:R-:W-:Y:S01]  /*3a60*/  MUFU.EX2 R156, R156 ;  /* 0x0000009c009c7308 */ /* 0x000fe20000000800 */
[--C-:B------:R-:W-:Y:S01]  /*3a70*/  HSET2.LE.AND R140, R140, R163.reuse, PT ;  /* 0x000000a38c8c7233 */ /* 0x100fe20003803000 */
[----:B------:R-:W-:Y:S01]  /*3a80*/  LDSM.16.MT88.4 R16, [R190+0xe800] ;  /* 0x00e80000be10783b */ /* 0x000fe20000004200 */
[--C-:B------:R-:W-:Y:S01]  /*3a90*/  FFMA.FTZ R217, R217, c[0x0][0x23c], -R214.reuse ;  /* 0x00008f00d9d97a23 */ /* 0x100fe200000108d6 */
[----:B------:R-:W-:Y:S01]  /*3aa0*/  HMMA.16816.F32.BF16 R128, R116, R36, RZ ;  /* 0x000000247480723c */ /* 0x000fe200000418ff */
[----:B------:R-:W-:Y:S01]  /*3ab0*/  HSET2.LE.AND R141, R144, R163, PT ;  /* 0x000000a3908d7233 */ /* 0x000fe20003803000 */
[----:B------:R-:W-:-:S02]  /*3ac0*/  FFMA.FTZ R215, R215, c[0x0][0x23c], -R214 ;  /* 0x00008f00d7d77a23 */ /* 0x000fc400000108d6 */
[----:B------:R-:W4:Y:S01]  /*3ad0*/  MUFU.EX2 R151, R151 ;  /* 0x0000009700977308 */ /* 0x000f220000000800 */
[----:B-1----:R-:W-:Y:S01]  /*3ae0*/  F2FP.BF16.PACK_AB R11, R133, R150 ;  /* 0x00000096850b723e */ /* 0x002fe200000010ff */
[--C-:B------:R-:W-:Y:S02]  /*3af0*/  FFMA.FTZ R174, R174, c[0x0][0x23c], -R171.reuse ;  /* 0x00008f00aeae7a23 */ /* 0x100fe400000108ab */
[C---:B------:R-:W-:Y:S01]  /*3b00*/  HMMA.16816.F32.BF16 R36, R116.reuse, R38, RZ ;  /* 0x000000267424723c */ /* 0x040fe200000418ff */
[----:B------:R-:W-:Y:S01]  /*3b10*/  LOP3.LUT R142, R142, R11, RZ, 0xc0, !PT ;  /* 0x0000000b8e8e7212 */ /* 0x000fe200078ec0ff */
[--C-:B------:R-:W-:Y:S01]  /*3b20*/  FFMA.FTZ R169, R169, c[0x0][0x23c], -R171.reuse ;  /* 0x00008f00a9a97a23 */ /* 0x100fe200000108ab */
[----:B------:R-:W1:Y:S01]  /*3b30*/  LDSM.16.MT88.4 R8, [R189+0xe800] ;  /* 0x00e80000bd08783b */ /* 0x000e620000004200 */
[----:B------:R-:W-:Y:S01]  /*3b40*/  MUFU.EX2 R153, R153 ;  /* 0x0000009900997308 */ /* 0x000fe20000000800 */
[----:B------:R-:W-:Y:S02]  /*3b50*/  FFMA.FTZ R168, R168, c[0x0][0x23c], -R171 ;  /* 0x00008f00a8a87a23 */ /* 0x000fe400000108ab */
[----:B------:R-:W-:Y:S01]  /*3b60*/  FADD.FTZ R158, R159, R158 ;  /* 0x0000009e9f9e7221 */ /* 0x000fe20000010000 */
[----:B--2---:R-:W-:Y:S01]  /*3b70*/  HMMA.16816.F32.BF16 R120, R116, R32, RZ ;  /* 0x000000207478723c */ /* 0x004fe200000418ff */
[----:B------:R-:W-:-:S02]  /*3b80*/  FADD.FTZ R162, R155, R162 ;  /* 0x000000a29ba27221 */ /* 0x000fc40000010000 */
[----:B------:R-:W-:Y:S01]  /*3b90*/  FADD.FTZ R157, R157, R158 ;  /* 0x0000009e9d9d7221 */ /* 0x000fe20000010000 */
[----:B------:R-:W-:Y:S01]  /*3ba0*/  MUFU.EX2 R149, R149 ;  /* 0x0000009500957308 */ /* 0x000fe20000000800 */
[----:B------:R-:W-:Y:S02]  /*3bb0*/  FADD.FTZ R161, R161, R162 ;  /* 0x000000a2a1a17221 */ /* 0x000fe40000010000 */
[----:B----4-:R-:W-:Y:S01]  /*3bc0*/  F2FP.BF16.PACK_AB R33, R151, R156 ;  /* 0x0000009c9721723e */ /* 0x010fe200000010ff */
[----:B------:R-:W-:Y:S01]  /*3bd0*/  HMMA.16816.F32.BF16 R80, R116, R84, RZ ;  /* 0x000000547450723c */ /* 0x000fe200000418ff */
[----:B------:R-:W-:Y:S02]  /*3be0*/  FADD.FTZ R157, R152, R157 ;  /* 0x0000009d989d7221 */ /* 0x000fe40000010000 */
[----:B------:R-:W-:Y:S01]  /*3bf0*/  LOP3.LUT R140, R140, R33, RZ, 0xc0, !PT ;  /* 0x000000218c8c7212 */ /* 0x000fe200078ec0ff */
[----:B------:R-:W2:Y:S01]  /*3c00*/  MUFU.EX2 R0, R0 ;  /* 0x0000000000007308 */ /* 0x000ea20000000800 */
[----:B------:R-:W-:-:S02]  /*3c10*/  FADD.FTZ R154, R154, R161 ;  /* 0x000000a19a9a7221 */ /* 0x000fc40000010000 */
[----:B------:R-:W-:Y:S01]  /*3c20*/  FADD.FTZ R156, R156, R157 ;  /* 0x0000009d9c9c7221 */ /* 0x000fe20000010000 */
[C---:B------:R-:W-:Y:S03]  /*3c30*/  HMMA.16816.F32.BF16 R84, R116.reuse, R86, RZ ;  /* 0x000000567454723c */ /* 0x040fe600000418ff */
[----:B------:R-:W-:Y:S01]  /*3c40*/  FADD.FTZ R151, R151, R156 ;  /* 0x0000009c97977221 */ /* 0x000fe20000010000 */
[----:B------:R-:W4:Y:S03]  /*3c50*/  MUFU.EX2 R160, R160 ;  /* 0x000000a000a07308 */ /* 0x000f260000000800 */
[----:B------:R-:W-:Y:S01]  /*3c60*/  FADD.FTZ R150, R150, R151 ;  /* 0x0000009796967221 */ /* 0x000fe20000010000 */
[C---:B------:R-:W-:Y:S03]  /*3c70*/  HMMA.16816.F32.BF16 R72, R116.reuse, R76, RZ ;  /* 0x0000004c7448723c */ /* 0x040fe600000418ff */
[----:B------:R-:W-:Y:S01]  /*3c80*/  FADD.FTZ R133, R133, R150 ;  /* 0x0000009685857221 */ /* 0x000fe20000010000 */
[----:B--2---:R-:W-:Y:S01]  /*3c90*/  F2FP.BF16.PACK_AB R146, R0, R149 ;  /* 0x000000950092723e */ /* 0x004fe200000010ff */
[----:B------:R-:W-:Y:S03]  /*3ca0*/  MUFU.EX2 R212, R212 ;  /* 0x000000d400d47308 */ /* 0x000fe60000000800 */
[----:B------:R-:W-:Y:S01]  /*3cb0*/  LOP3.LUT R143, R143, R146, RZ, 0xc0, !PT ;  /* 0x000000928f8f7212 */ /* 0x000fe200078ec0ff */
[----:B------:R-:W-:Y:S01]  /*3cc0*/  HMMA.16816.F32.BF16 R88, R116, R92, RZ ;  /* 0x0000005c7458723c */ /* 0x000fe200000418ff */
[----:B----4-:R-:W-:-:S03]  /*3cd0*/  F2FP.BF16.PACK_AB R32, R160, R153 ;  /* 0x00000099a020723e */ /* 0x010fc600000010ff */
[----:B------:R-:W-:Y:S01]  /*3ce0*/  MUFU.EX2 R173, R173 ;  /* 0x000000ad00ad7308 */ /* 0x000fe20000000800 */
[----:B------:R-:W-:Y:S01]  /*3cf0*/  FADD.FTZ R153, R153, R154 ;  /* 0x0000009a99997221 */ /* 0x000fe20000010000 */
[----:B------:R-:W-:Y:S02]  /*3d00*/  LOP3.LUT R141, R141, R32, RZ, 0xc0, !PT ;  /* 0x000000208d8d7212 */ /* 0x000fe400078ec0ff */
[----:B------:R-:W-:Y:S01]  /*3d10*/  HMMA.16816.F32.BF16 R92, R116, R94, RZ ;  /* 0x0000005e745c723c */ /* 0x000fe200000418ff */
[----:B------:R-:W-:-:S03]  /*3d20*/  FADD.FTZ R160, R160, R153 ;  /* 0x00000099a0a07221 */ /* 0x000fc60000010000 */
[----:B------:R-:W-:Y:S01]  /*3d30*/  MUFU.EX2 R164, R164 ;  /* 0x000000a400a47308 */ /* 0x000fe20000000800 */
[----:B------:R-:W-:-:S03]  /*3d40*/  FADD.FTZ R149, R149, R160 ;  /* 0x000000a095957221 */ /* 0x000fc60000010000 */
[----:B---3--:R-:W-:Y:S01]  /*3d50*/  HMMA.16816.F32.BF16 R128, R140, R4, R128 ;  /* 0x000000048c80723c */ /* 0x008fe20000041880 */
[----:B------:R-:W-:-:S03]  /*3d60*/  FADD.FTZ R149, R0, R149 ;  /* 0x0000009500957221 */ /* 0x000fc60000010000 */
[----:B------:R-:W-:Y:S04]  /*3d70*/  MUFU.EX2 R172, R172 ;  /* 0x000000ac00ac7308 */ /* 0x000fe80000000800 */
[C---:B------:R-:W-:Y:S01]  /*3d80*/  HMMA.16816.F32.BF16 R36, R140.reuse, R6, R36 ;  /* 0x000000068c24723c */ /* 0x040fe20000041824 */
[----:B------:R-:W2:Y:S03]  /*3d90*/  LDSM.16.MT88.4 R4, [R188+0xe800] ;  /* 0x00e80000bc04783b */ /* 0x000ea60000004200 */
[----:B------:R-:W-:Y:S04]  /*3da0*/  MUFU.EX2 R175, R175 ;  /* 0x000000af00af7308 */ /* 0x000fe80000000800 */
[C---:B-1----:R-:W-:Y:S04]  /*3db0*/  HMMA.16816.F32.BF16 R80, R140.reuse, R8, R80 ;  /* 0x000000088c50723c */ /* 0x042fe80000041850 */
[----:B------:R-:W-:Y:S04]  /*3dc0*/  MUFU.EX2 R217, R217 ;  /* 0x000000d900d97308 */ /* 0x000fe80000000800 */
[C---:B------:R-:W-:Y:S01]  /*3dd0*/  HMMA.16816.F32.BF16 R84, R140.reuse, R10, R84 ;  /* 0x0000000a8c54723c */ /* 0x040fe20000041854 */
[----:B------:R-:W1:Y:S03]  /*3de0*/  LDSM.16.MT88.4 R8, [R190+0x10800] ;  /* 0x01080000be08783b */ /* 0x000e660000004200 */
[----:B------:R-:W-:Y:S04]  /*3df0*/  MUFU.EX2 R215, R215 ;  /* 0x000000d700d77308 */ /* 0x000fe80000000800 */
[----:B------:R-:W-:Y:S04]  /*3e00*/  HMMA.16816.F32.BF16 R72, R140, R16, R72 ;  /* 0x000000108c48723c */ /* 0x000fe80000041848 */
[----:B------:R-:W-:Y:S03]  /*3e10*/  MUFU.EX2 R174, R174 ;  /* 0x000000ae00ae7308 */ /* 0x000fe60000000800 */
[----:B------:R-:W-:Y:S01]  /*3e20*/  LOP3.LUT R16, R167, UR15, R222, 0x96, !PT ;  /* 0x0000000fa7107c12 */ /* 0x000fe2000f8e96de */
[----:B------:R-:W-:Y:S01]  /*3e30*/  HMMA.16816.F32.BF16 R76, R116, R78, RZ ;  /* 0x0000004e744c723c */ /* 0x000fe200000418ff */
[----:B------:R-:W-:-:S03]  /*3e40*/  FFMA.FTZ R167, R137, c[0x0][0x23c], -R214 ;  /* 0x00008f0089a77a23 */ /* 0x000fc600000108d6 */
[----:B------:R-:W-:Y:S01]  /*3e50*/  IMAD.WIDE.U32 R16, R16, -0x2daee0ad, RZ ;  /* 0xd2511f5310107825 */ /* 0x000fe200078e00ff */
[----:B------:R-:W-:Y:S03]  /*3e60*/  MUFU.EX2 R169, R169 ;  /* 0x000000a900a97308 */ /* 0x000fe60000000800 */
[----:B------:R-:W-:Y:S01]  /*3e70*/  HMMA.16816.F32.BF16 R64, R116, R68, RZ ;  /* 0x000000447440723c */ /* 0x000fe200000418ff */
[----:B------:R-:W-:Y:S01]  /*3e80*/  LOP3.LUT R222, R17, UR12, R220, 0x96, !PT ;  /* 0x0000000c11de7c12 */ /* 0x000fe2000f8e96dc */
[----:B------:R-:W-:-:S03]  /*3e90*/  IMAD.WIDE.U32 R220, R165, -0x326172a9, RZ ;  /* 0xcd9e8d57a5dc7825 */ /* 0x000fc600078e00ff */
[----:B------:R-:W-:Y:S01]  /*3ea0*/  MUFU.EX2 R167, R167 ;  /* 0x000000a700a77308 */ /* 0x000fe20000000800 */
[----:B------:R-:W-:Y:S01]  /*3eb0*/  IMAD.WIDE.U32 R222, R222, -0x326172a9, RZ ;  /* 0xcd9e8d57dede7825 */ /* 0x000fe200078e00ff */
[----:B------:R-:W-:Y:S01]  /*3ec0*/  LOP3.LUT R166, R221, UR13, R166, 0x96, !PT ;  /* 0x0000000ddda67c12 */ /* 0x000fe2000f8e96a6 */
[----:B------:R-:W-:Y:S02]  /*3ed0*/  HMMA.16816.F32.BF16 R68, R116, R70, RZ ;  /* 0x000000467444723c */ /* 0x000fe400000418ff */
[----:B------:R-:W-:Y:S01]  /*3ee0*/  FFMA.FTZ R165, R145, c[0x0][0x23c], -R214 ;  /* 0x00008f0091a57a23 */ /* 0x000fe200000108d6 */
[----:B------:R-:W-:Y:S01]  /*3ef0*/  LOP3.LUT R220, R223, UR11, R220, 0x96, !PT ;  /* 0x0000000bdfdc7c12 */ /* 0x000fe2000f8e96dc */
[----:B------:R-:W-:Y:S01]  /*3f00*/  LDSM.16.MT88.4 R144, [R188+0x10800] ;  /* 0x01080000bc90783b */ /* 0x000fe20000004200 */
[----:B------:R-:W-:Y:S03]  /*3f10*/  MUFU.EX2 R168, R168 ;  /* 0x000000a800a87308 */ /* 0x000fe60000000800 */
[----:B--2---:R-:W-:Y:S01]  /*3f20*/  HMMA.16816.F32.BF16 R88, R140, R4, R88 ;  /* 0x000000048c58723c */ /* 0x004fe20000041858 */
[----:B------:R-:W-:-:S04]  /*3f30*/  IMAD.WIDE.U32 R220, R220, -0x2daee0ad, RZ ;  /* 0xd2511f53dcdc7825 */ /* 0x000fc800078e00ff */
[----:B------:R-:W-:Y:S03]  /*3f40*/  MUFU.EX2 R165, R165 ;  /* 0x000000a500a57308 */ /* 0x000fe60000000800 */
[----:B------:R-:W-:Y:S01]  /*3f50*/  HMMA.16816.F32.BF16 R92, R140, R6, R92 ;  /* 0x000000068c5c723c */ /* 0x000fe2000004185c */
[----:B------:R-:W2:Y:S07]  /*3f60*/  LDSM.16.MT88.4 R4, [R189+0x10800] ;  /* 0x01080000bd04783b */ /* 0x000eae0000004200 */
        /* <DEDUP_REMOVED lines=11> */
[----:B------:R-:W-:Y:S01]  /*4020*/  HMMA.16816.F32.BF16 R64, R140, R12, R64 ;  /* 0x0000000c8c40723c */ /* 0x000fe20000041840 */
[----:B------:R-:W-:Y:S01]  /*4030*/  IMAD.WIDE.U32 R224, R224, -0x326172a9, RZ ;  /* 0xcd9e8d57e0e07825 */ /* 0x000fe200078e00ff */
[----:B------:R-:W3:Y:S03]  /*4040*/  MUFU.EX2 R166, R166 ;  /* 0x000000a600a67308 */ /* 0x000ee60000000800 */
[----:B------:R-:W-:-:S03]  /*4050*/  IMAD.WIDE.U32 R18, R18, -0x326172a9, RZ ;  /* 0xcd9e8d5712127825 */ /* 0x000fc600078e00ff */
[----:B------:R-:W-:Y:S01]  /*4060*/  HMMA.16816.F32.BF16 R68, R140, R14, R68 ;  /* 0x0000000e8c44723c */ /* 0x000fe20000041844 */
[----:B------:R-:W4:Y:S07]  /*4070*/  LDSM.16.MT88.4 R12, [R192+0x10800] ;  /* 0x01080000c00c783b */ /* 0x000f2e0000004200 */
[----:B------:R-:W-:Y:S01]  /*4080*/  HMMA.16816.F32.BF16 R112, R116, R114, RZ ;  /* 0x000000727470723c */ /* 0x000fe200000418ff */
[----:B---3--:R-:W-:-:S07]  /*4090*/  F2FP.BF16.PACK_AB R216, R167, R166 ;  /* 0x000000a6a7d8723e */ /* 0x008fce00000010ff */
[----:B-1----:R-:W-:Y:S07]  /*40a0*/  HMMA.16816.F32.BF16 R104, R140, R8, R104 ;  /* 0x000000088c68723c */ /* 0x002fee0000041868 */
[----:B------:R-:W-:Y:S01]  /*40b0*/  LOP3.LUT R9, R19, UR19, R224, 0x96, !PT ;  /* 0x0000001313097c12 */ /* 0x000fe2000f8e96e0 */
[----:B------:R-:W-:Y:S03]  /*40c0*/  HMMA.16816.F32.BF16 R96, R116, R100, RZ ;  /* 0x000000647460723c */ /* 0x000fe600000418ff */
[----:B------:R-:W-:-:S04]  /*40d0*/  SHF.R.U32.HI R16, RZ, 0x10, R9 ;  /* 0x00000010ff107819 */ /* 0x000fc80000011609 */
[----:B------:R-:W-:Y:S01]  /*40e0*/  LOP3.LUT R16, R16, 0xff, RZ, 0xc0, !PT ;  /* 0x000000ff10107812 */ /* 0x000fe200078ec0ff */
[----:B------:R-:W-:Y:S08]  /*40f0*/  HMMA.16816.F32.BF16 R100, R116, R102, RZ ;  /* 0x000000667464723c */ /* 0x000ff000000418ff */
[C---:B------:R-:W-:Y:S07]  /*4100*/  HMMA.16816.F32.BF16 R60, R140.reuse, R22, R60 ;  /* 0x000000168c3c723c */ /* 0x040fee000004183c */
[C---:B------:R-:W-:Y:S01]  /*4110*/  LOP3.LUT R22, R9.reuse, 0xff, RZ, 0xc0, !PT ;  /* 0x000000ff09167812 */ /* 0x040fe200078ec0ff */
[C---:B------:R-:W-:Y:S07]  /*4120*/  HMMA.16816.F32.BF16 R124, R140.reuse, R10, R124 ;  /* 0x0000000a8c7c723c */ /* 0x040fee000004187c */
[----:B------:R-:W-:Y:S01]  /*4130*/  LOP3.LUT R11, R9, 0xffff, RZ, 0xc0, !PT ;  /* 0x0000ffff090b7812 */ /* 0x000fe200078ec0ff */
[----:B--2---:R-:W-:Y:S01]  /*4140*/  HMMA.16816.F32.BF16 R108, R140, R4, R108 ;  /* 0x000000048c6c723c */ /* 0x004fe2000004186c */
[----:B------:R-:W-:-:S02]  /*4150*/  SHF.R.U32.HI R9, RZ, 0x18, R9 ;  /* 0x00000018ff097819 */ /* 0x000fc40000011609 */
[----:B------:R-:W-:Y:S02]  /*4160*/  SHF.R.U32.HI R11, RZ, 0x8, R11 ;  /* 0x00000008ff0b7819 */ /* 0x000fe4000001160b */
[----:B------:R-:W-:Y:S02]  /*4170*/  PRMT R16, R16, 0x5410, R9 ;  /* 0x0000541010107816 */ /* 0x000fe40000000009 */
[----:B------:R-:W-:Y:S01]  /*4180*/  LOP3.LUT R4, R18, 0xffff, RZ, 0xc0, !PT ;  /* 0x0000ffff12047812 */ /* 0x000fe200078ec0ff */
[C---:B------:R-:W-:Y:S01]  /*4190*/  HMMA.16816.F32.BF16 R112, R140.reuse, R6, R112 ;  /* 0x000000068c70723c */ /* 0x040fe20000041870 */
[----:B------:R-:W-:Y:S01]  /*41a0*/  SHF.R.U32.HI R5, RZ, 0x10, R18 ;  /* 0x00000010ff057819 */ /* 0x000fe20000011612 */
[--C-:B------:R-:W-:Y:S01]  /*41b0*/  HSET2.LE.AND R17, R16, R163.reuse, PT ;  /* 0x000000a310117233 */ /* 0x100fe20003803000 */
[----:B------:R-:W-:Y:S02]  /*41c0*/  PRMT R22, R22, 0x5410, R11 ;  /* 0x0000541016167816 */ /* 0x000fe4000000000b */
[----:B------:R-:W-:Y:S01]  /*41d0*/  LOP3.LUT R5, R5, 0xff, RZ, 0xc0, !PT ;  /* 0x000000ff05057812 */ /* 0x000fe200078ec0ff */
[----:B------:R-:W1:Y:S01]  /*41e0*/  LDSM.16.MT88.4 R8, [R188+0xd000] ;  /* 0x00d00000bc08783b */ /* 0x000e620000004200 */
[----:B------:R-:W-:Y:S01]  /*41f0*/  SHF.R.U32.HI R7, RZ, 0x8, R4 ;  /* 0x00000008ff077819 */ /* 0x000fe20000011604 */
[C---:B------:R-:W-:Y:S01]  /*4200*/  HMMA.16816.F32.BF16 R56, R140.reuse, R20, R56 ;  /* 0x000000148c38723c */ /* 0x040fe20000041838 */
[----:B------:R-:W-:Y:S01]  /*4210*/  F2FP.BF16.PACK_AB R4, R173, R212 ;  /* 0x000000d4ad04723e */ /* 0x000fe200000010ff */
[--C-:B------:R-:W-:Y:S01]  /*4220*/  HSET2.LE.AND R22, R22, R163.reuse, PT ;  /* 0x000000a316167233 */ /* 0x100fe20003803000 */
[----:B------:R-:W-:Y:S01]  /*4230*/  F2FP.BF16.PACK_AB R19, R165, R164 ;  /* 0x000000a4a513723e */ /* 0x000fe200000010ff */
[----:B------:R-:W-:Y:S01]  /*4240*/  FADD.FTZ R164, R164, R133 ;  /* 0x00000085a4a47221 */ /* 0x000fe20000010000 */
[----:B------:R-:W-:Y:S01]  /*4250*/  LOP3.LUT R17, R17, R4, RZ, 0xc0, !PT ;  /* 0x0000000411117212 */ /* 0x000fe200078ec0ff */
[----:B------:R-:W-:Y:S01]  /*4260*/  FADD.FTZ R212, R212, R149 ;  /* 0x00000095d4d47221 */ /* 0x000fe20000010000 */
[----:B------:R-:W-:Y:S01]  /*4270*/  LOP3.LUT R20, R18, 0xff, RZ, 0xc0, !PT ;  /* 0x000000ff12147812 */ /* 0x000fe200078ec0ff */
[C---:B----4-:R-:W-:Y:S01]  /*4280*/  HMMA.16816.F32.BF16 R96, R140.reuse, R12, R96 ;  /* 0x0000000c8c60723c */ /* 0x050fe20000041860 */
[----:B------:R-:W-:Y:S01]  /*4290*/  SHF.R.U32.HI R18, RZ, 0x18, R18 ;  /* 0x00000018ff127819 */ /* 0x000fe20000011612 */
[----:B------:R-:W-:Y:S01]  /*42a0*/  FADD.FTZ R165, R165, R164 ;  /* 0x000000a4a5a57221 */ /* 0x000fe20000010000 */
[----:B------:R-:W-:Y:S01]  /*42b0*/  PRMT R20, R20, 0x5410, R7 ;  /* 0x0000541014147816 */ /* 0x000fe20000000007 */
[----:B------:R-:W-:Y:S01]  /*42c0*/  FADD.FTZ R173, R173, R212 ;  /* 0x000000d4adad7221 */ /* 0x000fe20000010000 */
[----:B------:R-:W-:Y:S01]  /*42d0*/  PRMT R18, R5, 0x5410, R18 ;  /* 0x0000541005127816 */ /* 0x000fe20000000012 */
[----:B------:R-:W-:Y:S01]  /*42e0*/  FADD.FTZ R166, R166, R165 ;  /* 0x000000a5a6a67221 */ /* 0x000fe20000010000 */
[----:B------:R-:W2:Y:S01]  /*42f0*/  LDSM.16.MT88.4 R4, [R189+0xf000] ;  /* 0x00f00000bd04783b */ /* 0x000ea20000004200 */
[----:B------:R-:W-:Y:S01]  /*4300*/  HMMA.16816.F32.BF16 R100, R140, R14, R100 ;  /* 0x0000000e8c64723c */ /* 0x000fe20000041864 */
[----:B------:R-:W-:Y:S01]  /*4310*/  LOP3.LUT R16, R22, R19, RZ, 0xc0, !PT ;  /* 0x0000001316107212 */ /* 0x000fe200078ec0ff */
[----:B------:R-:W-:Y:S01]  /*4320*/  HSET2.LE.AND R19, R18, R163, PT ;  /* 0x000000a312137233 */ /* 0x000fe20003803000 */
[----:B------:R-:W3:Y:S01]  /*4330*/  LDSM.16.MT88.4 R12, [R192+0xd000] ;  /* 0x00d00000c00c783b */ /* 0x000ee20000004200 */
[----:B------:R-:W-:-:S04]  /*4340*/  FADD.FTZ R167, R167, R166 ;  /* 0x000000a6a7a77221 */ /* 0x000fc80000010000 */
[C---:B------:R-:W-:Y:S08]  /*4350*/  HMMA.16816.F32.BF16 R48, R116.reuse, R52, RZ ;  /* 0x000000347430723c */ /* 0x040ff000000418ff */
[C---:B------:R-:W-:Y:S08]  /*4360*/  HMMA.16816.F32.BF16 R52, R116.reuse, R54, RZ ;  /* 0x000000367434723c */ /* 0x040ff000000418ff */
[C---:B------:R-:W-:Y:S08]  /*4370*/  HMMA.16816.F32.BF16 R40, R116.reuse, R44, RZ ;  /* 0x0000002c7428723c */ /* 0x040ff000000418ff */
[C---:B------:R-:W-:Y:S08]  /*4380*/  HMMA.16816.F32.BF16 R44, R116.reuse, R46, RZ ;  /* 0x0000002e742c723c */ /* 0x040ff000000418ff */
[----:B------:R-:W-:Y:S01]  /*4390*/  HMMA.16816.F32.BF16 R116, R116, R34, RZ ;  /* 0x000000227474723c */ /* 0x000fe200000418ff */
[----:B------:R-:W-:Y:S07]  /*43a0*/  LDSM.16.MT88.4 R32, [R189+0xd000] ;  /* 0x00d00000bd20783b */ /* 0x000fee0000004200 */
[C---:B------:R-:W-:Y:S07]  /*43b0*/  HMMA.16816.F32.BF16 R120, R140.reuse, R144, R120 ;  /* 0x000000908c78723c */ /* 0x040fee0000041878 */
[----:B------:R-:W-:Y:S01]  /*43c0*/  HSET2.LE.AND R145, R20, R163, PT ;  /* 0x000000a314917233 */ /* 0x000fe20003803000 */
[----:B------:R-:W-:Y:S01]  /*43d0*/  F2FP.BF16.PACK_AB R144, R175, R172 ;  /* 0x000000acaf90723e */ /* 0x000fe200000010ff */
[----:B------:R-:W4:Y:S01]  /*43e0*/  LDSM.16.MT88.4 R20, [R188+0xf000] ;  /* 0x00f00000bc14783b */ /* 0x000f220000004200 */
[----:B------:R-:W-:Y:S01]  /*43f0*/  HMMA.16816.F32.BF16 R48, R140, R24, R48 ;  /* 0x000000188c30723c */ /* 0x000fe20000041830 */
[----:B------:R-:W-:Y:S01]  /*4400*/  FADD.FTZ R172, R172, R173 ;  /* 0x000000adacac7221 */ /* 0x000fe20000010000 */
[----:B------:R-:W-:Y:S01]  /*4410*/  LOP3.LUT R18, R145, R216, RZ, 0xc0, !PT ;  /* 0x000000d891127212 */ /* 0x000fe200078ec0ff */
[--C-:B------:R-:W-:Y:S01]  /*4420*/  FFMA.FTZ R216, R219, c[0x0][0x23c], -R214.reuse ;  /* 0x00008f00dbd87a23 */ /* 0x100fe200000108d6 */
[----:B------:R-:W-:Y:S01]  /*4430*/  LOP3.LUT R19, R19, R144, RZ, 0xc0, !PT ;  /* 0x0000009013137212 */ /* 0x000fe200078ec0ff */
[----:B------:R-:W-:-:S02]  /*4440*/  FFMA.FTZ R214, R213, c[0x0][0x23c], -R214 ;  /* 0x00008f00d5d67a23 */ /* 0x000fc400000108d6 */
[----:B------:R-:W-:Y:S01]  /*4450*/  FFMA.FTZ R213, R170, c[0x0][0x23c], -R171 ;  /* 0x00008f00aad57a23 */ /* 0x000fe200000108ab */
[----:B------:R-:W-:Y:S01]  /*4460*/  HMMA.16816.F32.BF16 R52, R140, R26, R52 ;  /* 0x0000001a8c34723c */ /* 0x000fe20000041834 */
[----:B------:R-:W-:Y:S01]  /*4470*/  LDSM.16.MT88.4 R24, [R190+0xf000] ;  /* 0x00f00000be18783b */ /* 0x000fe20000004200 */
[----:B------:R-:W5:Y:S01]  /*4480*/  MUFU.EX2 R216, R216 ;  /* 0x000000d800d87308 */ /* 0x000f620000000800 */
[----:B------:R-:W-:-:S05]  /*4490*/  FADD.FTZ R175, R175, R172 ;  /* 0x000000acafaf7221 */ /* 0x000fca0000010000 */
[C---:B-1----:R-:W-:Y:S02]  /*44a0*/  HMMA.16816.F32.BF16 R56, R16.reuse, R8, R56 ;  /* 0x000000081038723c */ /* 0x042fe40000041838 */
[----:B------:R-:W1:Y:S06]  /*44b0*/  MUFU.EX2 R214, R214 ;  /* 0x000000d600d67308 */ /* 0x000e6c0000000800 */
[C---:B------:R-:W-:Y:S01]  /*44c0*/  HMMA.16816.F32.BF16 R60, R16.reuse, R10, R60 ;  /* 0x0000000a103c723c */ /* 0x040fe2000004183c */
[----:B------:R-:W1:Y:S01]  /*44d0*/  LDSM.16.MT88.4 R8, [R190+0x11000] ;  /* 0x01100000be08783b */ /* 0x000e620000004200 */
[----:B------:R-:W1:Y:S06]  /*44e0*/  MUFU.EX2 R213, R213 ;  /* 0x000000d500d57308 */ /* 0x000e6c0000000800 */
[C---:B--2---:R-:W-:Y:S08]  /*44f0*/  HMMA.16816.F32.BF16 R80, R16.reuse, R4, R80 ;  /* 0x000000041050723c */ /* 0x044ff00000041850 */
[----:B------:R-:W-:Y:S01]  /*4500*/  HMMA.16816.F32.BF16 R84, R16, R6, R84 ;  /* 0x000000061054723c */ /* 0x000fe20000041854 */
[----:B------:R-:W2:Y:S07]  /*4510*/  LDSM.16.MT88.4 R4, [R189+0x11000] ;  /* 0x01100000bd04783b */ /* 0x000eae0000004200 */
[C---:B------:R-:W-:Y:S08]  /*4520*/  HMMA.16816.F32.BF16 R40, R140.reuse, R28, R40 ;  /* 0x0000001c8c28723c */ /* 0x040ff00000041828 */
[C---:B------:R-:W-:Y:S01]  /*4530*/  HMMA.16816.F32.BF16 R44, R140.reuse, R30, R44 ;  /* 0x0000001e8c2c723c */ /* 0x040fe2000004182c */
[----:B------:R-:W2:Y:S07]  /*4540*/  LDSM.16.MT88.4 R28, [R192+0xf000] ;  /* 0x00f00000c01c783b */ /* 0x000eae0000004200 */
[----:B------:R-:W-:Y:S01]  /*4550*/  HMMA.16816.F32.BF16 R116, R140, R146, R116 ;  /* 0x000000928c74723c */ /* 0x000fe20000041874 */
[----:B------:R-:W-:Y:S04]  /*4560*/  LDSM.16.MT88.4 R144, [R188+0x11000] ;  /* 0x01100000bc90783b */ /* 0x000fe80000004200 */
[----:B------:R-:W-:Y:S03]  /*4570*/  LDSM.16.MT88.4 R140, [R190+0xd800] ;  /* 0x00d80000be8c783b */ /* 0x000fe60000004200 */
[C---:B---3--:R-:W-:Y:S08]  /*4580*/  HMMA.16816.F32.BF16 R128, R16.reuse, R12, R128 ;  /* 0x0000000c1080723c */ /* 0x048ff00000041880 */
[C---:B------:R-:W-:Y:S01]  /*4590*/  HMMA.16816.F32.BF16 R36, R16.reuse, R14, R36 ;  /* 0x0000000e1024723c */ /* 0x040fe20000041824 */
[----:B------:R-:W3:Y:S07]  /*45a0*/  LDSM.16.MT88.4 R12, [R192+0x11000] ;  /* 0x01100000c00c783b */ /* 0x000eee0000004200 */
[C---:B----4-:R-:W-:Y:S07]  /*45b0*/  HMMA.16816.F32.BF16 R92, R16.reuse, R22, R92 ;  /* 0x00000016105c723c */ /* 0x050fee000004185c */
[----:B------:R-:W-:Y:S01]  /*45c0*/  LOP3.LUT R22, R225, UR9, R222, 0x96, !PT ;  /* 0x00000009e1167c12 */ /* 0x000fe2000f8e96de */
[----:B-1----:R-:W-:Y:S04]  /*45d0*/  HMMA.16816.F32.BF16 R104, R16, R8, R104 ;  /* 0x000000081068723c */ /* 0x002fe80000041868 */
[----:B------:R-:W-:-:S04]  /*45e0*/  IMAD.WIDE.U32 R22, R22, -0x2daee0ad, RZ ;  /* 0xd2511f5316167825 */ /* 0x000fc800078e00ff */
[C---:B------:R-:W-:Y:S01]  /*45f0*/  HMMA.16816.F32.BF16 R72, R16.reuse, R24, R72 ;  /* 0x000000181048723c */ /* 0x040fe20000041848 */
[----:B------:R-:W-:Y:S02]  /*4600*/  LOP3.LUT R220, R23, UR18, R220, 0x96, !PT ;  /* 0x0000001217dc7c12 */ /* 0x000fe4000f8e96dc */
[C---:B------:R-:W-:Y:S02]  /*4610*/  LOP3.LUT R8, R22.reuse, 0xffff, RZ, 0xc0, !PT ;  /* 0x0000ffff16087812 */ /* 0x040fe400078ec0ff */
[--C-:B------:R-:W-:Y:S02]  /*4620*/  SHF.R.U32.HI R9, RZ, 0x10, R22.reuse ;  /* 0x00000010ff097819 */ /* 0x100fe40000011616 */
[----:B------:R-:W-:Y:S01]  /*4630*/  LOP3.LUT R24, R22, 0xff, RZ, 0xc0, !PT ;  /* 0x000000ff16187812 */ /* 0x000fe200078ec0ff */
[----:B------:R-:W-:Y:S01]  /*4640*/  HMMA.16816.F32.BF16 R124, R16, R10, R124 ;  /* 0x0000000a107c723c */ /* 0x000fe2000004187c */
[----:B------:R-:W-:Y:S02]  /*4650*/  LOP3.LUT R9, R9, 0xff, RZ, 0xc0, !PT ;  /* 0x000000ff09097812 */ /* 0x000fe400078ec0ff */
[----:B------:R-:W-:-:S02]  /*4660*/  SHF.R.U32.HI R22, RZ, 0x18, R22 ;  /* 0x00000018ff167819 */ /* 0x000fc40000011616 */
[C---:B-----5:R-:W-:Y:S01]  /*4670*/  F2FP.BF16.PACK_AB R23, R217.reuse, R216 ;  /* 0x000000d8d917723e */ /* 0x060fe200000010ff */
[----:B------:R-:W-:Y:S01]  /*4680*/  FADD.FTZ R216, R216, R167 ;  /* 0x000000a7d8d87221 */ /* 0x000fe20000010000 */
[----:B------:R-:W-:Y:S01]  /*4690*/  SHF.R.U32.HI R10, RZ, 0x10, R220 ;  /* 0x00000010ff0a7819 */ /* 0x000fe200000116dc */
[C---:B--2---:R-:W-:Y:S01]  /*46a0*/  HMMA.16816.F32.BF16 R108, R16.reuse, R4, R108 ;  /* 0x00000004106c723c */ /* 0x044fe2000004186c */
[----:B------:R-:W-:Y:S01]  /*46b0*/  SHF.R.U32.HI R11, RZ, 0x8, R8 ;  /* 0x00000008ff0b7819 */ /* 0x000fe20000011608 */
[----:B------:R-:W-:Y:S01]  /*46c0*/  FADD.FTZ R216, R217, R216 ;  /* 0x000000d8d9d87221 */ /* 0x000fe20000010000 */
[----:B------:R-:W-:Y:S02]  /*46d0*/  PRMT R22, R9, 0x5410, R22 ;  /* 0x0000541009167816 */ /* 0x000fe40000000016 */
[----:B------:R-:W-:Y:S02]  /*46e0*/  PRMT R24, R24, 0x5410, R11 ;  /* 0x0000541018187816 */ /* 0x000fe4000000000b */
[----:B------:R-:W-:Y:S01]  /*46f0*/  LOP3.LUT R5, R220, 0xffff, RZ, 0xc0, !PT ;  /* 0x0000ffffdc057812 */ /* 0x000fe200078ec0ff */
[----:B------:R-:W-:Y:S01]  /*4700*/  HMMA.16816.F32.BF16 R88, R16, R20, R88 ;  /* 0x000000141058723c */ /* 0x000fe20000041858 */
[----:B------:R-:W-:-:S06]  /*4710*/  SHF.R.U32.HI R4, RZ, 0x18, R220 ;  /* 0x00000018ff047819 */ /* 0x000fcc00000116dc */
[----:B------:R-:W-:Y:S01]  /*4720*/  SHF.R.U32.HI R21, RZ, 0x8, R5 ;  /* 0x00000008ff157819 */ /* 0x000fe20000011605 */
[C---:B------:R-:W-:Y:S01]  /*4730*/  HMMA.16816.F32.BF16 R40, R16.reuse, R136, R40 ;  /* 0x000000881028723c */ /* 0x040fe20000041828 */
[----:B------:R-:W-:Y:S02]  /*4740*/  LOP3.LUT R5, R10, 0xff, RZ, 0xc0, !PT ;  /* 0x000000ff0a057812 */ /* 0x000fe400078ec0ff */
[----:B------:R-:W1:Y:S01]  /*4750*/  LDSM.16.MT88.4 R8, [R192+0xf800] ;  /* 0x00f80000c008783b */ /* 0x000e620000004200 */
[----:B------:R-:W-:Y:S02]  /*4760*/  LOP3.LUT R20, R220, 0xff, RZ, 0xc0, !PT ;  /* 0x000000ffdc147812 */ /* 0x000fe400078ec0ff */
[----:B------:R-:W-:Y:S02]  /*4770*/  PRMT R4, R5, 0x5410, R4 ;  /* 0x0000541005047816 */ /* 0x000fe40000000004 */
[----:B------:R-:W-:Y:S01]  /*4780*/  HMMA.16816.F32.BF16 R44, R16, R138, R44 ;  /* 0x0000008a102c723c */ /* 0x000fe2000004182c */
[----:B------:R-:W-:Y:S01]  /*4790*/  PRMT R20, R20, 0x5410, R21 ;  /* 0x0000541014147816 */ /* 0x000fe20000000015 */
[----:B------:R-:W-:Y:S01]  /*47a0*/  LDSM.16.MT88.4 R136, [R189+0xd800] ;  /* 0x00d80000bd88783b */ /* 0x000fe20000004200 */
[--C-:B------:R-:W-:Y:S01]  /*47b0*/  HSET2.LE.AND R5, R4, R163.reuse, PT ;  /* 0x000000a304057233 */ /* 0x100fe20003803000 */
[----:B------:R-:W-:Y:S01]  /*47c0*/  F2FP.BF16.PACK_AB R21, R214, R215 ;  /* 0x000000d7d615723e */ /* 0x000fe200000010ff */
[----:B------:R-:W-:Y:S01]  /*47d0*/  FADD.FTZ R215, R215, R216 ;  /* 0x000000d8d7d77221 */ /* 0x000fe20000010000 */
[----:B------:R-:W-:-:S02]  /*47e0*/  HSET2.LE.AND R20, R20, R163, PT ;  /* 0x000000a314147233 */ /* 0x000fc40003803000 */
[----:B------:R-:W-:Y:S01]  /*47f0*/  HMMA.16816.F32.BF16 R48, R16, R32, R48 ;  /* 0x000000201030723c */ /* 0x000fe20000041830 */
[----:B------:R-:W-:Y:S02]  /*4800*/  FADD.FTZ R215, R214, R215 ;  /* 0x000000d7d6d77221 */ /* 0x000fe40000010000 */
[----:B------:R-:W-:-:S05]  /*4810*/  LOP3.LUT R4, R20, R23, RZ, 0xc0, !PT ;  /* 0x0000001714047212 */ /* 0x000fca00078ec0ff */
[C---:B------:R-:W-:Y:S01]  /*4820*/  HMMA.16816.F32.BF16 R52, R16.reuse, R34, R52 ;  /* 0x000000221034723c */ /* 0x040fe20000041834 */
[----:B------:R-:W-:Y:S07]  /*4830*/  LDSM.16.MT88.4 R32, [R188+0xd800] ;  /* 0x00d80000bc20783b */ /* 0x000fee0000004200 */
[C---:B------:R-:W-:Y:S08]  /*4840*/  HMMA.16816.F32.BF16 R64, R16.reuse, R28, R64 ;  /* 0x0000001c1040723c */ /* 0x040ff00000041840 */
[C---:B------:R-:W-:Y:S01]  /*4850*/  HMMA.16816.F32.BF16 R68, R16.reuse, R30, R68 ;  /* 0x0000001e1044723c */ /* 0x040fe20000041844 */
[----:B------:R-:W-:Y:S07]  /*4860*/  LDSM.16.MT88.4 R28, [R190+0xf800] ;  /* 0x00f80000be1c783b */ /* 0x000fee0000004200 */
[C---:B------:R-:W-:Y:S08]  /*4870*/  HMMA.16816.F32.BF16 R76, R16.reuse, R26, R76 ;  /* 0x0000001a104c723c */ /* 0x040ff0000004184c */
[C---:B---3--:R-:W-:Y:S08]  /*4880*/  HMMA.16816.F32.BF16 R96, R16.reuse, R12, R96 ;  /* 0x0000000c1060723c */ /* 0x048ff00000041860 */
[C---:B------:R-:W-:Y:S01]  /*4890*/  HMMA.16816.F32.BF16 R100, R16.reuse, R14, R100 ;  /* 0x0000000e1064723c */ /* 0x040fe20000041864 */
[----:B------:R-:W2:Y:S07]  /*48a0*/  LDSM.16.MT88.4 R12, [R192+0xd800] ;  /* 0x00d80000c00c783b */ /* 0x000eae0000004200 */
        /* <DEDUP_REMOVED lines=15> */
[----:B------:R-:W-:-:S04]  /*49a0*/  FADD.FTZ R169, R169, R174 ;  /* 0x000000aea9a97221 */ /* 0x000fc80000010000 */
[----:B------:R-:W-:Y:S02]  /*49b0*/  FADD.FTZ R213, R168, R169 ;  /* 0x000000a9a8d57221 */ /* 0x000fe40000010000 */
[C---:B-1----:R-:W-:Y:S08]  /*49c0*/  HMMA.16816.F32.BF16 R64, R4.reuse, R8, R64 ;  /* 0x000000080440723c */ /* 0x042ff00000041840 */
[C---:B--2---:R-:W-:Y:S08]  /*49d0*/  HMMA.16816.F32.BF16 R128, R4.reuse, R12, R128 ;  /* 0x0000000c0480723c */ /* 0x044ff00000041880 */
        /* <DEDUP_REMOVED lines=26> */
[----:B------:R-:W-:Y:S01]  /*4b80*/  IMAD.WIDE.U32 R218, R148, -0x326172a9, RZ ;  /* 0xcd9e8d5794da7825 */ /* 0x000fe200078e00ff */
[----:B------:R-:W-:Y:S01]  /*4b90*/  MOV R0, R3 ;  /* 0x0000000300007202 */ /* 0x000fe20000000f00 */
[----:B------:R-:W-:Y:S01]  /*4ba0*/  USHF.L.U64.HI UR23, UR4, 0x5, UR5 ;  /* 0x0000000504177899 */ /* 0x000fe20008010205 */
[----:B------:R-:W-:Y:S01]  /*4bb0*/  MOV R133, R132 ;  /* 0x0000008400857202 */ /* 0x000fe20000000f00 */
[----:B------:R-:W-:Y:S01]  /*4bc0*/  IMAD.WIDE.U32 R220, R2, -0x2daee0ad, RZ ;  /* 0xd2511f5302dc7825 */ /* 0x000fe200078e00ff */
[----:B------:R-:W-:Y:S01]  /*4bd0*/  LOP3.LUT R216, R219, R135, RZ, 0x3c, !PT ;  /* 0x00000087dbd87212 */ /* 0x000fe200078e3cff */
[----:B------:R-:W-:Y:S01]  /*4be0*/  USHF.L.U32 UR27, UR4, 0x5, URZ ;  /* 0x00000005041b7899 */ /* 0x000fe2000800063f */
[----:B------:R-:W-:Y:S01]  /*4bf0*/  PRMT R212, R134, 0x7054, R134 ;  /* 0x0000705486d47816 */ /* 0x000fe20000000086 */
[----:B------:R-:W-:-:S02]  /*4c00*/  ULEA.HI.SX32 UR29, UR29, 0xfffffffe, 0x1a ;  /* 0xfffffffe1d1d7891 */ /* 0x000fc4000f8fd23f */
[----:B------:R-:W-:Y:S01]  /*4c10*/  IMAD.WIDE.U32 R216, R216, -0x2daee0ad, RZ ;  /* 0xd2511f53d8d87825 */ /* 0x000fe200078e00ff */
[----:B------:R-:W-:Y:S01]  /*4c20*/  ULDC.64 UR6, c[0x0][0x1a0] ;  /* 0x0000680000067ab9 */ /* 0x000fe20000000a00 */
[----:B------:R-:W-:Y:S05]  /*4c30*/  BRA `(.L_x_619) ;  /* 0x0000027000007947 */ /* 0x000fea0003800000 */
.L_x_621:
        /* <DEDUP_REMOVED lines=11> */
[----:B------:R-:W-:Y:S01]  /*4cf0*/  LEA R134, P2, R132, c[0x0][0x168], 0x1 ;  /* 0x00005a0084867a11 */ /* 0x000fe200078408ff */
[----:B------:R-:W-:Y:S02]  /*4d00*/  USHF.L.U32 UR26, UR4, 0x5, URZ ;  /* 0x00000005041a7899 */ /* 0x000fe4000800063f */
[----:B------:R-:W-:Y:S01]  /*4d10*/  USHF.L.U64.HI UR4, UR4, 0x5, UR5 ;  /* 0x0000000504047899 */ /* 0x000fe20008010205 */
[----:B------:R-:W-:Y:S03]  /*4d20*/  LEA.HI.X R3, R2, R207, R3, 0x6, P1 ;  /* 0x000000cf02037211 */ /* 0x000fe600008f3403 */
[----:B------:R-:W-:Y:S02]  /*4d30*/  IADD3 R2, P1, R134, UR26, RZ ;  /* 0x0000001a86027c10 */ /* 0x000fe4000ff3e0ff */
[----:B------:R-:W-:Y:S02]  /*4d40*/  LEA.HI.X R135, R132, c[0x0][0x16c], R3, 0x1, P2 ;  /* 0x00005b0084877a11 */ /* 0x000fe400010f0c03 */
[----:B------:R-:W-:Y:S02]  /*4d50*/  IADD3 R138, P2, R2, UR26, RZ ;  /* 0x0000001a028a7c10 */ /* 0x000fe4000ff5e0ff */
[----:B------:R-:W-:Y:S01]  /*4d60*/  IADD3.X R3, R135, UR4, RZ, P1, !PT ;  /* 0x0000000487037c10 */ /* 0x000fe20008ffe4ff */
[----:B------:R-:W-:Y:S01]  /*4d70*/  @!PT LDS RZ, [RZ] ;  /* 0x00000000fffff984 */ /* 0x000fe20000000800 */
[----:B------:R-:W-:Y:S01]  /*4d80*/  @!PT LDS RZ, [RZ] ;  /* 0x00000000fffff984 */ /* 0x000fe20000000800 */
[----:B------:R-:W-:Y:S01]  /*4d90*/  @!PT LDS RZ, [RZ] ;  /* 0x00000000fffff984 */ /* 0x000fe20000000800 */
[----:B------:R1:W-:Y:S01]  /*4da0*/  LDGSTS.E.BYPASS.LTC128B.128 [R201+0x6000], [R134.64] ;  /* 0x0600000086c97fae */ /* 0x0003e2000b901d58 */
[----:B------:R-:W-:Y:S02]  /*4db0*/  IADD3 R136, P1, R138, UR26, RZ ;  /* 0x0000001a8a887c10 */ /* 0x000fe4000ff3e0ff */
[----:B------:R-:W-:Y:S01]  /*4dc0*/  IADD3.X R139, R3, UR4, RZ, P2, !PT ;  /* 0x00000004038b7c10 */ /* 0x000fe200097fe4ff */
[----:B------:R1:W-:Y:S03]  /*4dd0*/  LDGSTS.E.BYPASS.LTC128B.128 [R201+0x8000], [R134.64+0x80] ;  /* 0x0800008086c97fae */ /* 0x0003e6000b901d58 */
[----:B------:R-:W-:Y:S01]  /*4de0*/  IADD3.X R137, R139, UR4, RZ, P1, !PT ;  /* 0x000000048b897c10 */ /* 0x000fe20008ffe4ff */
[----:B------:R1:W-:Y:S04]  /*4df0*/  LDGSTS.E.BYPASS.LTC128B.128 [R201+0xa000], [R134.64+0x100] ;  /* 0x0a00010086c97fae */ /* 0x0003e8000b901d58 */
        /* <DEDUP_REMOVED lines=11> */
.L_x_619:
[----:B------:R-:W-:Y:S01]  /*4eb0*/  USHF.R.S32.HI UR4, URZ, 0x1f, UR29 ;  /* 0x0000001f3f047899 */ /* 0x000fe2000801141d */
[----:B------:R-:W-:Y:S04]  /*4ec0*/  DEPBAR.LE SB0, 0x0 ;  /* 0x000080000000791a */ /* 0x000fe80000000000 */
[----:B------:R-:W-:Y:S01]  /*4ed0*/  UIMAD UR4, UR4, UR6, URZ ;  /* 0x00000006040472a4 */ /* 0x000fe2000f8e023f */
[----:B------:R-:W-:Y:S01]  /*4ee0*/  BAR.SYNC.DEFER_BLOCKING 0x0 ;  /* 0x0000000000007b1d */ /* 0x000fe20000010000 */
[----:B------:R-:W-:Y:S02]  /*4ef0*/  UIMAD.WIDE.U32 UR32, UR29, UR6, URZ ;  /* 0x000000061d2072a5 */ /* 0x000fe4000f8e003f */
[----:B------:R-:W-:Y:S04]  /*4f00*/  UIMAD UR4, UR29, UR7, UR4 ;  /* 0x000000071d0472a4 */ /* 0x000fe8000f8e0204 */
[----:B------:R-:W-:Y:S01]  /*4f10*/  UIADD3 UR4, UR33, UR4, URZ ;  /* 0x0000000421047290 */ /* 0x000fe2000fffe03f */
[----:B------:R-:W-:Y:S02]  /*4f20*/  IMAD.U32 R222, RZ, RZ, UR32 ;  /* 0x00000020ffde7e24 */ /* 0x000fe4000f8e00ff */
[----:B------:R-:W-:Y:S03]  /*4f30*/  IMAD.U32 R223, RZ, RZ, UR33 ;  /* 0x00000021ffdf7e24 */ /* 0x000fe6000f8e00ff */
[----:B------:R-:W-:Y:S01]  /*4f40*/  IMAD.U32 R2, RZ, RZ, UR4 ;  /* 0x00000004ff027e24 */ /* 0x000fe2000f8e00ff */
[C---:B------:R-:W-:Y:S04]  /*4f50*/  LEA R3, P0, R222.reuse, R202, 0x6 ;  /* 0x000000cade037211 */ /* 0x040fe800078030ff */
[C---:B------:R-:W-:Y:S02]  /*4f60*/  LEA R134, P1, R3.reuse, c[0x0][0x170], 0x1 ;  /* 0x00005c0003867a11 */ /* 0x040fe400078208ff */
[----:B------:R-:W-:Y:S02]  /*4f70*/  LEA.HI.X R2, R222, R199, R2, 0x6, P0 ;  /* 0x000000c7de027211 */ /* 0x000fe400000f3402 */
        /* <DEDUP_REMOVED lines=12> */
[----:B------:R1:W-:Y:S01]  /*5040*/  LDGSTS.E.BYPASS.LTC128B.128 [R201+0x10000], [R134.64+0x100] ;  /* 0x1000010086c97fae */ /* 0x0003e2000b901d58 */
[----:B------:R-:W-:Y:S03]  /*5050*/  ISETP.LT.AND P0, PT, RZ, UR29, PT ;  /* 0x0000001dff007c0c */ /* 0x000fe6000bf01270 */
        /* <DEDUP_REMOVED lines=169> */
.L_x_620:
[----:B-1----:R-:W-:Y:S01]  /*5af0*/  FMNMX.FTZ R2, R4, R133, !PT ;  /* 0x0000008504027209 */ /* 0x002fe20007810000 */
[----:B------:R-:W-:Y:S01]  /*5b00*/  USHF.L.U32 UR4, UR29, 0x1, URZ ;  /* 0x000000011d047899 */ /* 0x000fe2000800063f */
[----:B------:R-:W-:Y:S01]  /*5b10*/  LOP3.LUT R226, R217, UR16, R220, 0x96, !PT ;  /* 0x00000010d9e27c12 */ /* 0x000fe2000f8e96dc */
[----:B------:R-:W-:Y:S01]  /*5b20*/  LDSM.16.MT88.4 R140, [R192+0xc000] ;  /* 0x00c00000c08c783b */ /* 0x000fe20000004200 */
[----:B------:R-:W-:Y:S01]  /*5b30*/  FMNMX.FTZ R3, R5, R2, !PT ;  /* 0x0000000205037209 */ /* 0x000fe20007810000 */
[----:B------:R-:W-:Y:S02]  /*5b40*/  UIADD3 UR29, UR29, -0x1, URZ ;  /* 0xffffffff1d1d7890 */ /* 0x000fe4000fffe03f */
[----:B------:R-:W-:Y:S01]  /*5b50*/  IMAD.WIDE.U32 R226, R226, -0x326172a9, RZ ;  /* 0xcd9e8d57e2e27825 */ /* 0x000fe200078e00ff */
[----:B------:R-:W-:Y:S03]  /*5b60*/  FMNMX.FTZ R2, R8, R3, !PT ;  /* 0x0000000308027209 */ /* 0x000fe60007810000 */
        /* <DEDUP_REMOVED lines=28> */
[----:B------:R-:W-:Y:S03]  /*5d30*/  FMNMX.FTZ R2, R30, R3, !PT ;  /* 0x000000031e027209 */ /* 0x000fe60007810000 */
[----:B------:R-:W-:Y:S01]  /*5d40*/  SHFL.BFLY PT, R132, R139, 0x2, 0x1f ;  /* 0x0c401f008b847f89 */ /* 0x000fe200000e0000 */
[----:B------:R-:W-:Y:S04]  /*5d50*/  FMNMX.FTZ R3, R31, R2, !PT ;  /* 0x000000021f037209 */ /* 0x000fe80007810000 */
[----:B------:R-:W-:Y:S04]  /*5d60*/  FMNMX.FTZ R2, R34, R3, !PT ;  /* 0x0000000322027209 */ /* 0x000fe80007810000 */
[----:B------:R-:W-:Y:S05]  /*5d70*/  FMNMX.FTZ R135, R35, R2, !PT ;  /* 0x0000000223877209 */ /* 0x000fea0007810000 */
[----:B------:R-:W1:Y:S02]  /*5d80*/  SHFL.BFLY PT, R2, R135, 0x2, 0x1f ;  /* 0x0c401f0087027f89 */ /* 0x000e6400000e0000 */
[----:B-1----:R-:W-:Y:S02]  /*5d90*/  FMNMX.FTZ R134, R135, R2, !PT ;  /* 0x0000000287867209 */ /* 0x002fe40007810000 */
[----:B------:R-:W-:Y:S02]  /*5da0*/  FMNMX.FTZ R137, R139, R132, !PT ;  /* 0x000000848b897209 */ /* 0x000fe40007810000 */
[----:B------:R-:W-:Y:S02]  /*5db0*/  MOV R135, UR31 ;  /* 0x0000001f00877c02 */ /* 0x000fe40008000f00 */
[----:B------:R-:W1:Y:S08]  /*5dc0*/  SHFL.BFLY PT, R3, R134, 0x1, 0x1f ;  /* 0x0c201f0086037f89 */ /* 0x000e7000000e0000 */
[----:B------:R-:W2:Y:S01]  /*5dd0*/  SHFL.BFLY PT, R132, R137, 0x1, 0x1f ;  /* 0x0c201f0089847f89 */ /* 0x000ea200000e0000 */
[----:B-1----:R-:W-:Y:S05]  /*5de0*/  FMNMX.FTZ R3, R134, R3, !PT ;  /* 0x0000000386037209 */ /* 0x002fea0007810000 */
[----:B------:R-:W-:Y:S01]  /*5df0*/  FMUL.FTZ R170, R3, c[0x0][0x23c] ;  /* 0x00008f0003aa7a20 */ /* 0x000fe20000410000 */
[----:B--2---:R-:W-:Y:S04]  /*5e00*/  FMNMX.FTZ R132, R137, R132, !PT ;  /* 0x0000008489847209 */ /* 0x004fe80007810000 */
[C---:B------:R-:W-:Y:S01]  /*5e10*/  FSETP.NEU.FTZ.AND P1, PT, R132.reuse, -INF , PT ;  /* 0xff8000008400780b */ /* 0x040fe20003f3d000 */
[C---:B------:R-:W-:Y:S02]  /*5e20*/  FMUL.FTZ R171, R132.reuse, c[0x0][0x23c] ;  /* 0x00008f0084ab7a20 */ /* 0x040fe40000410000 */
[----:B------:R-:W-:Y:S03]  /*5e30*/  FADD.FTZ R133, -R132, R133 ;  /* 0x0000008584857221 */ /* 0x000fe60000010100 */
[----:B------:R-:W-:Y:S01]  /*5e40*/  FSEL R171, R171, RZ, P1 ;  /* 0x000000ffabab7208 */ /* 0x000fe20000800000 */
[----:B------:R-:W-:Y:S01]  /*5e50*/  FMUL.FTZ R2, R133, c[0x0][0x23c] ;  /* 0x00008f0085027a20 */ /* 0x000fe20000410000 */
[----:B------:R-:W-:Y:S02]  /*5e60*/  FSETP.NEU.FTZ.AND P1, PT, R3, -INF , PT ;  /* 0xff8000000300780b */ /* 0x000fe40003f3d000 */
[----:B------:R-:W-:Y:S01]  /*5e70*/  MOV R133, R132 ;  /* 0x0000008400857202 */ /* 0x000fe20000000f00 */
[----:B------:R-:W-:Y:S01]  /*5e80*/  FFMA.FTZ R136, R8, c[0x0][0x23c], -R171 ;  /* 0x00008f0008887a23 */ /* 0x000fe200000108ab */
[----:B------:R-:W-:Y:S01]  /*5e90*/  LOP3.LUT R8, R221, UR4, R135, 0x96, !PT ;  /* 0x00000004dd087c12 */ /* 0x000fe2000f8e9687 */
[--C-:B------:R-:W-:Y:S01]  /*5ea0*/  FFMA.FTZ R135, R9, c[0x0][0x23c], -R171.reuse ;  /* 0x00008f0009877a23 */ /* 0x100fe200000108ab */
[----:B------:R-:W-:Y:S01]  /*5eb0*/  FSEL R170, R170, RZ, P1 ;  /* 0x000000ffaaaa7208 */ /* 0x000fe20000800000 */
[----:B------:R1:W-:Y:S01]  /*5ec0*/  MUFU.EX2 R134, R136 ;  /* 0x0000008800867308 */ /* 0x0003e20000000800 */
[--C-:B------:R-:W-:Y:S01]  /*5ed0*/  FFMA.FTZ R167, R5, c[0x0][0x23c], -R171.reuse ;  /* 0x00008f0005a77a23 */ /* 0x100fe200000108ab */
        /* <DEDUP_REMOVED lines=11> */
[--C-:B------:R-:W-:Y:S01]  /*5f90*/  FFMA.FTZ R166, R4, c[0x0][0x23c], -R171.reuse ;  /* 0x00008f0004a67a23 */ /* 0x100fe200000108ab */
        /* <DEDUP_REMOVED lines=18> */
[--C-:B------:R-:W-:Y:S01]  /*60c0*/  FFMA.FTZ R172, R16, c[0x0][0x23c], -R171.reuse ;  /* 0x00008f0010ac7a23 */ /* 0x100fe200000108ab */
[----:B------:R-:W1:Y:S01]  /*60d0*/  MUFU.EX2 R167, R167 ;  /* 0x000000a700a77308 */ /* 0x000e620000000800 */
[----:B------:R-:W-:Y:S01]  /*60e0*/  LOP3.LUT R8, R137, UR19, R152, 0x96, !PT ;  /* 0x0000001389087c12 */ /* 0x000fe2000f8e9698 */
[----:B------:R-:W-:Y:S01]  /*60f0*/  IMAD.WIDE.U32 R150, R150, -0x2daee0ad, RZ ;  /* 0xd2511f5396967825 */ /* 0x000fe200078e00ff */
[----:B------:R-:W-:Y:S01]  /*6100*/  SHF.R.U32.HI R139, RZ, 0x10, R136 ;  /* 0x00000010ff8b7819 */ /* 0x000fe20000011688 */
[----:B------:R-:W-:Y:S01]  /*6110*/  LDSM.16.MT88.4 R152, [R192+0xe800] ;  /* 0x00e80000c098783b */ /* 0x000fe20000004200 */
[C---:B------:R-:W-:Y:S01]  /*6120*/  LOP3.LUT R10, R136.reuse, 0xffff, RZ, 0xc0, !PT ;  /* 0x0000ffff880a7812 */ /* 0x040fe200078ec0ff */
[--C-:B------:R-:W-:Y:S01]  /*6130*/  FFMA.FTZ R173, R17, c[0x0][0x23c], -R171.reuse ;  /* 0x00008f0011ad7a23 */ /* 0x100fe200000108ab */
        /* <DEDUP_REMOVED lines=9> */
[--C-:B------:R-:W-:Y:S01]  /*61d0*/  FFMA.FTZ R223, R13, c[0x0][0x23c], -R171.reuse ;  /* 0x00008f000ddf7a23 */ /* 0x100fe200000108ab */
[----:B------:R-:W-:Y:S01]  /*61e0*/  SHF.R.U32.HI R10, RZ, 0x8, R10 ;  /* 0x00000008ff0a7819 */ /* 0x000fe2000001160a */
[----:B------:R-:W-:Y:S01]  /*61f0*/  FFMA.FTZ R222, R14, c[0x0][0x23c], -R170 ;  /* 0x00008f000ede7a23 */ /* 0x000fe200000108aa */
[----:B------:R-:W-:Y:S01]  /*6200*/  SHF.R.U32.HI R136, RZ, 0x8, R136 ;  /* 0x00000008ff887819 */ /* 0x000fe20000011688 */
[----:B------:R-:W3:Y:S01]  /*6210*/  MUFU.EX2 R169, R169 ;  /* 0x000000a900a97308 */ /* 0x000ee20000000800 */
[----:B------:R-:W-:Y:S01]  /*6220*/  LOP3.LUT R5, R8, 0xff, RZ, 0xc0, !PT ;  /* 0x000000ff08057812 */ /* 0x000fe200078ec0ff */
[----:B------:R-:W-:Y:S01]  /*6230*/  FFMA.FTZ R225, R15, c[0x0][0x23c], -R170 ;  /* 0x00008f000fe17a23 */ /* 0x000fe200000108aa */
[----:B------:R-:W-:Y:S01]  /*6240*/  SHF.R.U32.HI R8, RZ, 0x18, R8 ;  /* 0x00000018ff087819 */ /* 0x000fe20000011608 */
[--C-:B------:R-:W-:Y:S01]  /*6250*/  FFMA.FTZ R224, R20, c[0x0][0x23c], -R171.reuse ;  /* 0x00008f0014e07a23 */ /* 0x100fe200000108ab */
        /* <DEDUP_REMOVED lines=203> */
[----:B------:R-:W-:Y:S01]  /*6f10*/  FADD.FTZ R134, R134, R167 ;  /* 0x000000a786867221 */ /* 0x000fe20000010000 */
[----:B------:R-:W-:Y:S01]  /*6f20*/  MOV R0, R3 ;  /* 0x0000000300007202 */ /* 0x000fe20000000f00 */
[C---:B---3--:R-:W-:Y:S05]  /*6f30*/  HMMA.16816.F32.BF16 R8, R120.reuse, R140, R8 ;  /* 0x0000008c7808723c */ /* 0x048fea0000041808 */
[----:B------:R-:W-:Y:S03]  /*6f40*/  IMAD.WIDE.U32 R6, R5, -0x326172a9, RZ ;  /* 0xcd9e8d5705067825 */ /* 0x000fe600078e00ff */
[C---:B------:R-:W-:Y:S01]  /*6f50*/  HMMA.16816.F32.BF16 R36, R120.reuse, R142, R36 ;  /* 0x0000008e7824723c */ /* 0x040fe20000041824 */
[----:B------:R-:W-:Y:S03]  /*6f60*/  LDSM.16.MT88.4 R140, [R189+0xd000] ;  /* 0x00d00000bd8c783b */ /* 0x000fe60000004200 */
[----:B------:R-:W-:Y:S01]  /*6f70*/  LOP3.LUT R5, R7, UR17, R218, 0x96, !PT ;  /* 0x0000001107057c12 */ /* 0x000fe2000f8e96da */
[----:B------:R-:W-:Y:S01]  /*6f80*/  FADD.FTZ R164, R164, R169 ;  /* 0x000000a9a4a47221 */ /* 0x000fe20000010000 */
[----:B------:R-:W-:Y:S01]  /*6f90*/  LOP3.LUT R6, R227, UR15, R6, 0x96, !PT ;  /* 0x0000000fe3067c12 */ /* 0x000fe2000f8e9606 */
[----:B------:R-:W-:Y:S01]  /*6fa0*/  FADD.FTZ R135, R135, R134 ;  /* 0x0000008687877221 */ /* 0x000fe20000010000 */
[C---:B-1----:R-:W-:Y:S04]  /*6fb0*/  HMMA.16816.F32.BF16 R40, R120.reuse, R128, R40 ;  /* 0x000000807828723c */ /* 0x042fe80000041828 */
[----:B------:R-:W-:Y:S04]  /*6fc0*/  IMAD.WIDE.U32 R6, R6, -0x2daee0ad, RZ ;  /* 0xd2511f5306067825 */ /* 0x000fe800078e00ff */
        /* <DEDUP_REMOVED lines=16> */
[----:B------:R-:W-:Y:S03]  /*70d0*/  IMAD.WIDE.U32 R226, R226, -0x2daee0ad, RZ ;  /* 0xd2511f53e2e27825 */ /* 0x000fe600078e00ff */
[C---:B------:R-:W-:Y:S04]  /*70e0*/  HMMA.16816.F32.BF16 R64, R120.reuse, R152, R64 ;  /* 0x000000987840723c */ /* 0x040fe80000041840 */
[----:B------:R-:W-:Y:S01]  /*70f0*/  IMAD.WIDE.U32 R230, R230, -0x2daee0ad, RZ ;  /* 0xd2511f53e6e67825 */ /* 0x000fe200078e00ff */
[----:B------:R-:W-:Y:S03]  /*7100*/  LOP3.LUT R6, R227, UR10, R6, 0x96, !PT ;  /* 0x0000000ae3067c12 */ /* 0x000fe6000f8e9606 */
[C---:B------:R-:W-:Y:S01]  /*7110*/  HMMA.16816.F32.BF16 R68, R120.reuse, R154, R68 ;  /* 0x0000009a7844723c */ /* 0x040fe20000041844 */
[----:B------:R-:W-:Y:S03]  /*7120*/  LDSM.16.MT88.4 R152, [R189+0xf000] ;  /* 0x00f00000bd98783b */ /* 0x000fe60000004200 */
[----:B------:R-:W-:Y:S01]  /*7130*/  LOP3.LUT R5, R231, UR8, R226, 0x96, !PT ;  /* 0x00000008e7057c12 */ /* 0x000fe2000f8e96e2 */
[----:B------:R-:W-:Y:S03]  /*7140*/  IMAD.WIDE.U32 R6, R6, -0x326172a9, RZ ;  /* 0xcd9e8d5706067825 */ /* 0x000fe600078e00ff */
[C---:B------:R-:W-:Y:S04]  /*7150*/  HMMA.16816.F32.BF16 R72, R120.reuse, R156, R72 ;  /* 0x0000009c7848723c */ /* 0x040fe80000041848 */
[----:B------:R-:W-:Y:S02]  /*7160*/  FFMA.FTZ R227, R21, c[0x0][0x23c], -R171 ;  /* 0x00008f0015e37a23 */ /* 0x000fe400000108ab */
[----:B------:R-:W-:Y:S02]  /*7170*/  FFMA.FTZ R226, R22, c[0x0][0x23c], -R170 ;  /* 0x00008f0016e27a23 */ /* 0x000fe400000108aa */
[C---:B------:R-:W-:Y:S02]  /*7180*/  HMMA.16816.F32.BF16 R76, R120.reuse, R158, R76 ;  /* 0x0000009e784c723c */ /* 0x040fe4000004184c */
[----:B------:R-:W-:Y:S02]  /*7190*/  MUFU.EX2 R227, R227 ;  /* 0x000000e300e37308 */ /* 0x000fe40000000800 */
[----:B------:R-:W-:Y:S02]  /*71a0*/  FADD.FTZ R222, R222, R165 ;  /* 0x000000a5dede7221 */ /* 0x000fe40000010000 */
[----:B------:R-:W-:Y:S02]  /*71b0*/  FADD.FTZ R223, R223, R214 ;  /* 0x000000d6dfdf7221 */ /* 0x000fe40000010000 */
[C---:B------:R-:W-:Y:S04]  /*71c0*/  HMMA.16816.F32.BF16 R80, R120.reuse, R160, R80 ;  /* 0x000000a07850723c */ /* 0x040fe80000041850 */
[----:B------:R-:W-:Y:S01]  /*71d0*/  MUFU.EX2 R226, R226 ;  /* 0x000000e200e27308 */ /* 0x000fe20000000800 */
[----:B------:R-:W-:Y:S02]  /*71e0*/  FADD.FTZ R225, R225, R222 ;  /* 0x000000dee1e17221 */ /* 0x000fe40000010000 */
[--C-:B------:R-:W-:Y:S01]  /*71f0*/  FFMA.FTZ R160, R24, c[0x0][0x23c], -R171.reuse ;  /* 0x00008f0018a07a23 */ /* 0x100fe200000108ab */
[C---:B------:R-:W-:Y:S04]  /*7200*/  HMMA.16816.F32.BF16 R84, R120.reuse, R162, R84 ;  /* 0x000000a27854723c */ /* 0x040fe80000041854 */
[----:B------:R-:W-:Y:S02]  /*7210*/  FFMA.FTZ R161, R25, c[0x0][0x23c], -R171 ;  /* 0x00008f0019a17a23 */ /* 0x000fe400000108ab */
[----:B------:R-:W-:Y:S01]  /*7220*/  MUFU.EX2 R160, R160 ;  /* 0x000000a000a07308 */ /* 0x000fe20000000800 */
[--C-:B------:R-:W-:Y:S01]  /*7230*/  FFMA.FTZ R162, R26, c[0x0][0x23c], -R170.reuse ;  /* 0x00008f001aa27a23 */ /* 0x100fe200000108aa */
[C---:B--2---:R-:W-:Y:S04]  /*7240*/  HMMA.16816.F32.BF16 R88, R120.reuse, R124, R88 ;  /* 0x0000007c7858723c */ /* 0x044fe80000041858 */
[----:B------:R-:W-:Y:S02]  /*7250*/  FFMA.FTZ R163, R27, c[0x0][0x23c], -R170 ;  /* 0x00008f001ba37a23 */ /* 0x000fe400000108aa */
[----:B------:R-:W-:Y:S01]  /*7260*/  LDSM.16.MT88.4 R24, [R188+0x10800] ;  /* 0x01080000bc18783b */ /* 0x000fe20000004200 */
[----:B------:R-:W-:Y:S01]  /*7270*/  FADD.FTZ R172, R172, R223 ;  /* 0x000000dfacac7221 */ /* 0x000fe20000010000 */
[C---:B------:R-:W-:Y:S01]  /*7280*/  HMMA.16816.F32.BF16 R92, R120.reuse, R126, R92 ;  /* 0x0000007e785c723c */ /* 0x040fe2000004185c */
[----:B------:R-:W2:Y:S03]  /*7290*/  MUFU.EX2 R161, R161 ;  /* 0x000000a100a17308 */ /* 0x000ea60000000800 */
[----:B------:R-:W-:Y:S02]  /*72a0*/  FADD.FTZ R174, R174, R225 ;  /* 0x000000e1aeae7221 */ /* 0x000fe40000010000 */
[----:B------:R-:W3:Y:S01]  /*72b0*/  LDSM.16.MT88.4 R124, [R189+0x10800] ;  /* 0x01080000bd7c783b */ /* 0x000ee20000004200 */
[----:B------:R-:W-:Y:S01]  /*72c0*/  FADD.FTZ R173, R173, R172 ;  /* 0x000000acadad7221 */ /* 0x000fe20000010000 */
[C---:B-1----:R-:W-:Y:S03]  /*72d0*/  HMMA.16816.F32.BF16 R96, R120.reuse, R128, R96 ;  /* 0x000000807860723c */ /* 0x042fe60000041860 */
[----:B------:R-:W-:Y:S01]  /*72e0*/  MUFU.EX2 R162, R162 ;  /* 0x000000a200a27308 */ /* 0x000fe20000000800 */
[----:B------:R-:W-:Y:S03]  /*72f0*/  FADD.FTZ R175, R175, R174 ;  /* 0x000000aeafaf7221 */ /* 0x000fe60000010000 */
[----:B------:R-:W-:Y:S01]  /*7300*/  IMAD.WIDE.U32 R128, R5, -0x326172a9, RZ ;  /* 0xcd9e8d5705807825 */ /* 0x000fe200078e00ff */
[C---:B------:R-:W-:Y:S04]  /*7310*/  HMMA.16816.F32.BF16 R100, R120.reuse, R130, R100 ;  /* 0x000000827864723c */ /* 0x040fe80000041864 */
[----:B------:R-:W-:Y:S01]  /*7320*/  LOP3.LUT R5, R129, UR19, R6, 0x96, !PT ;  /* 0x0000001381057c12 */ /* 0x000fe2000f8e9606 */
[----:B------:R-:W1:Y:S01]  /*7330*/  MUFU.EX2 R163, R163 ;  /* 0x000000a300a37308 */ /* 0x000e620000000800 */
[C---:B------:R-:W-:Y:S02]  /*7340*/  LOP3.LUT R20, R128.reuse, 0xffff, RZ, 0xc0, !PT ;  /* 0x0000ffff80147812 */ /* 0x040fe400078ec0ff */
[C---:B------:R-:W-:Y:S04]  /*7350*/  HMMA.16816.F32.BF16 R104, R120.reuse, R136, R104 ;  /* 0x000000887868723c */ /* 0x040fe80000041868 */
[--C-:B------:R-:W-:Y:S02]  /*7360*/  SHF.R.U32.HI R21, RZ, 0x10, R128.reuse ;  /* 0x00000010ff157819 */ /* 0x100fe40000011680 */
[----:B------:R-:W-:Y:S02]  /*7370*/  LOP3.LUT R149, R128, 0xff, RZ, 0xc0, !PT ;  /* 0x000000ff80957812 */ /* 0x000fe400078ec0ff */
[C---:B------:R-:W-:Y:S01]  /*7380*/  HMMA.16816.F32.BF16 R16, R120.reuse, R138, R16 ;  /* 0x0000008a7810723c */ /* 0x040fe20000041810 */
[----:B------:R-:W-:Y:S03]  /*7390*/  LDSM.16.MT88.4 R136, [R190+0xd000] ;  /* 0x00d00000be88783b */ /* 0x000fe60000004200 */
[----:B------:R-:W-:Y:S02]  /*73a0*/  SHF.R.U32.HI R6, RZ, 0x18, R128 ;  /* 0x00000018ff067819 */ /* 0x000fe40000011680 */
[----:B------:R-:W-:Y:S02]  /*73b0*/  SHF.R.U32.HI R22, RZ, 0x8, R20 ;  /* 0x00000008ff167819 */ /* 0x000fe40000011614 */
[--C-:B------:R-:W-:Y:S01]  /*73c0*/  SHF.R.U32.HI R157, RZ, 0x10, R5.reuse ;  /* 0x00000010ff9d7819 */ /* 0x100fe20000011605 */
[----:B------:R-:W4:Y:S03]  /*73d0*/  LDSM.16.MT88.4 R128, [R192+0xd000] ;  /* 0x00d00000c080783b */ /* 0x000f260000004200 */
[----:B------:R-:W-:Y:S01]  /*73e0*/  PRMT R149, R149, 0x5410, R22 ;  /* 0x0000541095957816 */ /* 0x000fe20000000016 */
[C---:B---3--:R-:W-:Y:S03]  /*73f0*/  HMMA.16816.F32.BF16 R108, R120.reuse, R124, R108 ;  /* 0x0000007c786c723c */ /* 0x048fe6000004186c */
[----:B------:R-:W-:Y:S01]  /*7400*/  LOP3.LUT R23, R21, 0xff, RZ, 0xc0, !PT ;  /* 0x000000ff15177812 */ /* 0x000fe200078ec0ff */
[--C-:B------:R-:W-:Y:S01]  /*7410*/  HSET2.LE.AND R22, R149, R212.reuse, PT ;  /* 0x000000d495167233 */ /* 0x100fe20003803000 */
[----:B------:R-:W-:Y:S01]  /*7420*/  LOP3.LUT R157, R157, 0xff, RZ, 0xc0, !PT ;  /* 0x000000ff9d9d7812 */ /* 0x000fe200078ec0ff */
[----:B------:R-:W-:Y:S01]  /*7430*/  LDSM.16.MT88.4 R148, [R190+0xf000] ;  /* 0x00f00000be94783b */ /* 0x000fe20000004200 */
[C---:B------:R-:W-:Y:S01]  /*7440*/  LOP3.LUT R124, R5.reuse, 0xffff, RZ, 0xc0, !PT ;  /* 0x0000ffff057c7812 */ /* 0x040fe200078ec0ff */
[C---:B------:R-:W-:Y:S04]  /*7450*/  HMMA.16816.F32.BF16 R112, R120.reuse, R126, R112 ;  /* 0x0000007e7870723c */ /* 0x040fe80000041870 */
[----:B------:R-:W-:Y:S02]  /*7460*/  SHF.R.U32.HI R20, RZ, 0x8, R124 ;  /* 0x00000008ff147819 */ /* 0x000fe4000001167c */
[----:B------:R-:W-:Y:S01]  /*7470*/  LOP3.LUT R21, R5, 0xff, RZ, 0xc0, !PT ;  /* 0x000000ff05157812 */ /* 0x000fe200078ec0ff */
[----:B------:R-:W3:Y:S01]  /*7480*/  LDSM.16.MT88.4 R124, [R188+0xd000] ;  /* 0x00d00000bc7c783b */ /* 0x000ee20000004200 */
[C---:B------:R-:W-:Y:S04]  /*7490*/  HMMA.16816.F32.BF16 R12, R120.reuse, R24, R12 ;  /* 0x00000018780c723c */ /* 0x040fe8000004180c */
[----:B------:R-:W-:Y:S02]  /*74a0*/  PRMT R23, R23, 0x5410, R6 ;  /* 0x0000541017177816 */ /* 0x000fe40000000006 */
[----:B------:R-:W-:Y:S02]  /*74b0*/  SHF.R.U32.HI R6, RZ, 0x18, R5 ;  /* 0x00000018ff067819 */ /* 0x000fe40000011605 */
[----:B------:R-:W-:Y:S01]  /*74c0*/  HMMA.16816.F32.BF16 R116, R120, R26, R116 ;  /* 0x0000001a7874723c */ /* 0x000fe20000041874 */
[----:B------:R-:W-:Y:S03]  /*74d0*/  LDSM.16.MT88.4 R24, [R192+0x11000] ;  /* 0x01100000c018783b */ /* 0x000fe60000004200 */
[----:B------:R-:W-:Y:S01]  /*74e0*/  PRMT R157, R157, 0x5410, R6 ;  /* 0x000054109d9d7816 */ /* 0x000fe20000000006 */
[--C-:B------:R-:W-:Y:S01]  /*74f0*/  HSET2.LE.AND R23, R23, R212.reuse, PT ;  /* 0x000000d417177233 */ /* 0x100fe20003803000 */
[----:B------:R-:W-:Y:S02]  /*7500*/  PRMT R21, R21, 0x5410, R20 ;  /* 0x0000541015157816 */ /* 0x000fe40000000014 */
[----:B--2---:R-:W-:Y:S01]  /*7510*/  F2FP.BF16.PACK_AB R5, R161, R160 ;  /* 0x000000a0a105723e */ /* 0x004fe200000010ff */
[----:B------:R-:W-:Y:S03]  /*7520*/  LDSM.16.MT88.4 R120, [R190+0x11000] ;  /* 0x01100000be78783b */ /* 0x000fe60000004200 */
[----:B-1----:R-:W-:Y:S01]  /*7530*/  F2FP.BF16.PACK_AB R6, R163, R162 ;  /* 0x000000a2a306723e */ /* 0x002fe200000010ff */
[--C-:B------:R-:W-:Y:S01]  /*7540*/  HSET2.LE.AND R20, R21, R212.reuse, PT ;  /* 0x000000d415147233 */ /* 0x100fe20003803000 */
[----:B------:R-:W-:Y:S01]  /*7550*/  LOP3.LUT R22, R22, R5, RZ, 0xc0, !PT ;  /* 0x0000000516167212 */ /* 0x000fe200078ec0ff */
[--C-:B------:R-:W-:Y:S01]  /*7560*/  HSET2.LE.AND R21, R157, R212.reuse, PT ;  /* 0x000000d49d157233 */ /* 0x100fe20003803000 */
[----:B------:R-:W-:Y:S01]  /*7570*/  LOP3.LUT R23, R23, R6, RZ, 0xc0, !PT ;  /* 0x0000000617177212 */ /* 0x000fe200078ec0ff */
[----:B------:R-:W1:Y:S01]  /*7580*/  LDSM.16.MT88.4 R156, [R188+0xf000] ;  /* 0x00f00000bc9c783b */ /* 0x000e620000004200 */
[----:B------:R-:W-:Y:S01]  /*7590*/  F2FP.BF16.PACK_AB R5, R227, R224 ;  /* 0x000000e0e305723e */ /* 0x000fe200000010ff */
[----:B------:R-:W-:Y:S01]  /*75a0*/  FADD.FTZ R224, R224, R173 ;  /* 0x000000ade0e07221 */ /* 0x000fe20000010000 */
[----:B------:R-:W-:Y:S01]  /*75b0*/  F2FP.BF16.PACK_AB R6, R229, R226 ;  /* 0x000000e2e506723e */ /* 0x000fe200000010ff */
[----:B------:R-:W-:Y:S01]  /*75c0*/  FADD.FTZ R226, R226, R175 ;  /* 0x000000afe2e27221 */ /* 0x000fe20000010000 */
[----:B------:R-:W-:Y:S01]  /*75d0*/  LOP3.LUT R20, R20, R5, RZ, 0xc0, !PT ;  /* 0x0000000514147212 */ /* 0x000fe200078ec0ff */
[----:B------:R-:W-:Y:S01]  /*75e0*/  FADD.FTZ R227, R227, R224 ;  /* 0x000000e0e3e37221 */ /* 0x000fe20000010000 */
[----:B------:R-:W-:Y:S01]  /*75f0*/  LOP3.LUT R21, R21, R6, RZ, 0xc0, !PT ;  /* 0x0000000615157212 */ /* 0x000fe200078ec0ff */
[----:B------:R-:W-:Y:S01]  /*7600*/  FADD.FTZ R229, R229, R226 ;  /* 0x000000e2e5e57221 */ /* 0x000fe20000010000 */
[----:B------:R-:W-:Y:S01]  /*7610*/  LOP3.LUT R6, R7, UR9, R232, 0x96, !PT ;  /* 0x0000000907067c12 */ /* 0x000fe2000f8e96e8 */
[----:B------:R-:W-:Y:S02]  /*7620*/  FADD.FTZ R160, R160, R227 ;  /* 0x000000e3a0a07221 */ /* 0x000fe40000010000 */
[----:B------:R-:W-:Y:S02]  /*7630*/  FADD.FTZ R162, R162, R229 ;  /* 0x000000e5a2a27221 */ /* 0x000fe40000010000 */
[C---:B----4-:R-:W-:Y:S05]  /*7640*/  HMMA.16816.F32.BF16 R8, R20.reuse, R128, R8 ;  /* 0x000000801408723c */ /* 0x050fea0000041808 */
[----:B------:R-:W-:Y:S02]  /*7650*/  FADD.FTZ R161, R161, R160 ;  /* 0x000000a0a1a17221 */ /* 0x000fe40000010000 */
[----:B------:R-:W-:Y:S01]  /*7660*/  FADD.FTZ R163, R163, R162 ;  /* 0x000000a2a3a37221 */ /* 0x000fe20000010000 */
[C---:B------:R-:W-:Y:S08]  /*7670*/  HMMA.16816.F32.BF16 R36, R20.reuse, R130, R36 ;  /* 0x000000821424723c */ /* 0x040ff00000041824 */
        /* <DEDUP_REMOVED lines=18> */
[C---:B-1----:R-:W-:Y:S07]  /*77a0*/  HMMA.16816.F32.BF16 R88, R20.reuse, R156, R88 ;  /* 0x0000009c1458723c */ /* 0x042fee0000041858 */
[--C-:B------:R-:W-:Y:S01]  /*77b0*/  FFMA.FTZ R157, R29, c[0x0][0x23c], -R171.reuse ;  /* 0x00008f001d9d7a23 */ /* 0x100fe200000108ab */
[C---:B------:R-:W-:Y:S04]  /*77c0*/  HMMA.16816.F32.BF16 R92, R20.reuse, R158, R92 ;  /* 0x0000009e145c723c */ /* 0x040fe8000004185c */
[----:B------:R-:W-:Y:S01]  /*77d0*/  FFMA.FTZ R156, R30, c[0x0][0x23c], -R170 ;  /* 0x00008f001e9c7a23 */ /* 0x000fe200000108aa */
[----:B------:R-:W-:Y:S01]  /*77e0*/  MUFU.EX2 R157, R157 ;  /* 0x0000009d009d7308 */ /* 0x000fe20000000800 */
[----:B------:R-:W-:Y:S02]  /*77f0*/  IMAD.WIDE.U32 R28, R6, -0x2daee0ad, RZ ;  /* 0xd2511f53061c7825 */ /* 0x000fe400078e00ff */
[C---:B------:R-:W-:Y:S04]  /*7800*/  HMMA.16816.F32.BF16 R96, R20.reuse, R24, R96 ;  /* 0x000000181460723c */ /* 0x040fe80000041860 */
[--C-:B------:R-:W-:Y:S01]  /*7810*/  FFMA.FTZ R158, R32, c[0x0][0x23c], -R171.reuse ;  /* 0x00008f00209e7a23 */ /* 0x100fe200000108ab */
[----:B------:R-:W-:Y:S01]  /*7820*/  LOP3.LUT R231, R29, UR18, R230, 0x96, !PT ;  /* 0x000000121de77c12 */ /* 0x000fe2000f8e96e6 */
[----:B------:R-:W-:Y:S01]  /*7830*/  FFMA.FTZ R171, R33, c[0x0][0x23c], -R171 ;  /* 0x00008f0021ab7a23 */ /* 0x000fe200000108ab */
[----:B------:R-:W-:Y:S01]  /*7840*/  LOP3.LUT R5, R28, 0xffff, RZ, 0xc0, !PT ;  /* 0x0000ffff1c057812 */ /* 0x000fe200078ec0ff */
[C---:B------:R-:W-:Y:S01]  /*7850*/  HMMA.16816.F32.BF16 R100, R20.reuse, R26, R100 ;  /* 0x0000001a1464723c */ /* 0x040fe20000041864 */
[----:B------:R-:W1:Y:S01]  /*7860*/  LDSM.16.MT88.4 R24, [R188+0x11000] ;  /* 0x01100000bc18783b */ /* 0x000e620000004200 */
[----:B------:R-:W-:Y:S02]  /*7870*/  MUFU.EX2 R156, R156 ;  /* 0x0000009c009c7308 */ /* 0x000fe40000000800 */
[--C-:B------:R-:W-:Y:S01]  /*7880*/  FFMA.FTZ R230, R34, c[0x0][0x23c], -R170.reuse ;  /* 0x00008f0022e67a23 */ /* 0x100fe200000108aa */
[----:B------:R-:W-:Y:S01]  /*7890*/  SHF.R.U32.HI R30, RZ, 0x8, R5 ;  /* 0x00000008ff1e7819 */ /* 0x000fe20000011605 */
[--C-:B------:R-:W-:Y:S01]  /*78a0*/  FFMA.FTZ R159, R31, c[0x0][0x23c], -R170.reuse ;  /* 0x00008f001f9f7a23 */ /* 0x100fe200000108aa */
[----:B------:R-:W-:Y:S01]  /*78b0*/  LOP3.LUT R5, R231, 0xff, RZ, 0xc0, !PT ;  /* 0x000000ffe7057812 */ /* 0x000fe200078ec0ff */
[C---:B------:R-:W-:Y:S04]  /*78c0*/  HMMA.16816.F32.BF16 R104, R20.reuse, R120, R104 ;  /* 0x000000781468723c */ /* 0x040fe80000041868 */
        /* <DEDUP_REMOVED lines=8> */
[C---:B--2---:R-:W-:Y:S03]  /*7950*/  HMMA.16816.F32.BF16 R108, R20.reuse, R124, R108 ;  /* 0x0000007c146c723c */ /* 0x044fe6000004186c */
[----:B------:R-:W-:Y:S01]  /*7960*/  MUFU.EX2 R158, R158 ;  /* 0x0000009e009e7308 */ /* 0x000fe20000000800 */
[----:B------:R-:W-:Y:S02]  /*7970*/  LOP3.LUT R28, R6, 0xff, RZ, 0xc0, !PT ;  /* 0x000000ff061c7812 */ /* 0x000fe400078ec0ff */
[--C-:B------:R-:W-:Y:S02]  /*7980*/  SHF.R.U32.HI R6, RZ, 0x10, R231.reuse ;  /* 0x00000010ff067819 */ /* 0x100fe400000116e7 */
[C---:B------:R-:W-:Y:S01]  /*7990*/  HMMA.16816.F32.BF16 R112, R20.reuse, R126, R112 ;  /* 0x0000007e1470723c */ /* 0x040fe20000041870 */
[----:B------:R-:W-:Y:S03]  /*79a0*/  LDSM.16.MT88.4 R124, [R188+0xd800] ;  /* 0x00d80000bc7c783b */ /* 0x000fe60000004200 */
[----:B------:R-:W-:Y:S01]  /*79b0*/  SHF.R.U32.HI R29, RZ, 0x18, R231 ;  /* 0x00000018ff1d7819 */ /* 0x000fe200000116e7 */
[----:B------:R-:W2:Y:S01]  /*79c0*/  MUFU.EX2 R171, R171 ;  /* 0x000000ab00ab7308 */ /* 0x000ea20000000800 */
[----:B------:R-:W-:Y:S02]  /*79d0*/  SHF.R.U32.HI R120, RZ, 0x8, R120 ;  /* 0x00000008ff787819 */ /* 0x000fe40000011678 */
[----:B------:R-:W-:Y:S01]  /*79e0*/  LOP3.LUT R6, R6, 0xff, RZ, 0xc0, !PT ;  /* 0x000000ff06067812 */ /* 0x000fe200078ec0ff */
[C---:B-1----:R-:W-:Y:S03]  /*79f0*/  HMMA.16816.F32.BF16 R12, R20.reuse, R24, R12 ;  /* 0x00000018140c723c */ /* 0x042fe6000004180c */
[----:B------:R-:W-:Y:S02]  /*7a00*/  PRMT R5, R5, 0x5410, R120 ;  /* 0x0000541005057816 */ /* 0x000fe40000000078 */
[----:B------:R-:W1:Y:S01]  /*7a10*/  LDSM.16.MT88.4 R120, [R190+0xd800] ;  /* 0x00d80000be78783b */ /* 0x000e620000004200 */
        /* <DEDUP_REMOVED lines=15> */
[----:B--2---:R-:W-:Y:S01]  /*7b10*/  F2FP.BF16.PACK_AB R5, R171, R158 ;  /* 0x0000009eab05723e */ /* 0x004fe200000010ff */
[----:B------:R-:W-:Y:S01]  /*7b20*/  LDSM.16.MT88.4 R24, [R189+0x11800] ;  /* 0x01180000bd18783b */ /* 0x000fe20000004200 */
[----:B------:R-:W-:Y:S01]  /*7b30*/  LOP3.LUT R28, R28, R7, RZ, 0xc0, !PT ;  /* 0x000000071c1c7212 */ /* 0x000fe200078ec0ff */
[----:B------:R-:W-:Y:S01]  /*7b40*/  FADD.FTZ R156, R156, R163 ;  /* 0x000000a39c9c7221 */ /* 0x000fe20000010000 */
[----:B------:R-:W-:Y:S01]  /*7b50*/  LOP3.LUT R30, R30, R5, RZ, 0xc0, !PT ;  /* 0x000000051e1e7212 */ /* 0x000fe200078ec0ff */
[----:B------:R-:W-:Y:S02]  /*7b60*/  FADD.FTZ R157, R157, R228 ;  /* 0x000000e49d9d7221 */ /* 0x000fe40000010000 */
[----:B------:R-:W-:Y:S02]  /*7b70*/  FADD.FTZ R159, R159, R156 ;  /* 0x0000009c9f9f7221 */ /* 0x000fe40000010000 */
[----:B------:R-:W-:Y:S04]  /*7b80*/  FADD.FTZ R158, R158, R157 ;  /* 0x0000009d9e9e7221 */ /* 0x000fe80000010000 */
[----:B------:R-:W-:Y:S01]  /*7b90*/  FADD.FTZ R215, R171, R158 ;  /* 0x0000009eabd77221 */ /* 0x000fe20000010000 */
[----:B-----5:R-:W-:Y:S01]  /*7ba0*/  F2FP.BF16.PACK_AB R6, R231, R230 ;  /* 0x000000e6e706723e */ /* 0x020fe200000010ff */
[----:B------:R-:W-:Y:S03]  /*7bb0*/  FADD.FTZ R230, R230, R159 ;  /* 0x0000009fe6e67221 */ /* 0x000fe60000010000 */
[----:B------:R-:W-:Y:S01]  /*7bc0*/  LOP3.LUT R31, R31, R6, RZ, 0xc0, !PT ;  /* 0x000000061f1f7212 */ /* 0x000fe200078ec0ff */
[----:B------:R-:W-:Y:S06]  /*7bd0*/  FADD.FTZ R213, R231, R230 ;  /* 0x000000e6e7d57221 */ /* 0x000fec0000010000 */
[C---:B---3--:R-:W-:Y:S01]  /*7be0*/  HMMA.16816.F32.BF16 R128, R28.reuse, R32, R8 ;  /* 0x000000201c80723c */ /* 0x048fe20000041808 */
[----:B------:R-:W2:Y:S07]  /*7bf0*/  LDSM.16.MT88.4 R8, [R190+0x11800] ;  /* 0x01180000be08783b */ /* 0x000eae0000004200 */
        /* <DEDUP_REMOVED lines=17> */
[----:B------:R-:W1:Y:S07]  /*7d10*/  LDSM.16.MT88.4 R20, [R188+0x11800] ;  /* 0x01180000bc14783b */ /* 0x000e6e0000004200 */
[C---:B--2---:R-:W-:Y:S08]  /*7d20*/  HMMA.16816.F32.BF16 R104, R28.reuse, R8, R104 ;  /* 0x000000081c68723c */ /* 0x044ff00000041868 */
[C---:B------:R-:W-:Y:S08]  /*7d30*/  HMMA.16816.F32.BF16 R124, R28.reuse, R10, R16 ;  /* 0x0000000a1c7c723c */ /* 0x040ff00000041810 */
[C---:B------:R-:W-:Y:S08]  /*7d40*/  HMMA.16816.F32.BF16 R108, R28.reuse, R24, R108 ;  /* 0x000000181c6c723c */ /* 0x040ff0000004186c */
[C---:B------:R-:W-:Y:S08]  /*7d50*/  HMMA.16816.F32.BF16 R112, R28.reuse, R26, R112 ;  /* 0x0000001a1c70723c */ /* 0x040ff00000041870 */
[C---:B-1----:R-:W-:Y:S08]  /*7d60*/  HMMA.16816.F32.BF16 R120, R28.reuse, R20, R12 ;  /* 0x000000141c78723c */ /* 0x042ff0000004180c */
[----:B------:R-:W-:Y:S01]  /*7d70*/  HMMA.16816.F32.BF16 R116, R28, R22, R116 ;  /* 0x000000161c74723c */ /* 0x000fe20000041874 */
[----:B------:R-:W-:-:S07]  /*7d80*/  @P0 BRA `(.L_x_619) ;  /* 0xffffd12000000947 */ /* 0x000fce000383ffff */
.L_x_618:
        /* <DEDUP_REMOVED lines=25> */
[CC--:B------:R-:W-:Y:S01]  /*7f20*/  LEA.HI R8, R0.reuse, R5.reuse, RZ, 0x2 ;  /* 0x0000000500087211 */ /* 0x0c0fe200078f10ff */
[----:B------:R-:W-:Y:S01]  /*7f30*/  UISETP.NE.AND UP2, UPT, UR4, URZ, UPT ;  /* 0x0000003f0400728c */ /* 0x000fe2000bf45270 */
[----:B------:R-:W-:Y:S01]  /*7f40*/  LEA.HI R0, R0, R5, RZ, 0x5 ;  /* 0x0000000500007211 */ /* 0x000fe200078f28ff */
[----:B------:R-:W-:Y:S01]  /*7f50*/  UISETP.EQ.AND UP3, UPT, UR4, URZ, UP3 ;  /* 0x0000003f0400728c */ /* 0x000fe20009f62270 */
[----:B------:R-:W-:Y:S01]  /*7f60*/  SHF.R.S32.HI R6, RZ, 0x1f, R8 ;  /* 0x0000001fff067819 */ /* 0x000fe20000011408 */
[----:B------:R-:W-:-:S02]  /*7f70*/  @!UP0 UIMAD UR11, UR6, UR5, UR11 ;  /* 0x00000005060b82a4 */ /* 0x000fc4000f8e020b */
[----:B------:R-:W-:Y:S02]  /*7f80*/  ULDC UR4, c[0x0][0x1c0] ;  /* 0x0000700000047ab9 */ /* 0x000fe40000000800 */
[----:B------:R-:W-:Y:S02]  /*7f90*/  ULDC UR5, c[0x0][0x234] ;  /* 0x00008d0000057ab9 */ /* 0x000fe40000000800 */
[----:B------:R-:W-:Y:S02]  /*7fa0*/  @!UP0 UIADD3 UR7, UR19, UR11, URZ ;  /* 0x0000000b13078290 */ /* 0x000fe4000fffe03f */
[----:B------:R-:W-:Y:S01]  /*7fb0*/  @!UP2 UISETP.NE.AND UP1, UPT, UR9, URZ, UPT ;  /* 0x0000003f0900a28c */ /* 0x000fe2000bf25270 */
[----:B------:R-:W3:Y:S01]  /*7fc0*/  S2UR UR9, SR_CTAID.X ;  /* 0x00000000000979c3 */ /* 0x000ee20000002500 */
[----:B------:R-:W-:Y:S02]  /*7fd0*/  @UP2 ULDC UR14, c[0x0][0x210] ;  /* 0x00008400000e2ab9 */ /* 0x000fe40000000800 */
        /* <DEDUP_REMOVED lines=14> */
[----:B------:R-:W-:Y:S01]  /*80c0*/  IADD3 R8, -R8, R5, RZ ;  /* 0x0000000508087210 */ /* 0x000fe20007ffe1ff */
[----:B------:R-:W-:Y:S01]  /*80d0*/  UIMAD UR4, UR6, UR13, URZ ;  /* 0x0000000d060472a4 */ /* 0x000fe2000f8e023f */
[----:B------:R-:W-:Y:S01]  /*80e0*/  IADD3 R6, R7, -R6, RZ ;  /* 0x8000000607067210 */ /* 0x000fe20007ffe0ff */
[----:B------:R-:W-:Y:S01]  /*80f0*/  @!UP2 UMOV UR15, 0x1 ;  /* 0x00000001000fa882 */ /* 0x000fe20000000000 */
[----:B------:R-:W-:Y:S01]  /*8100*/  SHF.R.S32.HI R7, RZ, 0x5, R0 ;  /* 0x00000005ff077819 */ /* 0x000fe20000011400 */
[----:B------:R-:W1:Y:S01]  /*8110*/  @P3 MUFU.RCP R10, R2 ;  /* 0x00000002000a3308 */ /* 0x000e620000001000 */
[----:B------:R-:W-:Y:S01]  /*8120*/  R2P PR, R6, 0x6 ;  /* 0x0000000606007804 */ /* 0x000fe20000000000 */
[----:B------:R-:W-:Y:S01]  /*8130*/  @UP3 USEL UR16, UR16, UR21, !UP0 ;  /* 0x0000001510103287 */ /* 0x000fe2000c000000 */
[----:B------:R-:W-:Y:S01]  /*8140*/  LEA R8, R7, R8, 0x9 ;  /* 0x0000000807087211 */ /* 0x000fe200078e48ff */
[----:B---3--:R-:W-:Y:S01]  /*8150*/  UIMAD UR5, UR9, UR15, URZ ;  /* 0x0000000f090572a4 */ /* 0x008fe2000f8e023f */
[----:B------:R-:W-:Y:S01]  /*8160*/  LOP3.LUT R0, R0, 0xffffffe0, RZ, 0xc0, !PT ;  /* 0xffffffe000007812 */ /* 0x000fe200078ec0ff */
[----:B------:R-:W-:-:S02]  /*8170*/  USEL UR4, UR4, URZ, !UP3 ;  /* 0x0000003f04047287 */ /* 0x000fc4000d800000 */
[----:B------:R-:W2:Y:S01]  /*8180*/  @P4 MUFU.RCP R9, R4 ;  /* 0x0000000400094308 */ /* 0x000ea20000001000 */
[----:B------:R-:W-:Y:S01]  /*8190*/  IADD3 R0, -R0, R5, RZ ;  /* 0x0000000500007210 */ /* 0x000fe20007ffe1ff */
[----:B------:R-:W-:Y:S02]  /*81a0*/  USHF.L.U32 UR5, UR5, 0x6, URZ ;  /* 0x0000000605057899 */ /* 0x000fe4000800063f */
[----:B-----5:R-:W-:Y:S01]  /*81b0*/  UIMAD UR14, UR10, UR14, UR4 ;  /* 0x0000000e0a0e72a4 */ /* 0x020fe2000f8e0204 */
[----:B------:R-:W-:Y:S01]  /*81c0*/  SHF.R.S32.HI R5, RZ, 0x1f, R0 ;  /* 0x0000001fff057819 */ /* 0x000fe20000011400 */
[----:B------:R-:W-:Y:S01]  /*81d0*/  @!UP3 UMOV UR26, URZ ;  /* 0x0000003f001abc82 */ /* 0x000fe20008000000 */
[----:B-1----:R-:W-:Y:S01]  /*81e0*/  FMUL.FTZ R10, R10, c[0x0][0x2dc] ;  /* 0x0000b7000a0a7a20 */ /* 0x002fe20000410000 */
[----:B------:R-:W-:Y:S01]  /*81f0*/  @P4 MUFU.LG2 R4, R4 ;  /* 0x0000000400044308 */ /* 0x000fe20000000c00 */
[----:B------:R-:W-:Y:S02]  /*8200*/  @UP3 UMOV UR26, UR16 ;  /* 0x00000010001a3c82 */ /* 0x000fe40008000000 */
[C---:B------:R-:W-:Y:S01]  /*8210*/  FMUL.FTZ R130, R10.reuse, R130 ;  /* 0x000000820a827220 */ /* 0x040fe20000410000 */
[----:B------:R-:W-:Y:S01]  /*8220*/  @!UP3 UMOV UR27, URZ ;  /* 0x0000003f001bbc82 */ /* 0x000fe20008000000 */
[C---:B------:R-:W-:Y:S01]  /*8230*/  FMUL.FTZ R131, R10.reuse, R131 ;  /* 0x000000830a837220 */ /* 0x040fe20000410000 */
[----:B------:R-:W-:Y:S01]  /*8240*/  USHF.R.S32.HI UR4, URZ, 0x1f, UR5 ;  /* 0x0000001f3f047899 */ /* 0x000fe20008011405 */
[C---:B------:R-:W-:Y:S01]  /*8250*/  FMUL.FTZ R38, R10.reuse, R38 ;  /* 0x000000260a267220 */ /* 0x040fe20000410000 */
[----:B------:R-:W1:Y:S01]  /*8260*/  @P3 MUFU.LG2 R2, R2 ;  /* 0x0000000200023308 */ /* 0x000e620000000c00 */
[C---:B------:R-:W-:Y:S01]  /*8270*/  FMUL.FTZ R39, R10.reuse, R39 ;  /* 0x000000270a277220 */ /* 0x040fe20000410000 */
[----:B------:R-:W-:Y:S01]  /*8280*/  F2FP.BF16.PACK_AB R130, R131, R130 ;  /* 0x000000828382723e */ /* 0x000fe200000010ff */
[C---:B------:R-:W-:Y:S01]  /*8290*/  FMUL.FTZ R42, R10.reuse, R42 ;  /* 0x0000002a0a2a7220 */ /* 0x040fe20000410000 */
[----:B------:R-:W-:Y:S01]  /*82a0*/  @UP3 USHF.R.S32.HI UR27, URZ, 0x1f, UR16 ;  /* 0x0000001f3f1b3899 */ /* 0x000fe20008011410 */
        /* <DEDUP_REMOVED lines=68> */
[C---:B------:R-:W-:Y:S01]  /*86f0*/  SHF.L.U32 R10, R6.reuse, 0x6, RZ ;  /* 0x00000006060a7819 */ /* 0x040fe200000006ff */
[----:B--2---:R-:W-:Y:S01]  /*8700*/  FMUL.FTZ R9, R9, c[0x0][0x2dc] ;  /* 0x0000b70009097a20 */ /* 0x004fe20000410000 */
[----:B------:R-:W-:Y:S01]  /*8710*/  LOP3.LUT R6, R6, 0x1, RZ, 0xc0, !PT ;  /* 0x0000000106067812 */ /* 0x000fe200078ec0ff */
[----:B-1----:R-:W-:Y:S01]  /*8720*/  @P3 FMUL.FTZ R2, R2, 0.69314718246459960938 ;  /* 0x3f31721802023820 */ /* 0x002fe20000410000 */
[----:B------:R-:W-:Y:S01]  /*8730*/  LOP3.LUT R10, R10, 0x1c0, RZ, 0xc0, !PT ;  /* 0x000001c00a0a7812 */ /* 0x000fe200078ec0ff */
[C---:B------:R-:W-:Y:S01]  /*8740*/  FMUL.FTZ R128, R9.reuse, R128 ;  /* 0x0000008009807220 */ /* 0x040fe20000410000 */
[----:B------:R-:W-:Y:S01]  /*8750*/  ISETP.NE.U32.AND P0, PT, R6, 0x1, PT ;  /* 0x000000010600780c */ /* 0x000fe20003f05070 */
[C---:B------:R-:W-:Y:S01]  /*8760*/  FMUL.FTZ R129, R9.reuse, R129 ;  /* 0x0000008109817220 */ /* 0x040fe20000410000 */
[----:B------:R-:W-:Y:S01]  /*8770*/  LEA.HI R11, R10, R10, RZ, 0x1d ;  /* 0x0000000a0a0b7211 */ /* 0x000fe200078fe8ff */
[C---:B------:R-:W-:Y:S01]  /*8780*/  FMUL.FTZ R36, R9.reuse, R36 ;  /* 0x0000002409247220 */ /* 0x040fe20000410000 */
[----:B------:R-:W-:Y:S01]  /*8790*/  MOV R6, 0x20 ;  /* 0x0000002000067802 */ /* 0x000fe20000000f00 */
[C---:B------:R-:W-:Y:S01]  /*87a0*/  FMUL.FTZ R37, R9.reuse, R37 ;  /* 0x0000002509257220 */ /* 0x040fe20000410000 */
[----:B------:R-:W-:Y:S01]  /*87b0*/  LEA R8, R8, R11, 0x1 ;  /* 0x0000000b08087211 */ /* 0x000fe200078e08ff */
[C---:B------:R-:W-:Y:S01]  /*87c0*/  FMUL.FTZ R40, R9.reuse, R40 ;  /* 0x0000002809287220 */ /* 0x040fe20000410000 */
[----:B------:R-:W-:Y:S01]  /*87d0*/  SEL R6, R6, 0xffffffe0, !P1 ;  /* 0xffffffe006067807 */ /* 0x000fe20004800000 */
        /* <DEDUP_REMOVED lines=23> */
[----:B------:R1:W-:Y:S01]  /*8950*/  STS [R11], R128 ;  /* 0x000000800b007388 */ /* 0x0003e20000000800 */
[----:B------:R-:W-:Y:S01]  /*8960*/  FMUL.FTZ R65, R9, R65 ;  /* 0x0000004109417220 */ /* 0x000fe20000410000 */
[----:B------:R-:W-:Y:S01]  /*8970*/  F2FP.BF16.PACK_AB R56, R57, R56 ;  /* 0x000000383938723e */ /* 0x000fe200000010ff */
[C---:B------:R-:W-:Y:S01]  /*8980*/  FMUL.FTZ R68, R9.reuse, R68 ;  /* 0x0000004409447220 */ /* 0x040fe20000410000 */
[----:B------:R1:W-:Y:S01]  /*8990*/  STS [R11+0x400], R130 ;  /* 0x000400820b007388 */ /* 0x0003e20000000800 */
[----:B------:R-:W-:Y:S01]  /*89a0*/  FMUL.FTZ R69, R9, R69 ;  /* 0x0000004509457220 */ /* 0x000fe20000410000 */
[----:B------:R-:W-:Y:S01]  /*89b0*/  IADD3 R21, R13, R8, RZ ;  /* 0x000000080d157210 */ /* 0x000fe20007ffe0ff */
        /* <DEDUP_REMOVED lines=46> */
[----:B------:R-:W-:-:S03]  /*8ca0*/  @P4 FMUL.FTZ R57, R4, 0.69314718246459960938 ;  /* 0x3f31721804394820 */ /* 0x000fc60000410000 */
[----:B------:R-:W-:Y:S02]  /*8cb0*/  F2FP.BF16.PACK_AB R116, R9, R116 ;  /* 0x000000740974723e */ /* 0x000fe400000010ff */
[C---:B------:R-:W-:Y:S02]  /*8cc0*/  IADD3 R9, R11.reuse, -0x10, RZ ;  /* 0xfffffff00b097810 */ /* 0x040fe40007ffe0ff */
[----:B------:R-:W-:Y:S02]  /*8cd0*/  @P0 IADD3 R9, R11, 0x10, RZ ;  /* 0x000000100b090810 */ /* 0x000fe40007ffe0ff */
[----:B------:R-:W-:Y:S02]  /*8ce0*/  LOP3.LUT P0, RZ, R0, 0x3, RZ, 0xc0, !PT ;  /* 0x0000000300ff7812 */ /* 0x000fe4000780c0ff */
[-C--:B------:R-:W-:Y:S01]  /*8cf0*/  IADD3 R15, R6, R9.reuse, RZ ;  /* 0x00000009060f7210 */ /* 0x080fe20007ffe0ff */
[----:B------:R1:W-:Y:S01]  /*8d00*/  STS [R9], R36 ;  /* 0x0000002409007388 */ /* 0x0003e20000000800 */
[----:B------:R-:W-:-:S02]  /*8d10*/  IADD3 R19, R8, R9, RZ ;  /* 0x0000000908137210 */ /* 0x000fc40007ffe0ff */
[----:B------:R-:W-:Y:S01]  /*8d20*/  IADD3 R23, R15, R8, RZ ;  /* 0x000000080f177210 */ /* 0x000fe20007ffe0ff */
[----:B------:R1:W-:Y:S01]  /*8d30*/  STS [R9+0x400], R38 ;  /* 0x0004002609007388 */ /* 0x0003e20000000800 */
[----:B------:R-:W-:Y:S02]  /*8d40*/  SHF.R.S32.HI R6, RZ, 0x1f, R7 ;  /* 0x0000001fff067819 */ /* 0x000fe40000011407 */
[----:B------:R-:W-:Y:S01]  /*8d50*/  LEA.HI R0, R5, R0, RZ, 0x2 ;  /* 0x0000000005007211 */ /* 0x000fe200078f10ff */
[----:B------:R1:W-:Y:S01]  /*8d60*/  STS [R13], R40 ;  /* 0x000000280d007388 */ /* 0x0003e20000000800 */
[----:B------:R-:W-:Y:S02]  /*8d70*/  LEA.HI R6, R6, R7, RZ, 0x2 ;  /* 0x0000000706067211 */ /* 0x000fe400078f10ff */
[----:B------:R-:W-:Y:S01]  /*8d80*/  SHF.R.S32.HI R0, RZ, 0x2, R0 ;  /* 0x00000002ff007819 */ /* 0x000fe20000011400 */
[----:B------:R1:W-:Y:S01]  /*8d90*/  STS [R13+0x400], R42 ;  /* 0x0004002a0d007388 */ /* 0x0003e20000000800 */
[----:B------:R-:W-:-:S02]  /*8da0*/  LOP3.LUT R6, R6, 0xffffffc, RZ, 0xc0, !PT ;  /* 0x0ffffffc06067812 */ /* 0x000fc400078ec0ff */
[----:B------:R-:W-:Y:S01]  /*8db0*/  MOV R5, 0x7f800000 ;  /* 0x7f80000000057802 */ /* 0x000fe20000000f00 */
[----:B------:R1:W-:Y:S01]  /*8dc0*/  STS [R15], R44 ;  /* 0x0000002c0f007388 */ /* 0x0003e20000000800 */
[----:B------:R-:W-:Y:S01]  /*8dd0*/  IADD3 R7, R7, -R6, RZ ;  /* 0x8000000607077210 */ /* 0x000fe20007ffe0ff */
[----:B------:R-:W-:Y:S01]  /*8de0*/  @P4 FFMA.FTZ R5, R132, c[0x0][0x238], R57 ;  /* 0x00008e0084054a23 */ /* 0x000fe20000010039 */
[----:B------:R-:W-:Y:S01]  /*8df0*/  MOV R6, 0x7f800000 ;  /* 0x7f80000000067802 */ /* 0x000fe20000000f00 */
[----:B------:R1:W-:Y:S01]  /*8e00*/  STS [R15+0x400], R46 ;  /* 0x0004002e0f007388 */ /* 0x0003e20000000800 */
[----:B------:R-:W-:Y:S01]  /*8e10*/  @P3 FFMA.FTZ R6, R3, c[0x0][0x238], R2 ;  /* 0x00008e0003063a23 */ /* 0x000fe20000010002 */
[----:B------:R-:W-:Y:S02]  /*8e20*/  LEA R0, R7, R0, 0x4 ;  /* 0x0000000007007211 */ /* 0x000fe400078e20ff */
[----:B------:R1:W-:Y:S04]  /*8e30*/  STS [R17], R48 ;  /* 0x0000003011007388 */ /* 0x0003e80000000800 */
[----:B------:R1:W-:Y:S04]  /*8e40*/  STS [R17+0x400], R50 ;  /* 0x0004003211007388 */ /* 0x0003e80000000800 */
[----:B------:R1:W-:Y:S04]  /*8e50*/  STS [R19], R52 ;  /* 0x0000003413007388 */ /* 0x0003e80000000800 */
[----:B------:R1:W-:Y:S04]  /*8e60*/  STS [R19+0x400], R54 ;  /* 0x0004003613007388 */ /* 0x0003e80000000800 */
[----:B------:R1:W-:Y:S04]  /*8e70*/  STS [R21], R56 ;  /* 0x0000003815007388 */ /* 0x0003e80000000800 */
[----:B------:R1:W-:Y:S04]  /*8e80*/  STS [R21+0x400], R58 ;  /* 0x0004003a15007388 */ /* 0x0003e80000000800 */
[----:B------:R1:W-:Y:S04]  /*8e90*/  STS [R23], R60 ;  /* 0x0000003c17007388 */ /* 0x0003e80000000800 */
        /* <DEDUP_REMOVED lines=34> */
[----:B------:R1:W2:Y:S04]  /*90c0*/  LDS.128 R48, [R201] ;  /* 0x00000000c9307984 */ /* 0x0002a80000000c00 */
        /* <DEDUP_REMOVED lines=12> */
[----:B--23--:R-:W-:Y:S01]  /*9190*/  UIMAD UR6, UR9, -0x40, UR22 ;  /* 0xffffffc0090678a4 */ /* 0x00cfe2000f8e0216 */
        /* <DEDUP_REMOVED lines=9> */
[----:B-1----:R-:W-:Y:S02]  /*9230*/  @!P3 LEA R58, P1, R3, c[0x0][0x200], 0x2 ;  /* 0x00008000033aba11 */ /* 0x002fe400078210ff */
[----:B------:R-:W-:-:S02]  /*9240*/  @!P2 LEA R56, P0, R7, c[0x0][0x200], 0x2 ;  /* 0x000080000738aa11 */ /* 0x000fc400078010ff */
[----:B------:R-:W-:Y:S02]  /*9250*/  @!P3 LEA.HI.X R59, R3, c[0x0][0x204], R0, 0x2, P1 ;  /* 0x00008100033bba11 */ /* 0x000fe400008f1400 */
[----:B------:R-:W-:-:S03]  /*9260*/  @!P2 LEA.HI.X R57, R7, c[0x0][0x204], R2, 0x2, P0 ;  /* 0x000081000739aa11 */ /* 0x000fc600000f1402 */
[----:B------:R1:W-:Y:S04]  /*9270*/  @!P3 STG.E [R58.64], R5 ;  /* 0x000000053a00b986 */ /* 0x0003e8000c101918 */
[----:B------:R1:W-:Y:S02]  /*9280*/  @!P2 STG.E [R56.64], R6 ;  /* 0x000000063800a986 */ /* 0x0003e4000c101918 */
.L_x_623:
[----:B--23--:R-:W-:Y:S05]  /*9290*/  BSYNC B0 ;  /* 0x0000000000007941 */ /* 0x00cfea0003800000 */
.L_x_622:
[----:B------:R-:W2:Y:S01]  /*92a0*/  S2R R3, SR_TID.X ;  /* 0x0000000000037919 */ /* 0x000ea20000002100 */
[----:B------:R-:W-:Y:S01]  /*92b0*/  IADD3 R4, P0, R208, UR12, RZ ;  /* 0x0000000cd0047c10 */ /* 0x000fe2000ff1e0ff */
[----:B------:R-:W-:Y:S01]  /*92c0*/  USHF.R.S32.HI UR6, URZ, 0x1f, UR10 ;  /* 0x0000001f3f067899 */ /* 0x000fe2000801140a */
[----:B------:R-:W-:Y:S01]  /*92d0*/  BSSY B0, `(.L_x_624) ;  /* 0x0000017000007945 */ /* 0x000fe20003800000 */
[----:B------:R-:W3:Y:S01]  /*92e0*/  S2R R0, SR_CTAID.Z ;  /* 0x0000000000007919 */ /* 0x000ee20000002700 */
[----:B-1----:R-:W-:Y:S01]  /*92f0*/  IADD3.X R5, R209, UR7, RZ, P0, !PT ;  /* 0x00000007d1057c10 */ /* 0x002fe200087fe4ff */
[----:B------:R-:W-:-:S02]  /*9300*/  ULDC.64 UR4, c[0x0][0x1f0] ;  /* 0x00007c0000047ab9 */ /* 0x000fc40000000a00 */
[----:B------:R-:W-:-:S04]  /*9310*/  UIMAD UR4, UR6, UR4, URZ ;  /* 0x00000004060472a4 */ /* 0x000fc8000f8e023f */
[----:B------:R-:W-:Y:S01]  /*9320*/  UIMAD UR4, UR10, UR5, UR4 ;  /* 0x000000050a0472a4 */ /* 0x000fe2000f8e0204 */
[----:B--2---:R-:W-:-:S04]  /*9330*/  SHF.R.S32.HI R2, RZ, 0x1f, R3 ;  /* 0x0000001fff027819 */ /* 0x004fc80000011403 */
[----:B------:R-:W-:Y:S01]  /*9340*/  LEA.HI R2, R2, R3, RZ, 0x3 ;  /* 0x0000000302027211 */ /* 0x000fe200078f18ff */
[----:B---3--:R-:W-:-:S03]  /*9350*/  IMAD.WIDE.U32 R4, R0, c[0x0][0x1f0], R4 ;  /* 0x00007c0000047a25 */ /* 0x008fc600078e0004 */
        /* <DEDUP_REMOVED lines=12> */
[----:B------:R1:W-:Y:S04]  /*9420*/  STG.E.128 [R58.64+0x80], R32 ;  /* 0x000080203a007986 */ /* 0x0003e8000c101d18 */
[----:B------:R1:W-:Y:S02]  /*9430*/  STG.E.128 [R58.64+0x100], R16 ;  /* 0x000100103a007986 */ /* 0x0003e4000c101d18 */
.L_x_625:
[----:B------:R-:W-:Y:S05]  /*9440*/  BSYNC B0 ;  /* 0x0000000000007941 */ /* 0x000fea0003800000 */
.L_x_624:
[----:B------:R-:W-:Y:S01]  /*9450*/  IADD3 R0, R2, 0x10, RZ ;  /* 0x0000001002007810 */ /* 0x000fe20007ffe0ff */
[----:B------:R-:W-:Y:S03]  /*9460*/  BSSY B0, `(.L_x_626) ;  /* 0x0000010000007945 */ /* 0x000fe60003800000 */
[----:B------:R-:W-:-:S13]  /*9470*/  ISETP.GE.AND P0, PT, R0, UR20, PT ;  /* 0x0000001400007c0c */ /* 0x000fda000bf06270 */
        /* <DEDUP_REMOVED lines=14> */
.L_x_627:
[----:B------:R-:W-:Y:S05]  /*9560*/  BSYNC B0 ;  /* 0x0000000000007941 */ /* 0x000fea0003800000 */
.L_x_626:
        /* <DEDUP_REMOVED lines=14> */
[----:B----4-:R1:W-:Y:S04]  /*9650*/  STG.E.128 [R2.64], R40 ;  /* 0x0000002802007986 */ /* 0x0103e8000c101d18 */
[----:B------:R1:W-:Y:S04]  /*9660*/  STG.E.128 [R2.64+0x80], R24 ;  /* 0x0000801802007986 */ /* 0x0003e8000c101d18 */
[----:B------:R1:W-:Y:S02]  /*9670*/  STG.E.128 [R2.64+0x100], R8 ;  /* 0x0001000802007986 */ /* 0x0003e4000c101d18 */
.L_x_629:
[----:B------:R-:W-:Y:S05]  /*9680*/  BSYNC B0 ;  /* 0x0000000000007941 */ /* 0x000fea0003800000 */
.L_x_628:
[----:B------:R-:W-:-:S13]  /*9690*/  ISETP.GE.AND P0, PT, R200, UR20, PT ;  /* 0x00000014c8007c0c */ /* 0x000fda000bf06270 */
[----:B------:R-:W-:Y:S05]  /*96a0*/  @P0 EXIT ;  /* 0x000000000000094d */ /* 0x000fea0003800000 */
[----:B------:R-:W-:Y:S02]  /*96b0*/  IADD3 R0, P0, R210, 0x30, RZ ;  /* 0x00000030d2007810 */ /* 0x000fe40007f1e0ff */
[----:B------:R-:W-:Y:S02]  /*96c0*/  MOV R5, R7 ;  /* 0x0000000700057202 */ /* 0x000fe40000000f00 */
[----:B------:R-:W-:-:S03]  /*96d0*/  IADD3.X R210, RZ, R211, RZ, P0, !PT ;  /* 0x000000d3ffd27210 */ /* 0x000fc600007fe4ff */
[----:B------:R-:W-:-:S04]  /*96e0*/  IMAD.WIDE.U32 R4, R0, c[0x0][0x1e8], R4 ;  /* 0x00007a0000047a25 */ /* 0x000fc800078e0004 */
[----:B-1----:R-:W-:Y:S01]  /*96f0*/  IMAD R3, R210, c[0x0][0x1e8], RZ ;  /* 0x00007a00d2037a24 */ /* 0x002fe200078e02ff */
        /* <DEDUP_REMOVED lines=8> */
.L_x_614:
[----:B------:R-:W-:Y:S01]  /*9780*/  UISETP.NE.AND UP4, UPT, UR21, -0x1, UPT ;  /* 0xffffffff1500788c */ /* 0x000fe2000bf85270 */
[----:B------:R-:W-:Y:S01]  /*9790*/  LEA.HI R6, R11, R82, RZ, 0x3 ;  /* 0x000000520b067211 */ /* 0x000fe200078f18ff */
[----:B------:R-:W-:Y:S01]  /*97a0*/  ULDC.U8 UR14, c[0x0][0x329] ;  /* 0x0000ca40000e7ab9 */ /* 0x000fe20000000000 */
[----:B------:R-:W1:Y:S01]  /*97b0*/  S2R R8, SR_CTAID.Z ;  /* 0x0000000000087919 */ /* 0x000e620000002700 */
[----:B------:R-:W-:Y:S01]  /*97c0*/  UISETP.NE.AND UP3, UPT, UR14, URZ, UPT ;  /* 0x0000003f0e00728c */ /* 0x000fe2000bf65270 */
[----:B------:R-:W-:Y:S01]  /*97d0*/  LOP3.LUT R3, R6, 0x1ffffff8, RZ, 0xc0, !PT ;  /* 0x1ffffff806037812 */ /* 0x000fe200078ec0ff */
[----:B------:R-:W-:Y:S01]  /*97e0*/  ULDC.64 UR6, c[0x0][0x1e8] ;  /* 0x00007a0000067ab9 */ /* 0x000fe20000000a00 */
[----:B------:R-:W2:Y:S01]  /*97f0*/  S2R R13, SR_CTAID.X ;  /* 0x00000000000d7919 */ /* 0x000ea20000002500 */
[----:B------:R-:W-:Y:S01]  /*9800*/  ULDC.U8 UR15, c[0x0][0x328] ;  /* 0x0000ca00000f7ab9 */ /* 0x000fe20000000000 */
[----:B------:R-:W-:Y:S01]  /*9810*/  SHF.R.S32.HI R6, RZ, 0x3, R6 ;  /* 0x00000003ff067819 */ /* 0x000fe20000011406 */
[----:B------:R-:W-:Y:S01]  /*9820*/  ULDC.64 UR4, c[0x0][0x1e0] ;  /* 0x0000780000047ab9 */ /* 0x000fe20000000a00 */
[----:B------:R-:W-:Y:S01]  /*9830*/  IMAD.IADD R0, R82, 0x1, -R3 ;  /* 0x0000000152007824 */ /* 0x000fe200078e0a03 */
[----:B------:R-:W-:Y:S01]  /*9840*/  @UP4 UIMAD.WIDE.U32 UR12, UR21, UR6, URZ ;  /* 0x00000006150c42a5 */ /* 0x000fe2000f8e003f */
[----:B------:R-:W-:Y:S01]  /*9850*/  SHF.R.S32.HI R7, RZ, 0x1f, R6 ;  /* 0x0000001fff077819 */ /* 0x000fe20000011406 */
[----:B------:R-:W-:Y:S01]  /*9860*/  @!UP4 USHF.R.S32.HI UR16, URZ, 0x1f, UR10 ;  /* 0x0000001f3f10c899 */ /* 0x000fe2000801140a */
[----:B------:R-:W-:Y:S01]  /*9870*/  IMAD.SHL.U32 R0, R0, 0x8, RZ ;  /* 0x0000000800007824 */ /* 0x000fe200078e00ff */
[----:B------:R-:W-:Y:S01]  /*9880*/  UISETP.NE.AND UP2, UPT, UR15, URZ, UPT ;  /* 0x0000003f0f00728c */ /* 0x000fe2000bf45270 */
[----:B------:R-:W-:Y:S01]  /*9890*/  BSSY B0, `(.L_x_630) ;  /* 0x0000038000007945 */ /* 0x000fe20003800000 */
[----:B------:R-:W-:-:S02]  /*98a0*/  @!UP4 UIMAD UR16, UR16, UR4, URZ ;  /* 0x000000041010c2a4 */ /* 0x000fc4000f8e023f */
[----:B------:R-:W-:Y:S02]  /*98b0*/  @UP4 UIMAD UR7, UR21, UR7, UR13 ;  /* 0x00000007150742a4 */ /* 0x000fe4000f8e020d */
[----:B------:R-:W-:Y:S02]  /*98c0*/  USHF.R.S32.HI UR13, URZ, 0x1f, UR9 ;  /* 0x0000001f3f0d7899 */ /* 0x000fe40008011409 */
[----:B------:R-:W-:Y:S02]  /*98d0*/  @UP4 UMOV UR17, UR12 ;  /* 0x0000000c00114c82 */ /* 0x000fe40008000000 */
[----:B------:R-:W-:Y:S02]  /*98e0*/  @!UP3 UISETP.NE.AND UP1, UPT, UR15, URZ, UPT ;  /* 0x0000003f0f00b28c */ /* 0x000fe4000bf25270 */
[----:B------:R-:W-:Y:S02]  /*98f0*/  ULDC UR11, c[0x0][0x214] ;  /* 0x00008500000b7ab9 */ /* 0x000fe40000000800 */
[----:B------:R-:W-:Y:S01]  /*9900*/  @UP3 ULDC UR12, c[0x0][0x210] ;  /* 0x00008400000c3ab9 */ /* 0x000fe20000000800 */
[----:B--2---:R-:W-:Y:S01]  /*9910*/  IMAD.WIDE R12, R13, 0x40, R6 ;  /* 0x000000400d0c7825 */ /* 0x004fe200078e0206 */
[----:B------:R-:W-:-:S02]  /*9920*/  UISETP.EQ.AND UP2, UPT, UR14, URZ, UP2 ;  /* 0x0000003f0e00728c */ /* 0x000fc40009742270 */
[----:B------:R-:W-:Y:S02]  /*9930*/  ULDC UR8, c[0x0][0x234] ;  /* 0x00008d0000087ab9 */ /* 0x000fe40000000800 */
[----:B------:R-:W-:Y:S02]  /*9940*/  @!UP4 UIMAD.WIDE.U32 UR18, UR10, UR4, URZ ;  /* 0x000000040a12c2a5 */ /* 0x000fe4000f8e003f */
[----:B------:R-:W-:Y:S02]  /*9950*/  @!UP4 UIMAD UR16, UR10, UR5, UR16 ;  /* 0x000000050a10c2a4 */ /* 0x000fe4000f8e0210 */
[----:B------:R-:W-:Y:S02]  /*9960*/  @UP3 UIMAD UR12, UR12, UR11, URZ ;  /* 0x0000000b0c0c32a4 */ /* 0x000fe4000f8e023f */
[----:B------:R-:W-:Y:S02]  /*9970*/  ULDC.64 UR4, c[0x0][0x1f0] ;  /* 0x00007c0000047ab9 */ /* 0x000fe40000000a00 */
[----:B------:R-:W-:-:S02]  /*9980*/  @!UP3 USEL UR12, UR11, UR8, !UP1 ;  /* 0x000000080b0cb287 */ /* 0x000fc4000c800000 */
[----:B------:R-:W-:Y:S02]  /*9990*/  UISETP.NE.OR UP0, UPT, UR21, -0x1, !UP2 ;  /* 0xffffffff1500788c */ /* 0x000fe4000d705670 */
[----:B------:R-:W-:Y:S02]  /*99a0*/  ULDC UR6, c[0x0][0x1c0] ;  /* 0x0000700000067ab9 */ /* 0x000fe40000000800 */
[----:B------:R-:W-:Y:S02]  /*99b0*/  UIMAD UR4, UR13, UR4, URZ ;  /* 0x000000040d0472a4 */ /* 0x000fe4000f8e023f */
[----:B------:R-:W-:Y:S02]  /*99c0*/  @!UP4 UMOV UR17, UR18 ;  /* 0x000000120011cc82 */ /* 0x000fe40008000000 */
[----:B------:R-:W-:Y:S01]  /*99d0*/  @UP3 UMOV UR13, 0x1 ;  /* 0x00000001000d3882 */ /* 0x000fe20000000000 */
[----:B------:R-:W-:Y:S01]  /*99e0*/  IADD3 R2, P0, R0, UR17, RZ ;  /* 0x0000001100027c10 */ /* 0x000fe2000ff1e0ff */
[----:B------:R-:W-:-:S02]  /*99f0*/  @!UP3 UIMAD UR13, UR12, UR6, URZ ;  /* 0x000000060c0db2a4 */ /* 0x000fc4000f8e023f */
[----:B------:R-:W-:Y:S02]  /*9a00*/  @!UP4 UIADD3 UR7, UR19, UR16, URZ ;  /* 0x000000101307c290 */ /* 0x000fe4000fffe03f */
[----:B------:R-:W-:Y:S02]  /*9a10*/  UIADD3 UR22, -UR20, UR22, URZ ;  /* 0x0000001614167290 */ /* 0x000fe4000fffe13f */
[----:B------:R-:W-:Y:S02]  /*9a20*/  UIMAD UR13, UR10, UR13, URZ ;  /* 0x0000000d0a0d72a4 */ /* 0x000fe4000f8e023f */
[----:B------:R-:W-:Y:S01]  /*9a30*/  @!UP0 UIMAD UR21, UR10, UR11, URZ ;  /* 0x0000000b0a1582a4 */ /* 0x000fe2000f8e023f */
[----:B------:R-:W-:Y:S01]  /*9a40*/  LEA.HI.X.SX32 R3, R0, UR7, 0x1, P0 ;  /* 0x0000000700037c11 */ /* 0x000fe200080f0eff */
[----:B------:R-:W-:Y:S01]  /*9a50*/  USEL UR13, UR13, URZ, !UP2 ;  /* 0x0000003f0d0d7287 */ /* 0x000fe2000d000000 */
[----:B------:R-:W-:Y:S01]  /*9a60*/  ISETP.GE.AND P0, PT, R6, UR22, PT ;  /* 0x0000001606007c0c */ /* 0x000fe2000bf06270 */
[----:B------:R-:W-:-:S02]  /*9a70*/  @UP3 ULDC UR14, c[0x0][0x210] ;  /* 0x00008400000e3ab9 */ /* 0x000fc40000000800 */
[----:B------:R-:W-:Y:S01]  /*9a80*/  @!UP3 UMOV UR14, 0x1 ;  /* 0x00000001000eb882 */ /* 0x000fe20000000000 */
[----:B-1----:R-:W-:Y:S01]  /*9a90*/  IMAD.WIDE.U32 R8, R8, c[0x0][0x1f0], R2 ;  /* 0x00007c0008087a25 */ /* 0x002fe200078e0002 */
[----:B------:R-:W-:Y:S02]  /*9aa0*/  UIMAD UR13, UR9, UR12, UR13 ;  /* 0x0000000c090d72a4 */ /* 0x000fe4000f8e020d */
[----:B------:R-:W-:Y:S02]  /*9ab0*/  UIMAD UR20, UR20, UR14, URZ ;  /* 0x0000000e141472a4 */ /* 0x000fe4000f8e023f */
[----:B------:R-:W-:Y:S02]  /*9ac0*/  @!UP2 UMOV UR26, URZ ;  /* 0x0000003f001aac82 */ /* 0x000fe40008000000 */
[----:B------:R-:W-:Y:S02]  /*9ad0*/  @UP2 UMOV UR26, UR21 ;  /* 0x00000015001a2c82 */ /* 0x000fe40008000000 */
[----:B------:R-:W-:-:S02]  /*9ae0*/  UIMAD UR4, UR9, UR5, UR4 ;  /* 0x00000005090472a4 */ /* 0x000fc4000f8e0204 */
        /* <DEDUP_REMOVED lines=18> */
.L_x_631:
[----:B------:R-:W-:Y:S05]  /*9c10*/  BSYNC B0 ;  /* 0x0000000000007941 */ /* 0x000fea0003800000 */
.L_x_630:
        /* <DEDUP_REMOVED lines=17> */
.L_x_633:
[----:B------:R-:W-:Y:S05]  /*9d30*/  BSYNC B0 ;  /* 0x0000000000007941 */ /* 0x000fea0003800000 */
.L_x_632:
        /* <DEDUP_REMOVED lines=17> */
.L_x_635:
[----:B------:R-:W-:Y:S05]  /*9e50*/  BSYNC B0 ;  /* 0x0000000000007941 */ /* 0x000fea0003800000 */
.L_x_634:
        /* <DEDUP_REMOVED lines=16> */
.L_x_637:
[----:B------:R-:W-:Y:S05]  /*9f60*/  BSYNC B0 ;  /* 0x0000000000007941 */ /* 0x000fea0003800000 */
.L_x_636:
        /* <DEDUP_REMOVED lines=35> */
.L_x_638:
        /* <DEDUP_REMOVED lines=14> */
.L_x_1288:


//--------------------- .text._ZN5flash16flash_fwd_kernelI23Flash_fwd_kernel_traitsILi192ELi64ELi64ELi4ELb0ELb0EN7cutlass10bfloat16_tE19Flash_kernel_traitsILi192ELi64ELi64ELi4ES3_EELb0ELb0ELb0ELb0ELb0ELb1ELb1ELb0EEEvNS_16Flash_fwd_paramsE --------------------------
	.section	.text._ZN5flash16flash_fwd_kernelI23Flash_fwd_kernel_traitsILi192ELi64ELi64ELi4ELb0ELb0EN7cutlass10bfloat16_tE19Flash_kernel_traitsILi192ELi64ELi64ELi4ES3_EELb0ELb0ELb0ELb0ELb0ELb1ELb1ELb0EEEvNS_16Flash_fwd_paramsE,"ax",@progbits
	.sectioninfo	@"SHI_REGISTERS=255"
	.align	128
        .global         _ZN5flash16flash_fwd_kernelI23Flash_fwd_kernel_traitsILi192ELi64ELi64ELi4ELb0ELb0EN7cutlass10bfloat16_tE19Flash_kernel_traitsILi192ELi64ELi64ELi4ES3_EELb0ELb0ELb0ELb0ELb0ELb1ELb1ELb0EEEvNS_16Flash_fwd_paramsE
        .type           _ZN5flash16flash_fwd_kernelI23Flash_fwd_kernel_traitsILi192ELi64ELi64ELi4ELb0ELb0EN7cutlass10bfloat16_tE19Flash_kernel_traitsILi192ELi64ELi64ELi4ES3_EELb0ELb0ELb0ELb0ELb0ELb1ELb1ELb0EEEvNS_16Flash_fwd_paramsE,@function
        .size           _ZN5flash16flash_fwd_kernelI23Flash_fwd_kernel_traitsILi192ELi64ELi64ELi4ELb0ELb0EN7cutlass10bfloat16_tE19Flash_kernel_traitsILi192ELi64ELi64ELi4ES3_EELb0ELb0ELb0ELb0ELb0ELb1ELb1ELb0EEEvNS_16Flash_fwd_paramsE,(.L_x_1289 - _ZN5flash16flash_fwd_kernelI23Flash_fwd_kernel_traitsILi192ELi64ELi64ELi4ELb0ELb0EN7cutlass10bfloat16_tE19Flash_kernel_traitsILi192ELi64ELi64ELi4ES3_EELb0ELb0ELb0ELb0ELb0ELb1ELb1ELb0EEEvNS_16Flash_fwd_paramsE)
        .other          _ZN5flash16flash_fwd_kernelI23Flash_fwd_kernel_traitsILi192ELi64ELi64ELi4ELb0ELb0EN7cutlass10bfloat16_tE19Flash_kernel_traitsILi192ELi64ELi64ELi4ES3_EELb0ELb0ELb0ELb0ELb0ELb1ELb1ELb0EEEvNS_16Flash_fwd_paramsE,@"STO_CUDA_ENTRY STV_DEFAULT"
_ZN5flash16flash_fwd_kernelI23Flash_fwd_kernel_traitsILi192ELi64ELi64ELi4ELb0ELb0EN7cutlass10bfloat16_tE19Flash_kernel_traitsILi192ELi64ELi64ELi4ES3_EELb0ELb0ELb0ELb0ELb0ELb1ELb1ELb0EEEvNS_16Flash_fwd_paramsE:
.text._ZN5flash16flash_fwd_kernelI23Flash_fwd_kernel_traitsILi192ELi64ELi64ELi4ELb0ELb0EN7cutlass10bfloat16_tE19Flash_kernel_traitsILi192ELi64ELi64ELi4ES3_EELb0ELb0ELb0ELb0ELb0ELb1ELb1ELb0EEEvNS_16Flash_fwd_paramsE:
        /* <DEDUP_REMOVED lines=34> */
.L_x_639:
[----:B-1-34-:R-:W-:Y:S02]  /*0220*/  MOV R4, c[0x0][0x218] ;  /* 0x0000860000047a02 */ /* 0x01afe40000000f00 */
.L_x_640:
        /* <DEDUP_REMOVED lines=41> */
.L_x_642:
        /* <DEDUP_REMOVED lines=15> */
[----:B------:R-:W-:Y:S01]  /*05b0*/  ISETP.GE.AND P1, PT, R4, RZ, PT ;  /* 0x000000ff0400720c */ /* 0x000fe20003f26270 */
[----:B------:R-:W-:-:S04]  /*05c0*/  @P0 IMAD.IADD R4, R2, 0x1, R7 ;  /* 0x0000000102040824 */ /* 0x000fc800078e0207 */
[----:B------:R-:W-:-:S04]  /*05d0*/  @P0 IMAD.WIDE.U32 R24, R4, c[0x0][0x1a0], RZ ;  /* 0x0000680004180a25 */ /* 0x000fc800078e00ff */
[----:B------:R-:W-:Y:S02]  /*05e0*/  @P0 IMAD R4, R4, c[0x0][0x1a4], R25 ;  /* 0x0000690004040a24 */ /* 0x000fe400078e0219 */
[----:B------:R-:W-:Y:S01]  /*05f0*/  @!P2 IMAD.IADD R5, R5, 0x1, -R6 ;  /* 0x000000010505a824 */ /* 0x000fe200078e0a06 */
[----:B------:R-:W-:Y:S02]  /*0600*/  @!P2 IADD3 R214, R214, 0x1, RZ ;  /* 0x00000001d6d6a810 */ /* 0x000fe40007ffe0ff */
[----:B------:R-:W-:Y:S02]  /*0610*/  ISETP.NE.AND P2, PT, RZ, c[0x0][0x1c8], PT ;  /* 0x00007200ff007a0c */ /* 0x000fe40003f45270 */
[----:B------:R-:W-:Y:S02]  /*0620*/  ISETP.GE.U32.AND P3, PT, R5, R6, PT ;  /* 0x000000060500720c */ /* 0x000fe40003f66070 */
[----:B------:R-:W-:-:S11]  /*0630*/  SHF.R.S32.HI R5, RZ, 0x1f, R26 ;  /* 0x0000001fff057819 */ /* 0x000fd6000001141a */
        /* <DEDUP_REMOVED lines=14> */
.L_x_643:
[----:B------:R-:W-:Y:S01]  /*0720*/  SHF.R.S32.HI R9, RZ, 0x1f, R96 ;  /* 0x0000001fff097819 */ /* 0x000fe20000011460 */
[----:B------:R-:W-:Y:S01]  /*0730*/  IMAD R5, R5, c[0x0][0x1a8], RZ ;  /* 0x00006a0005057a24 */ /* 0x000fe200078e02ff */
[----:B------:R-:W-:Y:S01]  /*0740*/  LEA.HI.SX32 R99, R134, 0xffffffff, 0x1a ;  /* 0xffffffff86637811 */ /* 0x000fe200078fd2ff */
[----:B------:R-:W-:Y:S01]  /*0750*/  IMAD.IADD R208, R212, 0x1, -R13 ;  /* 0x00000001d4d07824 */ /* 0x000fe200078e0a0d */
[CC--:B------:R-:W-:Y:S01]  /*0760*/  LEA.HI R7, R9.reuse, R96.reuse, RZ, 0x3 ;  /* 0x0000006009077211 */ /* 0x0c0fe200078f18ff */
[----:B------:R-:W-:Y:S01]  /*0770*/  IMAD R22, R26, c[0x0][0x1ac], R5 ;  /* 0x00006b001a167a24 */ /* 0x000fe200078e0205 */
[----:B------:R-:W-:Y:S01]  /*0780*/  LEA.HI R2, R9, R96, RZ, 0x6 ;  /* 0x0000006009027211 */ /* 0x000fe200078f30ff */
[----:B------:R-:W-:Y:S01]  /*0790*/  IMAD.MOV.U32 R133, RZ, RZ, c[0x0][0x1a4] ;  /* 0x00006900ff857624 */ /* 0x000fe200078e00ff */
[----:B------:R-:W-:Y:S02]  /*07a0*/  SHF.R.S32.HI R14, RZ, 0x3, R7 ;  /* 0x00000003ff0e7819 */ /* 0x000fe40000011407 */
[----:B------:R-:W-:-:S02]  /*07b0*/  LOP3.LUT R7, R7, 0xfffffff8, RZ, 0xc0, !PT ;  /* 0xfffffff807077812 */ /* 0x000fc400078ec0ff */
[--C-:B------:R-:W-:Y:S01]  /*07c0*/  SHF.R.S32.HI R15, RZ, 0x1f, R14.reuse ;  /* 0x0000001fff0f7819 */ /* 0x100fe2000001140e */
[C---:B------:R-:W-:Y:S01]  /*07d0*/  IMAD.SHL.U32 R17, R14.reuse, 0x40, RZ ;  /* 0x000000400e117824 */ /* 0x040fe200078e00ff */
[----:B------:R-:W-:Y:S01]  /*07e0*/  IADD3 R5, R14, 0x20, RZ ;  /* 0x000000200e057810 */ /* 0x000fe20007ffe0ff */
[----:B------:R-:W-:Y:S01]  /*07f0*/  IMAD.IADD R0, R96, 0x1, -R7 ;  /* 0x0000000160007824 */ /* 0x000fe200078e0a07 */
[----:B------:R-:W-:Y:S01]  /*0800*/  IADD3 R211, R14, 0x30, RZ ;  /* 0x000000300ed37810 */ /* 0x000fe20007ffe0ff */
[----:B------:R-:W-:Y:S01]  /*0810*/  IMAD R13, R15, c[0x0][0x198], RZ ;  /* 0x000066000f0d7a24 */ /* 0x000fe200078e02ff */
[----:B------:R-:W-:Y:S01]  /*0820*/  LOP3.LUT R17, R17, 0x1c0, RZ, 0xc0, !PT ;  /* 0x000001c011117812 */ /* 0x000fe200078ec0ff */
[----:B------:R-:W-:Y:S01]  /*0830*/  IMAD.SHL.U32 R220, R0, 0x8, RZ ;  /* 0x0000000800dc7824 */ /* 0x000fe200078e00ff */
[----:B------:R-:W-:Y:S01]  /*0840*/  ISETP.GE.AND P0, PT, R5, R208, PT ;  /* 0x000000d00500720c */ /* 0x000fe20003f06270 */
[----:B------:R-:W-:Y:S01]  /*0850*/  IMAD.WIDE R222, R223, 0x40, R14 ;  /* 0x00000040dfde7825 */ /* 0x000fe200078e020e */
[----:B------:R-:W-:-:S02]  /*0860*/  SHF.R.U32.HI R210, RZ, 0x3, R17 ;  /* 0x00000003ffd27819 */ /* 0x000fc40000011611 */
[--C-:B------:R-:W-:Y:S01]  /*0870*/  LOP3.LUT R7, R17, 0x38, R220.reuse, 0xf8, !PT ;  /* 0x0000003811077812 */ /* 0x100fe200078ef8dc */
[----:B------:R-:W-:Y:S01]  /*0880*/  IMAD.SHL.U32 R205, R0, 0x40, RZ ;  /* 0x0000004000cd7824 */ /* 0x000fe200078e00ff */
[--C-:B------:R-:W-:Y:S02]  /*0890*/  SHF.R.S32.HI R221, RZ, 0x1f, R220.reuse ;  /* 0x0000001fffdd7819 */ /* 0x100fe400000114dc */
[----:B------:R-:W-:Y:S02]  /*08a0*/  LOP3.LUT R210, R7, R210, RZ, 0x3c, !PT ;  /* 0x000000d207d27212 */ /* 0x000fe400078e3cff */
[C---:B------:R-:W-:Y:S01]  /*08b0*/  IADD3 R7, R14.reuse, 0x10, RZ ;  /* 0x000000100e077810 */ /* 0x040fe20007ffe0ff */
[----:B------:R-:W-:Y:S01]  /*08c0*/  IMAD.WIDE.U32 R16, R14, c[0x0][0x198], R220 ;  /* 0x000066000e107a25 */ /* 0x000fe200078e00dc */
[----:B------:R-:W-:Y:S02]  /*08d0*/  IADD3 R18, P1, R220, R18, RZ ;  /* 0x00000012dc127210 */ /* 0x000fe40007f3e0ff */
[----:B------:R-:W-:-:S02]  /*08e0*/  ISETP.GE.AND P2, PT, R7, R208, PT ;  /* 0x000000d00700720c */ /* 0x000fc40003f46270 */
[----:B------:R-:W-:Y:S01]  /*08f0*/  IADD3 R216, P3, R216, R16, RZ ;  /* 0x00000010d8d87210 */ /* 0x000fe20007f7e0ff */
[----:B------:R-:W-:Y:S01]  /*0900*/  IMAD.X R19, R221, 0x1, R11, P1 ;  /* 0x00000001dd137824 */ /* 0x000fe200008e060b */
[-C--:B------:R-:W-:Y:S01]  /*0910*/  ISETP.GE.AND P4, PT, R14, R208.reuse, PT ;  /* 0x000000d00e00720c */ /* 0x080fe20003f86270 */
[----:B------:R-:W-:Y:S01]  /*0920*/  IMAD.SHL.U32 R11, R2, 0x8, RZ ;  /* 0x00000008020b7824 */ /* 0x000fe200078e00ff */
[----:B------:R-:W-:Y:S01]  /*0930*/  ISETP.GE.AND P1, PT, R211, R208, PT ;  /* 0x000000d0d300720c */ /* 0x000fe20003f26270 */
[----:B------:R-:W-:Y:S01]  /*0940*/  IMAD R2, R14, c[0x0][0x19c], R13 ;  /* 0x000067000e027a24 */ /* 0x000fe200078e020d */
[----:B------:R-:W-:Y:S01]  /*0950*/  @!P0 IADD3 R10, P5, R222, 0x20, RZ ;  /* 0x00000020de0a8810 */ /* 0x000fe20007fbe0ff */
[----:B------:R-:W-:Y:S01]  /*0960*/  IMAD.WIDE.U32 R26, R26, c[0x0][0x1a8], R18 ;  /* 0x00006a001a1a7a25 */ /* 0x000fe200078e0012 */
[----:B------:R-:W-:Y:S02]  /*0970*/  LOP3.LUT R210, R210, 0xfffffe00, R11, 0xf8, !PT ;  /* 0xfffffe00d2d27812 */ /* 0x000fe400078ef80b */
[----:B------:R-:W-:Y:S01]  /*0980*/  IADD3.X R217, R3, R17, R2, P3, !PT ;  /* 0x0000001103d97210 */ /* 0x000fe20001ffe402 */
[----:B------:R-:W-:Y:S01]  /*0990*/  IMAD.IADD R23, R27, 0x1, R22 ;  /* 0x000000011b177824 */ /* 0x000fe200078e0216 */
[----:B------:R-:W-:Y:S01]  /*09a0*/  @!P2 IADD3 R18, P3, R222, 0x10, RZ ;  /* 0x00000010de12a810 */ /* 0x000fe20007f7e0ff */
[----:B------:R-:W-:Y:S01]  /*09b0*/  @!P0 IMAD.X R11, RZ, RZ, R223, P5 ;  /* 0x000000ffff0b8224 */ /* 0x000fe200028e06df */
[----:B------:R-:W-:Y:S01]  /*09c0*/  LOP3.LUT R205, R205, 0x1c0, RZ, 0xc0, !PT ;  /* 0x000001c0cdcd7812 */ /* 0x000fe200078ec0ff */
[----:B------:R-:W-:-:S02]  /*09d0*/  @!P4 IMAD R13, R223, c[0x0][0x190], RZ ;  /* 0x00006400df0dca24 */ /* 0x000fc400078e02ff */
[----:B------:R-:W-:Y:S01]  /*09e0*/  @!P2 IMAD.X R3, RZ, RZ, R223, P3 ;  /* 0x000000ffff03a224 */ /* 0x000fe200018e06df */
[----:B------:R-:W-:Y:S01]  /*09f0*/  @!P1 IADD3 R12, P3, R222, 0x30, RZ ;  /* 0x00000030de0c9810 */ /* 0x000fe20007f7e0ff */
[--C-:B------:R-:W-:Y:S02]  /*0a00*/  @!P4 IMAD.MOV.U32 R22, RZ, RZ, R26.reuse ;  /* 0x000000ffff16c224 */ /* 0x100fe400078e001a */
[----:B------:R-:W-:Y:S02]  /*0a10*/  @!P2 IMAD R3, R3, c[0x0][0x190], RZ ;  /* 0x000064000303aa24 */ /* 0x000fe400078e02ff */
[----:B------:R-:W-:Y:S02]  /*0a20*/  @!P2 IMAD.MOV.U32 R20, RZ, RZ, R26 ;  /* 0x000000ffff14a224 */ /* 0x000fe400078e001a */
[--C-:B------:R-:W-:Y:S02]  /*0a30*/  @!P2 IMAD.MOV.U32 R21, RZ, RZ, R23.reuse ;  /* 0x000000ffff15a224 */ /* 0x100fe400078e0017 */
[----:B------:R-:W-:-:S02]  /*0a40*/  @!P0 IMAD.MOV.U32 R17, RZ, RZ, R23 ;  /* 0x000000ffff118224 */ /* 0x000fc400078e0017 */
[----:B------:R-:W-:Y:S02]  /*0a50*/  @!P1 IMAD.MOV.U32 R27, RZ, RZ, R23 ;  /* 0x000000ffff1b9224 */ /* 0x000fe400078e0017 */
[----:B------:R-:W-:Y:S02]  /*0a60*/  @!P0 IMAD R11, R11, c[0x0][0x190], RZ ;  /* 0x000064000b0b8a24 */ /* 0x000fe400078e02ff */
[----:B------:R-:W-:Y:S02]  /*0a70*/  @!P2 IMAD R3, R18, c[0x0][0x194], R3 ;  /* 0x000065001203aa24 */ /* 0x000fe400078e0203 */
[----:B------:R-:W-:Y:S02]  /*0a80*/  @!P0 IMAD.MOV.U32 R16, RZ, RZ, R26 ;  /* 0x000000ffff108224 */ /* 0x000fe400078e001a */
[C---:B------:R-:W-:Y:S02]  /*0a90*/  @!P4 IMAD R2, R222.reuse, c[0x0][0x194], R13 ;  /* 0x00006500de02ca24 */ /* 0x040fe400078e020d */
[----:B------:R-:W-:-:S04]  /*0aa0*/  @!P4 IMAD.WIDE.U32 R22, R222, c[0x0][0x190], R22 ;  /* 0x00006400de16ca25 */ /* 0x000fc800078e0016 */
[----:B------:R-:W-:Y:S01]  /*0ab0*/  @!P2 IMAD.WIDE.U32 R18, R18, c[0x0][0x190], R20 ;  /* 0x000064001212aa25 */ /* 0x000fe200078e0014 */
[----:B------:R-:W-:-:S03]  /*0ac0*/  @!P4 LEA R20, P5, R22, c[0x0][0x160], 0x1 ;  /* 0x000058001614ca11 */ /* 0x000fc600078a08ff */
[----:B------:R-:W-:Y:S02]  /*0ad0*/  @!P1 IMAD.X R13, RZ, RZ, R223, P3 ;  /* 0x000000ffff0d9224 */ /* 0x000fe400018e06df */
[C---:B------:R-:W-:Y:S02]  /*0ae0*/  @!P0 IMAD R6, R10.reuse, c[0x0][0x194], R11 ;  /* 0x000065000a068a24 */ /* 0x040fe400078e020b */
[----:B------:R-:W-:Y:S01]  /*0af0*/  @!P0 IMAD.WIDE.U32 R10, R10, c[0x0][0x190], R16 ;  /* 0x000064000a0a8a25 */ /* 0x000fe200078e0010 */
[----:B------:R-:W-:-:S03]  /*0b00*/  @!P2 LEA R16, P3, R18, c[0x0][0x160], 0x1 ;  /* 0x000058001210aa11 */ /* 0x000fc600078608ff */
[----:B------:R-:W-:Y:S02]  /*0b10*/  @!P4 IMAD.IADD R2, R23, 0x1, R2 ;  /* 0x000000011702c824 */ /* 0x000fe400078e0202 */
[----:B------:R-:W-:Y:S02]  /*0b20*/  @!P2 IMAD.IADD R3, R19, 0x1, R3 ;  /* 0x000000011303a824 */ /* 0x000fe400078e0203 */
[----:B------:R-:W-:Y:S01]  /*0b30*/  @!P1 IMAD R13, R13, c[0x0][0x190], RZ ;  /* 0x000064000d0d9a24 */ /* 0x000fe200078e02ff */
[----:B------:R-:W-:Y:S01]  /*0b40*/  @!P4 LEA.HI.X R21, R22, c[0x0][0x164], R2, 0x1, P5 ;  /* 0x000059001615ca11 */ /* 0x000fe200028f0c02 */
[----:B------:R-:W-:Y:S01]  /*0b50*/  IMAD.WIDE.U32 R22, R14, c[0x0][0x1a0], R220 ;  /* 0x000068000e167a25 */ /* 0x000fe200078e00dc */
[----:B------:R-:W-:Y:S02]  /*0b60*/  @!P2 LEA.HI.X R17, R18, c[0x0][0x164], R3, 0x1, P3 ;  /* 0x000059001211aa11 */ /* 0x000fe400018f0c03 */
[----:B------:R-:W-:Y:S01]  /*0b70*/  @!P0 LEA R18, P5, R10, c[0x0][0x160], 0x1 ;  /* 0x000058000a128a11 */ /* 0x000fe200078a08ff */
[----:B------:R-:W-:Y:S01]  /*0b80*/  IMAD R3, R15, c[0x0][0x1a0], RZ ;  /* 0x000068000f037a24 */ /* 0x000fe200078e02ff */
[----:B------:R-:W-:Y:S01]  /*0b90*/  IADD3 R24, P6, R24, R22, RZ ;  /* 0x0000001618187210 */ /* 0x000fe20007fde0ff */
[----:B------:R-:W-:-:S02]  /*0ba0*/  @!P1 IMAD R8, R12, c[0x0][0x194], R13 ;  /* 0x000065000c089a24 */ /* 0x000fc400078e020d */
[----:B------:R-:W-:-:S04]  /*0bb0*/  @!P1 IMAD.WIDE.U32 R12, R12, c[0x0][0x190], R26 ;  /* 0x000064000c0c9a25 */ /* 0x000fc800078e001a */
[----:B------:R-:W-:Y:S01]  /*0bc0*/  IMAD R3, R14, c[0x0][0x1a4], R3 ;  /* 0x000069000e037a24 */ /* 0x000fe200078e0203 */
[----:B------:R-:W-:Y:S01]  /*0bd0*/  @!P1 LEA R28, P3, R12, c[0x0][0x160], 0x1 ;  /* 0x000058000c1c9a11 */ /* 0x000fe200078608ff */
[----:B------:R-:W-:Y:S01]  /*0be0*/  @!P1 IMAD.IADD R8, R13, 0x1, R8 ;  /* 0x000000010d089824 */ /* 0x000fe200078e0208 */
[----:B------:R-:W-:Y:S01]  /*0bf0*/  SHF.R.S32.HI R13, RZ, 0x1f, R214 ;  /* 0x0000001fff0d7819 */ /* 0x000fe200000114d6 */
[----:B------:R-:W-:Y:S01]  /*0c00*/  @!P0 IMAD.IADD R6, R11, 0x1, R6 ;  /* 0x000000010b068824 */ /* 0x000fe200078e0206 */
[----:B------:R-:W-:Y:S01]  /*0c10*/  IADD3.X R25, R4, R23, R3, P6, !PT ;  /* 0x0000001704197210 */ /* 0x000fe200037fe403 */
[----:B------:R-:W-:Y:S01]  /*0c20*/  IMAD.MOV.U32 R4, RZ, RZ, c[0x0][0x198] ;  /* 0x00006600ff047624 */ /* 0x000fe200078e00ff */
[----:B------:R-:W-:Y:S01]  /*0c30*/  @!P1 LEA.HI.X R29, R12, c[0x0][0x164], R8, 0x1, P3 ;  /* 0x000059000c1d9a11 */ /* 0x000fe200018f0c08 */
[----:B------:R-:W-:Y:S01]  /*0c40*/  IMAD.MOV.U32 R3, RZ, RZ, 0x6 ;  /* 0x00000006ff037424 */ /* 0x000fe200078e00ff */
[----:B------:R-:W-:Y:S01]  /*0c50*/  @!P0 LEA.HI.X R19, R10, c[0x0][0x164], R6, 0x1, P5 ;  /* 0x000059000a138a11 */ /* 0x000fe200028f0c06 */
[----:B------:R-:W-:Y:S01]  /*0c60*/  IMAD R2, R99, -0x40, R100 ;  /* 0xffffffc063027824 */ /* 0x000fe200078e0264 */
[----:B------:R-:W-:Y:S01]  /*0c70*/  SHF.R.S32.HI R10, RZ, 0x1f, R99 ;  /* 0x0000001fff0a7819 */ /* 0x000fe20000011463 */
[----:B------:R-:W-:Y:S01]  /*0c80*/  IMAD R219, R13, c[0x0][0x1b0], RZ ;  /* 0x00006c000ddb7a24 */ /* 0x000fe200078e02ff */
[----:B------:R-:W-:Y:S01]  /*0c90*/  SHF.L.U64.HI R6, R4, R3, c[0x0][0x19c] ;  /* 0x0000670004067619 */ /* 0x000fe20000010203 */
[----:B------:R-:W-:Y:S01]  /*0ca0*/  IMAD.SHL.U32 R210, R210, 0x2, RZ ;  /* 0x00000002d2d27824 */ /* 0x000fe200078e00ff */
[-C--:B------:R-:W-:Y:S01]  /*0cb0*/  ISETP.GE.AND P6, PT, R14, R2.reuse, PT ;  /* 0x000000020e00720c */ /* 0x080fe20003fc6270 */
[C---:B------:R-:W-:Y:S01]  /*0cc0*/  IMAD R219, R214.reuse, c[0x0][0x1b4], R219 ;  /* 0x00006d00d6db7a24 */ /* 0x040fe200078e02db */
[CC--:B------:R-:W-:Y:S01]  /*0cd0*/  ISETP.GE.AND P3, PT, R7.reuse, R2.reuse, PT ;  /* 0x000000020700720c */ /* 0x0c0fe20003f66270 */
[----:B------:R-:W-:Y:S01]  /*0ce0*/  IMAD.WIDE.U32 R216, R214, c[0x0][0x1b0], R216 ;  /* 0x00006c00d6d87a25 */ /* 0x000fe200078e00d8 */
[----:B------:R-:W-:Y:S01]  /*0cf0*/  ISETP.GE.AND P5, PT, R7, R2, PT ;  /* 0x000000020700720c */ /* 0x000fe20003fa6270 */
[----:B------:R-:W-:Y:S01]  /*0d00*/  @!PT LDS RZ, [RZ] ;  /* 0x00000000fffff984 */ /* 0x000fe20000000800 */
[----:B------:R-:W-:Y:S01]  /*0d10*/  @!PT LDS RZ, [RZ] ;  /* 0x00000000fffff984 */ /* 0x000fe20000000800 */
[----:B------:R-:W-:Y:S01]  /*0d20*/  @!PT LDS RZ, [RZ] ;  /* 0x00000000fffff984 */ /* 0x000fe20000000800 */
[----:B------:R1:W-:Y:S01]  /*0d30*/  @!P4 LDGSTS.E.BYPASS.LTC128B.128 [R210], [R20.64] ;  /* 0x0000000014d2cfae */ /* 0x0003e2000b901d48 */
[CC--:B------:R-:W-:Y:S01]  /*0d40*/  LEA.HI R12, R9.reuse, R96.reuse, RZ, 0x4 ;  /* 0x00000060090c7211 */ /* 0x0c0fe200078f20ff */
[----:B------:R-:W-:Y:S01]  /*0d50*/  IMAD.SHL.U32 R97, R4, 0x40, RZ ;  /* 0x0000004004617824 */ /* 0x000fe200078e00ff */
[----:B------:R-:W-:Y:S01]  /*0d60*/  LEA.HI R9, R9, R96, RZ, 0x5 ;  /* 0x0000006009097211 */ /* 0x000fe200078f28ff */
[----:B------:R-:W-:Y:S01]  /*0d70*/  IMAD R7, R6, R99, RZ ;  /* 0x0000006306077224 */ /* 0x000fe200078e02ff */
[----:B------:R1:W-:Y:S01]  /*0d80*/  @!P4 LDGSTS.E.BYPASS.LTC128B.128 [R210+0x2000], [R20.64+0x80] ;  /* 0x0200008014d2cfae */ /* 0x0003e2000b901d48 */
[----:B------:R-:W-:Y:S01]  /*0d90*/  IMAD.IADD R219, R217, 0x1, R219 ;  /* 0x00000001d9db7824 */ /* 0x000fe200078e02db */
[----:B------:R-:W-:Y:S01]  /*0da0*/  SHF.R.S32.HI R11, RZ, 0x4, R12 ;  /* 0x00000004ff0b7819 */ /* 0x000fe2000001140c */
[----:B------:R-:W-:Y:S01]  /*0db0*/  IMAD.MOV.U32 R218, RZ, RZ, R216 ;  /* 0x000000ffffda7224 */ /* 0x000fe200078e00d8 */
[----:B------:R1:W-:Y:S01]  /*0dc0*/  @!P4 LDGSTS.E.BYPASS.LTC128B.128 [R210+0x4000], [R20.64+0x100] ;  /* 0x0400010014d2cfae */ /* 0x0003e2000b901d48 */
[----:B------:R-:W-:Y:S01]  /*0dd0*/  IMAD R7, R10, R97, R7 ;  /* 0x000000610a077224 */ /* 0x000fe200078e0207 */
[----:B------:R-:W-:Y:S01]  /*0de0*/  LEA.HI R8, R12, R11, RZ, 0x1 ;  /* 0x0000000b0c087211 */ /* 0x000fe200078f08ff */
[----:B------:R-:W-:Y:S01]  /*0df0*/  IMAD.MOV.U32 R3, RZ, RZ, c[0x0][0x19c] ;  /* 0x00006700ff037624 */ /* 0x000fe200078e00ff */
[----:B------:R2:W-:Y:S01]  /*0e00*/  @!P2 LDGSTS.E.BYPASS.LTC128B.128 [R210+0x800], [R16.64] ;  /* 0x0080000010d2afae */ /* 0x0005e2000b901d48 */
[----:B------:R-:W-:Y:S01]  /*0e10*/  IMAD R13, R13, c[0x0][0x1b8], RZ ;  /* 0x00006e000d0d7a24 */ /* 0x000fe200078e02ff */
[----:B------:R-:W-:Y:S01]  /*0e20*/  LOP3.LUT R8, R8, 0xfffffffe, RZ, 0xc0, !PT ;  /* 0xfffffffe08087812 */ /* 0x000fe200078ec0ff */
[----:B------:R-:W-:Y:S01]  /*0e30*/  IMAD R10, R10, c[0x0][0x1a0], RZ ;  /* 0x000068000a0a7a24 */ /* 0x000fe200078e02ff */
[----:B------:R2:W-:Y:S01]  /*0e40*/  @!P2 LDGSTS.E.BYPASS.LTC128B.128 [R210+0x2800], [R16.64+0x80] ;  /* 0x0280008010d2afae */ /* 0x0005e2000b901d48 */
[----:B------:R-:W-:-:S02]  /*0e50*/  IMAD R13, R214, c[0x0][0x1bc], R13 ;  /* 0x00006f00d60d7a24 */ /* 0x000fc400078e020d */
[----:B------:R-:W-:Y:S01]  /*0e60*/  IMAD.IADD R8, R11, 0x1, -R8 ;  /* 0x000000010b087824 */ /* 0x000fe200078e0a08 */
[----:B------:R2:W-:Y:S01]  /*0e70*/  @!P2 LDGSTS.E.BYPASS.LTC128B.128 [R210+0x4800], [R16.64+0x100] ;  /* 0x0480010010d2afae */ /* 0x0005e2000b901d48 */
[----:B------:R-:W-:Y:S01]  /*0e80*/  ISETP.GE.AND P2, PT, R5, R2, PT ;  /* 0x000000020500720c */ /* 0x000fe20003f46270 */
[----:B------:R-:W-:Y:S02]  /*0e90*/  IMAD.WIDE.U32 R214, R214, c[0x0][0x1b8], R24 ;  /* 0x00006e00d6d67a25 */ /* 0x000fe400078e0018 */
[----:B------:R3:W-:Y:S02]  /*0ea0*/  @!P0 LDGSTS.E.BYPASS.LTC128B.128 [R210+0x1000], [R18.64] ;  /* 0x0100000012d28fae */ /* 0x0007e4000b901d48 */
[----:B------:R-:W-:Y:S02]  /*0eb0*/  IMAD R10, R99, c[0x0][0x1a4], R10 ;  /* 0x00006900630a7a24 */ /* 0x000fe400078e020a */
[----:B------:R3:W-:Y:S01]  /*0ec0*/  @!P0 LDGSTS.E.BYPASS.LTC128B.128 [R210+0x3000], [R18.64+0x80] ;  /* 0x0300008012d28fae */ /* 0x0007e2000b901d48 */
[----:B------:R-:W-:-:S03]  /*0ed0*/  IMAD.IADD R207, R215, 0x1, R13 ;  /* 0x00000001d7cf7824 */ /* 0x000fc600078e020d */
[----:B------:R3:W-:Y:S01]  /*0ee0*/  @!P0 LDGSTS.E.BYPASS.LTC128B.128 [R210+0x5000], [R18.64+0x100] ;  /* 0x0500010012d28fae */ /* 0x0007e2000b901d48 */
[----:B-1----:R-:W-:-:S03]  /*0ef0*/  IMAD.WIDE.U32 R20, R99, R97, R218 ;  /* 0x0000006163147225 */ /* 0x002fc600078e00da */
[----:B------:R1:W-:Y:S01]  /*0f00*/  @!P1 LDGSTS.E.BYPASS.LTC128B.128 [R210+0x1800], [R28.64] ;  /* 0x018000001cd29fae */ /* 0x0003e2000b901d48 */
[----:B------:R-:W-:Y:S01]  /*0f10*/  IMAD.IADD R21, R21, 0x1, R7 ;  /* 0x0000000115157824 */ /* 0x000fe200078e0207 */
[C---:B------:R-:W-:Y:S02]  /*0f20*/  @!P6 LEA R26, P4, R20.reuse, c[0x0][0x168], 0x1 ;  /* 0x00005a00141aea11 */ /* 0x040fe400078808ff */
[----:B------:R1:W-:Y:S02]  /*0f30*/  @!P1 LDGSTS.E.BYPASS.LTC128B.128 [R210+0x3800], [R28.64+0x80] ;  /* 0x038000801cd29fae */ /* 0x0003e4000b901d48 */
[----:B------:R-:W-:Y:S02]  /*0f40*/  @!P6 LEA.HI.X R27, R20, c[0x0][0x16c], R21, 0x1, P4 ;  /* 0x00005b00141bea11 */ /* 0x000fe400020f0c15 */
[----:B------:R1:W-:Y:S01]  /*0f50*/  @!P1 LDGSTS.E.BYPASS.LTC128B.128 [R210+0x5800], [R28.64+0x100] ;  /* 0x058001001cd29fae */ /* 0x0003e2000b901d48 */
[----:B------:R-:W-:Y:S02]  /*0f60*/  ISETP.GE.AND P1, PT, R211, R2, PT ;  /* 0x00000002d300720c */ /* 0x000fe40003f26270 */
[----:B--2---:R-:W-:Y:S01]  /*0f70*/  @!P3 LEA R16, P0, R4, R20, 0x4 ;  /* 0x000000140410b211 */ /* 0x004fe200078020ff */
[----:B------:R2:W-:Y:S01]  /*0f80*/  @!P6 LDGSTS.E.BYPASS.LTC128B.128 [R210+0x6000], [R26.64] ;  /* 0x060000001ad2efae */ /* 0x0005e2000b901d48 */
[----:B------:R-:W-:-:S02]  /*0f90*/  ISETP.GE.AND P4, PT, R5, R2, PT ;  /* 0x000000020500720c */ /* 0x000fc40003f86270 */
[----:B------:R-:W-:Y:S01]  /*0fa0*/  @!P3 LEA.HI.X R7, R4, R21, R3, 0x4, P0 ;  /* 0x000000150407b211 */ /* 0x000fe200000f2403 */
[----:B------:R2:W-:Y:S01]  /*0fb0*/  @!P6 LDGSTS.E.BYPASS.LTC128B.128 [R210+0x8000], [R26.64+0x80] ;  /* 0x080000801ad2efae */ /* 0x0005e2000b901d48 */
[----:B------:R-:W-:Y:S02]  /*0fc0*/  @!P3 LEA R22, P0, R16, c[0x0][0x168], 0x1 ;  /* 0x00005a001016ba11 */ /* 0x000fe400078008ff */
[----:B------:R-:W-:Y:S01]  /*0fd0*/  LOP3.LUT R5, R12, 0xfffffff0, RZ, 0xc0, !PT ;  /* 0xfffffff00c057812 */ /* 0x000fe200078ec0ff */
[----:B------:R2:W-:Y:S01]  /*0fe0*/  @!P6 LDGSTS.E.BYPASS.LTC128B.128 [R210+0xa000], [R26.64+0x100] ;  /* 0x0a0001001ad2efae */ /* 0x0005e2000b901d48 */
[----:B------:R-:W-:Y:S01]  /*0ff0*/  @!P3 LEA.HI.X R23, R16, c[0x0][0x16c], R7, 0x1, P0 ;  /* 0x00005b001017ba11 */ /* 0x000fe200000f0c07 */
[----:B---3--:R-:W-:Y:S01]  /*1000*/  IMAD.WIDE.U32 R18, R4, 0x20, RZ ;  /* 0x0000002004127825 */ /* 0x008fe200078e00ff */
[----:B------:R-:W-:-:S03]  /*1010*/  ISETP.GE.AND P6, PT, R14, R2, PT ;  /* 0x000000020e00720c */ /* 0x000fc60003fc6270 */
[C---:B------:R-:W-:Y:S01]  /*1020*/  IMAD.SHL.U32 R7, R3.reuse, 0x20, RZ ;  /* 0x0000002003077824 */ /* 0x040fe200078e00ff */
[----:B------:R-:W-:Y:S01]  /*1030*/  @!P2 IADD3 R15, P0, R20, R18, RZ ;  /* 0x00000012140fa210 */ /* 0x000fe20007f1e0ff */
[----:B------:R-:W-:Y:S01]  /*1040*/  IMAD.SHL.U32 R14, R14, 0x8, RZ ;  /* 0x000000080e0e7824 */ /* 0x000fe200078e00ff */
[----:B------:R3:W-:Y:S01]  /*1050*/  @!P3 LDGSTS.E.BYPASS.LTC128B.128 [R210+0x6800], [R22.64] ;  /* 0x0680000016d2bfae */ /* 0x0007e2000b901d48 */
[----:B------:R-:W-:Y:S01]  /*1060*/  @!P1 IMAD R11, R3, 0x30, RZ ;  /* 0x00000030030b9824 */ /* 0x000fe200078e02ff */
[----:B------:R-:W-:Y:S01]  /*1070*/  @!P2 IADD3.X R12, R21, R19, R7, P0, !PT ;  /* 0x00000013150ca210 */ /* 0x000fe200007fe407 */
[----:B------:R-:W-:Y:S01]  /*1080*/  @!P1 IMAD.WIDE.U32 R20, R4, 0x30, R20 ;  /* 0x0000003004149825 */ /* 0x000fe200078e0014 */
[----:B------:R-:W-:Y:S01]  /*1090*/  LOP3.LUT R14, R205, 0x8, R14, 0xf8, !PT ;  /* 0x00000008cd0e7812 */ /* 0x000fe200078ef80e */
[----:B------:R3:W-:Y:S01]  /*10a0*/  @!P3 LDGSTS.E.BYPASS.LTC128B.128 [R210+0x8800], [R22.64+0x80] ;  /* 0x0880008016d2bfae */ /* 0x0007e2000b901d48 */
[----:B------:R-:W-:Y:S01]  /*10b0*/  SHF.R.U32.HI R205, RZ, 0x3, R205 ;  /* 0x00000003ffcd7819 */ /* 0x000fe200000116cd */
[----:B------:R-:W-:Y:S01]  /*10c0*/  @!P1 IMAD.IADD R11, R21, 0x1, R11 ;  /* 0x00000001150b9824 */ /* 0x000fe200078e020b */
[C---:B------:R-:W-:Y:S01]  /*10d0*/  @!P2 LEA R16, P0, R15.reuse, c[0x0][0x168], 0x1 ;  /* 0x00005a000f10aa11 */ /* 0x040fe200078008ff */
[----:B------:R3:W-:Y:S01]  /*10e0*/  @!P3 LDGSTS.E.BYPASS.LTC128B.128 [R210+0xa800], [R22.64+0x100] ;  /* 0x0a80010016d2bfae */ /* 0x0007e2000b901d48 */
[----:B------:R-:W-:Y:S01]  /*10f0*/  LOP3.LUT R205, R14, R205, RZ, 0x3c, !PT ;  /* 0x000000cd0ecd7212 */ /* 0x000fe200078e3cff */
[----:B------:R-:W-:Y:S01]  /*1100*/  IMAD.IADD R18, R96, 0x1, -R5 ;  /* 0x0000000160127824 */ /* 0x000fe200078e0a05 */
[----:B------:R-:W-:-:S02]  /*1110*/  @!P2 LEA.HI.X R17, R15, c[0x0][0x16c], R12, 0x1, P0 ;  /* 0x00005b000f11aa11 */ /* 0x000fc400000f0c0c */
[----:B------:R-:W-:Y:S01]  /*1120*/  @!P1 LEA R14, P0, R20, c[0x0][0x168], 0x1 ;  /* 0x00005a00140e9a11 */ /* 0x000fe200078008ff */
[----:B------:R-:W-:Y:S01]  /*1130*/  IMAD R205, R8, 0x200, R205 ;  /* 0x0000020008cd7824 */ /* 0x000fe200078e02cd */
[----:B------:R-:W-:Y:S01]  /*1140*/  SHF.R.S32.HI R7, RZ, 0x1f, R18 ;  /* 0x0000001fff077819 */ /* 0x000fe20000011412 */
[----:B------:R4:W-:Y:S01]  /*1150*/  @!P2 LDGSTS.E.BYPASS.LTC128B.128 [R210+0x7000], [R16.64] ;  /* 0x0700000010d2afae */ /* 0x0009e2000b901d48 */
[----:B------:R-:W-:Y:S01]  /*1160*/  @!P1 LEA.HI.X R15, R20, c[0x0][0x16c], R11, 0x1, P0 ;  /* 0x00005b00140f9a11 */ /* 0x000fe200000f0c0b */
[----:B------:R-:W-:Y:S01]  /*1170*/  IMAD.SHL.U32 R11, R8, 0x8, RZ ;  /* 0x00000008080b7824 */ /* 0x000fe200078e00ff */
[----:B------:R-:W-:Y:S01]  /*1180*/  LEA.HI R7, R7, R18, RZ, 0x3 ;  /* 0x0000001207077211 */ /* 0x000fe200078f18ff */
[----:B------:R4:W-:Y:S01]  /*1190*/  @!P2 LDGSTS.E.BYPASS.LTC128B.128 [R210+0x9000], [R16.64+0x80] ;  /* 0x0900008010d2afae */ /* 0x0009e2000b901d48 */
[----:B------:R-:W-:Y:S01]  /*11a0*/  ISETP.GE.AND P3, PT, R211, R2, PT ;  /* 0x00000002d300720c */ /* 0x000fe20003f66270 */
[----:B------:R-:W-:Y:S01]  /*11b0*/  IMAD.MOV.U32 R2, RZ, RZ, c[0x0][0x1a0] ;  /* 0x00006800ff027624 */ /* 0x000fe200078e00ff */
[C---:B------:R-:W-:Y:S01]  /*11c0*/  LOP3.LUT R5, R7.reuse, 0xfffffff8, RZ, 0xc0, !PT ;  /* 0xfffffff807057812 */ /* 0x040fe200078ec0ff */
[----:B------:R4:W-:Y:S01]  /*11d0*/  @!P2 LDGSTS.E.BYPASS.LTC128B.128 [R210+0xb000], [R16.64+0x100] ;  /* 0x0b00010010d2afae */ /* 0x0009e2000b901d48 */
[----:B------:R-:W-:-:S02]  /*11e0*/  IMAD.SHL.U32 R101, R7, 0x40, RZ ;  /* 0x0000004007657824 */ /* 0x000fc400078e00ff */
[----:B------:R-:W-:Y:S01]  /*11f0*/  IMAD.WIDE.U32 R24, R2, 0x20, RZ ;  /* 0x0000002002187825 */ /* 0x000fe200078e00ff */
[----:B------:R5:W-:Y:S02]  /*1200*/  @!P1 LDGSTS.E.BYPASS.LTC128B.128 [R210+0x7800], [R14.64] ;  /* 0x078000000ed29fae */ /* 0x000be4000b901d48 */
[----:B------:R-:W-:Y:S01]  /*1210*/  LOP3.LUT R101, R101, 0xfffffe00, RZ, 0xc0, !PT ;  /* 0xfffffe0065657812 */ /* 0x000fe200078ec0ff */
[----:B------:R-:W-:Y:S01]  /*1220*/  IMAD.IADD R5, R18, 0x1, -R5 ;  /* 0x0000000112057824 */ /* 0x000fe200078e0a05 */
[----:B------:R5:W-:Y:S01]  /*1230*/  @!P1 LDGSTS.E.BYPASS.LTC128B.128 [R210+0x9800], [R14.64+0x80] ;  /* 0x098000800ed29fae */ /* 0x000be2000b901d48 */
[----:B------:R-:W-:-:S03]  /*1240*/  IMAD.WIDE.U32 R18, R99, c[0x0][0x1a0], RZ ;  /* 0x0000680063127a25 */ /* 0x000fc600078e00ff */
[----:B------:R5:W-:Y:S01]  /*1250*/  @!P1 LDGSTS.E.BYPASS.LTC128B.128 [R210+0xb800], [R14.64+0x100] ;  /* 0x0b8001000ed29fae */ /* 0x000be2000b901d48 */
[----:B------:R-:W-:Y:S02]  /*1260*/  IMAD.SHL.U32 R12, R5, 0x40, RZ ;  /* 0x00000040050c7824 */ /* 0x000fe400078e00ff */
[----:B------:R-:W-:Y:S01]  /*1270*/  IMAD.IADD R10, R19, 0x1, R10 ;  /* 0x00000001130a7824 */ /* 0x000fe200078e020a */
[----:B------:R-:W0:Y:S01]  /*1280*/  LDGDEPBAR ;  /* 0x00000000000079af */ /* 0x000e220000000000 */
[----:B------:R-:W-:Y:S01]  /*1290*/  @!P3 IMAD R8, R133, 0x30, RZ ;  /* 0x000000308508b824 */ /* 0x000fe200078e02ff */
[----:B------:R-:W-:Y:S01]  /*12a0*/  LOP3.LUT R12, R12, 0x1c0, RZ, 0xc0, !PT ;  /* 0x000001c00c0c7812 */ /* 0x000fe200078ec0ff */
[----:B------:R-:W-:-:S03]  /*12b0*/  IMAD.SHL.U32 R205, R205, 0x2, RZ ;  /* 0x00000002cdcd7824 */ /* 0x000fc600078e00ff */
[----:B------:R-:W-:Y:S02]  /*12c0*/  LOP3.LUT R11, R12, 0x8, R11, 0xf8, !PT ;  /* 0x000000080c0b7812 */ /* 0x000fe400078ef80b */
[----:B------:R-:W-:Y:S02]  /*12d0*/  SHF.R.U32.HI R98, RZ, 0x3, R12 ;  /* 0x00000003ff627819 */ /* 0x000fe4000001160c */
[C---:B------:R-:W-:Y:S02]  /*12e0*/  LEA R12, P0, R18.reuse, R214, 0x6 ;  /* 0x000000d6120c7211 */ /* 0x040fe400078030ff */
[----:B------:R-:W-:Y:S01]  /*12f0*/  LOP3.LUT R98, R11, R98, RZ, 0x3c, !PT ;  /* 0x000000620b627212 */ /* 0x000fe200078e3cff */
[----:B------:R-:W-:Y:S01]  /*1300*/  IMAD.SHL.U32 R11, R133, 0x20, RZ ;  /* 0x00000020850b7824 */ /* 0x000fe200078e00ff */
[----:B------:R-:W-:Y:S02]  /*1310*/  LEA.HI.X R13, R18, R207, R10, 0x6, P0 ;  /* 0x000000cf120d7211 */ /* 0x000fe400000f340a */
[----:B------:R-:W-:Y:S01]  /*1320*/  @!P5 LEA R19, P1, R2, R12, 0x4 ;  /* 0x0000000c0213d211 */ /* 0x000fe200078220ff */
[----:B------:R-:W-:Y:S01]  /*1330*/  IMAD.IADD R200, R101, 0x1, R98 ;  /* 0x0000000165c87824 */ /* 0x000fe200078e0262 */
[----:B----4-:R-:W-:Y:S01]  /*1340*/  @!P4 IADD3 R16, P0, R12, R24, RZ ;  /* 0x000000180c10c210 */ /* 0x010fe20007f1e0ff */
[C---:B---3--:R-:W-:Y:S01]  /*1350*/  @!P3 IMAD.WIDE.U32 R22, R2.reuse, 0x30, R12 ;  /* 0x000000300216b825 */ /* 0x048fe200078e000c */
[----:B------:R-:W-:-:S02]  /*1360*/  @!P5 LEA.HI.X R10, R2, R13, R133, 0x4, P1 ;  /* 0x0000000d020ad211 */ /* 0x000fc400008f2485 */
[----:B------:R-:W-:Y:S01]  /*1370*/  @!P5 LEA R18, P1, R19, c[0x0][0x170], 0x1 ;  /* 0x00005c001312da11 */ /* 0x000fe200078208ff */
[----:B------:R-:W-:Y:S01]  /*1380*/  @!P3 IMAD.IADD R8, R23, 0x1, R8 ;  /* 0x000000011708b824 */ /* 0x000fe200078e0208 */
[----:B------:R-:W-:-:S04]  /*1390*/  DEPBAR.LE SB0, 0x0 ;  /* 0x000080000000791a */ /* 0x000fc80000000000 */
[----:B------:R-:W-:Y:S01]  /*13a0*/  BAR.SYNC.DEFER_BLOCKING 0x0 ;  /* 0x0000000000007b1d */ /* 0x000fe20000010000 */
[----:B------:R-:W-:Y:S02]  /*13b0*/  @!P5 LEA.HI.X R19, R19, c[0x0][0x174], R10, 0x1, P1 ;  /* 0x00005d001313da11 */ /* 0x000fe400008f0c0a */
[----:B------:R-:W-:Y:S02]  /*13c0*/  @!P6 LEA R20, P2, R12, c[0x0][0x170], 0x1 ;  /* 0x00005c000c14ea11 */ /* 0x000fe400078408ff */
[----:B------:R-:W-:Y:S02]  /*13d0*/  @!P4 IADD3.X R11, R13, R25, R11, P0, !PT ;  /* 0x000000190d0bc210 */ /* 0x000fe400007fe40b */
[----:B------:R-:W-:Y:S02]  /*13e0*/  @!P4 LEA R24, P1, R16, c[0x0][0x170], 0x1 ;  /* 0x00005c001018ca11 */ /* 0x000fe400078208ff */
[----:B------:R-:W-:Y:S02]  /*13f0*/  @!P3 LEA R10, P0, R22, c[0x0][0x170], 0x1 ;  /* 0x00005c00160aba11 */ /* 0x000fe400078008ff */
[----:B------:R-:W-:-:S02]  /*1400*/  @!P6 LEA.HI.X R21, R12, c[0x0][0x174], R13, 0x1, P2 ;  /* 0x00005d000c15ea11 */ /* 0x000fc400010f0c0d */
[----:B------:R-:W-:Y:S02]  /*1410*/  @!P4 LEA.HI.X R25, R16, c[0x0][0x174], R11, 0x1, P1 ;  /* 0x00005d001019ca11 */ /* 0x000fe400008f0c0b */
[----:B------:R-:W-:Y:S02]  /*1420*/  @!P3 LEA.HI.X R11, R22, c[0x0][0x174], R8, 0x1, P0 ;  /* 0x00005d00160bba11 */ /* 0x000fe400000f0c08 */
[----:B------:R-:W-:Y:S02]  /*1430*/  SHF.R.S32.HI R8, RZ, 0x5, R9 ;  /* 0x00000005ff087819 */ /* 0x000fe40000011409 */
[----:B------:R-:W-:-:S03]  /*1440*/  IADD3 R203, R205, 0x6020, RZ ;  /* 0x00006020cdcb7810 */ /* 0x000fc60007ffe0ff */
[----:B------:R-:W-:Y:S01]  /*1450*/  IMAD R7, R8, 0x400, R101 ;  /* 0x0000040008077824 */ /* 0x000fe200078e0265 */
[----:B------:R-:W-:Y:S01]  /*1460*/  R2P PR, R5, 0x6 ;  /* 0x0000000605007804 */ /* 0x000fe20000000000 */
[----:B------:R-:W-:Y:S01]  /*1470*/  @P6 STS.128 [R210+0xc000], RZ ;  /* 0x00c000ffd2006388 */ /* 0x000fe20000000c00 */
[----:B------:R-:W-:Y:S02]  /*1480*/  IMAD.MOV.U32 R5, RZ, RZ, 0x20 ;  /* 0x00000020ff057424 */ /* 0x000fe400078e00ff */
[----:B------:R-:W-:Y:S01]  /*1490*/  IMAD.IADD R206, R98, 0x1, R7 ;  /* 0x0000000162ce7824 */ /* 0x000fe200078e0207 */
[----:B------:R-:W-:Y:S01]  /*14a0*/  @P6 STS.128 [R210+0xe000], RZ ;  /* 0x00e000ffd2006388 */ /* 0x000fe20000000c00 */
[----:B------:R-:W-:Y:S01]  /*14b0*/  IMAD.MOV.U32 R7, RZ, RZ, 0x10 ;  /* 0x00000010ff077424 */ /* 0x000fe200078e00ff */
[----:B------:R-:W-:Y:S01]  /*14c0*/  SEL R5, R5, 0xffffffe0, !P2 ;  /* 0xffffffe005057807 */ /* 0x000fe20005000000 */
[----:B------:R-:W-:Y:S01]  /*14d0*/  IMAD.SHL.U32 R206, R206, 0x2, RZ ;  /* 0x00000002cece7824 */ /* 0x000fe200078e00ff */
[----:B------:R-:W-:Y:S02]  /*14e0*/  @P6 STS.128 [R210+0x10000], RZ ;  /* 0x010000ffd2006388 */ /* 0x000fe40000000c00 */
[----:B------:R-:W-:Y:S01]  /*14f0*/  SEL R7, R7, 0xfffffff0, !P1 ;  /* 0xfffffff007077807 */ /* 0x000fe20004800000 */
[----:B------:R-:W-:Y:S01]  /*1500*/  IMAD R202, R5, 0x2, R206 ;  /* 0x0000000205ca7824 */ /* 0x000fe200078e02ce */
[----:B------:R-:W-:Y:S01]  /*1510*/  @!PT LDS RZ, [RZ] ;  /* 0x00000000fffff984 */ /* 0x000fe20000000800 */
[----:B------:R-:W-:Y:S01]  /*1520*/  @!PT LDS RZ, [RZ] ;  /* 0x00000000fffff984 */ /* 0x000fe20000000800 */
[----:B------:R-:W-:Y:S01]  /*1530*/  @!PT LDS RZ, [RZ] ;  /* 0x00000000fffff984 */ /* 0x000fe20000000800 */
[----:B------:R3:W-:Y:S01]  /*1540*/  @!P6 LDGSTS.E.BYPASS.LTC128B.128 [R210+0xc000], [R20.64] ;  /* 0x0c00000014d2efae */ /* 0x0007e2000b901d48 */
[----:B------:R-:W-:-:S02]  /*1550*/  R2P PR, R0, 0x6 ;  /* 0x0000000600007804 */ /* 0x000fc40000000000 */
[----:B------:R-:W-:Y:S01]  /*1560*/  IADD3 R0, R205, 0x6000, RZ ;  /* 0x00006000cd007810 */ /* 0x000fe20007ffe0ff */
[----:B------:R3:W-:Y:S01]  /*1570*/  @!P6 LDGSTS.E.BYPASS.LTC128B.128 [R210+0xe000], [R20.64+0x80] ;  /* 0x0e00008014d2efae */ /* 0x0007e2000b901d48 */
[----:B------:R-:W-:-:S03]  /*1580*/  IMAD R204, R7, 0x2, R206 ;  /* 0x0000000207cc7824 */ /* 0x000fc600078e02ce */
[----:B------:R3:W-:Y:S01]  /*1590*/  @!P6 LDGSTS.E.BYPASS.LTC128B.128 [R210+0x10000], [R20.64+0x100] ;  /* 0x1000010014d2efae */ /* 0x0007e2000b901d48 */
[----:B------:R-:W-:-:S03]  /*15a0*/  IMAD R201, R5, 0x2, R204 ;  /* 0x0000000205c97824 */ /* 0x000fc600078e02cc */
[----:B------:R-:W-:Y:S02]  /*15b0*/  @P5 STS.128 [R210+0xc800], RZ ;  /* 0x00c800ffd2005388 */ /* 0x000fe40000000c00 */
[----:B------:R-:W-:Y:S01]  /*15c0*/  @P1 IADD3 R203, R0, -0x20, RZ ;  /* 0xffffffe000cb1810 */ /* 0x000fe20007ffe0ff */
[----:B------:R-:W-:Y:S01]  /*15d0*/  IMAD.MOV.U32 R0, RZ, RZ, 0x40 ;  /* 0x00000040ff007424 */ /* 0x000fe200078e00ff */
[----:B------:R-:W-:Y:S02]  /*15e0*/  @P5 STS.128 [R210+0xe800], RZ ;  /* 0x00e800ffd2005388 */ /* 0x000fe40000000c00 */
[C---:B------:R-:W-:Y:S02]  /*15f0*/  IADD3 R195, R203.reuse, 0x800, RZ ;  /* 0x00000800cbc37810 */ /* 0x040fe40007ffe0ff */
[----:B------:R-:W-:Y:S01]  /*1600*/  @P5 STS.128 [R210+0x10800], RZ ;  /* 0x010800ffd2005388 */ /* 0x000fe20000000c00 */
[----:B------:R-:W-:Y:S02]  /*1610*/  SEL R0, R0, 0xffffffc0, !P2 ;  /* 0xffffffc000007807 */ /* 0x000fe40005000000 */
        /* <DEDUP_REMOVED lines=10> */
[----:B------:R-:W-:-:S02]  /*16c0*/  IADD3 R190, R203, 0x2800, RZ ;  /* 0x00002800cbbe7810 */ /* 0x000fc40007ffe0ff */
[----:B------:R4:W-:Y:S01]  /*16d0*/  @!P5 LDGSTS.E.BYPASS.LTC128B.128 [R210+0x10800], [R18.64+0x100] ;  /* 0x1080010012d2dfae */ /* 0x0009e2000b901d48 */
[C---:B------:R-:W-:Y:S02]  /*16e0*/  IADD3 R189, R203.reuse, 0x3000, RZ ;  /* 0x00003000cbbd7810 */ /* 0x040fe40007ffe0ff */
[C---:B------:R-:W-:Y:S01]  /*16f0*/  IADD3 R188, R203.reuse, 0x3800, RZ ;  /* 0x00003800cbbc7810 */ /* 0x040fe20007ffe0ff */
[----:B------:R-:W-:Y:S01]  /*1700*/  @P4 STS.128 [R210+0xd000], RZ ;  /* 0x00d000ffd2004388 */ /* 0x000fe20000000c00 */
[C---:B------:R-:W-:Y:S02]  /*1710*/  IADD3 R187, R203.reuse, 0x4000, RZ ;  /* 0x00004000cbbb7810 */ /* 0x040fe40007ffe0ff */
[C---:B------:R-:W-:Y:S01]  /*1720*/  IADD3 R186, R203.reuse, 0x4800, RZ ;  /* 0x00004800cbba7810 */ /* 0x040fe20007ffe0ff */
[----:B------:R-:W-:Y:S01]  /*1730*/  @P4 STS.128 [R210+0xf000], RZ ;  /* 0x00f000ffd2004388 */ /* 0x000fe20000000c00 */
[C---:B------:R-:W-:Y:S02]  /*1740*/  IADD3 R185, R203.reuse, 0x5000, RZ ;  /* 0x00005000cbb97810 */ /* 0x040fe40007ffe0ff */
[----:B------:R-:W-:Y:S01]  /*1750*/  IADD3 R184, R203, 0x5800, RZ ;  /* 0x00005800cbb87810 */ /* 0x000fe20007ffe0ff */
        /* <DEDUP_REMOVED lines=16> */
[----:B-----5:R-:W-:Y:S04]  /*1860*/  LDSM.16.M88.4 R12, [R206] ;  /* 0x00000000ce0c783b */ /* 0x020fe80000000200 */
[----:B---3--:R-:W3:Y:S04]  /*1870*/  LDSM.16.M88.4 R20, [R205+0x6000] ;  /* 0x00600000cd14783b */ /* 0x008ee80000000200 */
[----:B------:R-:W-:Y:S04]  /*1880*/  LDSM.16.M88.4 R36, [R204] ;  /* 0x00000000cc24783b */ /* 0x000fe80000000200 */
[----:B----4-:R-:W-:Y:S04]  /*1890*/  LDSM.16.M88.4 R16, [R203] ;  /* 0x00000000cb10783b */ /* 0x010fe80000000200 */
[----:B------:R-:W4:Y:S04]  /*18a0*/  LDSM.16.M88.4 R44, [R205+0x6800] ;  /* 0x00680000cd2c783b */ /* 0x000f280000000200 */
[----:B------:R-:W5:Y:S04]  /*18b0*/  LDSM.16.M88.4 R56, [R205+0x7000] ;  /* 0x00700000cd38783b */ /* 0x000f680000000200 */
[----:B-1----:R-:W1:Y:S04]  /*18c0*/  LDSM.16.M88.4 R28, [R205+0x7800] ;  /* 0x00780000cd1c783b */ /* 0x002e680000000200 */
[----:B------:R-:W-:Y:S04]  /*18d0*/  LDSM.16.M88.4 R72, [R202] ;  /* 0x00000000ca48783b */ /* 0x000fe80000000200 */
[----:B--2---:R-:W2:Y:S04]  /*18e0*/  LDSM.16.M88.4 R24, [R199+0x6000] ;  /* 0x00600000c718783b */ /* 0x004ea80000000200 */
[----:B------:R-:W1:Y:S04]  /*18f0*/  LDSM.16.M88.4 R52, [R203+0x800] ;  /* 0x00080000cb34783b */ /* 0x000e680000000200 */
[----:B------:R-:W1:Y:S01]  /*1900*/  LDSM.16.M88.4 R48, [R203+0x1000] ;  /* 0x00100000cb30783b */ /* 0x000e620000000200 */
[C---:B---3--:R-:W-:Y:S03]  /*1910*/  HMMA.16816.F32.BF16 R8, R12.reuse, R20, RZ ;  /* 0x000000140c08723c */ /* 0x048fe600000418ff */
[----:B------:R-:W3:Y:S04]  /*1920*/  LDSM.16.M88.4 R40, [R203+0x1800] ;  /* 0x00180000cb28783b */ /* 0x000ee80000000200 */
[----:B------:R-:W-:Y:S01]  /*1930*/  LDSM.16.M88.4 R80, [R199+0x6800] ;  /* 0x00680000c750783b */ /* 0x000fe20000000200 */
[C---:B------:R-:W-:Y:S03]  /*1940*/  HMMA.16816.F32.BF16 R20, R12.reuse, R22, RZ ;  /* 0x000000160c14723c */ /* 0x040fe600000418ff */
[----:B------:R-:W-:Y:S04]  /*1950*/  LDSM.16.M88.4 R68, [R199+0x7000] ;  /* 0x00700000c744783b */ /* 0x000fe80000000200 */
[----:B------:R-:W-:Y:S01]  /*1960*/  LDSM.16.M88.4 R64, [R199+0x7800] ;  /* 0x00780000c740783b */ /* 0x000fe20000000200 */
[----:B----4-:R-:W-:Y:S03]  /*1970*/  HMMA.16816.F32.BF16 R32, R12, R44, RZ ;  /* 0x0000002c0c20723c */ /* 0x010fe600000418ff */
[----:B------:R-:W-:Y:S04]  /*1980*/  LDSM.16.M88.4 R84, [R202+0x2000] ;  /* 0x00200000ca54783b */ /* 0x000fe80000000200 */
[----:B------:R-:W-:Y:S01]  /*1990*/  LDSM.16.M88.4 R92, [R205+0xa800] ;  /* 0x00a80000cd5c783b */ /* 0x000fe20000000200 */
[----:B------:R-:W-:Y:S03]  /*19a0*/  HMMA.16816.F32.BF16 R8, R36, R16, R8 ;  /* 0x000000102408723c */ /* 0x000fe60000041808 */
[----:B------:R-:W-:Y:S04]  /*19b0*/  LDSM.16.M88.4 R88, [R199+0xa000] ;  /* 0x00a00000c758783b */ /* 0x000fe80000000200 */
[----:B------:R-:W0:Y:S01]  /*19c0*/  LDGDEPBAR ;  /* 0x00000000000079af */ /* 0x000e220000000000 */
[C---:B-----5:R-:W-:Y:S08]  /*19d0*/  HMMA.16816.F32.BF16 R60, R12.reuse, R56, RZ ;  /* 0x000000380c3c723c */ /* 0x060ff000000418ff */
[C---:B------:R-:W-:Y:S08]  /*19e0*/  HMMA.16816.F32.BF16 R44, R12.reuse, R46, RZ ;  /* 0x0000002e0c2c723c */ /* 0x040ff000000418ff */
[C---:B------:R-:W-:Y:S08]  /*19f0*/  HMMA.16816.F32.BF16 R56, R12.reuse, R58, RZ ;  /* 0x0000003a0c38723c */ /* 0x040ff000000418ff */
[----:B-1----:R-:W-:Y:S08]  /*1a00*/  HMMA.16816.F32.BF16 R76, R12, R28, RZ ;  /* 0x0000001c0c4c723c */ /* 0x002ff000000418ff */
[----:B------:R-:W-:Y:S01]  /*1a10*/  HMMA.16816.F32.BF16 R20, R36, R18, R20 ;  /* 0x000000122414723c */ /* 0x000fe20000041814 */
[----:B------:R-:W-:Y:S07]  /*1a20*/  LDSM.16.M88.4 R16, [R192] ;  /* 0x00000000c010783b */ /* 0x000fee0000000200 */
[----:B------:R-:W-:Y:S01]  /*1a30*/  HMMA.16816.F32.BF16 R12, R12, R30, RZ ;  /* 0x0000001e0c0c723c */ /* 0x000fe200000418ff */
[----:B------:R-:W1:Y:S07]  /*1a40*/  LDSM.16.M88.4 R28, [R201] ;  /* 0x00000000c91c783b */ /* 0x000e6e0000000200 */
[----:B--2---:R-:W-:Y:S08]  /*1a50*/  HMMA.16816.F32.BF16 R8, R72, R24, R8 ;  /* 0x000000184808723c */ /* 0x004ff00000041808 */
[C---:B------:R-:W-:Y:S08]  /*1a60*/  HMMA.16816.F32.BF16 R32, R36.reuse, R52, R32 ;  /* 0x000000342420723c */ /* 0x040ff00000041820 */
[C---:B------:R-:W-:Y:S01]  /*1a70*/  HMMA.16816.F32.BF16 R44, R36.reuse, R54, R44 ;  /* 0x00000036242c723c */ /* 0x040fe2000004182c */
[----:B------:R-:W-:Y:S07]  /*1a80*/  LDSM.16.M88.4 R52, [R192+0x800] ;  /* 0x00080000c034783b */ /* 0x000fee0000000200 */
[C---:B------:R-:W-:Y:S08]  /*1a90*/  HMMA.16816.F32.BF16 R60, R36.reuse, R48, R60 ;  /* 0x00000030243c723c */ /* 0x040ff0000004183c */
[C---:B------:R-:W-:Y:S01]  /*1aa0*/  HMMA.16816.F32.BF16 R56, R36.reuse, R50, R56 ;  /* 0x000000322438723c */ /* 0x040fe20000041838 */
[----:B------:R-:W-:Y:S07]  /*1ab0*/  LDSM.16.M88.4 R48, [R192+0x1000] ;  /* 0x00100000c030783b */ /* 0x000fee0000000200 */
[----:B---3--:R-:W-:Y:S08]  /*1ac0*/  HMMA.16816.F32.BF16 R76, R36, R40, R76 ;  /* 0x00000028244c723c */ /* 0x008ff0000004184c */
        /* <DEDUP_REMOVED lines=115> */
[----:B------:R-:W4:Y:S03]  /*2200*/  MUFU.TANH R12, R12 ;  /* 0x0000000c000c7308 */ /* 0x000f260000002400 */
        /* <DEDUP_REMOVED lines=9> */
[----:B------:R-:W5:Y:S01]  /*22a0*/  LDSM.16.M88.4 R32, [R199+0xb800] ;  /* 0x00b80000c720783b */ /* 0x000f620000000200 */
[----:B------:R-:W-:Y:S03]  /*22b0*/  HMMA.16816.F32.BF16 R80, R52, R10, R80 ;  /* 0x0000000a3450723c */ /* 0x000fe60000041850 */
[----:B------:R-:W1:Y:S01]  /*22c0*/  LDSM.16.M88.4 R8, [R192+0x5800] ;  /* 0x00580000c008783b */ /* 0x000e620000000200 */
[----:B------:R-:W-:-:S04]  /*22d0*/  DEPBAR.LE SB0, 0x0 ;  /* 0x000080000000791a */ /* 0x000fc80000000000 */
[C---:B---3--:R-:W-:Y:S01]  /*22e0*/  HMMA.16816.F32.BF16 R76, R40.reuse, R20, R76 ;  /* 0x00000014284c723c */ /* 0x048fe2000004184c */
[----:B------:R-:W3:Y:S07]  /*22f0*/  MUFU.TANH R51, R51 ;  /* 0x0000003300337308 */ /* 0x000eee0000002400 */
[C---:B------:R-:W-:Y:S01]  /*2300*/  HMMA.16816.F32.BF16 R56, R40.reuse, R90, R56 ;  /* 0x0000005a2838723c */ /* 0x040fe20000041838 */
[----:B------:R-:W-:Y:S07]  /*2310*/  MUFU.TANH R37, R37 ;  /* 0x0000002500257308 */ /* 0x000fee0000002400 */
[----:B------:R-:W-:Y:S01]  /*2320*/  HMMA.16816.F32.BF16 R80, R40, R22, R80 ;  /* 0x000000162850723c */ /* 0x000fe20000041850 */
[----:B------:R-:W-:Y:S06]  /*2330*/  MUFU.TANH R38, R38 ;  /* 0x0000002600267308 */ /* 0x000fec0000002400 */
[----:B------:R-:W-:Y:S01]  /*2340*/  IMAD.SHL.U32 R22, R96, 0x2, RZ ;  /* 0x0000000260167824 */ /* 0x000fe200078e00ff */
[----:B------:R-:W-:Y:S04]  /*2350*/  HMMA.16816.F32.BF16 R44, R16, R74, R44 ;  /* 0x0000004a102c723c */ /* 0x000fe8000004182c */
[----:B------:R-:W-:-:S04]  /*2360*/  LOP3.LUT R22, R22, 0x6, RZ, 0xc0, !PT ;  /* 0x0000000616167812 */ /* 0x000fc800078ec0ff */
[C---:B-----5:R-:W-:Y:S01]  /*2370*/  HMMA.16816.F32.BF16 R76, R28.reuse, R32, R76 ;  /* 0x000000201c4c723c */ /* 0x060fe2000004184c */
[----:B------:R-:W-:Y:S01]  /*2380*/  IMAD R99, R99, 0x40, R22 ;  /* 0x0000004063637824 */ /* 0x000fe200078e0216 */
[----:B------:R-:W-:Y:S04]  /*2390*/  BAR.SYNC.DEFER_BLOCKING 0x0 ;  /* 0x0000000000007b1d */ /* 0x000fe80000010000 */
[----:B------:R-:W-:Y:S02]  /*23a0*/  ISETP.GE.AND P2, PT, R99, R100, PT ;  /* 0x000000646300720c */ /* 0x000fe40003f46270 */
[----:B------:R-:W-:Y:S02]  /*23b0*/  HMMA.16816.F32.BF16 R56, R28, R14, R56 ;  /* 0x0000000e1c38723c */ /* 0x000fe40000041838 */
[----:B------:R-:W-:-:S02]  /*23c0*/  FSEL R49, R49, -INF , !P2 ;  /* 0xff80000031317808 */ /* 0x000fc40005000000 */
[----:B------:R-:W-:-:S03]  /*23d0*/  FSEL R23, R0, -INF , !P2 ;  /* 0xff80000000177808 */ /* 0x000fc60005000000 */
[----:B------:R-:W-:Y:S01]  /*23e0*/  IADD3 R15, R99, 0x9, RZ ;  /* 0x00000009630f7810 */ /* 0x000fe20007ffe0ff */
[----:B------:R-:W-:Y:S01]  /*23f0*/  HMMA.16816.F32.BF16 R80, R28, R34, R80 ;  /* 0x000000221c50723c */ /* 0x000fe20000041850 */
[----:B------:R-:W-:Y:S02]  /*2400*/  FMUL.FTZ R20, R46, c[0x0][0x2ec] ;  /* 0x0000bb002e147a20 */ /* 0x000fe40000410000 */
[----:B------:R-:W-:Y:S01]  /*2410*/  FMUL.FTZ R14, R45, c[0x0][0x2ec] ;  /* 0x0000bb002d0e7a20 */ /* 0x000fe20000410000 */
[-C--:B------:R-:W-:Y:S01]  /*2420*/  ISETP.GE.AND P6, PT, R15, R100.reuse, PT ;  /* 0x000000640f00720c */ /* 0x080fe20003fc6270 */
[----:B------:R-:W-:Y:S01]  /*2430*/  FMUL.FTZ R21, R47, c[0x0][0x2ec] ;  /* 0x0000bb002f157a20 */ /* 0x000fe20000410000 */
[----:B------:R-:W-:Y:S01]  /*2440*/  IADD3 R15, R99, 0x11, RZ ;  /* 0x00000011630f7810 */ /* 0x000fe20007ffe0ff */
[----:B------:R-:W-:Y:S01]  /*2450*/  MUFU.TANH R20, R20 ;  /* 0x0000001400147308 */ /* 0x000fe20000002400 */
[----:B-1----:R-:W-:Y:S02]  /*2460*/  HMMA.16816.F32.BF16 R76, R16, R8, R76 ;  /* 0x00000008104c723c */ /* 0x002fe4000004184c */
[----:B------:R-:W-:-:S05]  /*2470*/  ISETP.GE.AND P4, PT, R15, R100, PT ;  /* 0x000000640f00720c */ /* 0x000fca0003f86270 */
[----:B------:R-:W-:Y:S01]  /*2480*/  IADD3 R9, R99, 0x1, RZ ;  /* 0x0000000163097810 */ /* 0x000fe20007ffe0ff */
[C---:B------:R-:W-:Y:S01]  /*2490*/  HMMA.16816.F32.BF16 R60, R16.reuse, R24, R60 ;  /* 0x00000018103c723c */ /* 0x040fe2000004183c */
[----:B------:R-:W-:Y:S02]  /*24a0*/  MUFU.TANH R14, R14 ;  /* 0x0000000e000e7308 */ /* 0x000fe40000002400 */
[-C--:B------:R-:W-:Y:S02]  /*24b0*/  ISETP.GE.AND P0, PT, R9, R100.reuse, PT ;  /* 0x000000640900720c */ /* 0x080fe40003f06270 */
[----:B------:R-:W-:Y:S02]  /*24c0*/  IADD3 R9, R99, 0x8, RZ ;  /* 0x0000000863097810 */ /* 0x000fe40007ffe0ff */
[----:B--2---:R-:W-:Y:S01]  /*24d0*/  FSEL R64, R64, -INF , !P0 ;  /* 0xff80000040407808 */ /* 0x004fe20004000000 */
        /* <DEDUP_REMOVED lines=22> */
[----:B----4-:R-:W-:Y:S01]  /*2640*/  FSEL R16, R12, -INF , !P6 ;  /* 0xff8000000c107808 */ /* 0x010fe20007000000 */
[----:B------:R-:W-:Y:S01]  /*2650*/  FMUL.FTZ R63, R63, c[0x0][0x2ec] ;  /* 0x0000bb003f3f7a20 */ /* 0x000fe20000410000 */
[-C--:B------:R-:W-:Y:S01]  /*2660*/  ISETP.GE.AND P0, PT, R9, R100.reuse, PT ;  /* 0x000000640900720c */ /* 0x080fe20003f06270 */
[----:B------:R-:W-:Y:S01]  /*2670*/  FMUL.FTZ R56, R56, c[0x0][0x2ec] ;  /* 0x0000bb0038387a20 */ /* 0x000fe20000410000 */
[----:B------:R-:W-:Y:S01]  /*2680*/  IADD3 R9, R99, 0x21, RZ ;  /* 0x0000002163097810 */ /* 0x000fe20007ffe0ff */
[----:B------:R-:W1:Y:S01]  /*2690*/  MUFU.TANH R164, R62 ;  /* 0x0000003e00a47308 */ /* 0x000e620000002400 */
[----:B------:R-:W-:Y:S01]  /*26a0*/  FSEL R17, R50, -INF , !P6 ;  /* 0xff80000032117808 */ /* 0x000fe20007000000 */
[----:B------:R-:W-:Y:S01]  /*26b0*/  FMUL.FTZ R57, R57, c[0x0][0x2ec] ;  /* 0x0000bb0039397a20 */ /* 0x000fe20000410000 */
[-C--:B------:R-:W-:Y:S01]  /*26c0*/  ISETP.GE.AND P1, PT, R9, R100.reuse, PT ;  /* 0x000000640900720c */ /* 0x080fe20003f26270 */
[----:B------:R-:W-:Y:S01]  /*26d0*/  FMUL.FTZ R58, R58, c[0x0][0x2ec] ;  /* 0x0000bb003a3a7a20 */ /* 0x000fe20000410000 */
[----:B------:R-:W-:Y:S01]  /*26e0*/  IADD3 R9, R99, 0x28, RZ ;  /* 0x0000002863097810 */ /* 0x000fe20007ffe0ff */
[----:B------:R-:W-:Y:S01]  /*26f0*/  FMUL.FTZ R59, R59, c[0x0][0x2ec] ;  /* 0x0000bb003b3b7a20 */ /* 0x000fe20000410000 */
[----:B---3--:R-:W-:Y:S01]  /*2700*/  FSEL R12, R51, -INF , !P5 ;  /* 0xff800000330c7808 */ /* 0x008fe20006800000 */
[----:B------:R-:W-:Y:S01]  /*2710*/  MUFU.TANH R161, R61 ;  /* 0x0000003d00a17308 */ /* 0x000fe20000002400 */
[-C--:B------:R-:W-:Y:S01]  /*2720*/  ISETP.GE.AND P6, PT, R9, R100.reuse, PT ;  /* 0x000000640900720c */ /* 0x080fe20003fc6270 */
[----:B------:R-:W-:Y:S01]  /*2730*/  FMUL.FTZ R77, R77, c[0x0][0x2ec] ;  /* 0x0000bb004d4d7a20 */ /* 0x000fe20000410000 */
[----:B------:R-:W-:Y:S01]  /*2740*/  IADD3 R9, R99, 0x29, RZ ;  /* 0x0000002963097810 */ /* 0x000fe20007ffe0ff */
[----:B------:R-:W-:Y:S01]  /*2750*/  FMUL.FTZ R79, R79, c[0x0][0x2ec] ;  /* 0x0000bb004f4f7a20 */ /* 0x000fe20000410000 */
[----:B------:R-:W-:Y:S01]  /*2760*/  FSEL R15, R13, -INF , !P5 ;  /* 0xff8000000d0f7808 */ /* 0x000fe20006800000 */
[----:B------:R-:W-:Y:S01]  /*2770*/  FMUL.FTZ R80, R80, c[0x0][0x2ec] ;  /* 0x0000bb0050507a20 */ /* 0x000fe20000410000 */
[----:B------:R-:W-:Y:S01]  /*2780*/  ISETP.GE.AND P5, PT, R9, R100, PT ;  /* 0x000000640900720c */ /* 0x000fe20003fa6270 */
[----:B------:R-:W2:Y:S01]  /*2790*/  MUFU.TANH R174, R63 ;  /* 0x0000003f00ae7308 */ /* 0x000ea20000002400 */
[----:B------:R-:W-:Y:S01]  /*27a0*/  FMUL.FTZ R82, R82, c[0x0][0x2ec] ;  /* 0x0000bb0052527a20 */ /* 0x000fe20000410000 */
[----:B-1----:R-:W-:Y:S01]  /*27b0*/  FSEL R164, R164, -INF , !P0 ;  /* 0xff800000a4a47808 */ /* 0x002fe20004000000 */
[----:B------:R-:W-:Y:S01]  /*27c0*/  FMUL.FTZ R81, R81, c[0x0][0x2ec] ;  /* 0x0000bb0051517a20 */ /* 0x000fe20000410000 */
[----:B------:R-:W-:Y:S01]  /*27d0*/  FSEL R167, R167, -INF , !P0 ;  /* 0xff800000a7a77808 */ /* 0x000fe20004000000 */
[----:B------:R-:W-:Y:S01]  /*27e0*/  FMUL.FTZ R83, R83, c[0x0][0x2ec] ;  /* 0x0000bb0053537a20 */ /* 0x000fe20000410000 */
[----:B------:R-:W-:-:S02]  /*27f0*/  IADD3 R9, R99, 0x30, RZ ;  /* 0x0000003063097810 */ /* 0x000fc40007ffe0ff */
[----:B------:R-:W-:Y:S01]  /*2800*/  MUFU.TANH R159, R56 ;  /* 0x00000038009f7308 */ /* 0x000fe20000002400 */
[----:B------:R-:W-:Y:S02]  /*2810*/  ISETP.GE.AND P0, PT, R100, 0x41, PT ;  /* 0x000000416400780c */ /* 0x000fe40003f06270 */
[----:B------:R-:W-:Y:S02]  /*2820*/  FSEL R10, R38, -INF , !P4 ;  /* 0xff800000260a7808 */ /* 0x000fe40006000000 */
[----:B------:R-:W-:Y:S02]  /*2830*/  FSEL R13, R37, -INF , !P4 ;  /* 0xff800000250d7808 */ /* 0x000fe40006000000 */
[----:B------:R-:W-:Y:S01]  /*2840*/  ISETP.GE.AND P4, PT, R9, R100, PT ;  /* 0x000000640900720c */ /* 0x000fe20003f86270 */
[----:B------:R-:W-:Y:S01]  /*2850*/  MUFU.TANH R165, R57 ;  /* 0x0000003900a57308 */ /* 0x000fe20000002400 */
[C---:B------:R-:W-:Y:S02]  /*2860*/  IADD3 R9, R99.reuse, 0x31, RZ ;  /* 0x0000003163097810 */ /* 0x040fe40007ffe0ff */
[----:B------:R-:W-:-:S02]  /*2870*/  IADD3 R19, R99, 0x38, RZ ;  /* 0x0000003863137810 */ /* 0x000fc40007ffe0ff */
[----:B------:R-:W-:Y:S02]  /*2880*/  IADD3 R99, R99, 0x39, RZ ;  /* 0x0000003963637810 */ /* 0x000fe40007ffe0ff */
[----:B------:R-:W-:Y:S01]  /*2890*/  FSEL R8, R20, -INF , !P3 ;  /* 0xff80000014087808 */ /* 0x000fe20005800000 */
[----:B------:R-:W1:Y:S01]  /*28a0*/  MUFU.TANH R166, R58 ;  /* 0x0000003a00a67308 */ /* 0x000e620000002400 */
[----:B------:R-:W-:Y:S02]  /*28b0*/  FSEL R11, R24, -INF , !P3 ;  /* 0xff800000180b7808 */ /* 0x000fe40005800000 */
[----:B------:R-:W-:Y:S02]  /*28c0*/  ISETP.GE.AND P3, PT, R9, R100, PT ;  /* 0x000000640900720c */ /* 0x000fe40003f66270 */
[----:B------:R-:W-:Y:S02]  /*28d0*/  FSEL R0, R21, -INF , !P2 ;  /* 0xff80000015007808 */ /* 0x000fe40005000000 */
[----:B------:R-:W-:Y:S01]  /*28e0*/  FSEL R9, R14, -INF , !P2 ;  /* 0xff8000000e097808 */ /* 0x000fe20005000000 */
[----:B------:R-:W3:Y:S01]  /*28f0*/  MUFU.TANH R172, R59 ;  /* 0x0000003b00ac7308 */ /* 0x000ee20000002400 */
[----:B--2---:R-:W-:-:S02]  /*2900*/  FSEL R174, R174, -INF , !P1 ;  /* 0xff800000aeae7808 */ /* 0x004fc40004800000 */
[----:B------:R-:W-:Y:S02]  /*2910*/  FSEL R161, R161, -INF , !P1 ;  /* 0xff800000a1a17808 */ /* 0x000fe40004800000 */
[-C--:B------:R-:W-:Y:S02]  /*2920*/  ISETP.GE.AND P2, PT, R19, R100.reuse, PT ;  /* 0x000000641300720c */ /* 0x080fe40003f46270 */
[----:B------:R-:W-:Y:S01]  /*2930*/  ISETP.GE.AND P1, PT, R99, R100, PT ;  /* 0x000000646300720c */ /* 0x000fe20003f26270 */
[----:B------:R-:W2:Y:S01]  /*2940*/  MUFU.TANH R171, R76 ;  /* 0x0000004c00ab7308 */ /* 0x000ea20000002400 */
[----:B-1----:R-:W-:Y:S02]  /*2950*/  FSEL R166, R166, -INF , !P6 ;  /* 0xff800000a6a67808 */ /* 0x002fe40007000000 */
[----:B------:R-:W-:Y:S02]  /*2960*/  FSEL R159, R159, -INF , !P6 ;  /* 0xff8000009f9f7808 */ /* 0x000fe40007000000 */
[----:B------:R-:W-:-:S03]  /*2970*/  FSEL R165, R165, -INF , !P5 ;  /* 0xff800000a5a57808 */ /* 0x000fc60006800000 */
[----:B------:R-:W1:Y:S01]  /*2980*/  MUFU.TANH R168, R78 ;  /* 0x0000004e00a87308 */ /* 0x000e620000002400 */
[----:B---3--:R-:W-:-:S07]  /*2990*/  FSEL R172, R172, -INF , !P5 ;  /* 0xff800000acac7808 */ /* 0x008fce0006800000 */
[----:B------:R-:W3:Y:S01]  /*29a0*/  MUFU.TANH R169, R77 ;  /* 0x0000004d00a97308 */ /* 0x000ee20000002400 */
[----:B--2---:R-:W-:-:S07]  /*29b0*/  FSEL R171, R171, -INF , !P4 ;  /* 0xff800000abab7808 */ /* 0x004fce0006000000 */
[----:B------:R-:W2:Y:S01]  /*29c0*/  MUFU.TANH R142, R79 ;  /* 0x0000004f008e7308 */ /* 0x000ea20000002400 */
[----:B-1----:R-:W-:-:S07]  /*29d0*/  FSEL R168, R168, -INF , !P4 ;  /* 0xff800000a8a87808 */ /* 0x002fce0006000000 */
[----:B------:R-:W1:Y:S01]  /*29e0*/  MUFU.TANH R143, R80 ;  /* 0x00000050008f7308 */ /* 0x000e620000002400 */
[----:B---3--:R-:W-:-:S07]  /*29f0*/  FSEL R169, R169, -INF , !P3 ;  /* 0xff800000a9a97808 */ /* 0x008fce0005800000 */
[----:B------:R-:W3:Y:S01]  /*2a00*/  MUFU.TANH R140, R82 ;  /* 0x00000052008c7308 */ /* 0x000ee20000002400 */
[----:B--2---:R-:W-:-:S07]  /*2a10*/  FSEL R142, R142, -INF , !P3 ;  /* 0xff8000008e8e7808 */ /* 0x004fce0005800000 */
[----:B------:R-:W2:Y:S01]  /*2a20*/  MUFU.TANH R162, R83 ;  /* 0x0000005300a27308 */ /* 0x000ea20000002400 */
[----:B-1----:R-:W-:-:S07]  /*2a30*/  FSEL R143, R143, -INF , !P2 ;  /* 0xff8000008f8f7808 */ /* 0x002fce0005000000 */
[----:B------:R-:W1:Y:S01]  /*2a40*/  MUFU.TANH R141, R81 ;  /* 0x00000051008d7308 */ /* 0x000e620000002400 */
[----:B---3--:R-:W-:Y:S02]  /*2a50*/  FSEL R140, R140, -INF , !P2 ;  /* 0xff8000008c8c7808 */ /* 0x008fe40005000000 */
[----:B--2---:R-:W-:Y:S02]  /*2a60*/  FSEL R162, R162, -INF , !P1 ;  /* 0xff800000a2a27808 */ /* 0x004fe40004800000 */
[----:B-1----:R-:W-:Y:S01]  /*2a70*/  FSEL R141, R141, -INF , !P1 ;  /* 0xff8000008d8d7808 */ /* 0x002fe20004800000 */
[----:B------:R-:W-:Y:S05]  /*2a80*/  @!P0 BRA `(.L_x_644) ;  /* 0x0000020000008947 */ /* 0x000fea0003800000 */
[----:B------:R-:W-:Y:S02]  /*2a90*/  LEA.HI.SX32 R19, R134, 0xfffffffe, 0x1a ;  /* 0xfffffffe86137811 */ /* 0x000fe400078fd2ff */
[----:B------:R-:W-:Y:S02]  /*2aa0*/  SHF.L.U64.HI R3, R4, 0x5, R3 ;  /* 0x0000000504037819 */ /* 0x000fe40000010203 */
[----:B------:R-:W-:Y:S01]  /*2ab0*/  SHF.R.S32.HI R14, RZ, 0x1f, R19 ;  /* 0x0000001fff0e7819 */ /* 0x000fe20000011413 */
[----:B------:R-:W-:-:S02]  /*2ac0*/  IMAD R6, R6, R19, RZ ;  /* 0x0000001306067224 */ /* 0x000fc400078e02ff */
[----:B------:R-:W-:-:S04]  /*2ad0*/  IMAD.WIDE.U32 R18, R19, R97, R218 ;  /* 0x0000006113127225 */ /* 0x000fc800078e00da */
[----:B------:R-:W-:Y:S01]  /*2ae0*/  IMAD R6, R14, R97, R6 ;  /* 0x000000610e067224 */ /* 0x000fe200078e0206 */
[----:B------:R-:W-:Y:S01]  /*2af0*/  LEA R20, P2, R18, c[0x0][0x168], 0x1 ;  /* 0x00005a0012147a11 */ /* 0x000fe200078408ff */
[----:B------:R-:W-:Y:S02]  /*2b00*/  IMAD.SHL.U32 R14, R4, 0x20, RZ ;  /* 0x00000020040e7824 */ /* 0x000fe400078e00ff */
[----:B------:R-:W-:-:S03]  /*2b10*/  IMAD.IADD R6, R19, 0x1, R6 ;  /* 0x0000000113067824 */ /* 0x000fc600078e0206 */
[----:B------:R-:W-:Y:S02]  /*2b20*/  IADD3 R24, P1, R14, R20, RZ ;  /* 0x000000140e187210 */ /* 0x000fe40007f3e0ff */
[----:B------:R-:W-:Y:S02]  /*2b30*/  LEA.HI.X R21, R18, c[0x0][0x16c], R6, 0x1, P2 ;  /* 0x00005b0012157a11 */ /* 0x000fe400010f0c06 */
[----:B------:R-:W-:-:S03]  /*2b40*/  IADD3 R18, P2, R14, R24, RZ ;  /* 0x000000180e127210 */ /* 0x000fc60007f5e0ff */
[C---:B------:R-:W-:Y:S01]  /*2b50*/  IMAD.X R25, R3.reuse, 0x1, R21, P1 ;  /* 0x0000000103197824 */ /* 0x040fe200008e0615 */
[----:B------:R-:W-:Y:S01]  /*2b60*/  IADD3 R26, P1, R14, R18, RZ ;  /* 0x000000120e1a7210 */ /* 0x000fe20007f3e0ff */
[----:B------:R-:W-:Y:S01]  /*2b70*/  @!PT LDS RZ, [RZ] ;  /* 0x00000000fffff984 */ /* 0x000fe20000000800 */
[----:B------:R-:W-:Y:S01]  /*2b80*/  @!PT LDS RZ, [RZ] ;  /* 0x00000000fffff984 */ /* 0x000fe20000000800 */
[----:B------:R-:W-:Y:S01]  /*2b90*/  @!PT LDS RZ, [RZ] ;  /* 0x00000000fffff984 */ /* 0x000fe20000000800 */
[----:B------:R1:W-:Y:S02]  /*2ba0*/  LDGSTS.E.BYPASS.LTC128B.128 [R210+0x6000], [R20.64] ;  /* 0x0600000014d27fae */ /* 0x0003e4000b901d48 */
[C---:B------:R-:W-:Y:S02]  /*2bb0*/  IMAD.X R19, R3.reuse, 0x1, R25, P2 ;  /* 0x0000000103137824 */ /* 0x040fe400010e0619 */
[----:B------:R1:W-:Y:S02]  /*2bc0*/  LDGSTS.E.BYPASS.LTC128B.128 [R210+0x8000], [R20.64+0x80] ;  /* 0x0800008014d27fae */ /* 0x0003e4000b901d48 */
[----:B------:R-:W-:Y:S02]  /*2bd0*/  IMAD.X R27, R3, 0x1, R19, P1 ;  /* 0x00000001031b7824 */ /* 0x000fe400008e0613 */
        /* <DEDUP_REMOVED lines=11> */
.L_x_644:
[----:B------:R-:W-:Y:S02]  /*2c90*/  FMNMX.FTZ R6, R23, R48, !PT ;  /* 0x0000003017067209 */ /* 0x000fe40007810000 */
[----:B-1----:R-:W-:-:S02]  /*2ca0*/  FMNMX.FTZ R21, R49, R64, !PT ;  /* 0x0000004031157209 */ /* 0x002fc40007810000 */
        /* <DEDUP_REMOVED lines=75> */
[----:B------:R-:W-:Y:S01]  /*3160*/  LDSM.16.MT88.4 R16, [R197+0xe800] ;  /* 0x00e80000c510783b */ /* 0x000fe20000004200 */
[----:B------:R-:W-:Y:S01]  /*3170*/  FFMA.FTZ R145, R8, c[0x0][0x23c], -R163 ;  /* 0x00008f0008917a23 */ /* 0x000fe200000108a3 */
[----:B------:R-:W-:Y:S01]  /*3180*/  MUFU.EX2 R151, R151 ;  /* 0x0000009700977308 */ /* 0x000fe20000000800 */
[--C-:B------:R-:W-:Y:S01]  /*3190*/  FFMA.FTZ R152, R15, c[0x0][0x23c], -R170.reuse ;  /* 0x00008f000f987a23 */ /* 0x100fe200000108aa */
[----:B------:R-:W5:Y:S01]  /*31a0*/  LDSM.16.MT88.4 R8, [R200+0xe800] ;  /* 0x00e80000c808783b */ /* 0x000f620000004200 */
        /* <DEDUP_REMOVED lines=15> */
[----:B------:R-:W1:Y:S01]  /*32a0*/  MUFU.EX2 R156, R156 ;  /* 0x0000009c009c7308 */ /* 0x000e620000000800 */
        /* <DEDUP_REMOVED lines=10> */
[----:B-1----:R-:W-:Y:S01]  /*3350*/  F2FP.BF16.PACK_AB R97, R156, R155 ;  /* 0x0000009b9c61723e */ /* 0x002fe200000010ff */
        /* <DEDUP_REMOVED lines=9> */
[----:B------:R-:W1:Y:S01]  /*33f0*/  MUFU.EX2 R147, R147 ;  /* 0x0000009300937308 */ /* 0x000e620000000800 */
        /* <DEDUP_REMOVED lines=46> */
[C---:B------:R-:W-:Y:S07]  /*36e0*/  HMMA.16816.F32.BF16 R92, R96.reuse, R4, RZ ;  /* 0x00000004605c723c */ /* 0x040fee00000418ff */
[----:B-1----:R-:W-:Y:S01]  /*36f0*/  F2FP.BF16.PACK_AB R4, R147, R152 ;  /* 0x000000989304723e */ /* 0x002fe200000010ff */
[----:B------:R-:W-:Y:S01]  /*3700*/  HMMA.16816.F32.BF16 R96, R96, R6, RZ ;  /* 0x000000066060723c */ /* 0x000fe200000418ff */
[----:B---3--:R-:W-:Y:S01]  /*3710*/  F2FP.BF16.PACK_AB R5, R144, R149 ;  /* 0x000000959005723e */ /* 0x008fe200000010ff */
        /* <DEDUP_REMOVED lines=18> */
[----:B------:R-:W5:Y:S07]  /*3840*/  LDSM.16.MT88.4 R20, [R200+0x10800] ;  /* 0x01080000c814783b */ /* 0x000f6e0000004200 */
        /* <DEDUP_REMOVED lines=114> */
[----:B------:R-:W-:Y:S01]  /*3f70*/  @!UPT UIADD3 URZ, URZ, URZ, URZ ;  /* 0x0000003f3f3ff290 */ /* 0x000fe2000fffe03f */
[----:B------:R-:W-:Y:S11]  /*3f80*/  @!P0 BRA `(.L_x_645) ;  /* 0x00002c3000008947 */ /* 0x000ff60003800000 */
[----:B------:R-:W-:Y:S01]  /*3f90*/  LEA.HI.SX32 R225, R134, 0xfffffffe, 0x1a ;  /* 0xfffffffe86e17811 */ /* 0x000fe200078fd2ff */
[C---:B------:R-:W-:Y:S01]  /*3fa0*/  IMAD.SHL.U32 R224, R2.reuse, 0x20, RZ ;  /* 0x0000002002e07824 */ /* 0x040fe200078e00ff */
[----:B------:R-:W-:Y:S01]  /*3fb0*/  SHF.L.U64.HI R213, R2, 0x5, R133 ;  /* 0x0000000502d57819 */ /* 0x000fe20000010285 */
[----:B------:R-:W-:Y:S01]  /*3fc0*/  IMAD.MOV.U32 R135, RZ, RZ, R132 ;  /* 0x000000ffff877224 */ /* 0x000fe200078e0084 */
[----:B------:R-:W-:Y:S01]  /*3fd0*/  MOV R0, R3 ;  /* 0x0000000300007202 */ /* 0x000fe20000000f00 */
[----:B------:R-:W-:Y:S06]  /*3fe0*/  BRA `(.L_x_646) ;  /* 0x0000024000007947 */ /* 0x000fec0003800000 */
.L_x_648:
[----:B------:R-:W-:Y:S01]  /*3ff0*/  IADD3 R3, R225, -0x1, RZ ;  /* 0xffffffffe1037810 */ /* 0x000fe20007ffe0ff */
[----:B------:R-:W-:Y:S02]  /*4000*/  ULDC.64 UR4, c[0x0][0x198] ;  /* 0x0000660000047ab9 */ /* 0x000fe40000000a00 */
[----:B------:R-:W-:Y:S01]  /*4010*/  USHF.L.U32 UR6, UR4, 0x5, URZ ;  /* 0x0000000504067899 */ /* 0x000fe2000800063f */
[----:B------:R-:W-:Y:S01]  /*4020*/  SHF.R.S32.HI R2, RZ, 0x1f, R3 ;  /* 0x0000001fff027819 */ /* 0x000fe20000011403 */
[C---:B------:R-:W-:Y:S01]  /*4030*/  IMAD.WIDE.U32 R4, R3.reuse, c[0x0][0x198], RZ ;  /* 0x0000660003047a25 */ /* 0x040fe200078e00ff */
[----:B------:R-:W-:Y:S03]  /*4040*/  USHF.L.U64.HI UR5, UR4, 0x5, UR5 ;  /* 0x0000000504057899 */ /* 0x000fe60008010205 */
[----:B------:R-:W-:Y:S04]  /*4050*/  IMAD R2, R2, c[0x0][0x198], RZ ;  /* 0x0000660002027a24 */ /* 0x000fe800078e02ff */
[----:B------:R-:W-:Y:S01]  /*4060*/  IMAD R2, R3, c[0x0][0x19c], R2 ;  /* 0x0000670003027a24 */ /* 0x000fe200078e0202 */
[C---:B------:R-:W-:Y:S03]  /*4070*/  LEA R3, P1, R4.reuse, R216, 0x6 ;  /* 0x000000d804037211 */ /* 0x040fe600078230ff */
[----:B------:R-:W-:Y:S01]  /*4080*/  IMAD.IADD R5, R5, 0x1, R2 ;  /* 0x0000000105057824 */ /* 0x000fe200078e0202 */
[C---:B------:R-:W-:Y:S04]  /*4090*/  LEA R6, P2, R3.reuse, c[0x0][0x168], 0x1 ;  /* 0x00005a0003067a11 */ /* 0x040fe800078408ff */
        /* <DEDUP_REMOVED lines=25> */
.L_x_646:
        /* <DEDUP_REMOVED lines=10> */
[C---:B------:R-:W-:Y:S02]  /*42d0*/  IADD3 R132, P0, R224.reuse, R230, RZ ;  /* 0x000000e6e0847210 */ /* 0x040fe40007f1e0ff */
[----:B------:R-:W-:Y:S02]  /*42e0*/  LEA.HI.X R231, R3, c[0x0][0x174], R2, 0x1, P1 ;  /* 0x00005d0003e77a11 */ /* 0x000fe400008f0c02 */
[C---:B------:R-:W-:Y:S02]  /*42f0*/  IADD3 R232, P1, R224.reuse, R132, RZ ;  /* 0x00000084e0e87210 */ /* 0x040fe40007f3e0ff */
[C---:B------:R-:W-:Y:S01]  /*4300*/  IADD3.X R133, R213.reuse, R231, RZ, P0, !PT ;  /* 0x000000e7d5857210 */ /* 0x040fe200007fe4ff */
[----:B------:R-:W-:Y:S01]  /*4310*/  @!PT LDS RZ, [RZ] ;  /* 0x00000000fffff984 */ /* 0x000fe20000000800 */
[----:B------:R-:W-:Y:S01]  /*4320*/  @!PT LDS RZ, [RZ] ;  /* 0x00000000fffff984 */ /* 0x000fe20000000800 */
[----:B------:R-:W-:Y:S01]  /*4330*/  @!PT LDS RZ, [RZ] ;  /* 0x00000000fffff984 */ /* 0x000fe20000000800 */
[----:B------:R1:W-:Y:S01]  /*4340*/  LDGSTS.E.BYPASS.LTC128B.128 [R210+0xc000], [R230.64] ;  /* 0x0c000000e6d27fae */ /* 0x0003e2000b901d48 */
[----:B------:R-:W-:Y:S02]  /*4350*/  IADD3 R2, P0, R224, R232, RZ ;  /* 0x000000e8e0027210 */ /* 0x000fe40007f1e0ff */
[C---:B------:R-:W-:Y:S03]  /*4360*/  IADD3.X R233, R213.reuse, R133, RZ, P1, !PT ;  /* 0x00000085d5e97210 */ /* 0x040fe60000ffe4ff */
[----:B------:R1:W-:Y:S01]  /*4370*/  LDGSTS.E.BYPASS.LTC128B.128 [R210+0xe000], [R230.64+0x80] ;  /* 0x0e000080e6d27fae */ /* 0x0003e2000b901d48 */
[----:B------:R-:W-:Y:S02]  /*4380*/  IADD3.X R3, R213, R233, RZ, P0, !PT ;  /* 0x000000e9d5037210 */ /* 0x000fe400007fe4ff */
[----:B------:R-:W-:Y:S03]  /*4390*/  ISETP.GT.AND P0, PT, R225, RZ, PT ;  /* 0x000000ffe100720c */ /* 0x000fe60003f04270 */
[----:B------:R1:W-:Y:S06]  /*43a0*/  LDGSTS.E.BYPASS.LTC128B.128 [R210+0x10000], [R230.64+0x100] ;  /* 0x10000100e6d27fae */ /* 0x0003ec000b901d48 */
[----:B------:R2:W-:Y:S06]  /*43b0*/  LDGSTS.E.BYPASS.LTC128B.128 [R210+0xc800], [R132.64] ;  /* 0x0c80000084d27fae */ /* 0x0005ec000b901d48 */
[----:B------:R2:W-:Y:S06]  /*43c0*/  LDGSTS.E.BYPASS.LTC128B.128 [R210+0xe800], [R132.64+0x80] ;  /* 0x0e80008084d27fae */ /* 0x0005ec000b901d48 */
[----:B------:R2:W-:Y:S06]  /*43d0*/  LDGSTS.E.BYPASS.LTC128B.128 [R210+0x10800], [R132.64+0x100] ;  /* 0x1080010084d27fae */ /* 0x0005ec000b901d48 */
[----:B------:R3:W-:Y:S06]  /*43e0*/  LDGSTS.E.BYPASS.LTC128B.128 [R210+0xd000], [R232.64] ;  /* 0x0d000000e8d27fae */ /* 0x0007ec000b901d48 */
[----:B------:R3:W-:Y:S06]  /*43f0*/  LDGSTS.E.BYPASS.LTC128B.128 [R210+0xf000], [R232.64+0x80] ;  /* 0x0f000080e8d27fae */ /* 0x0007ec000b901d48 */
[----:B------:R3:W-:Y:S06]  /*4400*/  LDGSTS.E.BYPASS.LTC128B.128 [R210+0x11000], [R232.64+0x100] ;  /* 0x11000100e8d27fae */ /* 0x0007ec000b901d48 */
[----:B------:R4:W-:Y:S06]  /*4410*/  LDGSTS.E.BYPASS.LTC128B.128 [R210+0xd800], [R2.64] ;  /* 0x0d80000002d27fae */ /* 0x0009ec000b901d48 */
[----:B------:R4:W-:Y:S06]  /*4420*/  LDGSTS.E.BYPASS.LTC128B.128 [R210+0xf800], [R2.64+0x80] ;  /* 0x0f80008002d27fae */ /* 0x0009ec000b901d48 */
[----:B------:R4:W-:Y:S06]  /*4430*/  LDGSTS.E.BYPASS.LTC128B.128 [R210+0x11800], [R2.64+0x100] ;  /* 0x1180010002d27fae */ /* 0x0009ec000b901d48 */
[----:B------:R-:W-:Y:S06]  /*4440*/  LDSM.16.M88.4 R136, [R206] ;  /* 0x00000000ce88783b */ /* 0x000fec0000000200 */
[----:B------:R-:W5:Y:S06]  /*4450*/  LDSM.16.M88.4 R140, [R205+0x6000] ;  /* 0x00600000cd8c783b */ /* 0x000f6c0000000200 */
[----:B------:R-:W1:Y:S06]  /*4460*/  LDSM.16.M88.4 R144, [R205+0x6800] ;  /* 0x00680000cd90783b */ /* 0x000e6c0000000200 */
[----:B------:R-:W1:Y:S06]  /*4470*/  LDSM.16.M88.4 R148, [R205+0x7000] ;  /* 0x00700000cd94783b */ /* 0x000e6c0000000200 */
[----:B------:R-:W0:Y:S06]  /*4480*/  LDGDEPBAR ;  /* 0x00000000000079af */ /* 0x000e2c0000000000 */
[----:B------:R-:W2:Y:S06]  /*4490*/  LDSM.16.M88.4 R152, [R205+0x7800] ;  /* 0x00780000cd98783b */ /* 0x000eac0000000200 */
[----:B------:R-:W-:Y:S06]  /*44a0*/  LDSM.16.M88.4 R156, [R204] ;  /* 0x00000000cc9c783b */ /* 0x000fec0000000200 */
[----:B------:R-:W2:Y:S01]  /*44b0*/  LDSM.16.M88.4 R160, [R203] ;  /* 0x00000000cba0783b */ /* 0x000ea20000000200 */
[C---:B-----5:R-:W-:Y:S05]  /*44c0*/  HMMA.16816.F32.BF16 R4, R136.reuse, R140, RZ ;  /* 0x0000008c8804723c */ /* 0x060fea00000418ff */
[----:B------:R-:W5:Y:S03]  /*44d0*/  LDSM.16.M88.4 R164, [R195] ;  /* 0x00000000c3a4783b */ /* 0x000f660000000200 */
[C---:B------:R-:W-:Y:S03]  /*44e0*/  HMMA.16816.F32.BF16 R8, R136.reuse, R142, RZ ;  /* 0x0000008e8808723c */ /* 0x040fe600000418ff */
[----:B------:R-:W3:Y:S06]  /*44f0*/  LDSM.16.M88.4 R168, [R194] ;  /* 0x00000000c2a8783b */ /* 0x000eec0000000200 */
[----:B------:R-:W3:Y:S01]  /*4500*/  LDSM.16.M88.4 R172, [R193] ;  /* 0x00000000c1ac783b */ /* 0x000ee20000000200 */
[C---:B-1----:R-:W-:Y:S05]  /*4510*/  HMMA.16816.F32.BF16 R12, R136.reuse, R144, RZ ;  /* 0x00000090880c723c */ /* 0x042fea00000418ff */
[----:B------:R-:W-:Y:S03]  /*4520*/  LDSM.16.M88.4 R176, [R202] ;  /* 0x00000000cab0783b */ /* 0x000fe60000000200 */
[C---:B------:R-:W-:Y:S03]  /*4530*/  HMMA.16816.F32.BF16 R16, R136.reuse, R146, RZ ;  /* 0x000000928810723c */ /* 0x040fe600000418ff */
[----:B------:R-:W1:Y:S05]  /*4540*/  LDSM.16.M88.4 R180, [R199+0x6000] ;  /* 0x00600000c7b4783b */ /* 0x000e6a0000000200 */
[C---:B------:R-:W-:Y:S01]  /*4550*/  HMMA.16816.F32.BF16 R20, R136.reuse, R148, RZ ;  /* 0x000000948814723c */ /* 0x040fe200000418ff */
[----:B------:R-:W-:Y:S06]  /*4560*/  LDSM.16.M88.4 R140, [R199+0x7000] ;  /* 0x00700000c78c783b */ /* 0x000fec0000000200 */
[----:B------:R-:W-:Y:S01]  /*4570*/  LDSM.16.M88.4 R144, [R199+0x7800] ;  /* 0x00780000c790783b */ /* 0x000fe20000000200 */
[C---:B------:R-:W-:Y:S05]  /*4580*/  HMMA.16816.F32.BF16 R24, R136.reuse, R150, RZ ;  /* 0x000000968818723c */ /* 0x040fea00000418ff */
[----:B------:R-:W-:Y:S03]  /*4590*/  LDSM.16.M88.4 R148, [R201] ;  /* 0x00000000c994783b */ /* 0x000fe60000000200 */
[C---:B--2---:R-:W-:Y:S08]  /*45a0*/  HMMA.16816.F32.BF16 R28, R136.reuse, R152, RZ ;  /* 0x00000098881c723c */ /* 0x044ff000000418ff */
[----:B------:R-:W-:Y:S01]  /*45b0*/  HMMA.16816.F32.BF16 R32, R136, R154, RZ ;  /* 0x0000009a8820723c */ /* 0x000fe200000418ff */
[----:B------:R-:W2:Y:S06]  /*45c0*/  LDSM.16.M88.4 R136, [R199+0x6800] ;  /* 0x00680000c788783b */ /* 0x000eac0000000200 */
[----:B------:R-:W1:Y:S01]  /*45d0*/  LDSM.16.M88.4 R152, [R192] ;  /* 0x00000000c098783b */ /* 0x000e620000000200 */
[C---:B------:R-:W-:Y:S08]  /*45e0*/  HMMA.16816.F32.BF16 R4, R156.reuse, R160, R4 ;  /* 0x000000a09c04723c */ /* 0x040ff00000041804 */
[C---:B------:R-:W-:Y:S01]  /*45f0*/  HMMA.16816.F32.BF16 R8, R156.reuse, R162, R8 ;  /* 0x000000a29c08723c */ /* 0x040fe20000041808 */
[----:B------:R-:W-:Y:S07]  /*4600*/  LDSM.16.M88.4 R160, [R192+0x1000] ;  /* 0x00100000c0a0783b */ /* 0x000fee0000000200 */
[C---:B-----5:R-:W-:Y:S08]  /*4610*/  HMMA.16816.F32.BF16 R12, R156.reuse, R164, R12 ;  /* 0x000000a49c0c723c */ /* 0x060ff0000004180c */
[C---:B------:R-:W-:Y:S01]  /*4620*/  HMMA.16816.F32.BF16 R16, R156.reuse, R166, R16 ;  /* 0x000000a69c10723c */ /* 0x040fe20000041810 */
[----:B------:R-:W-:Y:S07]  /*4630*/  LDSM.16.M88.4 R164, [R192+0x1800] ;  /* 0x00180000c0a4783b */ /* 0x000fee0000000200 */
[C---:B---3--:R-:W-:Y:S08]  /*4640*/  HMMA.16816.F32.BF16 R20, R156.reuse, R168, R20 ;  /* 0x000000a89c14723c */ /* 0x048ff00000041814 */
[C---:B------:R-:W-:Y:S01]  /*4650*/  HMMA.16816.F32.BF16 R24, R156.reuse, R170, R24 ;  /* 0x000000aa9c18723c */ /* 0x040fe20000041818 */
[----:B------:R-:W-:Y:S07]  /*4660*/  LDSM.16.M88.4 R168, [R206+0x2000] ;  /* 0x00200000cea8783b */ /* 0x000fee0000000200 */
[C---:B------:R-:W-:Y:S08]  /*4670*/  HMMA.16816.F32.BF16 R28, R156.reuse, R172, R28 ;  /* 0x000000ac9c1c723c */ /* 0x040ff0000004181c */
[----:B------:R-:W-:Y:S01]  /*4680*/  HMMA.16816.F32.BF16 R32, R156, R174, R32 ;  /* 0x000000ae9c20723c */ /* 0x000fe20000041820 */
[----:B------:R-:W3:Y:S06]  /*4690*/  LDSM.16.M88.4 R156, [R192+0x800] ;  /* 0x00080000c09c783b */ /* 0x000eec0000000200 */
[----:B------:R-:W5:Y:S01]  /*46a0*/  LDSM.16.M88.4 R172, [R205+0x8000] ;  /* 0x00800000cdac783b */ /* 0x000f620000000200 */
[C---:B-1----:R-:W-:Y:S08]  /*46b0*/  HMMA.16816.F32.BF16 R4, R176.reuse, R180, R4 ;  /* 0x000000b4b004723c */ /* 0x042ff00000041804 */
[C---:B------:R-:W-:Y:S01]  /*46c0*/  HMMA.16816.F32.BF16 R8, R176.reuse, R182, R8 ;  /* 0x000000b6b008723c */ /* 0x040fe20000041808 */
[----:B------:R-:W-:Y:S07]  /*46d0*/  LDSM.16.M88.4 R180, [R191] ;  /* 0x00000000bfb4783b */ /* 0x000fee0000000200 */
[C---:B--2---:R-:W-:Y:S08]  /*46e0*/  HMMA.16816.F32.BF16 R12, R176.reuse, R136, R12 ;  /* 0x00000088b00c723c */ /* 0x044ff0000004180c */
[C---:B------:R-:W-:Y:S01]  /*46f0*/  HMMA.16816.F32.BF16 R16, R176.reuse, R138, R16 ;  /* 0x0000008ab010723c */ /* 0x040fe20000041810 */
[----:B------:R-:W1:Y:S07]  /*4700*/  LDSM.16.M88.4 R136, [R205+0x8800] ;  /* 0x00880000cd88783b */ /* 0x000e6e0000000200 */
[C---:B------:R-:W-:Y:S08]  /*4710*/  HMMA.16816.F32.BF16 R20, R176.reuse, R140, R20 ;  /* 0x0000008cb014723c */ /* 0x040ff00000041814 */
[C---:B------:R-:W-:Y:S01]  /*4720*/  HMMA.16816.F32.BF16 R24, R176.reuse, R142, R24 ;  /* 0x0000008eb018723c */ /* 0x040fe20000041818 */
[----:B------:R-:W2:Y:S07]  /*4730*/  LDSM.16.M88.4 R140, [R205+0x9000] ;  /* 0x00900000cd8c783b */ /* 0x000eae0000000200 */
[C---:B------:R-:W-:Y:S08]  /*4740*/  HMMA.16816.F32.BF16 R28, R176.reuse, R144, R28 ;  /* 0x00000090b01c723c */ /* 0x040ff0000004181c */
[----:B------:R-:W-:Y:S01]  /*4750*/  HMMA.16816.F32.BF16 R32, R176, R146, R32 ;  /* 0x00000092b020723c */ /* 0x000fe20000041820 */
[----:B------:R-:W1:Y:S06]  /*4760*/  LDSM.16.M88.4 R144, [R205+0x9800] ;  /* 0x00980000cd90783b */ /* 0x000e6c0000000200 */
[----:B------:R-:W1:Y:S01]  /*4770*/  LDSM.16.M88.4 R176, [R204+0x2000] ;  /* 0x00200000ccb0783b */ /* 0x000e620000000200 */
[C---:B------:R-:W-:Y:S08]  /*4780*/  HMMA.16816.F32.BF16 R4, R148.reuse, R152, R4 ;  /* 0x000000989404723c */ /* 0x040ff00000041804 */
[C---:B------:R-:W-:Y:S01]  /*4790*/  HMMA.16816.F32.BF16 R8, R148.reuse, R154, R8 ;  /* 0x0000009a9408723c */ /* 0x040fe20000041808 */
[----:B------:R-:W-:Y:S07]  /*47a0*/  LDSM.16.M88.4 R152, [R189] ;  /* 0x00000000bd98783b */ /* 0x000fee0000000200 */
[C---:B---3--:R-:W-:Y:S08]  /*47b0*/  HMMA.16816.F32.BF16 R12, R148.reuse, R156, R12 ;  /* 0x0000009c940c723c */ /* 0x048ff0000004180c */
[C---:B------:R-:W-:Y:S01]  /*47c0*/  HMMA.16816.F32.BF16 R16, R148.reuse, R158, R16 ;  /* 0x0000009e9410723c */ /* 0x040fe20000041810 */
[----:B------:R-:W-:Y:S07]  /*47d0*/  LDSM.16.M88.4 R156, [R188] ;  /* 0x00000000bc9c783b */ /* 0x000fee0000000200 */
[C---:B------:R-:W-:Y:S08]  /*47e0*/  HMMA.16816.F32.BF16 R20, R148.reuse, R160, R20 ;  /* 0x000000a09414723c */ /* 0x040ff00000041814 */
[C---:B------:R-:W-:Y:S01]  /*47f0*/  HMMA.16816.F32.BF16 R24, R148.reuse, R162, R24 ;  /* 0x000000a29418723c */ /* 0x040fe20000041818 */
[----:B------:R-:W-:Y:S07]  /*4800*/  LDSM.16.M88.4 R160, [R202+0x2000] ;  /* 0x00200000caa0783b */ /* 0x000fee0000000200 */
[C---:B------:R-:W-:Y:S08]  /*4810*/  HMMA.16816.F32.BF16 R28, R148.reuse, R164, R28 ;  /* 0x000000a4941c723c */ /* 0x040ff0000004181c */
[----:B------:R-:W-:Y:S01]  /*4820*/  HMMA.16816.F32.BF16 R32, R148, R166, R32 ;  /* 0x000000a69420723c */ /* 0x000fe20000041820 */
[----:B------:R-:W3:Y:S06]  /*4830*/  LDSM.16.M88.4 R148, [R190] ;  /* 0x00000000be94783b */ /* 0x000eec0000000200 */
[----:B------:R-:W3:Y:S01]  /*4840*/  LDSM.16.M88.4 R164, [R199+0x8000] ;  /* 0x00800000c7a4783b */ /* 0x000ee20000000200 */
[C---:B-----5:R-:W-:Y:S08]  /*4850*/  HMMA.16816.F32.BF16 R4, R168.reuse, R172, R4 ;  /* 0x000000aca804723c */ /* 0x060ff00000041804 */
[C---:B------:R-:W-:Y:S01]  /*4860*/  HMMA.16816.F32.BF16 R8, R168.reuse, R174, R8 ;  /* 0x000000aea808723c */ /* 0x040fe20000041808 */
[----:B------:R-:W-:Y:S07]  /*4870*/  LDSM.16.M88.4 R172, [R192+0x2000] ;  /* 0x00200000c0ac783b */ /* 0x000fee0000000200 */
[C---:B-1----:R-:W-:Y:S08]  /*4880*/  HMMA.16816.F32.BF16 R12, R168.reuse, R136, R12 ;  /* 0x00000088a80c723c */ /* 0x042ff0000004180c */
[C---:B------:R-:W-:Y:S01]  /*4890*/  HMMA.16816.F32.BF16 R16, R168.reuse, R138, R16 ;  /* 0x0000008aa810723c */ /* 0x040fe20000041810 */
[----:B------:R-:W1:Y:S07]  /*48a0*/  LDSM.16.M88.4 R136, [R199+0x8800] ;  /* 0x00880000c788783b */ /* 0x000e6e0000000200 */
[C---:B--2---:R-:W-:Y:S08]  /*48b0*/  HMMA.16816.F32.BF16 R20, R168.reuse, R140, R20 ;  /* 0x0000008ca814723c */ /* 0x044ff00000041814 */
[C---:B------:R-:W-:Y:S01]  /*48c0*/  HMMA.16816.F32.BF16 R24, R168.reuse, R142, R24 ;  /* 0x0000008ea818723c */ /* 0x040fe20000041818 */
[----:B------:R-:W2:Y:S07]  /*48d0*/  LDSM.16.M88.4 R140, [R199+0x9000] ;  /* 0x00900000c78c783b */ /* 0x000eae0000000200 */
[C---:B------:R-:W-:Y:S08]  /*48e0*/  HMMA.16816.F32.BF16 R28, R168.reuse, R144, R28 ;  /* 0x00000090a81c723c */ /* 0x040ff0000004181c */
[----:B------:R-:W-:Y:S01]  /*48f0*/  HMMA.16816.F32.BF16 R32, R168, R146, R32 ;  /* 0x00000092a820723c */ /* 0x000fe20000041820 */
[----:B------:R-:W5:Y:S06]  /*4900*/  LDSM.16.M88.4 R144, [R199+0x9800] ;  /* 0x00980000c790783b */ /* 0x000f6c0000000200 */
[----:B------:R-:W1:Y:S01]  /*4910*/  LDSM.16.M88.4 R168, [R201+0x2000] ;  /* 0x00200000c9a8783b */ /* 0x000e620000000200 */
[C---:B------:R-:W-:Y:S08]  /*4920*/  HMMA.16816.F32.BF16 R4, R176.reuse, R180, R4 ;  /* 0x000000b4b004723c */ /* 0x040ff00000041804 */
[C---:B------:R-:W-:Y:S01]  /*4930*/  HMMA.16816.F32.BF16 R8, R176.reuse, R182, R8 ;  /* 0x000000b6b008723c */ /* 0x040fe20000041808 */
[----:B------:R-:W-:Y:S07]  /*4940*/  LDSM.16.M88.4 R180, [R205+0xa000] ;  /* 0x00a00000cdb4783b */ /* 0x000fee0000000200 */
[C---:B---3--:R-:W-:Y:S08]  /*4950*/  HMMA.16816.F32.BF16 R12, R176.reuse, R148, R12 ;  /* 0x00000094b00c723c */ /* 0x048ff0000004180c */
[C---:B------:R-:W-:Y:S01]  /*4960*/  HMMA.16816.F32.BF16 R16, R176.reuse, R150, R16 ;  /* 0x00000096b010723c */ /* 0x040fe20000041810 */
[----:B------:R-:W3:Y:S07]  /*4970*/  LDSM.16.M88.4 R148, [R192+0x2800] ;  /* 0x00280000c094783b */ /* 0x000eee0000000200 */
[C---:B------:R-:W-:Y:S08]  /*4980*/  HMMA.16816.F32.BF16 R20, R176.reuse, R152, R20 ;  /* 0x00000098b014723c */ /* 0x040ff00000041814 */
[C---:B------:R-:W-:Y:S01]  /*4990*/  HMMA.16816.F32.BF16 R24, R176.reuse, R154, R24 ;  /* 0x0000009ab018723c */ /* 0x040fe20000041818 */
[----:B------:R-:W2:Y:S07]  /*49a0*/  LDSM.16.M88.4 R152, [R192+0x3000] ;  /* 0x00300000c098783b */ /* 0x000eae0000000200 */
[C---:B------:R-:W-:Y:S08]  /*49b0*/  HMMA.16816.F32.BF16 R28, R176.reuse, R156, R28 ;  /* 0x0000009cb01c723c */ /* 0x040ff0000004181c */
[----:B------:R-:W-:Y:S01]  /*49c0*/  HMMA.16816.F32.BF16 R32, R176, R158, R32 ;  /* 0x0000009eb020723c */ /* 0x000fe20000041820 */
[----:B------:R-:W3:Y:S06]  /*49d0*/  LDSM.16.M88.4 R156, [R192+0x3800] ;  /* 0x00380000c09c783b */ /* 0x000eec0000000200 */
[----:B------:R-:W3:Y:S01]  /*49e0*/  LDSM.16.M88.4 R176, [R206+0x4000] ;  /* 0x00400000ceb0783b */ /* 0x000ee20000000200 */
[C---:B------:R-:W-:Y:S08]  /*49f0*/  HMMA.16816.F32.BF16 R4, R160.reuse, R164, R4 ;  /* 0x000000a4a004723c */ /* 0x040ff00000041804 */
[C---:B------:R-:W-:Y:S01]  /*4a00*/  HMMA.16816.F32.BF16 R8, R160.reuse, R166, R8 ;  /* 0x000000a6a008723c */ /* 0x040fe20000041808 */
[----:B------:R-:W-:Y:S07]  /*4a10*/  LDSM.16.M88.4 R164, [R187] ;  /* 0x00000000bba4783b */ /* 0x000fee0000000200 */
[C---:B-1----:R-:W-:Y:S08]  /*4a20*/  HMMA.16816.F32.BF16 R12, R160.reuse, R136, R12 ;  /* 0x00000088a00c723c */ /* 0x042ff0000004180c */
[C---:B------:R-:W-:Y:S01]  /*4a30*/  HMMA.16816.F32.BF16 R16, R160.reuse, R138, R16 ;  /* 0x0000008aa010723c */ /* 0x040fe20000041810 */
[----:B------:R-:W1:Y:S07]  /*4a40*/  LDSM.16.M88.4 R136, [R205+0xa800] ;  /* 0x00a80000cd88783b */ /* 0x000e6e0000000200 */
[C---:B--2---:R-:W-:Y:S08]  /*4a50*/  HMMA.16816.F32.BF16 R20, R160.reuse, R140, R20 ;  /* 0x0000008ca014723c */ /* 0x044ff00000041814 */
[C---:B------:R-:W-:Y:S01]  /*4a60*/  HMMA.16816.F32.BF16 R24, R160.reuse, R142, R24 ;  /* 0x0000008ea018723c */ /* 0x040fe20000041818 */
[----:B------:R-:W2:Y:S07]  /*4a70*/  LDSM.16.M88.4 R140, [R205+0xb000] ;  /* 0x00b00000cd8c783b */ /* 0x000eae0000000200 */
[C---:B-----5:R-:W-:Y:S08]  /*4a80*/  HMMA.16816.F32.BF16 R28, R160.reuse, R144, R28 ;  /* 0x00000090a01c723c */ /* 0x060ff0000004181c */
        /* <DEDUP_REMOVED lines=8> */
[----:B------:R-:W3:Y:S07]  /*4b10*/  LDSM.16.M88.4 R148, [R186] ;  /* 0x00000000ba94783b */ /* 0x000eee0000000200 */
[C---:B------:R-:W-:Y:S08]  /*4b20*/  HMMA.16816.F32.BF16 R20, R168.reuse, R152, R20 ;  /* 0x00000098a814723c */ /* 0x040ff00000041814 */
[C---:B------:R-:W-:Y:S01]  /*4b30*/  HMMA.16816.F32.BF16 R24, R168.reuse, R154, R24 ;  /* 0x0000009aa818723c */ /* 0x040fe20000041818 */
[----:B------:R-:W2:Y:S07]  /*4b40*/  LDSM.16.M88.4 R152, [R185] ;  /* 0x00000000b998783b */ /* 0x000eae0000000200 */
[C---:B------:R-:W-:Y:S08]  /*4b50*/  HMMA.16816.F32.BF16 R28, R168.reuse, R156, R28 ;  /* 0x0000009ca81c723c */ /* 0x040ff0000004181c */
[----:B------:R-:W-:Y:S01]  /*4b60*/  HMMA.16816.F32.BF16 R32, R168, R158, R32 ;  /* 0x0000009ea820723c */ /* 0x000fe20000041820 */
[----:B------:R-:W3:Y:S06]  /*4b70*/  LDSM.16.M88.4 R156, [R184] ;  /* 0x00000000b89c783b */ /* 0x000eec0000000200 */
[----:B------:R-:W3:Y:S01]  /*4b80*/  LDSM.16.M88.4 R168, [R202+0x4000] ;  /* 0x00400000caa8783b */ /* 0x000ee20000000200 */
[C---:B------:R-:W-:Y:S08]  /*4b90*/  HMMA.16816.F32.BF16 R4, R176.reuse, R180, R4 ;  /* 0x000000b4b004723c */ /* 0x040ff00000041804 */
        /* <DEDUP_REMOVED lines=13> */
[C---:B------:R-:W-:Y:S08]  /*4c70*/  HMMA.16816.F32.BF16 R8, R160.reuse, R166, R8 ;  /* 0x000000a6a008723c */ /* 0x040ff00000041808 */
[C---:B---3--:R-:W-:Y:S08]  /*4c80*/  HMMA.16816.F32.BF16 R12, R160.reuse, R148, R12 ;  /* 0x00000094a00c723c */ /* 0x048ff0000004180c */
        /* <DEDUP_REMOVED lines=10> */
[C---:B--2---:R-:W-:Y:S08]  /*4d30*/  HMMA.16816.F32.BF16 R20, R168.reuse, R140, R20 ;  /* 0x0000008ca814723c */ /* 0x044ff00000041814 */
[C---:B------:R-:W-:Y:S01]  /*4d40*/  HMMA.16816.F32.BF16 R24, R168.reuse, R142, R24 ;  /* 0x0000008ea818723c */ /* 0x040fe20000041818 */
[----:B------:R-:W2:Y:S07]  /*4d50*/  LDSM.16.M88.4 R140, [R192+0x5000] ;  /* 0x00500000c08c783b */ /* 0x000eae0000000200 */
[C---:B-----5:R-:W-:Y:S08]  /*4d60*/  HMMA.16816.F32.BF16 R28, R168.reuse, R144, R28 ;  /* 0x00000090a81c723c */ /* 0x060ff0000004181c */
[----:B------:R-:W-:Y:S08]  /*4d70*/  HMMA.16816.F32.BF16 R32, R168, R146, R32 ;  /* 0x00000092a820723c */ /* 0x000ff00000041820 */
[C---:B------:R-:W-:Y:S08]  /*4d80*/  HMMA.16816.F32.BF16 R4, R176.reuse, R180, R4 ;  /* 0x000000b4b004723c */ /* 0x040ff00000041804 */
[C---:B------:R-:W-:Y:S08]  /*4d90*/  HMMA.16816.F32.BF16 R8, R176.reuse, R182, R8 ;  /* 0x000000b6b008723c */ /* 0x040ff00000041808 */
[C---:B-1----:R-:W-:Y:S08]  /*4da0*/  HMMA.16816.F32.BF16 R12, R176.reuse, R136, R12 ;  /* 0x00000088b00c723c */ /* 0x042ff0000004180c */
[C---:B------:R-:W-:Y:S01]  /*4db0*/  HMMA.16816.F32.BF16 R16, R176.reuse, R138, R16 ;  /* 0x0000008ab010723c */ /* 0x040fe20000041810 */
[----:B------:R-:W1:Y:S01]  /*4dc0*/  LDSM.16.M88.4 R136, [R192+0x5800] ;  /* 0x00580000c088783b */ /* 0x000e620000000200 */
[----:B------:R-:W-:Y:S04]  /*4dd0*/  DEPBAR.LE SB0, 0x0 ;  /* 0x000080000000791a */ /* 0x000fe80000000000 */
[----:B----4-:R-:W-:Y:S02]  /*4de0*/  FMUL.FTZ R3, R4, c[0x0][0x2ec] ;  /* 0x0000bb0004037a20 */ /* 0x010fe40000410000 */
        /* <DEDUP_REMOVED lines=69> */
.L_x_647:
[----:B------:R-:W-:Y:S01]  /*5240*/  FMNMX.FTZ R11, R170, R135, !PT ;  /* 0x00000087aa0b7209 */ /* 0x000fe20007810000 */
[----:B------:R-:W-:Y:S01]  /*5250*/  LDSM.16.MT88.4 R12, [R200+0xc000] ;  /* 0x00c00000c80c783b */ /* 0x000fe20000004200 */
[----:B-1----:R-:W-:Y:S02]  /*5260*/  FMNMX.FTZ R2, R169, R0, !PT ;  /* 0x00000000a9027209 */ /* 0x002fe40007810000 */
        /* <DEDUP_REMOVED lines=405> */
.L_x_645:
        /* <DEDUP_REMOVED lines=329> */
.L_x_650:
[----:B--2-4-:R-:W-:Y:S05]  /*8050*/  BSYNC B0 ;  /* 0x0000000000007941 */ /* 0x014fea0003800000 */
.L_x_649:
        /* <DEDUP_REMOVED lines=24> */
.L_x_652:
[----:B------:R-:W-:Y:S05]  /*81e0*/  BSYNC B0 ;  /* 0x0000000000007941 */ /* 0x000fea0003800000 */
.L_x_651:
        /* <DEDUP_REMOVED lines=17> */
.L_x_654:
[----:B------:R-:W-:Y:S05]  /*8300*/  BSYNC B0 ;  /* 0x0000000000007941 */ /* 0x000fea0003800000 */
.L_x_653:
        /* <DEDUP_REMOVED lines=17> */
.L_x_656:
[----:B------:R-:W-:Y:S05]  /*8420*/  BSYNC B0 ;  /* 0x0000000000007941 */ /* 0x000fea0003800000 */
.L_x_655:
        /* <DEDUP_REMOVED lines=16> */
.L_x_641:
[----:B------:R-:W1:Y:S01]  /*8530*/  LDC.U8 R3, c[0x0][0x329] ;  /* 0x0000ca40ff037b82 */ /* 0x000e620000000000 */
[----:B------:R-:W-:Y:S01]  /*8540*/  ISETP.NE.AND P4, PT, R209, -0x1, PT ;  /* 0xffffffffd100780c */ /* 0x000fe20003f85270 */
[----:B------:R-:W-:Y:S01]  /*8550*/  BSSY B0, `(.L_x_657) ;  /* 0x000003f000007945 */ /* 0x000fe20003800000 */
[----:B------:R-:W-:-:S02]  /*8560*/  SHF.R.S32.HI R7, RZ, 0x1f, R96 ;  /* 0x0000001fff077819 */ /* 0x000fc40000011460 */
[----:B------:R-:W-:-:S03]  /*8570*/  IADD3 R212, -R13, R212, RZ ;  /* 0x000000d40dd47210 */ /* 0x000fc60007ffe1ff */
[----:B------:R-:W2:Y:S06]  /*8580*/  LDC.U8 R2, c[0x0][0x328] ;  /* 0x0000ca00ff027b82 */ /* 0x000eac0000000000 */
[----:B------:R-:W-:Y:S01]  /*8590*/  @!P4 SHF.R.S32.HI R9, RZ, 0x1f, R0 ;  /* 0x0000001fff09c819 */ /* 0x000fe20000011400 */
[----:B------:R-:W-:-:S04]  /*85a0*/  @P4 IMAD.WIDE.U32 R4, R209, c[0x0][0x1e8], RZ ;  /* 0x00007a00d1044a25 */ /* 0x000fc800078e00ff */
[----:B------:R-:W-:Y:S02]  /*85b0*/  @!P4 IMAD R9, R9, c[0x0][0x1e0], RZ ;  /* 0x000078000909ca24 */ /* 0x000fe400078e02ff */
[----:B------:R-:W-:Y:S01]  /*85c0*/  @!P4 IMAD.WIDE.U32 R10, R0, c[0x0][0x1e0], RZ ;  /* 0x00007800000aca25 */ /* 0x000fe200078e00ff */
[----:B-1----:R-:W-:-:S03]  /*85d0*/  ISETP.NE.AND P1, PT, R3, RZ, PT ;  /* 0x000000ff0300720c */ /* 0x002fc60003f25270 */
[----:B------:R-:W-:Y:S01]  /*85e0*/  @P4 IMAD R5, R209, c[0x0][0x1ec], R5 ;  /* 0x00007b00d1054a24 */ /* 0x000fe200078e0205 */
[----:B--2---:R-:W-:Y:S02]  /*85f0*/  ISETP.NE.AND P3, PT, R2, RZ, PT ;  /* 0x000000ff0200720c */ /* 0x004fe40003f65270 */
[----:B------:R-:W-:Y:S01]  /*8600*/  LEA.HI R2, R7, R96, RZ, 0x3 ;  /* 0x0000006007027211 */ /* 0x000fe200078f18ff */
[----:B------:R-:W-:Y:S01]  /*8610*/  @P4 IMAD.MOV.U32 R7, RZ, RZ, R4 ;  /* 0x000000ffff074224 */ /* 0x000fe200078e0004 */
[----:B------:R-:W-:-:S05]  /*8620*/  ISETP.NE.OR P2, PT, R3, RZ, !P3 ;  /* 0x000000ff0300720c */ /* 0x000fca0005f45670 */
[----:B------:R-:W-:Y:S01]  /*8630*/  @P1 IMAD.MOV.U32 R3, RZ, RZ, c[0x0][0x210] ;  /* 0x00008400ff031624 */ /* 0x000fe200078e00ff */
[----:B------:R-:W-:Y:S01]  /*8640*/  LOP3.LUT R15, R2, 0x1ffffff8, RZ, 0xc0, !PT ;  /* 0x1ffffff8020f7812 */ /* 0x000fe200078ec0ff */
[----:B------:R-:W-:Y:S01]  /*8650*/  @!P1 IMAD.MOV.U32 R8, RZ, RZ, c[0x0][0x214] ;  /* 0x00008500ff089624 */ /* 0x000fe200078e00ff */
[----:B------:R-:W-:Y:S01]  /*8660*/  ISETP.NE.OR P0, PT, R209, -0x1, P2 ;  /* 0xffffffffd100780c */ /* 0x000fe20001705670 */
[----:B------:R-:W-:Y:S01]  /*8670*/  @P1 IMAD R3, R3, c[0x0][0x214], RZ ;  /* 0x0000850003031a24 */ /* 0x000fe200078e02ff */
[----:B------:R-:W-:Y:S01]  /*8680*/  IADD3 R6, -R15, R96, RZ ;  /* 0x000000600f067210 */ /* 0x000fe20007ffe1ff */
[----:B------:R-:W-:Y:S01]  /*8690*/  @!P4 IMAD R4, R0, c[0x0][0x1e4], R9 ;  /* 0x000079000004ca24 */ /* 0x000fe200078e0209 */
[----:B------:R-:W-:Y:S01]  /*86a0*/  @!P1 SEL R3, R8, c[0x0][0x234], !P3 ;  /* 0x00008d0008039a07 */ /* 0x000fe20005800000 */
[----:B------:R-:W-:Y:S01]  /*86b0*/  @!P4 IMAD.MOV.U32 R7, RZ, RZ, R10 ;  /* 0x000000ffff07c224 */ /* 0x000fe200078e000a */
[----:B------:R-:W-:Y:S01]  /*86c0*/  @P1 MOV R9, 0x1 ;  /* 0x0000000100091802 */ /* 0x000fe20000000f00 */
[----:B------:R-:W-:Y:S01]  /*86d0*/  IMAD.SHL.U32 R6, R6, 0x8, RZ ;  /* 0x0000000806067824 */ /* 0x000fe200078e00ff */
[----:B------:R-:W-:Y:S01]  /*86e0*/  SHF.R.S32.HI R2, RZ, 0x3, R2 ;  /* 0x00000003ff027819 */ /* 0x000fe20000011402 */
[----:B------:R-:W-:-:S02]  /*86f0*/  @!P1 IMAD R9, R3, c[0x0][0x1c0], RZ ;  /* 0x0000700003099a24 */ /* 0x000fc400078e02ff */
[----:B------:R-:W-:Y:S01]  /*8700*/  @!P4 IMAD.IADD R5, R11, 0x1, R4 ;  /* 0x000000010b05c824 */ /* 0x000fe200078e0204 */
[----:B------:R-:W-:Y:S01]  /*8710*/  IADD3 R4, P3, R6, R7, RZ ;  /* 0x0000000706047210 */ /* 0x000fe20007f7e0ff */
[C---:B------:R-:W-:Y:S01]  /*8720*/  @!P0 IMAD R209, R0.reuse, c[0x0][0x214], RZ ;  /* 0x0000850000d18a24 */ /* 0x040fe200078e02ff */
[----:B------:R-:W-:Y:S01]  /*8730*/  SHF.R.S32.HI R7, RZ, 0x1f, R26 ;  /* 0x0000001fff077819 */ /* 0x000fe2000001141a */
[----:B------:R-:W-:Y:S01]  /*8740*/  IMAD R0, R0, R9, RZ ;  /* 0x0000000900007224 */ /* 0x000fe200078e02ff */
[----:B------:R-:W-:Y:S01]  /*8750*/  LEA.HI.X.SX32 R5, R6, R5, 0x1, P3 ;  /* 0x0000000506057211 */ /* 0x000fe200018f0eff */
[----:B------:R-:W-:Y:S01]  /*8760*/  CS2R R8, SRZ ;  /* 0x0000000000087805 */ /* 0x000fe2000001ff00 */
[----:B------:R-:W-:Y:S01]  /*8770*/  @P1 IMAD.MOV.U32 R6, RZ, RZ, c[0x0][0x210] ;  /* 0x00008400ff061624 */ /* 0x000fe200078e00ff */
[--C-:B------:R-:W-:Y:S01]  /*8780*/  @!P2 SHF.R.S32.HI R9, RZ, 0x1f, R209.reuse ;  /* 0x0000001fff09a819 */ /* 0x100fe200000114d1 */
[----:B------:R-:W-:Y:S01]  /*8790*/  @!P2 IMAD.MOV.U32 R8, RZ, RZ, R209 ;  /* 0x000000ffff08a224 */ /* 0x000fe200078e00d1 */
[----:B------:R-:W-:Y:S01]  /*87a0*/  SEL R0, R0, RZ, P2 ;  /* 0x000000ff00007207 */ /* 0x000fe20001000000 */
[----:B------:R-:W-:Y:S01]  /*87b0*/  @!P1 IMAD.MOV.U32 R6, RZ, RZ, 0x1 ;  /* 0x00000001ff069424 */ /* 0x000fe200078e00ff */
[----:B------:R-:W-:Y:S01]  /*87c0*/  ISETP.GE.AND P2, PT, R2, R212, PT ;  /* 0x000000d40200720c */ /* 0x000fe20003f46270 */
[----:B------:R-:W-:-:S02]  /*87d0*/  IMAD R7, R7, c[0x0][0x1f0], RZ ;  /* 0x00007c0007077a24 */ /* 0x000fc400078e02ff */
[----:B------:R-:W-:Y:S02]  /*87e0*/  IMAD R13, R13, R6, RZ ;  /* 0x000000060d0d7224 */ /* 0x000fe400078e02ff */
[C---:B------:R-:W-:Y:S01]  /*87f0*/  IMAD R0, R26.reuse, R3, R0 ;  /* 0x000000031a007224 */ /* 0x040fe200078e0200 */
[----:B------:R-:W-:Y:S01]  /*8800*/  SHF.R.S32.HI R3, RZ, 0x1f, R2 ;  /* 0x0000001fff037819 */ /* 0x000fe20000011402 */
[C---:B------:R-:W-:Y:S01]  /*8810*/  IMAD R7, R26.reuse, c[0x0][0x1f4], R7 ;  /* 0x00007d001a077a24 */ /* 0x040fe200078e0207 */
[----:B------:R-:W-:Y:S01]  /*8820*/  SHF.R.S32.HI R11, RZ, 0x1f, R13 ;  /* 0x0000001fff0b7819 */ /* 0x000fe2000001140d */
[----:B------:R-:W-:Y:S01]  /*8830*/  IMAD.WIDE.U32 R4, R26, c[0x0][0x1f0], R4 ;  /* 0x00007c001a047a25 */ /* 0x000fe200078e0004 */
[--C-:B------:R-:W-:Y:S02]  /*8840*/  IADD3 R13, P1, P0, R13, R8, R0.reuse ;  /* 0x000000080d0d7210 */ /* 0x100fe4000783e000 */
[----:B------:R-:W-:Y:S01]  /*8850*/  SHF.R.S32.HI R8, RZ, 0x1f, R0 ;  /* 0x0000001fff087819 */ /* 0x000fe20000011400 */
[----:B------:R-:W-:Y:S01]  /*8860*/  IMAD.WIDE R14, R223, 0x40, R2 ;  /* 0x00000040df0e7825 */ /* 0x000fe200078e0202 */
[----:B------:R-:W-:-:S02]  /*8870*/  IADD3 R17, R7, R5, RZ ;  /* 0x0000000507117210 */ /* 0x000fc40007ffe0ff */
[----:B------:R-:W-:Y:S01]  /*8880*/  IADD3.X R8, R11, R9, R8, P1, P0 ;  /* 0x000000090b087210 */ /* 0x000fe20000fe0408 */
        /* <DEDUP_REMOVED lines=11> */
.L_x_658:
[----:B------:R-:W-:Y:S05]  /*8940*/  BSYNC B0 ;  /* 0x0000000000007941 */ /* 0x000fea0003800000 */
.L_x_657:
        /* <DEDUP_REMOVED lines=17> */
.L_x_660:
[----:B------:R-:W-:Y:S05]  /*8a60*/  BSYNC B0 ;  /* 0x0000000000007941 */ /* 0x000fea0003800000 */
.L_x_659:
        /* <DEDUP_REMOVED lines=17> */
.L_x_662:
[----:B------:R-:W-:Y:S05]  /*8b80*/  BSYNC B0 ;  /* 0x0000000000007941 */ /* 0x000fea0003800000 */
.L_x_661:
        /* <DEDUP_REMOVED lines=17> */
.L_x_664:
[----:B------:R-:W-:Y:S05]  /*8ca0*/  BSYNC B0 ;  /* 0x0000000000007941 */ /* 0x000fea0003800000 */
.L_x_663:
        /* <DEDUP_REMOVED lines=8> */
[CC--:B------:R-:W-:Y:S02]  /*8d30*/  @!P5 IADD3 R4, P0, R5.reuse, R13.reuse, RZ ;  /* 0x0000000d0504d210 */ /* 0x0c0fe40007f1e0ff */
[----:B------:R-:W-:Y:S02]  /*8d40*/  @!P4 IADD3 R3, P1, R0, R13, RZ ;  /* 0x0000000d0003c210 */ /* 0x000fe40007f3e0ff */
[----:B------:R-:W-:Y:S02]  /*8d50*/  @!P5 LEA.HI.X.SX32 R9, R5, R8, 0x1, P0 ;  /* 0x000000080509d211 */ /* 0x000fe400000f0eff */
[----:B------:R-:W-:-:S02]  /*8d60*/  @!P5 LEA R14, P2, R4, c[0x0][0x200], 0x2 ;  /* 0x00008000040eda11 */ /* 0x000fc400078410ff */
[----:B------:R-:W-:Y:S02]  /*8d70*/  @!P3 IADD3 R5, P0, R2, R13, RZ ;  /* 0x0000000d0205b210 */ /* 0x000fe40007f1e0ff */
[-C--:B------:R-:W-:Y:S02]  /*8d80*/  @!P4 LEA.HI.X.SX32 R0, R0, R8.reuse, 0x1, P1 ;  /* 0x000000080000c211 */ /* 0x080fe400008f0eff */
[----:B------:R-:W-:Y:S02]  /*8d90*/  @!P4 LEA R10, P1, R3, c[0x0][0x200], 0x2 ;  /* 0x00008000030aca11 */ /* 0x000fe400078210ff */
[----:B------:R-:W-:Y:S01]  /*8da0*/  @!P5 LEA.HI.X R15, R4, c[0x0][0x204], R9, 0x2, P2 ;  /* 0x00008100040fda11 */ /* 0x000fe200010f1409 */
[----:B------:R-:W-:Y:S01]  /*8db0*/  @!P4 IMAD.MOV.U32 R9, RZ, RZ, 0x7f800000 ;  /* 0x7f800000ff09c424 */ /* 0x000fe200078e00ff */
        /* <DEDUP_REMOVED lines=18> */
.L_x_665:
        /* <DEDUP_REMOVED lines=10> */
.L_x_1289:


//--------------------- .text._ZN5flash16flash_fwd_kernelI23Flash_fwd_kernel_traitsILi192ELi64ELi64ELi4ELb0ELb0EN7cutlass10bfloat16_tE19Flash_kernel_traitsILi192ELi64ELi64ELi4ES3_EELb1ELb0ELb0ELb1ELb0ELb0ELb0ELb0EEEvNS_16Flash_fwd_paramsE --------------------------
	.section	.text._ZN5flash16flash_fwd_kernelI23Flash_fwd_kernel_traitsILi192ELi64ELi64ELi4ELb0ELb0EN7cutlass10bfloat16_tE19Flash_kernel_traitsILi192ELi64ELi64ELi4ES3_EELb1ELb0ELb0ELb1ELb0ELb0ELb0ELb0EEEvNS_16Flash_fwd_paramsE,"ax",@progbits
	.sectioninfo	@"SHI_REGISTERS=244"
	.align	128
        .global         _ZN5flash16flash_fwd_kernelI23Flash_fwd_kernel_traitsILi192ELi64ELi64ELi4ELb0ELb0EN7cutlass10bfloat16_tE19Flash_kernel_traitsILi192ELi64ELi64ELi4ES3_EELb1ELb0ELb0ELb1ELb0ELb0ELb0ELb0EEEvNS_16Flash_fwd_paramsE
        .type           _ZN5flash16flash_fwd_kernelI23Flash_fwd_kernel_traitsILi192ELi64ELi64ELi4ELb0ELb0EN7cutlass10bfloat16_tE19Flash_kernel_traitsILi192ELi64ELi64ELi4ES3_EELb1ELb0ELb0ELb1ELb0ELb0ELb0ELb0EEEvNS_16Flash_fwd_paramsE,@function
        .size           _ZN5flash16flash_fwd_kernelI23Flash_fwd_kernel_traitsILi192ELi64ELi64ELi4ELb0ELb0EN7cutlass10bfloat16_tE19Flash_kernel_traitsILi192ELi64ELi64ELi4ES3_EELb1ELb0ELb0ELb1ELb0ELb0ELb0ELb0EEEvNS_16Flash_fwd_paramsE,(.L_x_1290 - _ZN5flash16flash_fwd_kernelI23Flash_fwd_kernel_traitsILi192ELi64ELi64ELi4ELb0ELb0EN7cutlass10bfloat16_tE19Flash_kernel_traitsILi192ELi64ELi64ELi4ES3_EELb1ELb0ELb0ELb1ELb0ELb0ELb0ELb0EEEvNS_16Flash_fwd_paramsE)
        .other          _ZN5flash16flash_fwd_kernelI23Flash_fwd_kernel_traitsILi192ELi64ELi64ELi4ELb0ELb0EN7cutlass10bfloat16_tE19Flash_kernel_traitsILi192ELi64ELi64ELi4ES3_EELb1ELb0ELb0ELb1ELb0ELb0ELb0ELb0EEEvNS_16Flash_fwd_paramsE,@"STO_CUDA_ENTRY STV_DEFAULT"
_ZN5flash16flash_fwd_kernelI23Flash_fwd_kernel_traitsILi192ELi64ELi64ELi4ELb0ELb0EN7cutlass10bfloat16_tE19Flash_kernel_traitsILi192ELi64ELi64ELi4ES3_EELb1ELb0ELb0ELb1ELb0ELb0ELb0ELb0EEEvNS_16Flash_fwd_paramsE:
.text._ZN5flash16flash_fwd_kernelI23Flash_fwd_kernel_traitsILi192ELi64ELi64ELi4ELb0ELb0EN7cutlass10bfloat16_tE19Flash_kernel_traitsILi192ELi64ELi64ELi4ES3_EELb1ELb0ELb0ELb1ELb0ELb0ELb0ELb0EEEvNS_16Flash_fwd_paramsE:
        /* <DEDUP_REMOVED lines=54> */
[----:B------:R-:W4:Y:S01]  /*0360*/  @P1 LDG.E R0, [R12.64] ;  /* 0x000000100c001981 */ /* 0x000f22000c1e1900 */
        /* <DEDUP_REMOVED lines=9> */
[----:B------:R-:W-:Y:S01]  /*0400*/  LOP3.LUT R11, R83, 0xffffffe0, RZ, 0xc0, !PT ;  /* 0xffffffe0530b7812 */ /* 0x000fe200078ec0ff */
[----:B------:R-:W-:Y:S02]  /*0410*/  UMOV UR23, URZ ;  /* 0x0000003f00177c82 */ /* 0x000fe40008000000 */
[----:B------:R-:W-:Y:S02]  /*0420*/  USHF.L.U32 UR5, UR4, 0x5, URZ ;  /* 0x0000000504057899 */ /* 0x000fe4000800063f */
[----:B------:R-:W-:Y:S02]  /*0430*/  IMAD.IADD R80, R6, 0x1, -R11 ;  /* 0x0000000106507824 */ /* 0x000fe400078e0a0b */
[----:B------:R-:W-:Y:S01]  /*0440*/  USHF.R.S32.HI UR4, URZ, 0x1f, UR5 ;  /* 0x0000001f3f047899 */ /* 0x000fe20008011405 */
[----:B--2---:R-:W1:Y:S08]  /*0450*/  @P0 R2UR UR9, R10 ;  /* 0x000000000a0903c2 */ /* 0x004e7000000e0000 */
[----:B---3--:R-:W1:Y:S08]  /*0460*/  @P0 R2UR UR13, R9 ;  /* 0x00000000090d03c2 */ /* 0x008e7000000e0000 */
[----:B----4-:R2:W3:Y:S08]  /*0470*/  @P1 R2UR UR23, R0 ;  /* 0x00000000001713c2 */ /* 0x0104f000000e0000 */
[----:B-----5:R4:W3:Y:S01]  /*0480*/  @!P2 R2UR UR24, R8 ;  /* 0x000000000818a3c2 */ /* 0x0208e200000e0000 */
[----:B------:R-:W-:-:S04]  /*0490*/  ISETP.NE.U32.AND P2, PT, RZ, c[0x0][0x248], PT ;  /* 0x00009200ff007a0c */ /* 0x000fc80003f45070 */
[----:B------:R-:W-:Y:S01]  /*04a0*/  ISETP.NE.AND.EX P2, PT, RZ, c[0x0][0x24c], PT, P2 ;  /* 0x00009300ff007a0c */ /* 0x000fe20003f45320 */
[----:B-1----:R-:W-:Y:S01]  /*04b0*/  @UP2 UIADD3 UR13, UR13, -UR9, URZ ;  /* 0x800000090d0d2290 */ /* 0x002fe2000fffe03f */
[--C-:B------:R-:W-:Y:S02]  /*04c0*/  IADD3 R134, P1, P0, R2, UR5, R80.reuse ;  /* 0x0000000502867c10 */ /* 0x100fe4000f83e050 */
[----:B--2---:R-:W-:-:S04]  /*04d0*/  SHF.R.S32.HI R0, RZ, 0x1f, R80 ;  /* 0x0000001fff007819 */ /* 0x004fc80000011450 */
[----:B------:R-:W-:Y:S01]  /*04e0*/  @!UP2 ULDC UR13, c[0x0][0x214] ;  /* 0x00008500000daab9 */ /* 0x000fe20000000800 */
[----:B------:R-:W-:-:S04]  /*04f0*/  IADD3.X R3, R3, UR4, R0, P1, P0 ;  /* 0x0000000403037c10 */ /* 0x000fc80008fe0400 */
[----:B---34-:R-:W-:Y:S05]  /*0500*/  @!P2 BRA `(.L_x_666) ;  /* 0x000000700000a947 */ /* 0x018fea0003800000 */
[----:B------:R-:W-:-:S13]  /*0510*/  PLOP3.LUT P0, PT, PT, PT, UP3, 0x80, 0x0 ;  /* 0x000000000000781c */ /* 0x000fda0003f0f038 */
[----:B------:R-:W2:Y:S04]  /*0520*/  @P0 LDG.E R0, [R4.64+0x4] ;  /* 0x0000041004000981 */ /* 0x000ea8000c1e1900 */
[----:B------:R-:W3:Y:S01]  /*0530*/  @!P0 LDG.E R2, [R4.64] ;  /* 0x0000001004028981 */ /* 0x000ee2000c1e1900 */
[----:B--2---:R-:W1:Y:S02]  /*0540*/  @P0 R2UR UR6, R0 ;  /* 0x00000000000603c2 */ /* 0x004e6400000e0000 */
[----:B-1----:R-:W-:-:S11]  /*0550*/  @UP3 UIADD3 UR6, UR6, -UR24, URZ ;  /* 0x8000001806063290 */ /* 0x002fd6000fffe03f */
[----:B---3--:R1:W2:Y:S02]  /*0560*/  @!P0 R2UR UR6, R2 ;  /* 0x00000000020683c2 */ /* 0x0082a400000e0000 */
[----:B-12---:R-:W-:Y:S05]  /*0570*/  BRA `(.L_x_667) ;  /* 0x0000001000007947 */ /* 0x006fea0003800000 */
.L_x_666:
[----:B------:R-:W-:Y:S02]  /*0580*/  ULDC UR6, c[0x0][0x218] ;  /* 0x0000860000067ab9 */ /* 0x000fe40000000800 */
.L_x_667:
        /* <DEDUP_REMOVED lines=39> */
[----:B------:R-:W-:Y:S02]  /*0800*/  @UP0 UIMAD.WIDE.U32 UR28, UR25, UR4, URZ ;  /* 0x00000004191c02a5 */ /* 0x000fe4000f8e003f */
[----:B------:R-:W-:Y:S02]  /*0810*/  @!UP1 UIMAD.WIDE.U32 UR30, UR15, UR6, URZ ;  /* 0x000000060f1e92a5 */ /* 0x000fe4000f8e003f */
[----:B------:R-:W-:Y:S02]  /*0820*/  @!UP1 UIMAD UR4, UR15, UR7, UR21 ;  /* 0x000000070f0492a4 */ /* 0x000fe4000f8e0215 */
[----:B------:R-:W-:Y:S02]  /*0830*/  @UP1 UMOV UR6, UR26 ;  /* 0x0000001a00061c82 */ /* 0x000fe40008000000 */
[----:B------:R-:W-:Y:S02]  /*0840*/  @UP0 UIMAD UR7, UR25, UR5, UR29 ;  /* 0x00000005190702a4 */ /* 0x000fe4000f8e021d */
[----:B------:R-:W-:-:S02]  /*0850*/  USHF.R.S32.HI UR21, URZ, 0x1f, UR14 ;  /* 0x0000001f3f157899 */ /* 0x000fc4000801140e */
[----:B------:R-:W-:Y:S02]  /*0860*/  @!UP1 UIADD3 UR22, UR31, UR4, URZ ;  /* 0x000000041f169290 */ /* 0x000fe4000fffe03f */
[----:B------:R-:W-:Y:S02]  /*0870*/  @!UP1 UMOV UR6, UR30 ;  /* 0x0000001e00069c82 */ /* 0x000fe40008000000 */
[----:B------:R-:W-:Y:S01]  /*0880*/  @UP0 UMOV UR26, UR28 ;  /* 0x0000001c001a0c82 */ /* 0x000fe20008000000 */
[----:B------:R-:W-:Y:S05]  /*0890*/  @P0 BRA `(.L_x_669) ;  /* 0x000000c000000947 */ /* 0x000fea0003800000 */
[----:B-1----:R-:W-:Y:S02]  /*08a0*/  USHF.R.S32.HI UR25, URZ, 0x1f, UR23 ;  /* 0x0000001f3f197899 */ /* 0x002fe40008011417 */
[----:B------:R-:W-:Y:S02]  /*08b0*/  ULDC.64 UR4, c[0x0][0x198] ;  /* 0x0000660000047ab9 */ /* 0x000fe40000000a00 */
[----:B------:R-:W-:Y:S02]  /*08c0*/  UIMAD UR25, UR25, UR4, URZ ;  /* 0x00000004191972a4 */ /* 0x000fe4000f8e023f */
[----:B------:R-:W-:-:S02]  /*08d0*/  UIMAD.WIDE.U32 UR26, UR23, UR4, URZ ;  /* 0x00000004171a72a5 */ /* 0x000fc4000f8e003f */
[----:B------:R-:W-:Y:S02]  /*08e0*/  UIMAD UR25, UR23, UR5, UR25 ;  /* 0x00000005171972a4 */ /* 0x000fe4000f8e0219 */
[----:B------:R-:W-:Y:S02]  /*08f0*/  USHF.R.S32.HI UR7, URZ, 0x1f, UR15 ;  /* 0x0000001f3f077899 */ /* 0x000fe4000801140f */
[----:B------:R-:W-:Y:S02]  /*0900*/  ULDC.64 UR4, c[0x0][0x180] ;  /* 0x0000600000047ab9 */ /* 0x000fe40000000a00 */
[----:B------:R-:W-:Y:S02]  /*0910*/  UIADD3 UR27, UR27, UR25, URZ ;  /* 0x000000191b1b7290 */ /* 0x000fe4000fffe03f */
[----:B------:R-:W-:Y:S02]  /*0920*/  UIMAD UR7, UR7, UR4, URZ ;  /* 0x00000004070772a4 */ /* 0x000fe4000f8e023f */
[----:B------:R-:W-:-:S02]  /*0930*/  UIMAD.WIDE.U32 UR26, UR15, UR4, UR26 ;  /* 0x000000040f1a72a5 */ /* 0x000fc4000f8e001a */
[----:B------:R-:W-:-:S04]  /*0940*/  UIMAD UR7, UR15, UR5, UR7 ;  /* 0x000000050f0772a4 */ /* 0x000fc8000f8e0207 */
[----:B------:R-:W-:Y:S02]  /*0950*/  UIADD3 UR7, UR27, UR7, URZ ;  /* 0x000000071b077290 */ /* 0x000fe4000fffe03f */
.L_x_669:
        /* <DEDUP_REMOVED lines=44> */
.L_x_670:
[CC--:B------:R-:W-:Y:S01]  /*0c20*/  LEA.HI R5, R7.reuse, R6.reuse, RZ, 0x3 ;  /* 0x0000000607057211 */ /* 0x0c0fe200078f18ff */
[----:B------:R-:W1:Y:S01]  /*0c30*/  S2R R16, SR_CTAID.Z ;  /* 0x0000000000107919 */ /* 0x000e620000002700 */
[-C--:B------:R-:W-:Y:S01]  /*0c40*/  LEA.HI R9, R7, R6.reuse, RZ, 0x4 ;  /* 0x0000000607097211 */ /* 0x080fe200078f20ff */
[----:B------:R-:W-:Y:S01]  /*0c50*/  IMAD.U32 R21, RZ, RZ, UR10 ;  /* 0x0000000aff157e24 */ /* 0x000fe2000f8e00ff */
[----:B------:R-:W-:Y:S01]  /*0c60*/  SHF.R.S32.HI R14, RZ, 0x3, R5 ;  /* 0x00000003ff0e7819 */ /* 0x000fe20000011405 */
[----:B------:R-:W-:Y:S01]  /*0c70*/  BSSY B0, `(.L_x_671) ;  /* 0x0000066000007945 */ /* 0x000fe20003800000 */
[----:B------:R-:W-:Y:S02]  /*0c80*/  LOP3.LUT R5, R5, 0xfffffff8, RZ, 0xc0, !PT ;  /* 0xfffffff805057812 */ /* 0x000fe400078ec0ff */
[----:B------:R-:W-:Y:S01]  /*0c90*/  SHF.R.S32.HI R0, RZ, 0x4, R9 ;  /* 0x00000004ff007819 */ /* 0x000fe20000011409 */
[----:B------:R-:W-:Y:S01]  /*0ca0*/  IMAD.SHL.U32 R11, R14, 0x40, RZ ;  /* 0x000000400e0b7824 */ /* 0x000fe200078e00ff */
[----:B------:R-:W-:Y:S01]  /*0cb0*/  LEA.HI R7, R7, R6, RZ, 0x6 ;  /* 0x0000000607077211 */ /* 0x000fe200078f30ff */
[----:B------:R-:W-:Y:S01]  /*0cc0*/  IMAD.IADD R2, R6, 0x1, -R5 ;  /* 0x0000000106027824 */ /* 0x000fe200078e0a05 */
[----:B------:R-:W-:-:S02]  /*0cd0*/  LEA.HI R197, R9, R0, RZ, 0x1 ;  /* 0x0000000009c57211 */ /* 0x000fc400078f08ff */
[----:B------:R-:W-:Y:S01]  /*0ce0*/  LOP3.LUT R9, R9, 0xfffffff0, RZ, 0xc0, !PT ;  /* 0xfffffff009097812 */ /* 0x000fe200078ec0ff */
[----:B------:R-:W-:Y:S01]  /*0cf0*/  IMAD.SHL.U32 R210, R2, 0x8, RZ ;  /* 0x0000000802d27824 */ /* 0x000fe200078e00ff */
[----:B------:R-:W-:Y:S01]  /*0d00*/  LOP3.LUT R197, R197, 0xfffffffe, RZ, 0xc0, !PT ;  /* 0xfffffffec5c57812 */ /* 0x000fe200078ec0ff */
[----:B------:R-:W-:Y:S01]  /*0d10*/  IMAD.SHL.U32 R7, R7, 0x8, RZ ;  /* 0x0000000807077824 */ /* 0x000fe200078e00ff */
[----:B------:R-:W-:Y:S01]  /*0d20*/  LOP3.LUT R11, R11, 0x1c0, RZ, 0xc0, !PT ;  /* 0x000001c00b0b7812 */ /* 0x000fe200078ec0ff */
[----:B------:R-:W-:Y:S01]  /*0d30*/  IMAD.IADD R9, R6, 0x1, -R9 ;  /* 0x0000000106097824 */ /* 0x000fe200078e0a09 */
[----:B------:R-:W-:Y:S01]  /*0d40*/  SHF.R.S32.HI R15, RZ, 0x1f, R14 ;  /* 0x0000001fff0f7819 */ /* 0x000fe2000001140e */
[----:B------:R-:W-:Y:S01]  /*0d50*/  IMAD.IADD R197, R0, 0x1, -R197 ;  /* 0x0000000100c57824 */ /* 0x000fe200078e0ac5 */
[----:B------:R-:W-:Y:S02]  /*0d60*/  LOP3.LUT R5, R11, 0x38, R210, 0xf8, !PT ;  /* 0x000000380b057812 */ /* 0x000fe400078ef8d2 */
[----:B------:R-:W-:Y:S01]  /*0d70*/  SHF.R.U32.HI R200, RZ, 0x3, R11 ;  /* 0x00000003ffc87819 */ /* 0x000fe2000001160b */
[----:B------:R-:W-:Y:S01]  /*0d80*/  IMAD.WIDE R20, R21, 0x40, R14 ;  /* 0x0000004015147825 */ /* 0x000fe200078e020e */
[----:B------:R-:W-:-:S02]  /*0d90*/  SHF.R.S32.HI R0, RZ, 0x1f, R9 ;  /* 0x0000001fff007819 */ /* 0x000fc40000011409 */
[----:B------:R-:W-:Y:S02]  /*0da0*/  LOP3.LUT R200, R5, R200, RZ, 0x3c, !PT ;  /* 0x000000c805c87212 */ /* 0x000fe400078e3cff */
[----:B------:R-:W-:Y:S02]  /*0db0*/  LEA.HI R5, R0, R9, RZ, 0x3 ;  /* 0x0000000900057211 */ /* 0x000fe400078f18ff */
[--C-:B------:R-:W-:Y:S02]  /*0dc0*/  SHF.R.S32.HI R211, RZ, 0x1f, R210.reuse ;  /* 0x0000001fffd37819 */ /* 0x100fe400000114d2 */
[C---:B------:R-:W-:Y:S01]  /*0dd0*/  LOP3.LUT R0, R5.reuse, 0xfffffff8, RZ, 0xc0, !PT ;  /* 0xfffffff805007812 */ /* 0x040fe200078ec0ff */
[----:B------:R-:W-:Y:S01]  /*0de0*/  IMAD.SHL.U32 R5, R5, 0x40, RZ ;  /* 0x0000004005057824 */ /* 0x000fe200078e00ff */
[----:B------:R-:W-:Y:S01]  /*0df0*/  IADD3 R10, P0, R210, UR6, RZ ;  /* 0x00000006d20a7c10 */ /* 0x000fe2000ff1e0ff */
[----:B------:R-:W-:Y:S01]  /*0e00*/  IMAD.WIDE.U32 R18, R14, c[0x0][0x198], R210 ;  /* 0x000066000e127a25 */ /* 0x000fe200078e00d2 */
[----:B------:R-:W-:-:S02]  /*0e10*/  LOP3.LUT R200, R200, 0xfffffe00, R7, 0xf8, !PT ;  /* 0xfffffe00c8c87812 */ /* 0x000fc400078ef807 */
[----:B------:R-:W-:Y:S01]  /*0e20*/  IADD3.X R11, R211, UR22, RZ, P0, !PT ;  /* 0x00000016d30b7c10 */ /* 0x000fe200087fe4ff */
[----:B------:R-:W-:Y:S01]  /*0e30*/  IMAD.IADD R0, R9, 0x1, -R0 ;  /* 0x0000000109007824 */ /* 0x000fe200078e0a00 */
[----:B------:R-:W-:Y:S01]  /*0e40*/  IADD3 R206, P1, R18, UR26, RZ ;  /* 0x0000001a12ce7c10 */ /* 0x000fe2000ff3e0ff */
[C---:B------:R-:W-:Y:S01]  /*0e50*/  IMAD R9, R15.reuse, c[0x0][0x198], RZ ;  /* 0x000066000f097a24 */ /* 0x040fe200078e02ff */
[----:B------:R-:W-:Y:S01]  /*0e60*/  UIADD3 UR22, -UR11, UR13, URZ ;  /* 0x0000000d0b167290 */ /* 0x000fe2000fffe13f */
[----:B------:R-:W-:Y:S01]  /*0e70*/  IMAD R7, R15, c[0x0][0x1a0], RZ ;  /* 0x000068000f077a24 */ /* 0x000fe200078e02ff */
[----:B------:R-:W-:Y:S01]  /*0e80*/  LOP3.LUT P3, RZ, R0, 0x4, RZ, 0xc0, !PT ;  /* 0x0000000400ff7812 */ /* 0x000fe2000786c0ff */
[----:B------:R-:W-:Y:S01]  /*0e90*/  IMAD.WIDE.U32 R12, R14, c[0x0][0x1a0], R210 ;  /* 0x000068000e0c7a25 */ /* 0x000fe200078e00d2 */
[C---:B------:R-:W-:Y:S02]  /*0ea0*/  LOP3.LUT P2, RZ, R0.reuse, 0x2, RZ, 0xc0, !PT ;  /* 0x0000000200ff7812 */ /* 0x040fe4000784c0ff */
[----:B------:R-:W-:Y:S01]  /*0eb0*/  SHF.R.S32.HI R199, RZ, 0x1f, R204 ;  /* 0x0000001fffc77819 */ /* 0x000fe200000114cc */
[----:B------:R-:W-:Y:S01]  /*0ec0*/  IMAD.SHL.U32 R0, R0, 0x40, RZ ;  /* 0x0000004000007824 */ /* 0x000fe200078e00ff */
[----:B------:R-:W-:Y:S01]  /*0ed0*/  IADD3 R8, P0, R12, UR28, RZ ;  /* 0x0000001c0c087c10 */ /* 0x000fe2000ff1e0ff */
[----:B------:R-:W-:Y:S01]  /*0ee0*/  IMAD R9, R14, c[0x0][0x19c], R9 ;  /* 0x000067000e097a24 */ /* 0x000fe200078e0209 */
[----:B------:R-:W-:Y:S01]  /*0ef0*/  SHF.R.S32.HI R83, RZ, 0x5, R83 ;  /* 0x00000005ff537819 */ /* 0x000fe20000011453 */
[----:B-1----:R-:W-:Y:S01]  /*0f00*/  IMAD.WIDE.U32 R16, R16, c[0x0][0x1a8], R10 ;  /* 0x00006a0010107a25 */ /* 0x002fe200078e000a */
[----:B------:R-:W-:-:S02]  /*0f10*/  LOP3.LUT R0, R0, 0x1c0, RZ, 0xc0, !PT ;  /* 0x000001c000007812 */ /* 0x000fc400078ec0ff */
[----:B------:R-:W-:Y:S01]  /*0f20*/  IADD3.X R207, R19, UR7, R9, P1, !PT ;  /* 0x0000000713cf7c10 */ /* 0x000fe20008ffe409 */
[----:B------:R-:W-:Y:S01]  /*0f30*/  IMAD R7, R14, c[0x0][0x1a4], R7 ;  /* 0x000069000e077a24 */ /* 0x000fe200078e0207 */
[C---:B------:R-:W-:Y:S01]  /*0f40*/  IADD3 R202, R210.reuse, 0x40, RZ ;  /* 0x00000040d2ca7810 */ /* 0x040fe20007ffe0ff */
[----:B------:R-:W-:Y:S01]  /*0f50*/  IMAD.SHL.U32 R11, R197, 0x8, RZ ;  /* 0x00000008c50b7824 */ /* 0x000fe200078e00ff */
[----:B------:R-:W-:Y:S01]  /*0f60*/  IADD3 R201, R210, 0x80, RZ ;  /* 0x00000080d2c97810 */ /* 0x000fe20007ffe0ff */
[----:B------:R-:W-:Y:S01]  /*0f70*/  IMAD R209, R199, c[0x0][0x1b0], RZ ;  /* 0x00006c00c7d17a24 */ /* 0x000fe200078e02ff */
[----:B------:R-:W-:Y:S01]  /*0f80*/  IADD3.X R9, R13, UR5, R7, P0, !PT ;  /* 0x000000050d097c10 */ /* 0x000fe200087fe407 */
[----:B------:R-:W-:Y:S01]  /*0f90*/  ULDC.64 UR4, c[0x0][0x1a8] ;  /* 0x00006a0000047ab9 */ /* 0x000fe20000000a00 */
[----:B------:R-:W-:Y:S01]  /*0fa0*/  LOP3.LUT R7, R0, 0x8, R11, 0xf8, !PT ;  /* 0x0000000800077812 */ /* 0x000fe200078ef80b */
[----:B------:R-:W-:Y:S01]  /*0fb0*/  UIMAD UR4, UR21, UR4, URZ ;  /* 0x00000004150472a4 */ /* 0x000fe2000f8e023f */
[----:B------:R-:W-:Y:S01]  /*0fc0*/  ISETP.GE.AND P0, PT, R14, UR22, PT ;  /* 0x000000160e007c0c */ /* 0x000fe2000bf06270 */
[----:B------:R-:W-:Y:S01]  /*0fd0*/  IMAD R199, R199, c[0x0][0x1b8], RZ ;  /* 0x00006e00c7c77a24 */ /* 0x000fe200078e02ff */
[----:B------:R-:W-:Y:S01]  /*0fe0*/  SHF.R.U32.HI R0, RZ, 0x3, R0 ;  /* 0x00000003ff007819 */ /* 0x000fe20000011600 */
[----:B------:R-:W-:Y:S01]  /*0ff0*/  UIMAD UR4, UR14, UR5, UR4 ;  /* 0x000000050e0472a4 */ /* 0x000fe2000f8e0204 */
[----:B------:R-:W-:-:S02]  /*1000*/  IMAD R209, R204, c[0x0][0x1b4], R209 ;  /* 0x00006d00ccd17a24 */ /* 0x000fc400078e02d1 */
[----:B------:R-:W-:Y:S01]  /*1010*/  LOP3.LUT R0, R7, R0, RZ, 0x3c, !PT ;  /* 0x0000000007007212 */ /* 0x000fe200078e3cff */
[C---:B------:R-:W-:Y:S02]  /*1020*/  IMAD R199, R204.reuse, c[0x0][0x1bc], R199 ;  /* 0x00006f00ccc77a24 */ /* 0x040fe400078e02c7 */
[----:B------:R-:W-:Y:S01]  /*1030*/  IMAD.WIDE.U32 R206, R204, c[0x0][0x1b0], R206 ;  /* 0x00006c00ccce7a25 */ /* 0x000fe200078e00ce */
[----:B------:R-:W-:Y:S02]  /*1040*/  LOP3.LUT R0, R0, 0xfffffe00, R5, 0xf8, !PT ;  /* 0xfffffe0000007812 */ /* 0x000fe400078ef805 */
[----:B------:R-:W-:Y:S01]  /*1050*/  IADD3 R19, R17, UR4, RZ ;  /* 0x0000000411137c10 */ /* 0x000fe2000fffe0ff */
[----:B------:R-:W-:-:S04]  /*1060*/  IMAD.WIDE.U32 R204, R204, c[0x0][0x1b8], R8 ;  /* 0x00006e00cccc7a25 */ /* 0x000fc800078e0008 */
[----:B------:R-:W-:Y:S02]  /*1070*/  IMAD.MOV.U32 R5, RZ, RZ, 0x20 ;  /* 0x00000020ff057424 */ /* 0x000fe400078e00ff */
[----:B------:R-:W-:Y:S02]  /*1080*/  IMAD.MOV.U32 R8, RZ, RZ, 0x10 ;  /* 0x00000010ff087424 */ /* 0x000fe400078e00ff */
[----:B------:R-:W-:Y:S01]  /*1090*/  IMAD.SHL.U32 R200, R200, 0x2, RZ ;  /* 0x00000002c8c87824 */ /* 0x000fe200078e00ff */
[----:B------:R-:W-:Y:S01]  /*10a0*/  SEL R5, R5, 0xffffffe0, !P3 ;  /* 0xffffffe005057807 */ /* 0x000fe20005800000 */
[----:B------:R-:W-:Y:S01]  /*10b0*/  IMAD.IADD R209, R207, 0x1, R209 ;  /* 0x00000001cfd17824 */ /* 0x000fe200078e02d1 */
[----:B------:R-:W-:Y:S01]  /*10c0*/  SEL R7, R8, 0xfffffff0, !P2 ;  /* 0xfffffff008077807 */ /* 0x000fe20005000000 */
        /* <DEDUP_REMOVED lines=32> */
.L_x_672:
[----:B------:R-:W-:Y:S05]  /*12d0*/  BSYNC B0 ;  /* 0x0000000000007941 */ /* 0x000fea0003800000 */
.L_x_671:
        /* <DEDUP_REMOVED lines=37> */
.L_x_674:
[----:B------:R-:W-:Y:S05]  /*1530*/  BSYNC B0 ;  /* 0x0000000000007941 */ /* 0x000fea0003800000 */
.L_x_673:
        /* <DEDUP_REMOVED lines=37> */
.L_x_676:
[----:B------:R-:W-:Y:S05]  /*1790*/  BSYNC B0 ;  /* 0x0000000000007941 */ /* 0x000fea0003800000 */
.L_x_675:
        /* <DEDUP_REMOVED lines=40> */
.L_x_678:
[----:B------:R-:W-:Y:S05]  /*1a20*/  BSYNC B0 ;  /* 0x0000000000007941 */ /* 0x000fea0003800000 */
.L_x_677:
        /* <DEDUP_REMOVED lines=37> */
.L_x_680:
[----:B------:R-:W-:Y:S05]  /*1c80*/  BSYNC B0 ;  /* 0x0000000000007941 */ /* 0x000fea0003800000 */
.L_x_679:
        /* <DEDUP_REMOVED lines=33> */
.L_x_682:
[----:B------:R-:W-:Y:S05]  /*1ea0*/  BSYNC B0 ;  /* 0x0000000000007941 */ /* 0x000fea0003800000 */
.L_x_681:
        /* <DEDUP_REMOVED lines=32> */
.L_x_684:
[----:B------:R-:W-:Y:S05]  /*20b0*/  BSYNC B0 ;  /* 0x0000000000007941 */ /* 0x000fea0003800000 */
.L_x_683:
        /* <DEDUP_REMOVED lines=34> */
.L_x_686:
[----:B------:R-:W-:Y:S05]  /*22e0*/  BSYNC B0 ;  /* 0x0000000000007941 */ /* 0x000fea0003800000 */
.L_x_685:
[----:B------:R-:W-:Y:S01]  /*22f0*/  ULDC.64 UR6, c[0x0][0x318] ;  /* 0x0000c60000067ab9 */ /* 0x000fe20000000a00 */
[----:B------:R-:W0:Y:S01]  /*2300*/  LDGDEPBAR ;  /* 0x00000000000079af */ /* 0x000e220000000000 */
[----:B------:R-:W-:Y:S02]  /*2310*/  UISETP.NE.U32.AND UP1, UPT, URZ, UR6, UPT ;  /* 0x000000063f00728c */ /* 0x000fe4000bf25070 */
[----:B------:R-:W-:Y:S02]  /*2320*/  ULDC.64 UR4, c[0x0][0x320] ;  /* 0x0000c80000047ab9 */ /* 0x000fe40000000a00 */
[----:B------:R-:W-:-:S06]  /*2330*/  UISETP.NE.AND.EX UP1, UPT, URZ, UR7, UPT, UP1 ;  /* 0x000000073f00728c */ /* 0x000fcc000bf25310 */
[----:B------:R-:W-:-:S05]  /*2340*/  PLOP3.LUT P0, PT, PT, PT, UP1, 0x80, 0x0 ;  /* 0x000000000000781c */ /* 0x000fca0003f0f018 */
[----:B------:R-:W-:Y:S02]  /*2350*/  @UP1 USHF.R.S32.HI UR29, URZ, 0x1f, UR15 ;  /* 0x0000001f3f1d1899 */ /* 0x000fe4000801140f */
[----:B------:R-:W-:Y:S02]  /*2360*/  @UP1 UMOV UR30, UR14 ;  /* 0x0000000e001e1c82 */ /* 0x000fe40008000000 */
[----:B------:R-:W-:Y:S02]  /*2370*/  @UP1 UIMAD UR29, UR29, UR4, URZ ;  /* 0x000000041d1d12a4 */ /* 0x000fe4000f8e023f */
[----:B------:R-:W-:Y:S02]  /*2380*/  @UP1 UMOV UR31, UR21 ;  /* 0x00000015001f1c82 */ /* 0x000fe40008000000 */
[----:B------:R-:W-:Y:S01]  /*2390*/  @UP1 UIMAD.WIDE.U32 UR30, UR15, UR4, UR30 ;  /* 0x000000040f1e12a5 */ /* 0x000fe2000f8e001e */
[----:B------:R-:W-:-:S04]  /*23a0*/  DEPBAR.LE SB0, 0x0 ;  /* 0x000080000000791a */ /* 0x000fc80000000000 */
[----:B------:R-:W-:Y:S02]  /*23b0*/  @UP1 UIMAD UR5, UR15, UR5, UR29 ;  /* 0x000000050f0512a4 */ /* 0x000fe4000f8e021d */
[----:B------:R-:W-:Y:S02]  /*23c0*/  @UP1 ULEA UR6, UP0, UR30, UR6, 0x2 ;  /* 0x000000061e061291 */ /* 0x000fe4000f80103f */
[----:B------:R-:W-:-:S04]  /*23d0*/  @UP1 UIADD3 UR5, UR31, UR5, URZ ;  /* 0x000000051f051290 */ /* 0x000fc8000fffe03f */
[----:B------:R-:W-:Y:S01]  /*23e0*/  @UP1 ULEA.HI.X UR7, UR30, UR7, UR5, 0x2, UP0 ;  /* 0x000000071e071291 */ /* 0x000fe200080f1405 */
[----:B-1----:R-:W-:Y:S01]  /*23f0*/  IMAD.U32 R16, RZ, RZ, UR6 ;  /* 0x00000006ff107e24 */ /* 0x002fe2000f8e00ff */
[----:B------:R-:W1:Y:S01]  /*2400*/  @P0 MUFU.RCP R12, c[0x0][0x238] ;  /* 0x00008e00000c0b08 */ /* 0x000e620000001000 */
[----:B------:R-:W-:Y:S01]  /*2410*/  ISETP.GE.AND P1, PT, R14, UR24, PT ;  /* 0x000000180e007c0c */ /* 0x000fe2000bf26270 */
[----:B------:R-:W-:Y:S02]  /*2420*/  ULDC.64 UR4, c[0x0][0x1a0] ;  /* 0x0000680000047ab9 */ /* 0x000fe40000000a00 */
[----:B------:R-:W-:-:S05]  /*2430*/  IMAD.U32 R17, RZ, RZ, UR7 ;  /* 0x00000007ff117e24 */ /* 0x000fca000f8e00ff */
[----:B------:R-:W1:Y:S01]  /*2440*/  @P0 LDG.E R13, [R16.64] ;  /* 0x00000010100d0981 */ /* 0x000e62000c1e1900 */
[----:B------:R-:W-:Y:S01]  /*2450*/  UIMAD.WIDE.U32 UR14, UR25, UR4, URZ ;  /* 0x00000004190e72a5 */ /* 0x000fe2000f8e003f */
[----:B------:R-:W-:Y:S01]  /*2460*/  BSSY B0, `(.L_x_687) ;  /* 0x000002b000007945 */ /* 0x000fe20003800000 */
[----:B------:R-:W-:Y:S01]  /*2470*/  UIMAD UR4, UR28, UR4, URZ ;  /* 0x000000041c0472a4 */ /* 0x000fe2000f8e023f */
[----:B------:R-:W-:Y:S03]  /*2480*/  BAR.SYNC.DEFER_BLOCKING 0x0 ;  /* 0x0000000000007b1d */ /* 0x000fe60000010000 */
[----:B------:R-:W-:Y:S01]  /*2490*/  UIMAD UR4, UR25, UR5, UR4 ;  /* 0x00000005190472a4 */ /* 0x000fe2000f8e0204 */
[----:B------:R-:W-:Y:S01]  /*24a0*/  MOV R18, UR14 ;  /* 0x0000000e00127c02 */ /* 0x000fe20008000f00 */
[----:B------:R-:W-:Y:S02]  /*24b0*/  IMAD.U32 R19, RZ, RZ, UR15 ;  /* 0x0000000fff137e24 */ /* 0x000fe4000f8e00ff */
[----:B------:R-:W-:Y:S01]  /*24c0*/  UIADD3 UR4, UR15, UR4, URZ ;  /* 0x000000040f047290 */ /* 0x000fe2000fffe03f */
[----:B------:R2:W-:Y:S04]  /*24d0*/  @P1 STS.128 [R200+0xc000], RZ ;  /* 0x00c000ffc8001388 */ /* 0x0005e80000000c00 */
[----:B------:R2:W-:Y:S04]  /*24e0*/  @P1 STS.128 [R200+0xe000], RZ ;  /* 0x00e000ffc8001388 */ /* 0x0005e80000000c00 */
[----:B------:R2:W-:Y:S01]  /*24f0*/  @P1 STS.128 [R200+0x10000], RZ ;  /* 0x010000ffc8001388 */ /* 0x0005e20000000c00 */
[----:B-1----:R-:W-:-:S04]  /*2500*/  @P0 FMUL.FTZ R12, R13, R12 ;  /* 0x0000000c0d0c0220 */ /* 0x002fc80000410000 */
[----:B------:R1:W3:Y:S01]  /*2510*/  @P0 R2UR UR6, R12 ;  /* 0x000000000c0603c2 */ /* 0x0002e200000e0000 */
[C---:B------:R-:W-:Y:S02]  /*2520*/  LEA R16, P0, R18.reuse, R204, 0x6 ;  /* 0x000000cc12107211 */ /* 0x040fe400078030ff */
[----:B-1----:R-:W-:Y:S01]  /*2530*/  MOV R12, UR4 ;  /* 0x00000004000c7c02 */ /* 0x002fe20008000f00 */
[----:B------:R-:W-:Y:S02]  /*2540*/  UMOV UR4, URZ ;  /* 0x0000003f00047c82 */ /* 0x000fe40008000000 */
[----:B---3--:R-:W-:Y:S01]  /*2550*/  @UP1 UMOV UR4, UR6 ;  /* 0x0000000600041c82 */ /* 0x008fe20008000000 */
[----:B------:R-:W-:Y:S01]  /*2560*/  LEA.HI.X R17, R18, R199, R12, 0x6, P0 ;  /* 0x000000c712117211 */ /* 0x000fe200000f340c */
[----:B------:R-:W-:Y:S05]  /*2570*/  @P1 BRA `(.L_x_688) ;  /* 0x0000019000001947 */ /* 0x000fea0003800000 */
[----:B--2---:R-:W-:Y:S02]  /*2580*/  ISETP.GE.AND P3, PT, R210, c[0x0][0x220], PT ;  /* 0x00008800d2007a0c */ /* 0x004fe40003f66270 */
        /* <DEDUP_REMOVED lines=24> */
.L_x_688:
[----:B--2---:R-:W-:Y:S05]  /*2710*/  BSYNC B0 ;  /* 0x0000000000007941 */ /* 0x004fea0003800000 */
.L_x_687:
[----:B------:R-:W-:Y:S01]  /*2720*/  ISETP.GE.AND P0, PT, R11, UR24, PT ;  /* 0x000000180b007c0c */ /* 0x000fe2000bf06270 */
[----:B------:R-:W-:-:S12]  /*2730*/  BSSY B0, `(.L_x_689) ;  /* 0x0000022000007945 */ /* 0x000fd80003800000 */
[----:B------:R2:W-:Y:S04]  /*2740*/  @P0 STS.128 [R200+0xc800], RZ ;  /* 0x00c800ffc8000388 */ /* 0x0005e80000000c00 */
[----:B------:R2:W-:Y:S04]  /*2750*/  @P0 STS.128 [R200+0xe800], RZ ;  /* 0x00e800ffc8000388 */ /* 0x0005e80000000c00 */
[----:B------:R2:W-:Y:S01]  /*2760*/  @P0 STS.128 [R200+0x10800], RZ ;  /* 0x010800ffc8000388 */ /* 0x0005e20000000c00 */
[----:B------:R-:W-:Y:S05]  /*2770*/  @P0 BRA `(.L_x_690) ;  /* 0x000001d000000947 */ /* 0x000fea0003800000 */
[----:B------:R-:W-:Y:S01]  /*2780*/  ISETP.GE.AND P3, PT, R210, c[0x0][0x220], PT ;  /* 0x00008800d2007a0c */ /* 0x000fe20003f66270 */
[----:B-1----:R-:W-:Y:S01]  /*2790*/  IMAD.WIDE.U32 R18, R8, c[0x0][0x1a0], RZ ;  /* 0x0000680008127a25 */ /* 0x002fe200078e00ff */
        /* <DEDUP_REMOVED lines=27> */
.L_x_690:
[----:B------:R-:W-:Y:S05]  /*2950*/  BSYNC B0 ;  /* 0x0000000000007941 */ /* 0x000fea0003800000 */
.L_x_689:
        /* <DEDUP_REMOVED lines=14> */
[C---:B-1----:R-:W-:Y:S02]  /*2a40*/  @!P3 LEA R18, P4, R8.reuse, c[0x0][0x170], 0x1 ;  /* 0x00005c000812ba11 */ /* 0x042fe400078808ff */
        /* <DEDUP_REMOVED lines=20> */
.L_x_692:
[----:B------:R-:W-:Y:S05]  /*2b90*/  BSYNC B0 ;  /* 0x0000000000007941 */ /* 0x000fea0003800000 */
.L_x_691:
        /* <DEDUP_REMOVED lines=14> */
[C---:B-1--4-:R-:W-:Y:S01]  /*2c80*/  @!P3 LEA R12, P4, R16.reuse, c[0x0][0x170], 0x1 ;  /* 0x00005c00100cba11 */ /* 0x052fe200078808ff */
        /* <DEDUP_REMOVED lines=21> */
.L_x_694:
[----:B------:R-:W-:Y:S05]  /*2de0*/  BSYNC B0 ;  /* 0x0000000000007941 */ /* 0x000fea0003800000 */
.L_x_693:
[C---:B------:R-:W-:Y:S01]  /*2df0*/  IMAD.SHL.U32 R8, R2.reuse, 0x40, RZ ;  /* 0x0000004002087824 */ /* 0x040fe200078e00ff */
[----:B------:R-:W-:Y:S01]  /*2e00*/  R2P PR, R2, 0x6 ;  /* 0x0000000602007804 */ /* 0x000fe20000000000 */
[----:B------:R-:W-:Y:S01]  /*2e10*/  IMAD.SHL.U32 R14, R14, 0x8, RZ ;  /* 0x000000080e0e7824 */ /* 0x000fe200078e00ff */
[----:B------:R-:W0:Y:S01]  /*2e20*/  LDGDEPBAR ;  /* 0x00000000000079af */ /* 0x000e220000000000 */
[----:B------:R-:W-:Y:S01]  /*2e30*/  IMAD R198, R83, 0x400, R0 ;  /* 0x0000040053c67824 */ /* 0x000fe200078e0200 */
[----:B------:R-:W-:Y:S01]  /*2e40*/  LOP3.LUT R9, R8, 0x1c0, RZ, 0xc0, !PT ;  /* 0x000001c008097812 */ /* 0x000fe200078ec0ff */
[----:B------:R-:W-:Y:S02]  /*2e50*/  UISETP.GE.AND UP0, UPT, UR12, 0x41, UPT ;  /* 0x000000410c00788c */ /* 0x000fe4000bf06270 */
        /* <DEDUP_REMOVED lines=8> */
[----:B-1--4-:R-:W-:Y:S03]  /*2ee0*/  LDSM.16.M88.4 R12, [R196] ;  /* 0x00000000c40c783b */ /* 0x012fe60000000200 */
[----:B------:R-:W-:Y:S01]  /*2ef0*/  IMAD R197, R197, 0x200, R8 ;  /* 0x00000200c5c57824 */ /* 0x000fe200078e0208 */
[----:B------:R-:W-:Y:S03]  /*2f00*/  LDSM.16.M88.4 R76, [R193] ;  /* 0x00000000c14c783b */ /* 0x000fe60000000200 */
[----:B------:R-:W-:-:S05]  /*2f10*/  IMAD.SHL.U32 R197, R197, 0x2, RZ ;  /* 0x00000002c5c57824 */ /* 0x000fca00078e00ff */
[----:B------:R-:W1:Y:S01]  /*2f20*/  LDSM.16.M88.4 R24, [R197+0x6000] ;  /* 0x00600000c518783b */ /* 0x000e620000000200 */
[C---:B------:R-:W-:Y:S02]  /*2f30*/  IADD3 R2, R197.reuse, 0x6000, RZ ;  /* 0x00006000c5027810 */ /* 0x040fe40007ffe0ff */
[----:B------:R-:W-:Y:S01]  /*2f40*/  IADD3 R195, R197, 0x6020, RZ ;  /* 0x00006020c5c37810 */ /* 0x000fe20007ffe0ff */
[----:B------:R-:W4:Y:S01]  /*2f50*/  LDSM.16.M88.4 R16, [R197+0x6800] ;  /* 0x00680000c510783b */ /* 0x000f220000000200 */
[----:B------:R-:W-:Y:S01]  /*2f60*/  @P1 IADD3 R195, R2, -0x20, RZ ;  /* 0xffffffe002c31810 */ /* 0x000fe20007ffe0ff */
[----:B------:R-:W-:Y:S02]  /*2f70*/  IMAD.MOV.U32 R2, RZ, RZ, 0x40 ;  /* 0x00000040ff027424 */ /* 0x000fe400078e00ff */
[----:B------:R-:W5:Y:S01]  /*2f80*/  LDSM.16.M88.4 R60, [R197+0x7000] ;  /* 0x00700000c53c783b */ /* 0x000f620000000200 */
[C---:B------:R-:W-:Y:S02]  /*2f90*/  IADD3 R187, R195.reuse, 0x800, RZ ;  /* 0x00000800c3bb7810 */ /* 0x040fe40007ffe0ff */
[----:B------:R-:W-:Y:S01]  /*2fa0*/  SEL R2, R2, 0xffffffc0, !P2 ;  /* 0xffffffc002027807 */ /* 0x000fe20005000000 */
[----:B------:R-:W2:Y:S01]  /*2fb0*/  LDSM.16.M88.4 R32, [R197+0x7800] ;  /* 0x00780000c520783b */ /* 0x000ea20000000200 */
[----:B------:R-:W-:-:S02]  /*2fc0*/  IADD3 R186, R195, 0x1000, RZ ;  /* 0x00001000c3ba7810 */ /* 0x000fc40007ffe0ff */
[----:B------:R-:W-:Y:S01]  /*2fd0*/  IADD3 R185, R195, 0x1800, RZ ;  /* 0x00001800c3b97810 */ /* 0x000fe20007ffe0ff */
[----:B------:R-:W3:Y:S01]  /*2fe0*/  LDSM.16.M88.4 R8, [R195] ;  /* 0x00000000c308783b */ /* 0x000ee20000000200 */
[----:B------:R-:W-:Y:S01]  /*2ff0*/  IMAD.IADD R191, R197, 0x1, R2 ;  /* 0x00000001c5bf7824 */ /* 0x000fe200078e0202 */
[C---:B------:R-:W-:Y:S01]  /*3000*/  IADD3 R183, R195.reuse, 0x2000, RZ ;  /* 0x00002000c3b77810 */ /* 0x040fe20007ffe0ff */
[----:B------:R-:W-:Y:S01]  /*3010*/  IMAD.IADD R184, R2, 0x1, R195 ;  /* 0x0000000102b87824 */ /* 0x000fe200078e02c3 */
[----:B------:R-:W2:Y:S01]  /*3020*/  LDSM.16.M88.4 R40, [R195+0x800] ;  /* 0x00080000c328783b */ /* 0x000ea20000000200 */
        /* <DEDUP_REMOVED lines=8> */
[----:B------:R-:W-:Y:S01]  /*30b0*/  LDSM.16.M88.4 R44, [R191+0x6000] ;  /* 0x00600000bf2c783b */ /* 0x000fe20000000200 */
[----:B------:R-:W-:-:S03]  /*30c0*/  IADD3 R176, R195, 0x5800, RZ ;  /* 0x00005800c3b07810 */ /* 0x000fc60007ffe0ff */
[----:B------:R-:W-:Y:S01]  /*30d0*/  LDSM.16.M88.4 R68, [R184+0x1800] ;  /* 0x00180000b844783b */ /* 0x000fe20000000200 */
[C---:B-1----:R-:W-:Y:S03]  /*30e0*/  HMMA.16816.F32.BF16 R28, R52.reuse, R24, RZ ;  /* 0x00000018341c723c */ /* 0x042fe600000418ff */
[----:B------:R-:W-:Y:S05]  /*30f0*/  LDSM.16.M88.4 R72, [R184+0x1000] ;  /* 0x00100000b848783b */ /* 0x000fea0000000200 */
[C---:B------:R-:W-:Y:S08]  /*3100*/  HMMA.16816.F32.BF16 R24, R52.reuse, R26, RZ ;  /* 0x0000001a3418723c */ /* 0x040ff000000418ff */
[C---:B----4-:R-:W-:Y:S08]  /*3110*/  HMMA.16816.F32.BF16 R20, R52.reuse, R16, RZ ;  /* 0x000000103414723c */ /* 0x050ff000000418ff */
[C---:B------:R-:W-:Y:S08]  /*3120*/  HMMA.16816.F32.BF16 R16, R52.reuse, R18, RZ ;  /* 0x000000123410723c */ /* 0x040ff000000418ff */
[C---:B-----5:R-:W-:Y:S08]  /*3130*/  HMMA.16816.F32.BF16 R64, R52.reuse, R60, RZ ;  /* 0x0000003c3440723c */ /* 0x060ff000000418ff */
[C---:B------:R-:W-:Y:S08]  /*3140*/  HMMA.16816.F32.BF16 R60, R52.reuse, R62, RZ ;  /* 0x0000003e343c723c */ /* 0x040ff000000418ff */
[C---:B--2---:R-:W-:Y:S08]  /*3150*/  HMMA.16816.F32.BF16 R56, R52.reuse, R32, RZ ;  /* 0x000000203438723c */ /* 0x044ff000000418ff */
[----:B------:R-:W-:Y:S01]  /*3160*/  HMMA.16816.F32.BF16 R52, R52, R34, RZ ;  /* 0x000000223434723c */ /* 0x000fe200000418ff */
[----:B------:R-:W-:Y:S07]  /*3170*/  LDSM.16.M88.4 R32, [R194] ;  /* 0x00000000c220783b */ /* 0x000fee0000000200 */
[C---:B---3--:R-:W-:Y:S08]  /*3180*/  HMMA.16816.F32.BF16 R28, R12.reuse, R8, R28 ;  /* 0x000000080c1c723c */ /* 0x048ff0000004181c */
[C---:B------:R-:W-:Y:S01]  /*3190*/  HMMA.16816.F32.BF16 R24, R12.reuse, R10, R24 ;  /* 0x0000000a0c18723c */ /* 0x040fe20000041818 */
[----:B------:R-:W1:Y:S07]  /*31a0*/  LDSM.16.M88.4 R8, [R191+0x6800] ;  /* 0x00680000bf08783b */ /* 0x000e6e0000000200 */
[C---:B------:R-:W-:Y:S08]  /*31b0*/  HMMA.16816.F32.BF16 R20, R12.reuse, R40, R20 ;  /* 0x000000280c14723c */ /* 0x040ff00000041814 */
[C---:B------:R-:W-:Y:S01]  /*31c0*/  HMMA.16816.F32.BF16 R16, R12.reuse, R42, R16 ;  /* 0x0000002a0c10723c */ /* 0x040fe20000041810 */
[----:B------:R-:W2:Y:S07]  /*31d0*/  LDSM.16.M88.4 R40, [R191+0x7000] ;  /* 0x00700000bf28783b */ /* 0x000eae0000000200 */
[C---:B------:R-:W-:Y:S08]  /*31e0*/  HMMA.16816.F32.BF16 R64, R12.reuse, R36, R64 ;  /* 0x000000240c40723c */ /* 0x040ff00000041840 */
[C---:B------:R-:W-:Y:S01]  /*31f0*/  HMMA.16816.F32.BF16 R60, R12.reuse, R38, R60 ;  /* 0x000000260c3c723c */ /* 0x040fe2000004183c */
[----:B------:R-:W3:Y:S07]  /*3200*/  LDSM.16.M88.4 R36, [R191+0x7800] ;  /* 0x00780000bf24783b */ /* 0x000eee0000000200 */
[C---:B------:R-:W-:Y:S08]  /*3210*/  HMMA.16816.F32.BF16 R56, R12.reuse, R48, R56 ;  /* 0x000000300c38723c */ /* 0x040ff00000041838 */
[----:B------:R-:W-:Y:S01]  /*3220*/  HMMA.16816.F32.BF16 R52, R12, R50, R52 ;  /* 0x000000320c34723c */ /* 0x000fe20000041834 */
[----:B------:R-:W4:Y:S04]  /*3230*/  LDSM.16.M88.4 R12, [R184] ;  /* 0x00000000b80c783b */ /* 0x000f280000000200 */
[----:B------:R-:W-:Y:S03]  /*3240*/  LDSM.16.M88.4 R48, [R198+0x2000] ;  /* 0x00200000c630783b */ /* 0x000fe60000000200 */
[C---:B-1----:R-:W-:Y:S08]  /*3250*/  HMMA.16816.F32.BF16 R20, R32.reuse, R8, R20 ;  /* 0x000000082014723c */ /* 0x042ff00000041814 */
[C---:B------:R-:W-:Y:S01]  /*3260*/  HMMA.16816.F32.BF16 R16, R32.reuse, R10, R16 ;  /* 0x0000000a2010723c */ /* 0x040fe20000041810 */
[----:B------:R-:W1:Y:S07]  /*3270*/  LDSM.16.M88.4 R8, [R184+0x800] ;  /* 0x00080000b808783b */ /* 0x000e6e0000000200 */
[C---:B------:R-:W-:Y:S08]  /*3280*/  HMMA.16816.F32.BF16 R28, R32.reuse, R44, R28 ;  /* 0x0000002c201c723c */ /* 0x040ff0000004181c */
[C---:B------:R-:W-:Y:S01]  /*3290*/  HMMA.16816.F32.BF16 R24, R32.reuse, R46, R24 ;  /* 0x0000002e2018723c */ /* 0x040fe20000041818 */
[----:B------:R-:W5:Y:S07]  /*32a0*/  LDSM.16.M88.4 R44, [R197+0x8000] ;  /* 0x00800000c52c783b */ /* 0x000f6e0000000200 */
[C---:B--2---:R-:W-:Y:S08]  /*32b0*/  HMMA.16816.F32.BF16 R64, R32.reuse, R40, R64 ;  /* 0x000000282040723c */ /* 0x044ff00000041840 */
[C---:B------:R-:W-:Y:S01]  /*32c0*/  HMMA.16816.F32.BF16 R60, R32.reuse, R42, R60 ;  /* 0x0000002a203c723c */ /* 0x040fe2000004183c */
[----:B------:R-:W2:Y:S07]  /*32d0*/  LDSM.16.M88.4 R40, [R197+0x8800] ;  /* 0x00880000c528783b */ /* 0x000eae0000000200 */
[C---:B---3--:R-:W-:Y:S08]  /*32e0*/  HMMA.16816.F32.BF16 R56, R32.reuse, R36, R56 ;  /* 0x000000242038723c */ /* 0x048ff00000041838 */
[----:B------:R-:W-:Y:S01]  /*32f0*/  HMMA.16816.F32.BF16 R52, R32, R38, R52 ;  /* 0x000000262034723c */ /* 0x000fe20000041834 */
[----:B------:R-:W3:Y:S04]  /*3300*/  LDSM.16.M88.4 R36, [R197+0x9000] ;  /* 0x00900000c524783b */ /* 0x000ee80000000200 */
[----:B------:R-:W2:Y:S03]  /*3310*/  LDSM.16.M88.4 R32, [R197+0x9800] ;  /* 0x00980000c520783b */ /* 0x000ea60000000200 */
[C---:B----4-:R-:W-:Y:S08]  /*3320*/  HMMA.16816.F32.BF16 R28, R76.reuse, R12, R28 ;  /* 0x0000000c4c1c723c */ /* 0x050ff0000004181c */
[C---:B------:R-:W-:Y:S01]  /*3330*/  HMMA.16816.F32.BF16 R24, R76.reuse, R14, R24 ;  /* 0x0000000e4c18723c */ /* 0x040fe20000041818 */
[----:B------:R-:W-:Y:S07]  /*3340*/  LDSM.16.M88.4 R12, [R196+0x2000] ;  /* 0x00200000c40c783b */ /* 0x000fee0000000200 */
[C---:B-1----:R-:W-:Y:S08]  /*3350*/  HMMA.16816.F32.BF16 R20, R76.reuse, R8, R20 ;  /* 0x000000084c14723c */ /* 0x042ff00000041814 */
[C---:B------:R-:W-:Y:S01]  /*3360*/  HMMA.16816.F32.BF16 R16, R76.reuse, R10, R16 ;  /* 0x0000000a4c10723c */ /* 0x040fe20000041810 */
[----:B------:R-:W1:Y:S07]  /*3370*/  LDSM.16.M88.4 R8, [R195+0x2000] ;  /* 0x00200000c308783b */ /* 0x000e6e0000000200 */
[C---:B------:R-:W-:Y:S08]  /*3380*/  HMMA.16816.F32.BF16 R56, R76.reuse, R68, R56 ;  /* 0x000000444c38723c */ /* 0x040ff00000041838 */
[C---:B------:R-:W-:Y:S08]  /*3390*/  HMMA.16816.F32.BF16 R64, R76.reuse, R72, R64 ;  /* 0x000000484c40723c */ /* 0x040ff00000041840 */
[C---:B------:R-:W-:Y:S01]  /*33a0*/  HMMA.16816.F32.BF16 R60, R76.reuse, R74, R60 ;  /* 0x0000004a4c3c723c */ /* 0x040fe2000004183c */
[----:B------:R-:W-:Y:S07]  /*33b0*/  LDSM.16.M88.4 R72, [R191+0x9800] ;  /* 0x00980000bf48783b */ /* 0x000fee0000000200 */
[----:B------:R-:W-:Y:S01]  /*33c0*/  HMMA.16816.F32.BF16 R68, R76, R70, R52 ;  /* 0x000000464c44723c */ /* 0x000fe20000041834 */
[----:B------:R-:W4:Y:S07]  /*33d0*/  LDSM.16.M88.4 R52, [R195+0x2800] ;  /* 0x00280000c334783b */ /* 0x000f2e0000000200 */
[C---:B-----5:R-:W-:Y:S08]  /*33e0*/  HMMA.16816.F32.BF16 R28, R48.reuse, R44, R28 ;  /* 0x0000002c301c723c */ /* 0x060ff0000004181c */
[C---:B------:R-:W-:Y:S01]  /*33f0*/  HMMA.16816.F32.BF16 R24, R48.reuse, R46, R24 ;  /* 0x0000002e3018723c */ /* 0x040fe20000041818 */
[----:B------:R-:W-:Y:S07]  /*3400*/  LDSM.16.M88.4 R44, [R195+0x3800] ;  /* 0x00380000c32c783b */ /* 0x000fee0000000200 */
[C---:B--2---:R-:W-:Y:S08]  /*3410*/  HMMA.16816.F32.BF16 R20, R48.reuse, R40, R20 ;  /* 0x000000283014723c */ /* 0x044ff00000041814 */
[C---:B------:R-:W-:Y:S01]  /*3420*/  HMMA.16816.F32.BF16 R16, R48.reuse, R42, R16 ;  /* 0x0000002a3010723c */ /* 0x040fe20000041810 */
[----:B------:R-:W2:Y:S07]  /*3430*/  LDSM.16.M88.4 R40, [R195+0x3000] ;  /* 0x00300000c328783b */ /* 0x000eae0000000200 */
[C---:B---3--:R-:W-:Y:S08]  /*3440*/  HMMA.16816.F32.BF16 R64, R48.reuse, R36, R64 ;  /* 0x000000243040723c */ /* 0x048ff00000041840 */
[C---:B------:R-:W-:Y:S01]  /*3450*/  HMMA.16816.F32.BF16 R60, R48.reuse, R38, R60 ;  /* 0x00000026303c723c */ /* 0x040fe2000004183c */
[----:B------:R-:W-:Y:S07]  /*3460*/  LDSM.16.M88.4 R36, [R194+0x2000] ;  /* 0x00200000c224783b */ /* 0x000fee0000000200 */
[C---:B------:R-:W-:Y:S08]  /*3470*/  HMMA.16816.F32.BF16 R56, R48.reuse, R32, R56 ;  /* 0x000000203038723c */ /* 0x040ff00000041838 */
[----:B------:R-:W-:Y:S01]  /*3480*/  HMMA.16816.F32.BF16 R68, R48, R34, R68 ;  /* 0x000000223044723c */ /* 0x000fe20000041844 */
[----:B------:R-:W3:Y:S04]  /*3490*/  LDSM.16.M88.4 R32, [R191+0x8000] ;  /* 0x00800000bf20783b */ /* 0x000ee80000000200 */
[----:B------:R-:W-:Y:S03]  /*34a0*/  LDSM.16.M88.4 R48, [R191+0x9000] ;  /* 0x00900000bf30783b */ /* 0x000fe60000000200 */
[C---:B-1----:R-:W-:Y:S08]  /*34b0*/  HMMA.16816.F32.BF16 R28, R12.reuse, R8, R28 ;  /* 0x000000080c1c723c */ /* 0x042ff0000004181c */
[C---:B------:R-:W-:Y:S01]  /*34c0*/  HMMA.16816.F32.BF16 R24, R12.reuse, R10, R24 ;  /* 0x0000000a0c18723c */ /* 0x040fe20000041818 */
[----:B------:R-:W1:Y:S07]  /*34d0*/  LDSM.16.M88.4 R8, [R191+0x8800] ;  /* 0x00880000bf08783b */ /* 0x000e6e0000000200 */
[C---:B----4-:R-:W-:Y:S08]  /*34e0*/  HMMA.16816.F32.BF16 R20, R12.reuse, R52, R20 ;  /* 0x000000340c14723c */ /* 0x050ff00000041814 */
[C---:B------:R-:W-:Y:S01]  /*34f0*/  HMMA.16816.F32.BF16 R16, R12.reuse, R54, R16 ;  /* 0x000000360c10723c */ /* 0x040fe20000041810 */
[----:B------:R-:W-:Y:S07]  /*3500*/  LDSM.16.M88.4 R52, [R193+0x2000] ;  /* 0x00200000c134783b */ /* 0x000fee0000000200 */
[C---:B--2---:R-:W-:Y:S08]  /*3510*/  HMMA.16816.F32.BF16 R64, R12.reuse, R40, R64 ;  /* 0x000000280c40723c */ /* 0x044ff00000041840 */
[C---:B------:R-:W-:Y:S01]  /*3520*/  HMMA.16816.F32.BF16 R60, R12.reuse, R42, R60 ;  /* 0x0000002a0c3c723c */ /* 0x040fe2000004183c */
[----:B------:R-:W2:Y:S07]  /*3530*/  LDSM.16.M88.4 R40, [R184+0x2000] ;  /* 0x00200000b828783b */ /* 0x000eae0000000200 */
[C---:B------:R-:W-:Y:S08]  /*3540*/  HMMA.16816.F32.BF16 R56, R12.reuse, R44, R56 ;  /* 0x0000002c0c38723c */ /* 0x040ff00000041838 */
[----:B------:R-:W-:Y:S01]  /*3550*/  HMMA.16816.F32.BF16 R68, R12, R46, R68 ;  /* 0x0000002e0c44723c */ /* 0x000fe20000041844 */
[----:B------:R-:W-:Y:S04]  /*3560*/  LDSM.16.M88.4 R12, [R184+0x2800] ;  /* 0x00280000b80c783b */ /* 0x000fe80000000200 */
        /* <DEDUP_REMOVED lines=13> */
[----:B------:R-:W-:Y:S03]  /*3640*/  LDSM.16.M88.4 R72, [R197+0xb800] ;  /* 0x00b80000c548783b */ /* 0x000fe60000000200 */
[C---:B--2---:R-:W-:Y:S08]  /*3650*/  HMMA.16816.F32.BF16 R28, R52.reuse, R40, R28 ;  /* 0x00000028341c723c */ /* 0x044ff0000004181c */
[C---:B------:R-:W-:Y:S01]  /*3660*/  HMMA.16816.F32.BF16 R24, R52.reuse, R42, R24 ;  /* 0x0000002a3418723c */ /* 0x040fe20000041818 */
[----:B------:R-:W2:Y:S07]  /*3670*/  LDSM.16.M88.4 R40, [R197+0xb000] ;  /* 0x00b00000c528783b */ /* 0x000eae0000000200 */
[C---:B-1----:R-:W-:Y:S08]  /*3680*/  HMMA.16816.F32.BF16 R64, R52.reuse, R8, R64 ;  /* 0x000000083440723c */ /* 0x042ff00000041840 */
[C---:B------:R-:W-:Y:S08]  /*3690*/  HMMA.16816.F32.BF16 R20, R52.reuse, R12, R20 ;  /* 0x0000000c3414723c */ /* 0x040ff00000041814 */
[C---:B------:R-:W-:Y:S01]  /*36a0*/  HMMA.16816.F32.BF16 R16, R52.reuse, R14, R16 ;  /* 0x0000000e3410723c */ /* 0x040fe20000041810 */
[----:B------:R-:W-:Y:S07]  /*36b0*/  LDSM.16.M88.4 R12, [R196+0x4000] ;  /* 0x00400000c40c783b */ /* 0x000fee0000000200 */
[----:B------:R-:W-:Y:S01]  /*36c0*/  HMMA.16816.F32.BF16 R60, R52, R10, R60 ;  /* 0x0000000a343c723c */ /* 0x000fe2000004183c */
[----:B------:R-:W1:Y:S07]  /*36d0*/  LDSM.16.M88.4 R8, [R195+0x4000] ;  /* 0x00400000c308783b */ /* 0x000e6e0000000200 */
[C---:B---3--:R-:W-:Y:S07]  /*36e0*/  HMMA.16816.F32.BF16 R28, R44.reuse, R36, R28 ;  /* 0x000000242c1c723c */ /* 0x048fee000004181c */
[----:B------:R-:W-:Y:S01]  /*36f0*/  SHF.R.S32.HI R37, RZ, 0x1f, R80 ;  /* 0x0000001fff257819 */ /* 0x000fe20000011450 */
[----:B--2---:R-:W-:Y:S03]  /*3700*/  HMMA.16816.F32.BF16 R64, R44, R40, R64 ;  /* 0x000000282c40723c */ /* 0x004fe60000041840 */
[----:B------:R-:W-:-:S04]  /*3710*/  LEA.HI R2, R37, R80, RZ, 0x2 ;  /* 0x0000005025027211 */ /* 0x000fc800078f10ff */
[----:B------:R-:W-:Y:S01]  /*3720*/  SHF.R.S32.HI R2, RZ, 0x2, R2 ;  /* 0x00000002ff027819 */ /* 0x000fe20000011402 */
[C---:B------:R-:W-:Y:S01]  /*3730*/  HMMA.16816.F32.BF16 R56, R52.reuse, R32, R56 ;  /* 0x000000203438723c */ /* 0x040fe20000041838 */
[----:B------:R-:W-:Y:S02]  /*3740*/  IMAD.SHL.U32 R41, R6, 0x2, RZ ;  /* 0x0000000206297824 */ /* 0x000fe400078e00ff */
[----:B------:R-:W-:Y:S02]  /*3750*/  IMAD.U32 R6, RZ, RZ, UR12 ;  /* 0x0000000cff067e24 */ /* 0x000fe4000f8e00ff */
[----:B------:R-:W-:Y:S01]  /*3760*/  IMAD R133, R83, 0x10, R2 ;  /* 0x0000001053857824 */ /* 0x000fe200078e0202 */
[----:B------:R-:W-:Y:S01]  /*3770*/  LOP3.LUT R41, R41, 0x6, RZ, 0xc0, !PT ;  /* 0x0000000629297812 */ /* 0x000fe200078ec0ff */
[----:B------:R-:W-:Y:S01]  /*3780*/  IMAD.U32 R2, RZ, RZ, UR25 ;  /* 0x00000019ff027e24 */ /* 0x000fe2000f8e00ff */
[----:B------:R-:W-:Y:S01]  /*3790*/  HMMA.16816.F32.BF16 R68, R52, R34, R68 ;  /* 0x000000223444723c */ /* 0x000fe20000041844 */
[----:B------:R-:W2:Y:S01]  /*37a0*/  LDSM.16.M88.4 R32, [R195+0x4800] ;  /* 0x00480000c320783b */ /* 0x000ea20000000200 */
[----:B------:R-:W-:Y:S01]  /*37b0*/  IADD3 R133, R133, UR11, RZ ;  /* 0x0000000b85857c10 */ /* 0x000fe2000fffe0ff */
[----:B------:R-:W-:-:S04]  /*37c0*/  IMAD R2, R2, 0x40, R41 ;  /* 0x0000004002027824 */ /* 0x000fc800078e0229 */
[----:B------:R-:W-:Y:S01]  /*37d0*/  IADD3 R55, R6, -UR13, R133 ;  /* 0x8000000d06377c10 */ /* 0x000fe2000fffe085 */
[C---:B------:R-:W-:Y:S01]  /*37e0*/  HMMA.16816.F32.BF16 R24, R44.reuse, R38, R24 ;  /* 0x000000262c18723c */ /* 0x040fe20000041818 */
[----:B------:R-:W3:Y:S01]  /*37f0*/  LDSM.16.M88.4 R36, [R195+0x5000] ;  /* 0x00500000c324783b */ /* 0x000ee20000000200 */
[C---:B------:R-:W-:Y:S02]  /*3800*/  IADD3 R54, R2.reuse, 0x9, RZ ;  /* 0x0000000902367810 */ /* 0x040fe40007ffe0ff */
[----:B------:R-:W-:Y:S01]  /*3810*/  IMAD.IADD R6, R55, 0x1, -R2 ;  /* 0x0000000137067824 */ /* 0x000fe200078e0a02 */
[C---:B------:R-:W-:Y:S02]  /*3820*/  IADD3 R76, R2.reuse, 0x18, RZ ;  /* 0x00000018024c7810 */ /* 0x040fe40007ffe0ff */
[----:B------:R-:W-:Y:S01]  /*3830*/  IADD3 R84, R2, 0x20, RZ ;  /* 0x0000002002547810 */ /* 0x000fe20007ffe0ff */
[----:B------:R-:W-:Y:S01]  /*3840*/  HMMA.16816.F32.BF16 R20, R44, R48, R20 ;  /* 0x000000302c14723c */ /* 0x000fe20000041814 */
[----:B------:R-:W-:-:S02]  /*3850*/  IABS R6, R6 ;  /* 0x0000000600067213 */ /* 0x000fc40000000000 */
[C---:B------:R-:W-:Y:S02]  /*3860*/  IADD3 R80, R2.reuse, 0x19, RZ ;  /* 0x0000001902507810 */ /* 0x040fe40007ffe0ff */
[C---:B------:R-:W-:Y:S02]  /*3870*/  IADD3 R90, R2.reuse, 0x21, RZ ;  /* 0x00000021025a7810 */ /* 0x040fe40007ffe0ff */
[C---:B------:R-:W-:Y:S01]  /*3880*/  IADD3 R48, R2.reuse, 0x1, RZ ;  /* 0x0000000102307810 */ /* 0x040fe20007ffe0ff */
[----:B-1----:R-:W-:Y:S01]  /*3890*/  HMMA.16816.F32.BF16 R28, R12, R8, R28 ;  /* 0x000000080c1c723c */ /* 0x002fe2000004181c */
[----:B------:R-:W-:Y:S01]  /*38a0*/  IMAD.MOV.U32 R49, RZ, RZ, R6 ;  /* 0x000000ffff317224 */ /* 0x000fe200078e0006 */
[C---:B------:R-:W-:Y:S02]  /*38b0*/  IADD3 R100, R2.reuse, 0x30, RZ ;  /* 0x0000003002647810 */ /* 0x040fe40007ffe0ff */
[C---:B------:R-:W-:Y:S02]  /*38c0*/  IADD3 R88, R2.reuse, 0x31, RZ ;  /* 0x0000003102587810 */ /* 0x040fe40007ffe0ff */
[C---:B------:R-:W-:Y:S01]  /*38d0*/  IADD3 R94, R2.reuse, 0x28, RZ ;  /* 0x00000028025e7810 */ /* 0x040fe20007ffe0ff */
[C---:B------:R-:W-:Y:S01]  /*38e0*/  IMAD.IADD R8, R55.reuse, 0x1, -R48 ;  /* 0x0000000137087824 */ /* 0x040fe200078e0a30 */
[----:B------:R-:W-:Y:S01]  /*38f0*/  HMMA.16816.F32.BF16 R16, R44, R50, R16 ;  /* 0x000000322c10723c */ /* 0x000fe20000041810 */
[----:B------:R-:W-:Y:S01]  /*3900*/  IMAD.IADD R77, R55, 0x1, -R100 ;  /* 0x00000001374d7824 */ /* 0x000fe200078e0a64 */
[----:B------:R-:W1:Y:S01]  /*3910*/  I2F R49, R49 ;  /* 0x0000003100317306 */ /* 0x000e620000201400 */
[----:B------:R-:W-:-:S02]  /*3920*/  IADD3 R92, R2, 0x29, RZ ;  /* 0x00000029025c7810 */ /* 0x000fc40007ffe0ff */
[----:B------:R-:W-:Y:S02]  /*3930*/  IABS R6, R8 ;  /* 0x0000000800067213 */ /* 0x000fe40000000000 */
[C---:B------:R-:W-:Y:S01]  /*3940*/  IADD3 R50, R2.reuse, 0x8, RZ ;  /* 0x0000000802327810 */ /* 0x040fe20007ffe0ff */
[C---:B------:R-:W-:Y:S01]  /*3950*/  HMMA.16816.F32.BF16 R60, R44.reuse, R42, R60 ;  /* 0x0000002a2c3c723c */ /* 0x040fe2000004183c */
[----:B------:R-:W4:Y:S01]  /*3960*/  LDSM.16.M88.4 R40, [R195+0x5800] ;  /* 0x00580000c328783b */ /* 0x000f220000000200 */
[C---:B------:R-:W-:Y:S01]  /*3970*/  IMAD.IADD R51, R55.reuse, 0x1, -R54 ;  /* 0x0000000137337824 */ /* 0x040fe200078e0a36 */
[----:B------:R-:W-:Y:S01]  /*3980*/  IABS R77, R77 ;  /* 0x0000004d004d7213 */ /* 0x000fe20000000000 */
[----:B------:R-:W-:Y:S01]  /*3990*/  I2F R6, R6 ;  /* 0x0000000600067306 */ /* 0x000fe20000201400 */
[C---:B------:R-:W-:Y:S01]  /*39a0*/  IADD3 R86, R2.reuse, 0x38, RZ ;  /* 0x0000003802567810 */ /* 0x040fe20007ffe0ff */
[C---:B------:R-:W-:Y:S01]  /*39b0*/  IMAD.IADD R82, R55.reuse, 0x1, -R92 ;  /* 0x0000000137527824 */ /* 0x040fe200078e0a5c */
[----:B------:R-:W-:Y:S01]  /*39c0*/  IABS R51, R51 ;  /* 0x0000003300337213 */ /* 0x000fe20000000000 */
[C---:B------:R-:W-:Y:S01]  /*39d0*/  HMMA.16816.F32.BF16 R56, R44.reuse, R72, R56 ;  /* 0x000000482c38723c */ /* 0x040fe20000041838 */
[C---:B------:R-:W-:Y:S01]  /*39e0*/  IADD3 R96, R2.reuse, 0x39, RZ ;  /* 0x0000003902607810 */ /* 0x040fe20007ffe0ff */
[C---:B------:R-:W-:Y:S01]  /*39f0*/  IMAD.IADD R85, R55.reuse, 0x1, -R86 ;  /* 0x0000000137557824 */ /* 0x040fe200078e0a56 */
[----:B------:R-:W-:Y:S01]  /*3a00*/  ISETP.GE.AND P2, PT, R2, UR12, PT ;  /* 0x0000000c02007c0c */ /* 0x000fe2000bf46270 */
[----:B------:R-:W-:Y:S01]  /*3a10*/  IMAD.MOV.U32 R52, RZ, RZ, R51 ;  /* 0x000000ffff347224 */ /* 0x000fe200078e0033 */
[----:B------:R-:W-:Y:S01]  /*3a20*/  ISETP.GE.AND P1, PT, R48, UR12, PT ;  /* 0x0000000c30007c0c */ /* 0x000fe2000bf26270 */
[C---:B------:R-:W-:Y:S01]  /*3a30*/  IMAD.IADD R79, R55.reuse, 0x1, -R96 ;  /* 0x00000001374f7824 */ /* 0x040fe200078e0a60 */
[----:B------:R-:W-:Y:S01]  /*3a40*/  IADD3 R72, R2, 0x10, RZ ;  /* 0x0000001002487810 */ /* 0x000fe20007ffe0ff */
[----:B------:R-:W-:Y:S01]  /*3a50*/  HMMA.16816.F32.BF16 R68, R44, R74, R68 ;  /* 0x0000004a2c44723c */ /* 0x000fe20000041844 */
[----:B------:R-:W-:Y:S01]  /*3a60*/  LDSM.16.M88.4 R44, [R194+0x4000] ;  /* 0x00400000c22c783b */ /* 0x000fe20000000200 */
[----:B------:R-:W-:Y:S01]  /*3a70*/  ISETP.GE.AND P0, PT, R50, UR12, PT ;  /* 0x0000000c32007c0c */ /* 0x000fe2000bf06270 */
[C---:B------:R-:W-:Y:S01]  /*3a80*/  IMAD.IADD R73, R55.reuse, 0x1, -R94 ;  /* 0x0000000137497824 */ /* 0x040fe200078e0a5e */
[----:B------:R-:W-:Y:S01]  /*3a90*/  ISETP.GE.AND P3, PT, R76, UR12, PT ;  /* 0x0000000c4c007c0c */ /* 0x000fe2000bf66270 */
[----:B------:R-:W-:Y:S01]  /*3aa0*/  I2F R52, R52 ;  /* 0x0000003400347306 */ /* 0x000fe20000201400 */
[----:B------:R-:W-:Y:S01]  /*3ab0*/  IABS R82, R82 ;  /* 0x0000005200527213 */ /* 0x000fe20000000000 */
[----:B------:R-:W-:Y:S01]  /*3ac0*/  IMAD.IADD R75, R55, 0x1, -R88 ;  /* 0x00000001374b7824 */ /* 0x000fe200078e0a58 */
[----:B------:R-:W-:Y:S01]  /*3ad0*/  HMMA.16816.F32.BF16 R24, R12, R10, R24 ;  /* 0x0000000a0c18723c */ /* 0x000fe20000041818 */
[----:B------:R-:W5:Y:S01]  /*3ae0*/  LDSM.16.M88.4 R8, [R191+0xa000] ;  /* 0x00a00000bf08783b */ /* 0x000f620000000200 */
[----:B------:R-:W-:-:S02]  /*3af0*/  IADD3 R74, R2, 0x11, RZ ;  /* 0x00000011024a7810 */ /* 0x000fc40007ffe0ff */
[----:B------:R-:W-:Y:S01]  /*3b00*/  IABS R98, R75 ;  /* 0x0000004b00627213 */ /* 0x000fe20000000000 */
[----:B------:R-:W-:Y:S01]  /*3b10*/  I2F R82, R82 ;  /* 0x0000005200527306 */ /* 0x000fe20000201400 */
[----:B------:R-:W-:Y:S02]  /*3b20*/  ISETP.GE.AND P4, PT, R74, UR12, PT ;  /* 0x0000000c4a007c0c */ /* 0x000fe4000bf86270 */
[C---:B--2---:R-:W-:Y:S01]  /*3b30*/  HMMA.16816.F32.BF16 R20, R12.reuse, R32, R20 ;  /* 0x000000200c14723c */ /* 0x044fe20000041814 */
[----:B------:R-:W-:Y:S02]  /*3b40*/  IABS R73, R73 ;  /* 0x0000004900497213 */ /* 0x000fe40000000000 */
[----:B------:R-:W-:Y:S02]  /*3b50*/  ISETP.GE.AND P5, PT, R72, UR12, PT ;  /* 0x0000000c48007c0c */ /* 0x000fe4000bfa6270 */
[----:B------:R2:W-:Y:S01]  /*3b60*/  I2F R75, R77 ;  /* 0x0000004d004b7306 */ /* 0x0005e20000201400 */
[----:B------:R-:W-:Y:S01]  /*3b70*/  IABS R85, R85 ;  /* 0x0000005500557213 */ /* 0x000fe20000000000 */
[----:B------:R-:W-:Y:S01]  /*3b80*/  IMAD.IADD R32, R55, 0x1, -R50 ;  /* 0x0000000137207824 */ /* 0x000fe200078e0a32 */
[----:B------:R-:W-:Y:S01]  /*3b90*/  HMMA.16816.F32.BF16 R16, R12, R34, R16 ;  /* 0x000000220c10723c */ /* 0x000fe20000041810 */
[----:B------:R-:W-:-:S02]  /*3ba0*/  IABS R79, R79 ;  /* 0x0000004f004f7213 */ /* 0x000fc40000000000 */
[----:B------:R-:W-:Y:S02]  /*3bb0*/  ISETP.GE.AND P6, PT, R54, UR12, PT ;  /* 0x0000000c36007c0c */ /* 0x000fe4000bfc6270 */
[----:B------:R-:W-:Y:S01]  /*3bc0*/  IABS R32, R32 ;  /* 0x0000002000207213 */ /* 0x000fe20000000000 */
[----:B------:R-:W-:Y:S02]  /*3bd0*/  I2F R73, R73 ;  /* 0x0000004900497306 */ /* 0x000fe40000201400 */
[----:B---3--:R-:W-:Y:S01]  /*3be0*/  HMMA.16816.F32.BF16 R64, R12, R36, R64 ;  /* 0x000000240c40723c */ /* 0x008fe20000041840 */
[----:B--2---:R-:W-:-:S05]  /*3bf0*/  IADD3 R77, R55, 0x8, RZ ;  /* 0x00000008374d7810 */ /* 0x004fca0007ffe0ff */
[----:B------:R2:W-:Y:S01]  /*3c00*/  I2F R53, R32 ;  /* 0x0000002000357306 */ /* 0x0005e20000201400 */
[C---:B------:R-:W-:Y:S01]  /*3c10*/  IMAD.IADD R36, R55.reuse, 0x1, -R72 ;  /* 0x0000000137247824 */ /* 0x040fe200078e0a48 */
[----:B----4-:R-:W-:Y:S01]  /*3c20*/  HMMA.16816.F32.BF16 R56, R12, R40, R56 ;  /* 0x000000280c38723c */ /* 0x010fe20000041838 */
[----:B------:R-:W-:-:S03]  /*3c30*/  IMAD.IADD R37, R55, 0x1, -R74 ;  /* 0x0000000137257824 */ /* 0x000fc600078e0a4a */
[----:B------:R-:W-:Y:S02]  /*3c40*/  IABS R36, R36 ;  /* 0x0000002400247213 */ /* 0x000fe40000000000 */
[----:B------:R-:W-:Y:S02]  /*3c50*/  I2F R98, R98 ;  /* 0x0000006200627306 */ /* 0x000fe40000201400 */
[----:B------:R-:W-:Y:S01]  /*3c60*/  HMMA.16816.F32.BF16 R68, R12, R42, R68 ;  /* 0x0000002a0c44723c */ /* 0x000fe20000041844 */
[----:B------:R-:W-:Y:S01]  /*3c70*/  IMAD.MOV.U32 R51, RZ, RZ, R36 ;  /* 0x000000ffff337224 */ /* 0x000fe200078e0024 */
[----:B------:R-:W-:Y:S01]  /*3c80*/  IABS R36, R37 ;  /* 0x0000002500247213 */ /* 0x000fe20000000000 */
[--C-:B------:R-:W-:Y:S02]  /*3c90*/  IMAD.IADD R37, R55, 0x1, -R76.reuse ;  /* 0x0000000137257824 */ /* 0x100fe400078e0a4c */
[----:B------:R-:W-:Y:S01]  /*3ca0*/  IMAD.IADD R76, R77, 0x1, -R76 ;  /* 0x000000014d4c7824 */ /* 0x000fe200078e0a4c */
[----:B--2---:R-:W2:Y:S01]  /*3cb0*/  LDSM.16.M88.4 R32, [R191+0xa800] ;  /* 0x00a80000bf20783b */ /* 0x004ea20000000200 */
[----:B------:R-:W-:Y:S01]  /*3cc0*/  IMAD.MOV.U32 R40, RZ, RZ, R36 ;  /* 0x000000ffff287224 */ /* 0x000fe200078e0024 */
[----:B-----5:R-:W-:Y:S01]  /*3cd0*/  HMMA.16816.F32.BF16 R28, R44, R8, R28 ;  /* 0x000000082c1c723c */ /* 0x020fe2000004181c */
[----:B------:R-:W-:Y:S01]  /*3ce0*/  IABS R36, R37 ;  /* 0x0000002500247213 */ /* 0x000fe20000000000 */
[----:B------:R-:W-:Y:S01]  /*3cf0*/  IMAD.IADD R37, R55, 0x1, -R80 ;  /* 0x0000000137257824 */ /* 0x000fe200078e0a50 */
[----:B------:R-:W-:Y:S01]  /*3d00*/  I2F R51, R51 ;  /* 0x0000003300337306 */ /* 0x000fe20000201400 */
[----:B------:R-:W-:-:S02]  /*3d10*/  IABS R76, R76 ;  /* 0x0000004c004c7213 */ /* 0x000fc40000000000 */
[----:B------:R-:W-:Y:S01]  /*3d20*/  IMAD.MOV.U32 R41, RZ, RZ, R36 ;  /* 0x000000ffff297224 */ /* 0x000fe200078e0024 */
[----:B------:R-:W-:Y:S01]  /*3d30*/  IABS R36, R37 ;  /* 0x0000002500247213 */ /* 0x000fe20000000000 */
[C---:B------:R-:W-:Y:S01]  /*3d40*/  IMAD.IADD R8, R55.reuse, 0x1, -R84 ;  /* 0x0000000137087824 */ /* 0x040fe200078e0a54 */
[----:B------:R-:W-:Y:S02]  /*3d50*/  HMMA.16816.F32.BF16 R24, R44, R10, R24 ;  /* 0x0000000a2c18723c */ /* 0x000fe40000041818 */
[----:B------:R-:W-:Y:S01]  /*3d60*/  I2F R40, R40 ;  /* 0x0000002800287306 */ /* 0x000fe20000201400 */
[----:B------:R-:W-:Y:S01]  /*3d70*/  IMAD.MOV.U32 R42, RZ, RZ, R36 ;  /* 0x000000ffff2a7224 */ /* 0x000fe200078e0024 */
[----:B------:R-:W-:Y:S01]  /*3d80*/  IABS R8, R8 ;  /* 0x0000000800087213 */ /* 0x000fe20000000000 */
[----:B------:R-:W-:-:S03]  /*3d90*/  IMAD.IADD R36, R55, 0x1, -R90 ;  /* 0x0000000137247824 */ /* 0x000fc600078e0a5a */
[----:B------:R-:W-:Y:S01]  /*3da0*/  HMMA.16816.F32.BF16 R60, R12, R38, R60 ;  /* 0x000000260c3c723c */ /* 0x000fe2000004183c */
[----:B------:R-:W3:Y:S01]  /*3db0*/  LDSM.16.M88.4 R12, [R191+0xb000] ;  /* 0x00b00000bf0c783b */ /* 0x000ee20000000200 */
[----:B------:R4:W-:Y:S01]  /*3dc0*/  I2F R43, R8 ;  /* 0x00000008002b7306 */ /* 0x0009e20000201400 */
[----:B------:R-:W-:-:S07]  /*3dd0*/  IABS R36, R36 ;  /* 0x0000002400247213 */ /* 0x000fce0000000000 */
[----:B------:R5:W-:Y:S01]  /*3de0*/  I2F R78, R36 ;  /* 0x00000024004e7306 */ /* 0x000be20000201400 */
[----:B----4-:R-:W4:Y:S07]  /*3df0*/  LDSM.16.M88.4 R8, [R191+0xb800] ;  /* 0x00b80000bf08783b */ /* 0x010f2e0000000200 */
[----:B------:R-:W-:Y:S01]  /*3e00*/  I2F R41, R41 ;  /* 0x0000002900297306 */ /* 0x000fe20000201400 */
[C---:B--2---:R-:W-:Y:S01]  /*3e10*/  HMMA.16816.F32.BF16 R20, R44.reuse, R32, R20 ;  /* 0x000000202c14723c */ /* 0x044fe20000041814 */
[----:B-----5:R-:W-:Y:S06]  /*3e20*/  LDSM.16.M88.4 R36, [R193+0x4000] ;  /* 0x00400000c124783b */ /* 0x020fec0000000200 */
[----:B------:R-:W-:Y:S01]  /*3e30*/  I2F R42, R42 ;  /* 0x0000002a002a7306 */ /* 0x000fe20000201400 */
[C---:B------:R-:W-:Y:S01]  /*3e40*/  HMMA.16816.F32.BF16 R16, R44.reuse, R34, R16 ;  /* 0x000000222c10723c */ /* 0x040fe20000041810 */
[----:B------:R-:W2:Y:S06]  /*3e50*/  LDSM.16.M88.4 R32, [R184+0x4000] ;  /* 0x00400000b820783b */ /* 0x000eac0000000200 */
[----:B------:R-:W-:Y:S01]  /*3e60*/  I2F R55, R85 ;  /* 0x0000005500377306 */ /* 0x000fe20000201400 */
[C---:B---3--:R-:W-:Y:S07]  /*3e70*/  HMMA.16816.F32.BF16 R64, R44.reuse, R12, R64 ;  /* 0x0000000c2c40723c */ /* 0x048fee0000041840 */
[----:B------:R-:W-:Y:S01]  /*3e80*/  I2F R102, R79 ;  /* 0x0000004f00667306 */ /* 0x000fe20000201400 */
[C---:B------:R-:W-:Y:S01]  /*3e90*/  HMMA.16816.F32.BF16 R60, R44.reuse, R14, R60 ;  /* 0x0000000e2c3c723c */ /* 0x040fe2000004183c */
[----:B------:R-:W3:Y:S07]  /*3ea0*/  LDSM.16.M88.4 R12, [R184+0x4800] ;  /* 0x00480000b80c783b */ /* 0x000eee0000000200 */
[C---:B----4-:R-:W-:Y:S07]  /*3eb0*/  HMMA.16816.F32.BF16 R56, R44.reuse, R8, R56 ;  /* 0x000000082c38723c */ /* 0x050fee0000041838 */
[C---:B------:R-:W-:Y:S01]  /*3ec0*/  IMAD.IADD R8, R77.reuse, 0x1, -R2 ;  /* 0x000000014d087824 */ /* 0x040fe200078e0a02 */
[----:B------:R-:W-:Y:S01]  /*3ed0*/  HMMA.16816.F32.BF16 R68, R44, R10, R68 ;  /* 0x0000000a2c44723c */ /* 0x000fe20000041844 */
[----:B------:R-:W-:-:S02]  /*3ee0*/  IMAD.IADD R9, R77, 0x1, -R48 ;  /* 0x000000014d097824 */ /* 0x000fc400078e0a30 */
[----:B------:R-:W-:Y:S01]  /*3ef0*/  IMAD.IADD R2, R77, 0x1, -R72 ;  /* 0x000000014d027824 */ /* 0x000fe200078e0a48 */
[----:B------:R-:W-:-:S04]  /*3f00*/  IABS R8, R8 ;  /* 0x0000000800087213 */ /* 0x000fc80000000000 */
[C---:B--2---:R-:W-:Y:S01]  /*3f10*/  HMMA.16816.F32.BF16 R28, R36.reuse, R32, R28 ;  /* 0x00000020241c723c */ /* 0x044fe2000004181c */
[----:B------:R-:W-:Y:S01]  /*3f20*/  IMAD.MOV.U32 R45, RZ, RZ, R8 ;  /* 0x000000ffff2d7224 */ /* 0x000fe200078e0008 */
[----:B------:R-:W-:Y:S01]  /*3f30*/  IABS R8, R9 ;  /* 0x0000000900087213 */ /* 0x000fe20000000000 */
[C---:B------:R-:W-:Y:S01]  /*3f40*/  IMAD.IADD R9, R77.reuse, 0x1, -R50 ;  /* 0x000000014d097824 */ /* 0x040fe200078e0a32 */
[----:B------:R-:W-:Y:S01]  /*3f50*/  IABS R47, R2 ;  /* 0x00000002002f7213 */ /* 0x000fe20000000000 */
[C---:B------:R-:W-:Y:S02]  /*3f60*/  IMAD.IADD R2, R77.reuse, 0x1, -R74 ;  /* 0x000000014d027824 */ /* 0x040fe400078e0a4a */
[----:B------:R-:W-:Y:S01]  /*3f70*/  IMAD.MOV.U32 R32, RZ, RZ, R8 ;  /* 0x000000ffff207224 */ /* 0x000fe200078e0008 */
[----:B------:R-:W-:Y:S01]  /*3f80*/  IABS R8, R9 ;  /* 0x0000000900087213 */ /* 0x000fe20000000000 */
[----:B------:R-:W-:Y:S01]  /*3f90*/  IMAD.IADD R9, R77, 0x1, -R54 ;  /* 0x000000014d097824 */ /* 0x000fe200078e0a36 */
[----:B------:R-:W-:Y:S01]  /*3fa0*/  HMMA.16816.F32.BF16 R24, R36, R34, R24 ;  /* 0x000000222418723c */ /* 0x000fe20000041818 */
[----:B------:R-:W2:Y:S01]  /*3fb0*/  I2F R45, R45 ;  /* 0x0000002d002d7306 */ /* 0x000ea20000201400 */
[----:B------:R-:W-:-:S05]  /*3fc0*/  IABS R2, R2 ;  /* 0x0000000200027213 */ /* 0x000fca0000000000 */
[----:B------:R-:W-:Y:S01]  /*3fd0*/  IABS R34, R9 ;  /* 0x0000000900227213 */ /* 0x000fe20000000000 */
[C---:B---3--:R-:W-:Y:S01]  /*3fe0*/  HMMA.16816.F32.BF16 R20, R36.reuse, R12, R20 ;  /* 0x0000000c2414723c */ /* 0x048fe20000041814 */
[----:B------:R3:W-:Y:S05]  /*3ff0*/  I2F R35, R8 ;  /* 0x0000000800237306 */ /* 0x0007ea0000201400 */
[----:B-1----:R-:W-:Y:S02]  /*4000*/  FFMA.FTZ R28, R49, -UR4, R28 ;  /* 0x80000004311c7c23 */ /* 0x002fe4000801001c */
[----:B------:R-:W-:Y:S01]  /*4010*/  HMMA.16816.F32.BF16 R16, R36, R14, R16 ;  /* 0x0000000e2410723c */ /* 0x000fe20000041810 */
[----:B------:R-:W1:Y:S01]  /*4020*/  I2F R32, R32 ;  /* 0x0000002000207306 */ /* 0x000e620000201400 */
[----:B------:R-:W4:Y:S01]  /*4030*/  LDSM.16.M88.4 R12, [R184+0x5800] ;  /* 0x00580000b80c783b */ /* 0x000f220000000200 */
[----:B--2---:R-:W-:Y:S01]  /*4040*/  FFMA.FTZ R30, R45, -UR4, R30 ;  /* 0x800000042d1e7c23 */ /* 0x004fe2000801001e */
[----:B------:R-:W-:Y:S01]  /*4050*/  FSEL R33, R28, -INF , !P2 ;  /* 0xff8000001c217808 */ /* 0x000fe20005000000 */
[----:B------:R-:W-:-:S03]  /*4060*/  FFMA.FTZ R29, R6, -UR4, R29 ;  /* 0x80000004061d7c23 */ /* 0x000fc6000801001d */
[----:B------:R-:W-:Y:S01]  /*4070*/  FSEL R28, R30, -INF , !P2 ;  /* 0xff8000001e1c7808 */ /* 0x000fe20005000000 */
[----:B---3--:R-:W2:Y:S01]  /*4080*/  LDSM.16.M88.4 R8, [R184+0x5000] ;  /* 0x00500000b808783b */ /* 0x008ea20000000200 */
[----:B------:R-:W3:Y:S01]  /*4090*/  I2F R34, R34 ;  /* 0x0000002200227306 */ /* 0x000ee20000201400 */
[----:B------:R-:W-:Y:S01]  /*40a0*/  ISETP.GE.AND P2, PT, R80, UR12, PT ;  /* 0x0000000c50007c0c */ /* 0x000fe2000bf46270 */
[----:B------:R-:W-:Y:S01]  /*40b0*/  IMAD.IADD R80, R77, 0x1, -R80 ;  /* 0x000000014d507824 */ /* 0x000fe200078e0a50 */
[----:B------:R-:W-:-:S04]  /*40c0*/  DEPBAR.LE SB0, 0x0 ;  /* 0x000080000000791a */ /* 0x000fc80000000000 */
[----:B-1----:R-:W-:Y:S01]  /*40d0*/  FFMA.FTZ R32, R32, -UR4, R31 ;  /* 0x8000000420207c23 */ /* 0x002fe2000801001f */
[----:B------:R1:W5:Y:S01]  /*40e0*/  I2F R6, R2 ;  /* 0x0000000200067306 */ /* 0x0003620000201400 */
[----:B------:R-:W-:Y:S01]  /*40f0*/  FFMA.FTZ R53, R53, -UR4, R24 ;  /* 0x8000000435357c23 */ /* 0x000fe20008010018 */
[----:B------:R-:W-:Y:S01]  /*4100*/  FSEL R31, R29, -INF , !P1 ;  /* 0xff8000001d1f7808 */ /* 0x000fe20004800000 */
[----:B------:R-:W-:Y:S01]  /*4110*/  FFMA.FTZ R26, R35, -UR4, R26 ;  /* 0x80000004231a7c23 */ /* 0x000fe2000801001a */
[----:B------:R-:W-:Y:S01]  /*4120*/  FSEL R24, R32, -INF , !P1 ;  /* 0xff80000020187808 */ /* 0x000fe20004800000 */
[C---:B------:R-:W-:Y:S01]  /*4130*/  IMAD.IADD R32, R77.reuse, 0x1, -R90 ;  /* 0x000000014d207824 */ /* 0x040fe200078e0a5a */
[----:B------:R-:W-:Y:S01]  /*4140*/  ISETP.GE.AND P1, PT, R84, UR12, PT ;  /* 0x0000000c54007c0c */ /* 0x000fe2000bf26270 */
[----:B------:R-:W-:Y:S01]  /*4150*/  IMAD.IADD R84, R77, 0x1, -R84 ;  /* 0x000000014d547824 */ /* 0x000fe200078e0a54 */
[----:B------:R-:W-:Y:S01]  /*4160*/  FSEL R30, R26, -INF , !P0 ;  /* 0xff8000001a1e7808 */ /* 0x000fe20004000000 */
[----:B---3--:R-:W-:Y:S01]  /*4170*/  FFMA.FTZ R26, R34, -UR4, R27 ;  /* 0x80000004221a7c23 */ /* 0x008fe2000801001b */
[----:B------:R-:W-:Y:S01]  /*4180*/  IABS R32, R32 ;  /* 0x0000002000207213 */ /* 0x000fe20000000000 */
[----:B------:R-:W-:Y:S01]  /*4190*/  FFMA.FTZ R20, R51, -UR4, R20 ;  /* 0x8000000433147c23 */ /* 0x000fe20008010014 */
[----:B------:R-:W-:Y:S01]  /*41a0*/  IABS R35, R84 ;  /* 0x0000005400237213 */ /* 0x000fe20000000000 */
[----:B------:R-:W3:Y:S01]  /*41b0*/  I2F R47, R47 ;  /* 0x0000002f002f7306 */ /* 0x000ee20000201400 */
[----:B------:R-:W-:Y:S01]  /*41c0*/  FSEL R29, R53, -INF , !P0 ;  /* 0xff800000351d7808 */ /* 0x000fe20004000000 */
[----:B------:R-:W-:Y:S01]  /*41d0*/  FFMA.FTZ R25, R52, -UR4, R25 ;  /* 0x8000000434197c23 */ /* 0x000fe20008010019 */
[----:B-1----:R-:W-:Y:S01]  /*41e0*/  IABS R2, R80 ;  /* 0x0000005000027213 */ /* 0x002fe20000000000 */
[----:B-----5:R-:W-:Y:S01]  /*41f0*/  FFMA.FTZ R23, R6, -UR4, R23 ;  /* 0x8000000406177c23 */ /* 0x020fe20008010017 */
[----:B------:R-:W-:-:S02]  /*4200*/  ISETP.GE.AND P0, PT, R90, UR12, PT ;  /* 0x0000000c5a007c0c */ /* 0x000fc4000bf06270 */
[----:B------:R-:W-:Y:S01]  /*4210*/  FSEL R25, R25, -INF , !P6 ;  /* 0xff80000019197808 */ /* 0x000fe20007000000 */
[----:B------:R-:W-:Y:S01]  /*4220*/  I2F R27, R35 ;  /* 0x00000023001b7306 */ /* 0x000fe20000201400 */
[----:B------:R-:W-:Y:S01]  /*4230*/  FSEL R26, R26, -INF , !P6 ;  /* 0xff8000001a1a7808 */ /* 0x000fe20007000000 */
[----:B----4-:R-:W-:Y:S01]  /*4240*/  HMMA.16816.F32.BF16 R56, R36, R12, R56 ;  /* 0x0000000c2438723c */ /* 0x010fe20000041838 */
[----:B------:R-:W-:-:S05]  /*4250*/  ISETP.GE.AND P6, PT, R94, UR12, PT ;  /* 0x0000000c5e007c0c */ /* 0x000fca000bfc6270 */
[----:B------:R-:W1:Y:S01]  /*4260*/  I2F R2, R2 ;  /* 0x0000000200027306 */ /* 0x000e620000201400 */
[----:B---3--:R-:W-:Y:S01]  /*4270*/  FFMA.FTZ R22, R47, -UR4, R22 ;  /* 0x800000042f167c23 */ /* 0x008fe20008010016 */
[----:B--2---:R-:W-:Y:S01]  /*4280*/  HMMA.16816.F32.BF16 R64, R36, R8, R64 ;  /* 0x000000082440723c */ /* 0x004fe20000041840 */
[----:B------:R-:W-:-:S03]  /*4290*/  FFMA.FTZ R13, R42, -UR4, R17 ;  /* 0x800000042a0d7c23 */ /* 0x000fc60008010011 */
[----:B------:R-:W-:Y:S02]  /*42a0*/  FSEL R6, R22, -INF , !P5 ;  /* 0xff80000016067808 */ /* 0x000fe40006800000 */
[----:B------:R-:W2:Y:S01]  /*42b0*/  I2F R32, R32 ;  /* 0x0000002000207306 */ /* 0x000ea20000201400 */
[----:B------:R-:W-:Y:S01]  /*42c0*/  FSEL R13, R13, -INF , !P2 ;  /* 0xff8000000d0d7808 */ /* 0x000fe20005000000 */
[C---:B------:R-:W-:Y:S01]  /*42d0*/  IMAD.IADD R9, R77.reuse, 0x1, -R92 ;  /* 0x000000014d097824 */ /* 0x040fe200078e0a5c */
[----:B------:R-:W-:Y:S01]  /*42e0*/  HMMA.16816.F32.BF16 R60, R36, R10, R60 ;  /* 0x0000000a243c723c */ /* 0x000fe2000004183c */
[----:B------:R-:W-:-:S03]  /*42f0*/  IMAD.IADD R8, R77, 0x1, -R94 ;  /* 0x000000014d087824 */ /* 0x000fc600078e0a5e */
[----:B------:R-:W-:Y:S01]  /*4300*/  IABS R9, R9 ;  /* 0x0000000900097213 */ /* 0x000fe20000000000 */
[----:B-1----:R-:W-:Y:S01]  /*4310*/  FFMA.FTZ R2, R2, -UR4, R19 ;  /* 0x8000000402027c23 */ /* 0x002fe20008010013 */
[----:B------:R-:W-:Y:S01]  /*4320*/  IABS R8, R8 ;  /* 0x0000000800087213 */ /* 0x000fe20000000000 */
[C---:B------:R-:W-:Y:S01]  /*4330*/  IMAD.IADD R10, R77.reuse, 0x1, -R100 ;  /* 0x000000014d0a7824 */ /* 0x040fe200078e0a64 */
[----:B------:R-:W-:Y:S01]  /*4340*/  HMMA.16816.F32.BF16 R68, R36, R14, R68 ;  /* 0x0000000e2444723c */ /* 0x000fe20000041844 */
[----:B------:R-:W-:Y:S01]  /*4350*/  IMAD.MOV.U32 R34, RZ, RZ, R9 ;  /* 0x000000ffff227224 */ /* 0x000fe200078e0009 */
[----:B------:R1:W-:Y:S01]  /*4360*/  I2F R35, R8 ;  /* 0x0000000800237306 */ /* 0x0003e20000201400 */
[----:B------:R-:W-:Y:S01]  /*4370*/  FFMA.FTZ R11, R40, -UR4, R21 ;  /* 0x80000004280b7c23 */ /* 0x000fe20008010015 */
[----:B------:R-:W-:Y:S01]  /*4380*/  IABS R9, R10 ;  /* 0x0000000a00097213 */ /* 0x000fe20000000000 */
[----:B------:R-:W-:Y:S01]  /*4390*/  IMAD.IADD R10, R77, 0x1, -R88 ;  /* 0x000000014d0a7824 */ /* 0x000fe200078e0a58 */
[----:B------:R-:W-:Y:S01]  /*43a0*/  FSEL R21, R20, -INF , !P5 ;  /* 0xff80000014157808 */ /* 0x000fe20006800000 */
[----:B------:R-:W-:Y:S01]  /*43b0*/  FFMA.FTZ R56, R75, -UR4, R56 ;  /* 0x800000044b387c23 */ /* 0x000fe20008010038 */
[----:B------:R-:W-:Y:S01]  /*43c0*/  FSEL R11, R11, -INF , !P4 ;  /* 0xff8000000b0b7808 */ /* 0x000fe20006000000 */
[----:B------:R-:W-:Y:S01]  /*43d0*/  FFMA.FTZ R65, R78, -UR4, R65 ;  /* 0x800000044e417c23 */ /* 0x000fe20008010041 */
[----:B------:R-:W3:Y:S01]  /*43e0*/  I2F R45, R76 ;  /* 0x0000004c002d7306 */ /* 0x000ee20000201400 */
[----:B--2---:R-:W-:Y:S01]  /*43f0*/  FFMA.FTZ R32, R32, -UR4, R67 ;  /* 0x8000000420207c23 */ /* 0x004fe20008010043 */
[----:B------:R-:W-:Y:S01]  /*4400*/  ISETP.GE.AND P5, PT, R92, UR12, PT ;  /* 0x0000000c5c007c0c */ /* 0x000fe2000bfa6270 */
[----:B------:R-:W-:Y:S01]  /*4410*/  FFMA.FTZ R43, R43, -UR4, R64 ;  /* 0x800000042b2b7c23 */ /* 0x000fe20008010040 */
[----:B------:R-:W-:Y:S01]  /*4420*/  FSEL R145, R65, -INF , !P0 ;  /* 0xff80000041917808 */ /* 0x000fe20004000000 */
[----:B------:R-:W-:Y:S01]  /*4430*/  FFMA.FTZ R27, R27, -UR4, R66 ;  /* 0x800000041b1b7c23 */ /* 0x000fe20008010042 */
[----:B------:R-:W-:Y:S01]  /*4440*/  FSEL R138, R32, -INF , !P0 ;  /* 0xff800000208a7808 */ /* 0x000fe20004000000 */
[----:B------:R-:W-:Y:S01]  /*4450*/  FFMA.FTZ R60, R73, -UR4, R60 ;  /* 0x80000004493c7c23 */ /* 0x000fe2000801003c */
[----:B-1----:R-:W-:Y:S01]  /*4460*/  FSEL R8, R23, -INF , !P4 ;  /* 0xff80000017087808 */ /* 0x002fe20006000000 */
[----:B------:R-:W-:Y:S01]  /*4470*/  IMAD.MOV.U32 R23, RZ, RZ, R9 ;  /* 0x000000ffff177224 */ /* 0x000fe200078e0009 */
[----:B------:R-:W1:Y:S01]  /*4480*/  I2F R20, R34 ;  /* 0x0000002200147306 */ /* 0x000e620000201400 */
[----:B------:R-:W-:Y:S01]  /*4490*/  FFMA.FTZ R9, R41, -UR4, R16 ;  /* 0x8000000429097c23 */ /* 0x000fe20008010010 */
[----:B------:R-:W-:Y:S01]  /*44a0*/  IABS R16, R10 ;  /* 0x0000000a00107213 */ /* 0x000fe20000000000 */
[C---:B------:R-:W-:Y:S01]  /*44b0*/  IMAD.IADD R10, R77.reuse, 0x1, -R86 ;  /* 0x000000014d0a7824 */ /* 0x040fe200078e0a56 */
[----:B------:R-:W-:Y:S01]  /*44c0*/  PLOP3.LUT P0, PT, PT, PT, UP0, 0x80, 0x0 ;  /* 0x000000000000781c */ /* 0x000fe20003f0f008 */
[----:B------:R-:W-:Y:S01]  /*44d0*/  IMAD.IADD R77, R77, 0x1, -R96 ;  /* 0x000000014d4d7824 */ /* 0x000fe200078e0a60 */
[----:B------:R-:W-:Y:S01]  /*44e0*/  FSEL R9, R9, -INF , !P3 ;  /* 0xff80000009097808 */ /* 0x000fe20005800000 */
[----:B---3--:R-:W-:Y:S01]  /*44f0*/  FFMA.FTZ R12, R45, -UR4, R18 ;  /* 0x800000042d0c7c23 */ /* 0x008fe20008010012 */
[----:B------:R-:W-:Y:S01]  /*4500*/  IABS R10, R10 ;  /* 0x0000000a000a7213 */ /* 0x000fe20000000000 */
[----:B------:R-:W2:Y:S01]  /*4510*/  I2F R23, R23 ;  /* 0x0000001700177306 */ /* 0x000ea20000201400 */
[----:B------:R-:W-:Y:S01]  /*4520*/  IABS R77, R77 ;  /* 0x0000004d004d7213 */ /* 0x000fe20000000000 */
[----:B------:R-:W-:Y:S01]  /*4530*/  FFMA.FTZ R61, R82, -UR4, R61 ;  /* 0x80000004523d7c23 */ /* 0x000fe2000801003d */
[----:B------:R-:W-:Y:S01]  /*4540*/  FSEL R12, R12, -INF , !P3 ;  /* 0xff8000000c0c7808 */ /* 0x000fe20005800000 */
[----:B------:R-:W-:Y:S01]  /*4550*/  FFMA.FTZ R57, R98, -UR4, R57 ;  /* 0x8000000462397c23 */ /* 0x000fe20008010039 */
[----:B------:R-:W-:Y:S01]  /*4560*/  FSEL R147, R43, -INF , !P1 ;  /* 0xff8000002b937808 */ /* 0x000fe20004800000 */
[----:B------:R-:W-:Y:S01]  /*4570*/  FFMA.FTZ R55, R55, -UR4, R68 ;  /* 0x8000000437377c23 */ /* 0x000fe20008010044 */
[----:B------:R-:W-:Y:S01]  /*4580*/  FSEL R172, R27, -INF , !P1 ;  /* 0xff8000001bac7808 */ /* 0x000fe20004800000 */
[----:B------:R3:W4:Y:S01]  /*4590*/  I2F R15, R10 ;  /* 0x0000000a000f7306 */ /* 0x0007220000201400 */
[----:B------:R-:W-:Y:S01]  /*45a0*/  FFMA.FTZ R69, R102, -UR4, R69 ;  /* 0x8000000466457c23 */ /* 0x000fe20008010045 */
[----:B------:R-:W-:Y:S01]  /*45b0*/  ISETP.GE.AND P4, PT, R100, UR12, PT ;  /* 0x0000000c64007c0c */ /* 0x000fe2000bf86270 */
[----:B------:R-:W-:Y:S01]  /*45c0*/  FFMA.FTZ R35, R35, -UR4, R62 ;  /* 0x8000000423237c23 */ /* 0x000fe2000801003e */
[----:B------:R-:W-:Y:S01]  /*45d0*/  ISETP.GE.AND P3, PT, R88, UR12, PT ;  /* 0x0000000c58007c0c */ /* 0x000fe2000bf66270 */
[----:B-1----:R-:W-:Y:S01]  /*45e0*/  FFMA.FTZ R20, R20, -UR4, R63 ;  /* 0x8000000414147c23 */ /* 0x002fe2000801003f */
[----:B------:R-:W-:-:S02]  /*45f0*/  ISETP.GE.AND P1, PT, R96, UR12, PT ;  /* 0x0000000c60007c0c */ /* 0x000fc4000bf26270 */
[----:B------:R-:W1:Y:S01]  /*4600*/  I2F R16, R16 ;  /* 0x0000001000107306 */ /* 0x000e620000201400 */
[----:B--2---:R-:W-:Y:S01]  /*4610*/  FFMA.FTZ R23, R23, -UR4, R58 ;  /* 0x8000000417177c23 */ /* 0x004fe2000801003a */
[----:B------:R-:W-:Y:S02]  /*4620*/  FSEL R139, R60, -INF , !P6 ;  /* 0xff8000003c8b7808 */ /* 0x000fe40007000000 */
[----:B------:R-:W-:Y:S02]  /*4630*/  FSEL R136, R35, -INF , !P6 ;  /* 0xff80000023887808 */ /* 0x000fe40007000000 */
[----:B------:R-:W-:Y:S02]  /*4640*/  FSEL R137, R61, -INF , !P5 ;  /* 0xff8000003d897808 */ /* 0x000fe40006800000 */
[----:B---3--:R-:W-:Y:S01]  /*4650*/  FSEL R10, R2, -INF , !P2 ;  /* 0xff800000020a7808 */ /* 0x008fe20005000000 */
[----:B----4-:R-:W-:Y:S01]  /*4660*/  FFMA.FTZ R15, R15, -UR4, R70 ;  /* 0x800000040f0f7c23 */ /* 0x010fe20008010046 */
[----:B------:R-:W2:Y:S01]  /*4670*/  I2F R2, R77 ;  /* 0x0000004d00027306 */ /* 0x000ea20000201400 */
[----:B------:R-:W-:-:S02]  /*4680*/  ISETP.GE.AND P2, PT, R86, UR12, PT ;  /* 0x0000000c56007c0c */ /* 0x000fc4000bf46270 */
[----:B------:R-:W-:Y:S02]  /*4690*/  FSEL R216, R20, -INF , !P5 ;  /* 0xff80000014d87808 */ /* 0x000fe40006800000 */
[----:B------:R-:W-:Y:S01]  /*46a0*/  FSEL R217, R56, -INF , !P4 ;  /* 0xff80000038d97808 */ /* 0x000fe20006000000 */
[----:B-1----:R-:W-:Y:S01]  /*46b0*/  FFMA.FTZ R16, R16, -UR4, R59 ;  /* 0x8000000410107c23 */ /* 0x002fe2000801003b */
[----:B------:R-:W-:Y:S02]  /*46c0*/  FSEL R174, R23, -INF , !P4 ;  /* 0xff80000017ae7808 */ /* 0x000fe40006000000 */
[----:B------:R-:W-:Y:S02]  /*46d0*/  FSEL R215, R57, -INF , !P3 ;  /* 0xff80000039d77808 */ /* 0x000fe40005800000 */
[----:B------:R-:W-:Y:S02]  /*46e0*/  FSEL R170, R16, -INF , !P3 ;  /* 0xff80000010aa7808 */ /* 0x000fe40005800000 */
[----:B------:R-:W-:-:S02]  /*46f0*/  FSEL R213, R55, -INF , !P2 ;  /* 0xff80000037d57808 */ /* 0x000fc40005000000 */
[----:B------:R-:W-:Y:S01]  /*4700*/  FSEL R169, R15, -INF , !P2 ;  /* 0xff8000000fa97808 */ /* 0x000fe20005000000 */
[----:B--2---:R-:W-:Y:S01]  /*4710*/  FFMA.FTZ R2, R2, -UR4, R71 ;  /* 0x8000000402027c23 */ /* 0x004fe20008010047 */
[----:B------:R-:W-:-:S04]  /*4720*/  FSEL R203, R69, -INF , !P1 ;  /* 0xff80000045cb7808 */ /* 0x000fc80004800000 */
        /* <DEDUP_REMOVED lines=104> */
.L_x_697:
[----:B------:R-:W-:Y:S05]  /*4db0*/  BSYNC B0 ;  /* 0x0000000000007941 */ /* 0x000fea0003800000 */
.L_x_696:
[----:B------:R-:W0:Y:S02]  /*4dc0*/  LDGDEPBAR ;  /* 0x00000000000079af */ /* 0x000e240000000000 */
.L_x_695:
[----:B------:R-:W-:Y:S01]  /*4dd0*/  FMNMX.FTZ R2, R33, R31, !PT ;  /* 0x0000001f21027209 */ /* 0x000fe20007810000 */
[----:B------:R-:W-:Y:S01]  /*4de0*/  ULEA.HI.SX32 UR7, UR8, 0xffffffff, 0x1a ;  /* 0xffffffff08077891 */ /* 0x000fe2000f8fd23f */
[----:B-1----:R-:W-:Y:S01]  /*4df0*/  FMNMX.FTZ R17, R28, R24, !PT ;  /* 0x000000181c117209 */ /* 0x002fe20007810000 */
[----:B------:R-:W-:Y:S01]  /*4e00*/  IMAD.WIDE.U32 R220, R134, -0x2daee0ad, RZ ;  /* 0xd2511f5386dc7825 */ /* 0x000fe200078e00ff */
[----:B------:R-:W-:Y:S01]  /*4e10*/  FMNMX.FTZ R2, R29, R2, !PT ;  /* 0x000000021d027209 */ /* 0x000fe20007810000 */
[----:B------:R-:W-:Y:S01]  /*4e20*/  USHF.L.U32 UR7, UR7, 0x1, URZ ;  /* 0x0000000107077899 */ /* 0x000fe2000800063f */
[----:B------:R-:W-:Y:S01]  /*4e30*/  FMNMX.FTZ R17, R30, R17, !PT ;  /* 0x000000111e117209 */ /* 0x000fe20007810000 */
[----:B------:R-:W-:Y:S01]  /*4e40*/  UIADD3 UR28, UR19, -0x4498517b, URZ ;  /* 0xbb67ae85131c7890 */ /* 0x000fe2000fffe03f */
        /* <DEDUP_REMOVED lines=40> */
[----:B--2---:R-:W-:Y:S01]  /*50d0*/  FMNMX.FTZ R14, R170, R17, !PT ;  /* 0x00000011aa0e7209 */ /* 0x004fe20007810000 */
[----:B------:R-:W-:Y:S01]  /*50e0*/  LDSM.16.MT88.4 R88, [R188+0xe000] ;  /* 0x00e00000bc58783b */ /* 0x000fe20000004200 */
[----:B------:R-:W-:Y:S02]  /*50f0*/  FMNMX.FTZ R2, R213, R2, !PT ;  /* 0x00000002d5027209 */ /* 0x000fe40007810000 */
[----:B------:R-:W-:Y:S01]  /*5100*/  FMNMX.FTZ R17, R169, R14, !PT ;  /* 0x0000000ea9117209 */ /* 0x000fe20007810000 */
[----:B------:R-:W-:Y:S01]  /*5110*/  LDSM.16.MT88.4 R104, [R190+0x10000] ;  /* 0x01000000be68783b */ /* 0x000fe20000004200 */
[----:B------:R-:W-:Y:S01]  /*5120*/  FMNMX.FTZ R15, R203, R2, !PT ;  /* 0x00000002cb0f7209 */ /* 0x000fe20007810000 */
[----:B------:R-:W-:Y:S01]  /*5130*/  IMAD.U32 R2, RZ, RZ, UR10 ;  /* 0x0000000aff027e24 */ /* 0x000fe2000f8e00ff */
[----:B------:R-:W-:Y:S01]  /*5140*/  FMNMX.FTZ R16, R168, R17, !PT ;  /* 0x00000011a8107209 */ /* 0x000fe20007810000 */
[----:B------:R-:W-:Y:S01]  /*5150*/  LDSM.16.MT88.4 R96, [R192+0x10000] ;  /* 0x01000000c060783b */ /* 0x000fe20000004200 */
[----:B------:R-:W-:Y:S01]  /*5160*/  LOP3.LUT R135, R3, UR18, RZ, 0x3c, !PT ;  /* 0x0000001203877c12 */ /* 0x000fe2000f8e3cff */
[----:B------:R-:W-:-:S02]  /*5170*/  IMAD R2, R2, 0x4, R83 ;  /* 0x0000000402027824 */ /* 0x000fc400078e0253 */
[----:B------:R-:W1:Y:S01]  /*5180*/  SHFL.BFLY PT, R132, R15, 0x2, 0x1f ;  /* 0x0c401f000f847f89 */ /* 0x000e6200000e0000 */
[----:B------:R-:W-:Y:S01]  /*5190*/  IMAD.U32 R3, RZ, RZ, UR7 ;  /* 0x00000007ff037e24 */ /* 0x000fe2000f8e00ff */
[----:B------:R-:W-:Y:S01]  /*51a0*/  UIADD3 UR7, UR7, 0x1, URZ ;  /* 0x0000000107077890 */ /* 0x000fe2000fffe03f */
[----:B------:R-:W-:Y:S01]  /*51b0*/  IMAD.WIDE.U32 R218, R2, -0x326172a9, RZ ;  /* 0xcd9e8d5702da7825 */ /* 0x000fe200078e00ff */
[----:B------:R-:W2:Y:S02]  /*51c0*/  SHFL.BFLY PT, R17, R16, 0x2, 0x1f ;  /* 0x0c401f0010117f89 */ /* 0x000ea400000e0000 */
[----:B------:R-:W-:Y:S02]  /*51d0*/  LOP3.LUT R3, R221, UR19, R3, 0x96, !PT ;  /* 0x00000013dd037c12 */ /* 0x000fe4000f8e9603 */
[----:B------:R-:W-:Y:S01]  /*51e0*/  LOP3.LUT R164, R219, R135, RZ, 0x3c, !PT ;  /* 0x00000087dba47212 */ /* 0x000fe200078e3cff */
[----:B------:R-:W-:Y:S02]  /*51f0*/  LDSM.16.MT88.4 R80, [R189+0xe000] ;  /* 0x00e00000bd50783b */ /* 0x000fe40000004200 */
[----:B------:R-:W-:-:S02]  /*5200*/  IMAD.WIDE.U32 R22, R3, -0x326172a9, RZ ;  /* 0xcd9e8d5703167825 */ /* 0x000fc400078e00ff */
[----:B------:R-:W-:Y:S02]  /*5210*/  LDSM.16.MT88.4 R108, [R189+0x10000] ;  /* 0x01000000bd6c783b */ /* 0x000fe40000004200 */
[----:B------:R-:W-:Y:S01]  /*5220*/  IMAD.WIDE.U32 R164, R164, -0x2daee0ad, RZ ;  /* 0xd2511f53a4a47825 */ /* 0x000fe200078e00ff */
[----:B------:R-:W-:Y:S01]  /*5230*/  LOP3.LUT R3, R23, UR29, R218, 0x96, !PT ;  /* 0x0000001d17037c12 */ /* 0x000fe2000f8e96da */
[----:B------:R-:W-:Y:S03]  /*5240*/  LDSM.16.MT88.4 R56, [R188+0xc000] ;  /* 0x00c00000bc38783b */ /* 0x000fe60000004200 */
[----:B------:R-:W-:Y:S01]  /*5250*/  LOP3.LUT R166, R165, UR28, R220, 0x96, !PT ;  /* 0x0000001ca5a67c12 */ /* 0x000fe2000f8e96dc */
[----:B------:R-:W-:Y:S01]  /*5260*/  IMAD.WIDE.U32 R18, R3, -0x2daee0ad, RZ ;  /* 0xd2511f5303127825 */ /* 0x000fe200078e00ff */
[----:B------:R-:W-:Y:S01]  /*5270*/  LDSM.16.MT88.4 R40, [R190+0xc000] ;  /* 0x00c00000be28783b */ /* 0x000fe20000004200 */
[----:B-1----:R-:W-:-:S02]  /*5280*/  FMNMX.FTZ R132, R15, R132, !PT ;  /* 0x000000840f847209 */ /* 0x002fc40007810000 */
[----:B------:R-:W-:Y:S01]  /*5290*/  IMAD.WIDE.U32 R166, R166, -0x326172a9, RZ ;  /* 0xcd9e8d57a6a67825 */ /* 0x000fe200078e00ff */
[----:B------:R-:W-:Y:S01]  /*52a0*/  LOP3.LUT R14, R19, UR26, R164, 0x96, !PT ;  /* 0x0000001a130e7c12 */ /* 0x000fe2000f8e96a4 */
[----:B------:R-:W-:Y:S01]  /*52b0*/  LDSM.16.MT88.4 R48, [R189+0xc000] ;  /* 0x00c00000bd30783b */ /* 0x000fe20000004200 */
[----:B--2---:R-:W-:Y:S01]  /*52c0*/  FMNMX.FTZ R16, R16, R17, !PT ;  /* 0x0000001110107209 */ /* 0x004fe20007810000 */
[----:B------:R-:W-:Y:S01]  /*52d0*/  IMAD.U32 R220, RZ, RZ, UR7 ;  /* 0x00000007ffdc7e24 */ /* 0x000fe2000f8e00ff */
[----:B------:R-:W-:Y:S01]  /*52e0*/  LOP3.LUT R22, R167, UR27, R22, 0x96, !PT ;  /* 0x0000001ba7167c12 */ /* 0x000fe2000f8e9616 */
[----:B------:R-:W1:Y:S03]  /*52f0*/  SHFL.BFLY PT, R15, R132, 0x1, 0x1f ;  /* 0x0c201f00840f7f89 */ /* 0x000e6600000e0000 */
[----:B------:R-:W-:Y:S01]  /*5300*/  LOP3.LUT R220, R221, UR19, R220, 0x96, !PT ;  /* 0x00000013dddc7c12 */ /* 0x000fe2000f8e96dc */
[----:B------:R-:W2:Y:S01]  /*5310*/  SHFL.BFLY PT, R3, R16, 0x1, 0x1f ;  /* 0x0c201f0010037f89 */ /* 0x000ea200000e0000 */
[----:B------:R-:W-:-:S04]  /*5320*/  IMAD.WIDE.U32 R22, R22, -0x2daee0ad, RZ ;  /* 0xd2511f5316167825 */ /* 0x000fc800078e00ff */
[----:B------:R-:W-:Y:S01]  /*5330*/  IMAD.WIDE.U32 R220, R220, -0x326172a9, RZ ;  /* 0xcd9e8d57dcdc7825 */ /* 0x000fe200078e00ff */
[----:B------:R-:W-:-:S04]  /*5340*/  LOP3.LUT R18, R23, UR24, R18, 0x96, !PT ;  /* 0x0000001817127c12 */ /* 0x000fc8000f8e9612 */
[----:B------:R-:W-:Y:S01]  /*5350*/  LOP3.LUT R218, R221, UR29, R218, 0x96, !PT ;  /* 0x0000001dddda7c12 */ /* 0x000fe2000f8e96da */
[----:B------:R-:W-:-:S04]  /*5360*/  IMAD.WIDE.U32 R18, R18, -0x326172a9, RZ ;  /* 0xcd9e8d5712127825 */ /* 0x000fc800078e00ff */
[----:B------:R-:W-:Y:S01]  /*5370*/  IMAD.WIDE.U32 R218, R218, -0x2daee0ad, RZ ;  /* 0xd2511f53dada7825 */ /* 0x000fe200078e00ff */
[----:B-1----:R-:W-:-:S03]  /*5380*/  FMNMX.FTZ R132, R132, R15, !PT ;  /* 0x0000000f84847209 */ /* 0x002fc60007810000 */
[----:B------:R-:W-:Y:S01]  /*5390*/  IMAD.WIDE.U32 R14, R14, -0x326172a9, RZ ;  /* 0xcd9e8d570e0e7825 */ /* 0x000fe200078e00ff */
[----:B------:R-:W-:-:S03]  /*53a0*/  FSETP.NEU.FTZ.AND P1, PT, R132, -INF , PT ;  /* 0xff8000008400780b */ /* 0x000fc60003f3d000 */
[----:B------:R-:W-:Y:S01]  /*53b0*/  FMUL.FTZ R214, R132, c[0x0][0x23c] ;  /* 0x00008f0084d67a20 */ /* 0x000fe20000410000 */
[----:B------:R-:W-:Y:S02]  /*53c0*/  LOP3.LUT R15, R15, UR25, R166, 0x96, !PT ;  /* 0x000000190f0f7c12 */ /* 0x000fe4000f8e96a6 */
[----:B------:R-:W-:Y:S02]  /*53d0*/  LOP3.LUT R14, R19, UR21, R14, 0x96, !PT ;  /* 0x00000015130e7c12 */ /* 0x000fe4000f8e960e */
[----:B------:R-:W-:Y:S02]  /*53e0*/  FSEL R214, R214, RZ, P1 ;  /* 0x000000ffd6d67208 */ /* 0x000fe40000800000 */
[----:B--2---:R-:W-:-:S03]  /*53f0*/  FMNMX.FTZ R3, R16, R3, !PT ;  /* 0x0000000310037209 */ /* 0x004fc60007810000 */
[----:B------:R-:W-:Y:S01]  /*5400*/  FFMA.FTZ R159, R33, c[0x0][0x23c], -R214 ;  /* 0x00008f00219f7a23 */ /* 0x000fe200000108d6 */
[----:B------:R-:W-:Y:S01]  /*5410*/  FSETP.NEU.FTZ.AND P1, PT, R3, -INF , PT ;  /* 0xff8000000300780b */ /* 0x000fe20003f3d000 */
[----:B------:R-:W-:-:S04]  /*5420*/  IMAD.WIDE.U32 R32, R15, -0x2daee0ad, RZ ;  /* 0xd2511f530f207825 */ /* 0x000fc800078e00ff */
[----:B------:R-:W-:Y:S01]  /*5430*/  IMAD.WIDE.U32 R14, R14, -0x2daee0ad, RZ ;  /* 0xd2511f530e0e7825 */ /* 0x000fe200078e00ff */
[----:B------:R-:W-:Y:S01]  /*5440*/  LOP3.LUT R16, R33, UR11, R22, 0x96, !PT ;  /* 0x0000000b21107c12 */ /* 0x000fe2000f8e9616 */
[----:B------:R-:W-:Y:S02]  /*5450*/  MUFU.EX2 R159, R159 ;  /* 0x0000009f009f7308 */ /* 0x000fe40000000800 */
[----:B------:R-:W-:Y:S01]  /*5460*/  FMUL.FTZ R171, R3, c[0x0][0x23c] ;  /* 0x00008f0003ab7a20 */ /* 0x000fe20000410000 */
[----:B------:R-:W-:Y:S01]  /*5470*/  LOP3.LUT R22, R15, UR5, R32, 0x96, !PT ;  /* 0x000000050f167c12 */ /* 0x000fe2000f8e9620 */
[----:B------:R-:W-:Y:S01]  /*5480*/  IMAD.WIDE.U32 R16, R16, -0x326172a9, RZ ;  /* 0xcd9e8d5710107825 */ /* 0x000fe200078e00ff */
[----:B------:R-:W1:Y:S02]  /*5490*/  LDSM.16.MT88.4 R32, [R188+0x10000] ;  /* 0x01000000bc20783b */ /* 0x000e640000004200 */
[----:B------:R-:W-:Y:S01]  /*54a0*/  FSEL R171, R171, RZ, P1 ;  /* 0x000000ffabab7208 */ /* 0x000fe20000800000 */
[----:B------:R-:W-:-:S04]  /*54b0*/  IMAD.WIDE.U32 R22, R22, -0x326172a9, RZ ;  /* 0xcd9e8d5716167825 */ /* 0x000fc800078e00ff */
[--C-:B------:R-:W-:Y:S01]  /*54c0*/  FFMA.FTZ R161, R30, c[0x0][0x23c], -R171.reuse ;  /* 0x00008f001ea17a23 */ /* 0x100fe200000108ab */
[----:B------:R-:W-:Y:S01]  /*54d0*/  LOP3.LUT R16, R23, UR6, R16, 0x96, !PT ;  /* 0x0000000617107c12 */ /* 0x000fe2000f8e9610 */
[--C-:B------:R-:W-:Y:S01]  /*54e0*/  FFMA.FTZ R154, R26, c[0x0][0x23c], -R171.reuse ;  /* 0x00008f001a9a7a23 */ /* 0x100fe200000108ab */
[----:B------:R-:W-:Y:S01]  /*54f0*/  SHF.R.U32.HI R19, RZ, 0x10, R22 ;  /* 0x00000010ff137819 */ /* 0x000fe20000011616 */
[----:B------:R-:W-:Y:S01]  /*5500*/  FFMA.FTZ R158, R31, c[0x0][0x23c], -R214 ;  /* 0x00008f001f9e7a23 */ /* 0x000fe200000108d6 */
[----:B------:R-:W-:Y:S01]  /*5510*/  SHF.R.U32.HI R5, RZ, 0x10, R16 ;  /* 0x00000010ff057819 */ /* 0x000fe20000011610 */
[----:B------:R-:W-:Y:S01]  /*5520*/  MUFU.EX2 R161, R161 ;  /* 0x000000a100a17308 */ /* 0x000fe20000000800 */
[----:B------:R-:W-:Y:S01]  /*5530*/  LOP3.LUT R7, R16, 0xffff, RZ, 0xc0, !PT ;  /* 0x0000ffff10077812 */ /* 0x000fe200078ec0ff */
[--C-:B------:R-:W-:Y:S01]  /*5540*/  FFMA.FTZ R156, R28, c[0x0][0x23c], -R171.reuse ;  /* 0x00008f001c9c7a23 */ /* 0x100fe200000108ab */
[----:B------:R-:W-:Y:S01]  /*5550*/  LOP3.LUT R4, R16, 0xff, RZ, 0xc0, !PT ;  /* 0x000000ff10047812 */ /* 0x000fe200078ec0ff */
[----:B------:R-:W-:Y:S01]  /*5560*/  FFMA.FTZ R163, R24, c[0x0][0x23c], -R171 ;  /* 0x00008f0018a37a23 */ /* 0x000fe200000108ab */
[----:B------:R-:W-:Y:S01]  /*5570*/  SHF.R.U32.HI R15, RZ, 0x18, R22 ;  /* 0x00000018ff0f7819 */ /* 0x000fe20000011616 */
[----:B------:R-:W-:Y:S01]  /*5580*/  FFMA.FTZ R157, R29, c[0x0][0x23c], -R214 ;  /* 0x00008f001d9d7a23 */ /* 0x000fe200000108d6 */
[----:B------:R-:W-:Y:S01]  /*5590*/  LOP3.LUT R0, R19, 0xff, RZ, 0xc0, !PT ;  /* 0x000000ff13007812 */ /* 0x000fe200078ec0ff */
[----:B------:R-:W2:Y:S01]  /*55a0*/  MUFU.EX2 R154, R154 ;  /* 0x0000009a009a7308 */ /* 0x000ea20000000800 */
[----:B------:R-:W-:Y:S01]  /*55b0*/  SHF.R.U32.HI R16, RZ, 0x18, R16 ;  /* 0x00000018ff107819 */ /* 0x000fe20000011610 */
[--C-:B------:R-:W-:Y:S01]  /*55c0*/  FFMA.FTZ R152, R25, c[0x0][0x23c], -R214.reuse ;  /* 0x00008f0019987a23 */ /* 0x100fe200000108d6 */
[----:B------:R-:W-:Y:S01]  /*55d0*/  LOP3.LUT R5, R5, 0xff, RZ, 0xc0, !PT ;  /* 0x000000ff05057812 */ /* 0x000fe200078ec0ff */
[----:B------:R-:W-:Y:S01]  /*55e0*/  FFMA.FTZ R151, R9, c[0x0][0x23c], -R214 ;  /* 0x00008f0009977a23 */ /* 0x000fe200000108d6 */
[----:B------:R-:W-:Y:S01]  /*55f0*/  PRMT R15, R0, 0x5410, R15 ;  /* 0x00005410000f7816 */ /* 0x000fe2000000000f */
[----:B------:R-:W-:Y:S01]  /*5600*/  FFMA.FTZ R153, R6, c[0x0][0x23c], -R171 ;  /* 0x00008f0006997a23 */ /* 0x000fe200000108ab */
[----:B------:R-:W-:Y:S01]  /*5610*/  PRMT R5, R5, 0x5410, R16 ;  /* 0x0000541005057816 */ /* 0x000fe20000000010 */
[----:B------:R-:W3:Y:S01]  /*5620*/  MUFU.EX2 R158, R158 ;  /* 0x0000009e009e7308 */ /* 0x000ee20000000800 */
[----:B------:R-:W-:Y:S01]  /*5630*/  SHF.R.U32.HI R7, RZ, 0x8, R7 ;  /* 0x00000008ff077819 */ /* 0x000fe20000011607 */
[--C-:B------:R-:W-:Y:S01]  /*5640*/  HSET2.LE.AND R115, R15, R162.reuse, PT ;  /* 0x000000a20f737233 */ /* 0x100fe20003803000 */
[----:B------:R-:W-:Y:S01]  /*5650*/  LOP3.LUT R16, R17, UR8, R18, 0x96, !PT ;  /* 0x0000000811107c12 */ /* 0x000fe2000f8e9612 */
[--C-:B------:R-:W-:Y:S01]  /*5660*/  HSET2.LE.AND R113, R5, R162.reuse, PT ;  /* 0x000000a205717233 */ /* 0x100fe20003803000 */
[----:B------:R-:W-:Y:S01]  /*5670*/  PRMT R7, R4, 0x5410, R7 ;  /* 0x0000541004077816 */ /* 0x000fe20000000007 */
[--C-:B------:R-:W-:Y:S01]  /*5680*/  FFMA.FTZ R155, R21, c[0x0][0x23c], -R214.reuse ;  /* 0x00008f00159b7a23 */ /* 0x100fe200000108d6 */
[----:B------:R-:W-:Y:S01]  /*5690*/  LOP3.LUT R20, R22, 0xffff, RZ, 0xc0, !PT ;  /* 0x0000ffff16147812 */ /* 0x000fe200078ec0ff */
[----:B------:R-:W-:Y:S01]  /*56a0*/  IMAD.WIDE.U32 R16, R16, -0x2daee0ad, RZ ;  /* 0xd2511f5310107825 */ /* 0x000fe200078e00ff */
[----:B--2---:R-:W-:Y:S01]  /*56b0*/  F2FP.BF16.PACK_AB R4, R154, R161 ;  /* 0x000000a19a04723e */ /* 0x004fe200000010ff */
[----:B------:R-:W-:Y:S01]  /*56c0*/  MUFU.EX2 R156, R156 ;  /* 0x0000009c009c7308 */ /* 0x000fe20000000800 */
[----:B------:R-:W-:Y:S01]  /*56d0*/  LOP3.LUT R23, R22, 0xff, RZ, 0xc0, !PT ;  /* 0x000000ff16177812 */ /* 0x000fe200078ec0ff */
[--C-:B------:R-:W-:Y:S01]  /*56e0*/  HSET2.LE.AND R112, R7, R162.reuse, PT ;  /* 0x000000a207707233 */ /* 0x100fe20003803000 */
[----:B------:R-:W-:Y:S01]  /*56f0*/  LOP3.LUT R115, R115, R4, RZ, 0xc0, !PT ;  /* 0x0000000473737212 */ /* 0x000fe200078ec0ff */
[--C-:B------:R-:W-:Y:S01]  /*5700*/  FFMA.FTZ R150, R11, c[0x0][0x23c], -R214.reuse ;  /* 0x00008f000b967a23 */ /* 0x100fe200000108d6 */
[----:B------:R-:W-:Y:S01]  /*5710*/  LOP3.LUT R4, R16, 0xffff, RZ, 0xc0, !PT ;  /* 0x0000ffff10047812 */ /* 0x000fe200078ec0ff */
[----:B------:R-:W-:Y:S01]  /*5720*/  FFMA.FTZ R148, R13, c[0x0][0x23c], -R214 ;  /* 0x00008f000d947a23 */ /* 0x000fe200000108d6 */
[----:B------:R-:W-:Y:S01]  /*5730*/  SHF.R.U32.HI R20, RZ, 0x8, R20 ;  /* 0x00000008ff147819 */ /* 0x000fe20000011614 */
[----:B------:R-:W2:Y:S01]  /*5740*/  MUFU.EX2 R163, R163 ;  /* 0x000000a300a37308 */ /* 0x000ea20000000800 */
[----:B---3--:R-:W-:Y:S01]  /*5750*/  F2FP.BF16.PACK_AB R5, R158, R159 ;  /* 0x0000009f9e05723e */ /* 0x008fe200000010ff */
[--C-:B------:R-:W-:Y:S01]  /*5760*/  FFMA.FTZ R149, R12, c[0x0][0x23c], -R171.reuse ;  /* 0x00008f000c957a23 */ /* 0x100fe200000108ab */
[----:B------:R-:W-:Y:S01]  /*5770*/  SHF.R.U32.HI R4, RZ, 0x8, R4 ;  /* 0x00000008ff047819 */ /* 0x000fe20000011604 */
[--C-:B------:R-:W-:Y:S01]  /*5780*/  FFMA.FTZ R160, R8, c[0x0][0x23c], -R171.reuse ;  /* 0x00008f0008a07a23 */ /* 0x100fe200000108ab */
[----:B------:R-:W-:Y:S01]  /*5790*/  LOP3.LUT R9, R16, 0xff, RZ, 0xc0, !PT ;  /* 0x000000ff10097812 */ /* 0x000fe200078ec0ff */
[--C-:B------:R-:W-:Y:S01]  /*57a0*/  FFMA.FTZ R212, R172, c[0x0][0x23c], -R171.reuse ;  /* 0x00008f00acd47a23 */ /* 0x100fe200000108ab */
[----:B------:R-:W-:Y:S01]  /*57b0*/  PRMT R23, R23, 0x5410, R20 ;  /* 0x0000541017177816 */ /* 0x000fe20000000014 */
[----:B------:R-:W-:Y:S01]  /*57c0*/  MUFU.EX2 R157, R157 ;  /* 0x0000009d009d7308 */ /* 0x000fe20000000800 */
[----:B------:R-:W-:Y:S01]  /*57d0*/  LOP3.LUT R112, R112, R5, RZ, 0xc0, !PT ;  /* 0x0000000570707212 */ /* 0x000fe200078ec0ff */
[--C-:B------:R-:W-:Y:S01]  /*57e0*/  FFMA.FTZ R173, R138, c[0x0][0x23c], -R171.reuse ;  /* 0x00008f008aad7a23 */ /* 0x100fe200000108ab */
[----:B------:R-:W-:Y:S01]  /*57f0*/  PRMT R9, R9, 0x5410, R4 ;  /* 0x0000541009097816 */ /* 0x000fe20000000004 */
[--C-:B------:R-:W-:Y:S01]  /*5800*/  HSET2.LE.AND R23, R23, R162.reuse, PT ;  /* 0x000000a217177233 */ /* 0x100fe20003803000 */
[----:B------:R-:W3:Y:S01]  /*5810*/  LDSM.16.MT88.4 R4, [R192+0xc800] ;  /* 0x00c80000c004783b */ /* 0x000ee20000004200 */
[----:B------:R-:W-:Y:S01]  /*5820*/  LOP3.LUT R11, R17, UR30, R14, 0x96, !PT ;  /* 0x0000001e110b7c12 */ /* 0x000fe2000f8e960e */
[--C-:B------:R-:W-:Y:S01]  /*5830*/  FFMA.FTZ R17, R10, c[0x0][0x23c], -R171.reuse ;  /* 0x00008f000a117a23 */ /* 0x100fe200000108ab */
[----:B------:R-:W4:Y:S01]  /*5840*/  MUFU.EX2 R152, R152 ;  /* 0x0000009800987308 */ /* 0x000f220000000800 */
[----:B--2---:R-:W-:Y:S01]  /*5850*/  F2FP.BF16.PACK_AB R0, R163, R156 ;  /* 0x0000009ca300723e */ /* 0x004fe200000010ff */
[--C-:B------:R-:W-:Y:S01]  /*5860*/  HSET2.LE.AND R142, R9, R162.reuse, PT ;  /* 0x000000a2098e7233 */ /* 0x100fe20003803000 */
[--C-:B------:R-:W-:Y:S01]  /*5870*/  SHF.R.U32.HI R143, RZ, 0x18, R16.reuse ;  /* 0x00000018ff8f7819 */ /* 0x100fe20000011610 */
[----:B------:R-:W-:Y:S01]  /*5880*/  LDSM.16.MT88.4 R12, [R192+0xe800] ;  /* 0x00e80000c00c783b */ /* 0x000fe20000004200 */
[----:B------:R-:W-:Y:S01]  /*5890*/  LOP3.LUT R113, R113, R0, RZ, 0xc0, !PT ;  /* 0x0000000071717212 */ /* 0x000fe200078ec0ff */
[--C-:B------:R-:W-:Y:S01]  /*58a0*/  FFMA.FTZ R172, R136, c[0x0][0x23c], -R171.reuse ;  /* 0x00008f0088ac7a23 */ /* 0x100fe200000108ab */
[----:B------:R-:W-:Y:S01]  /*58b0*/  SHF.R.U32.HI R0, RZ, 0x10, R16 ;  /* 0x00000010ff007819 */ /* 0x000fe20000011610 */
[----:B------:R-:W-:Y:S01]  /*58c0*/  MUFU.EX2 R155, R155 ;  /* 0x0000009b009b7308 */ /* 0x000fe20000000800 */
[----:B------:R-:W-:Y:S01]  /*58d0*/  LOP3.LUT R16, R11, 0xffff, RZ, 0xc0, !PT ;  /* 0x0000ffff0b107812 */ /* 0x000fe200078ec0ff */
[----:B------:R-:W-:Y:S01]  /*58e0*/  FFMA.FTZ R175, R216, c[0x0][0x23c], -R171 ;  /* 0x00008f00d8af7a23 */ /* 0x000fe200000108ab */
[----:B------:R-:W-:Y:S01]  /*58f0*/  LOP3.LUT R10, R0, 0xff, RZ, 0xc0, !PT ;  /* 0x000000ff000a7812 */ /* 0x000fe200078ec0ff */
[----:B------:R-:W-:Y:S01]  /*5900*/  LDSM.16.MT88.4 R24, [R189+0xc800] ;  /* 0x00c80000bd18783b */ /* 0x000fe20000004200 */
[--C-:B------:R-:W-:Y:S01]  /*5910*/  SHF.R.U32.HI R141, RZ, 0x10, R11.reuse ;  /* 0x00000010ff8d7819 */ /* 0x100fe2000001160b */
[--C-:B------:R-:W-:Y:S01]  /*5920*/  FFMA.FTZ R216, R217, c[0x0][0x23c], -R214.reuse ;  /* 0x00008f00d9d87a23 */ /* 0x100fe200000108d6 */
[----:B------:R-:W-:Y:S01]  /*5930*/  LOP3.LUT R165, R11, 0xff, RZ, 0xc0, !PT ;  /* 0x000000ff0ba57812 */ /* 0x000fe200078ec0ff */
[----:B------:R-:W-:Y:S01]  /*5940*/  MUFU.EX2 R150, R150 ;  /* 0x0000009600967308 */ /* 0x000fe20000000800 */
[----:B----4-:R-:W-:Y:S01]  /*5950*/  F2FP.BF16.PACK_AB R114, R152, R157 ;  /* 0x0000009d9872723e */ /* 0x010fe200000010ff */
[----:B------:R-:W-:Y:S01]  /*5960*/  LDSM.16.MT88.4 R28, [R190+0xc800] ;  /* 0x00c80000be1c783b */ /* 0x000fe20000004200 */
[----:B------:R-:W-:Y:S01]  /*5970*/  SHF.R.U32.HI R8, RZ, 0x18, R11 ;  /* 0x00000018ff087819 */ /* 0x000fe2000001160b */
[--C-:B------:R-:W-:Y:S01]  /*5980*/  FFMA.FTZ R215, R215, c[0x0][0x23c], -R214.reuse ;  /* 0x00008f00d7d77a23 */ /* 0x100fe200000108d6 */
[----:B------:R-:W-:Y:S01]  /*5990*/  LOP3.LUT R114, R23, R114, RZ, 0xc0, !PT ;  /* 0x0000007217727212 */ /* 0x000fe200078ec0ff */
[----:B------:R-:W-:Y:S01]  /*59a0*/  FFMA.FTZ R213, R213, c[0x0][0x23c], -R214 ;  /* 0x00008f00d5d57a23 */ /* 0x000fe200000108d6 */
[----:B------:R-:W-:Y:S01]  /*59b0*/  SHF.R.U32.HI R16, RZ, 0x8, R16 ;  /* 0x00000008ff107819 */ /* 0x000fe20000011610 */
[----:B------:R-:W-:Y:S01]  /*59c0*/  MUFU.EX2 R151, R151 ;  /* 0x0000009700977308 */ /* 0x000fe20000000800 */
[----:B------:R-:W-:Y:S01]  /*59d0*/  LOP3.LUT R141, R141, 0xff, RZ, 0xc0, !PT ;  /* 0x000000ff8d8d7812 */ /* 0x000fe200078ec0ff */
[----:B------:R-:W-:Y:S01]  /*59e0*/  LDSM.16.MT88.4 R20, [R188+0xc800] ;  /* 0x00c80000bc14783b */ /* 0x000fe20000004200 */
[----:B------:R-:W-:Y:S01]  /*59f0*/  PRMT R143, R10, 0x5410, R143 ;  /* 0x000054100a8f7816 */ /* 0x000fe2000000008f */
[C---:B------:R-:W-:Y:S01]  /*5a00*/  HMMA.16816.F32.BF16 R128, R112.reuse, R124, RZ ;  /* 0x0000007c7080723c */ /* 0x040fe200000418ff */
[----:B------:R-:W-:Y:S01]  /*5a10*/  PRMT R165, R165, 0x5410, R16 ;  /* 0x00005410a5a57816 */ /* 0x000fe20000000010 */
[--C-:B------:R-:W-:Y:S01]  /*5a20*/  FFMA.FTZ R174, R174, c[0x0][0x23c], -R171.reuse ;  /* 0x00008f00aeae7a23 */ /* 0x100fe200000108ab */
[----:B------:R-:W-:Y:S01]  /*5a30*/  PRMT R141, R141, 0x5410, R8 ;  /* 0x000054108d8d7816 */ /* 0x000fe20000000008 */
[----:B------:R-:W2:Y:S01]  /*5a40*/  MUFU.EX2 R148, R148 ;  /* 0x0000009400947308 */ /* 0x000ea20000000800 */
[--C-:B------:R-:W-:Y:S01]  /*5a50*/  HSET2.LE.AND R143, R143, R162.reuse, PT ;  /* 0x000000a28f8f7233 */ /* 0x100fe20003803000 */
[--C-:B------:R-:W-:Y:S01]  /*5a60*/  FFMA.FTZ R169, R169, c[0x0][0x23c], -R171.reuse ;  /* 0x00008f00a9a97a23 */ /* 0x100fe200000108ab */
[--C-:B------:R-:W-:Y:S01]  /*5a70*/  HSET2.LE.AND R140, R165, R162.reuse, PT ;  /* 0x000000a2a58c7233 */ /* 0x100fe20003803000 */
[----:B------:R-:W-:Y:S01]  /*5a80*/  HMMA.16816.F32.BF16 R124, R112, R126, RZ ;  /* 0x0000007e707c723c */ /* 0x000fe200000418ff */
[----:B------:R-:W-:Y:S01]  /*5a90*/  HSET2.LE.AND R141, R141, R162, PT ;  /* 0x000000a28d8d7233 */ /* 0x000fe20003803000 */
[----:B------:R-:W-:Y:S01]  /*5aa0*/  LOP3.LUT R165, R219, UR26, R164, 0x96, !PT ;  /* 0x0000001adba57c12 */ /* 0x000fe2000f8e96a4 */
[----:B------:R-:W-:Y:S01]  /*5ab0*/  FFMA.FTZ R164, R147, c[0x0][0x23c], -R214 ;  /* 0x00008f0093a47a23 */ /* 0x000fe200000108d6 */
[----:B------:R-:W-:Y:S01]  /*5ac0*/  MUFU.EX2 R153, R153 ;  /* 0x0000009900997308 */ /* 0x000fe20000000800 */
[----:B------:R-:W-:-:S02]  /*5ad0*/  FFMA.FTZ R168, R168, c[0x0][0x23c], -R171 ;  /* 0x00008f00a8a87a23 */ /* 0x000fc400000108ab */
[----:B------:R-:W-:Y:S01]  /*5ae0*/  FADD.FTZ R158, R159, R158 ;  /* 0x0000009e9f9e7221 */ /* 0x000fe20000010000 */
[C---:B-1----:R-:W-:Y:S01]  /*5af0*/  HMMA.16816.F32.BF16 R116, R112.reuse, R32, RZ ;  /* 0x000000207074723c */ /* 0x042fe200000418ff */
[----:B------:R-:W-:Y:S02]  /*5b00*/  FADD.FTZ R156, R156, R163 ;  /* 0x000000a39c9c7221 */ /* 0x000fe40000010000 */
[----:B------:R-:W-:Y:S01]  /*5b10*/  FADD.FTZ R157, R157, R158 ;  /* 0x0000009e9d9d7221 */ /* 0x000fe20000010000 */
[----:B------:R-:W-:Y:S01]  /*5b20*/  MUFU.EX2 R149, R149 ;  /* 0x0000009500957308 */ /* 0x000fe20000000800 */
[----:B--2---:R-:W-:Y:S01]  /*5b30*/  F2FP.BF16.PACK_AB R9, R148, R151 ;  /* 0x000000979409723e */ /* 0x004fe200000010ff */
[----:B------:R-:W-:Y:S01]  /*5b40*/  FADD.FTZ R161, R161, R156 ;  /* 0x0000009ca1a17221 */ /* 0x000fe20000010000 */
[----:B------:R-:W-:Y:S01]  /*5b50*/  F2FP.BF16.PACK_AB R33, R150, R155 ;  /* 0x0000009b9621723e */ /* 0x000fe200000010ff */
[----:B------:R-:W-:Y:S01]  /*5b60*/  HMMA.16816.F32.BF16 R76, R112, R80, RZ ;  /* 0x00000050704c723c */ /* 0x000fe200000418ff */
[----:B------:R-:W-:Y:S01]  /*5b70*/  LOP3.LUT R142, R142, R9, RZ, 0xc0, !PT ;  /* 0x000000098e8e7212 */ /* 0x000fe200078ec0ff */
[----:B------:R-:W-:Y:S01]  /*5b80*/  FADD.FTZ R152, R152, R157 ;  /* 0x0000009d98987221 */ /* 0x000fe20000010000 */
[----:B------:R-:W-:Y:S01]  /*5b90*/  LOP3.LUT R140, R140, R33, RZ, 0xc0, !PT ;  /* 0x000000218c8c7212 */ /* 0x000fe200078ec0ff */
[----:B------:R-:W1:Y:S01]  /*5ba0*/  MUFU.EX2 R0, R17 ;  /* 0x0000001100007308 */ /* 0x000e620000000800 */
[----:B------:R-:W2:Y:S01]  /*5bb0*/  LDSM.16.MT88.4 R8, [R189+0xe800] ;  /* 0x00e80000bd08783b */ /* 0x000ea20000004200 */
[----:B------:R-:W-:-:S02]  /*5bc0*/  FADD.FTZ R154, R154, R161 ;  /* 0x000000a19a9a7221 */ /* 0x000fc40000010000 */
[----:B------:R-:W-:Y:S01]  /*5bd0*/  HMMA.16816.F32.BF16 R80, R112, R82, RZ ;  /* 0x000000527050723c */ /* 0x000fe200000418ff */
[----:B------:R-:W-:-:S03]  /*5be0*/  FADD.FTZ R155, R155, R152 ;  /* 0x000000989b9b7221 */ /* 0x000fc60000010000 */
[----:B------:R-:W4:Y:S01]  /*5bf0*/  MUFU.EX2 R160, R160 ;  /* 0x000000a000a07308 */ /* 0x000f220000000800 */
[----:B------:R-:W-:-:S03]  /*5c00*/  FADD.FTZ R150, R150, R155 ;  /* 0x0000009b96967221 */ /* 0x000fc60000010000 */
[C---:B------:R-:W-:Y:S01]  /*5c10*/  HMMA.16816.F32.BF16 R68, R112.reuse, R72, RZ ;  /* 0x000000487044723c */ /* 0x040fe200000418ff */
[----:B------:R-:W-:Y:S01]  /*5c20*/  FADD.FTZ R151, R151, R150 ;  /* 0x0000009697977221 */ /* 0x000fe20000010000 */
[----:B-1----:R-:W-:Y:S01]  /*5c30*/  F2FP.BF16.PACK_AB R144, R0, R149 ;  /* 0x000000950090723e */ /* 0x002fe200000010ff */
[----:B------:R-:W1:Y:S01]  /*5c40*/  LDSM.16.MT88.4 R16, [R190+0xe800] ;  /* 0x00e80000be10783b */ /* 0x000e620000004200 */
[----:B------:R-:W-:Y:S01]  /*5c50*/  MUFU.EX2 R164, R164 ;  /* 0x000000a400a47308 */ /* 0x000fe20000000800 */
[----:B------:R-:W-:Y:S01]  /*5c60*/  FADD.FTZ R151, R148, R151 ;  /* 0x0000009794977221 */ /* 0x000fe20000010000 */
[----:B------:R-:W-:Y:S02]  /*5c70*/  LOP3.LUT R143, R143, R144, RZ, 0xc0, !PT ;  /* 0x000000908f8f7212 */ /* 0x000fe400078ec0ff */
[----:B------:R-:W-:Y:S01]  /*5c80*/  HMMA.16816.F32.BF16 R60, R112, R64, RZ ;  /* 0x00000040703c723c */ /* 0x000fe200000418ff */
[----:B----4-:R-:W-:Y:S01]  /*5c90*/  F2FP.BF16.PACK_AB R32, R160, R153 ;  /* 0x00000099a020723e */ /* 0x010fe200000010ff */
[----:B------:R-:W-:-:S02]  /*5ca0*/  FADD.FTZ R153, R153, R154 ;  /* 0x0000009a99997221 */ /* 0x000fc40000010000 */
[----:B------:R-:W-:Y:S01]  /*5cb0*/  MUFU.EX2 R212, R212 ;  /* 0x000000d400d47308 */ /* 0x000fe20000000800 */
[----:B------:R-:W-:-:S03]  /*5cc0*/  LOP3.LUT R141, R141, R32, RZ, 0xc0, !PT ;  /* 0x000000208d8d7212 */ /* 0x000fc600078ec0ff */
[----:B------:R-:W-:Y:S01]  /*5cd0*/  HMMA.16816.F32.BF16 R84, R112, R88, RZ ;  /* 0x000000587054723c */ /* 0x000fe200000418ff */
[----:B------:R-:W-:-:S03]  /*5ce0*/  FADD.FTZ R160, R160, R153 ;  /* 0x00000099a0a07221 */ /* 0x000fc60000010000 */
[----:B------:R-:W-:Y:S01]  /*5cf0*/  MUFU.EX2 R173, R173 ;  /* 0x000000ad00ad7308 */ /* 0x000fe20000000800 */
[----:B------:R-:W-:-:S03]  /*5d00*/  FADD.FTZ R149, R149, R160 ;  /* 0x000000a095957221 */ /* 0x000fc60000010000 */
[----:B---3--:R-:W-:Y:S01]  /*5d10*/  HMMA.16816.F32.BF16 R128, R140, R4, R128 ;  /* 0x000000048c80723c */ /* 0x008fe20000041880 */
[----:B------:R-:W-:-:S03]  /*5d20*/  FADD.FTZ R149, R0, R149 ;  /* 0x0000009500957221 */ /* 0x000fc60000010000 */
[----:B------:R-:W-:Y:S04]  /*5d30*/  MUFU.EX2 R172, R172 ;  /* 0x000000ac00ac7308 */ /* 0x000fe80000000800 */
[----:B------:R-:W-:Y:S01]  /*5d40*/  HMMA.16816.F32.BF16 R124, R140, R6, R124 ;  /* 0x000000068c7c723c */ /* 0x000fe2000004187c */
[----:B------:R-:W3:Y:S03]  /*5d50*/  LDSM.16.MT88.4 R4, [R188+0xe800] ;  /* 0x00e80000bc04783b */ /* 0x000ee60000004200 */
[----:B------:R-:W-:Y:S04]  /*5d60*/  MUFU.EX2 R175, R175 ;  /* 0x000000af00af7308 */ /* 0x000fe80000000800 */
[C---:B------:R-:W-:Y:S04]  /*5d70*/  HMMA.16816.F32.BF16 R64, R112.reuse, R66, RZ ;  /* 0x000000427040723c */ /* 0x040fe800000418ff */
[----:B------:R-:W-:Y:S04]  /*5d80*/  MUFU.EX2 R216, R216 ;  /* 0x000000d800d87308 */ /* 0x000fe80000000800 */
[----:B------:R-:W-:Y:S04]  /*5d90*/  HMMA.16816.F32.BF16 R88, R112, R90, RZ ;  /* 0x0000005a7058723c */ /* 0x000fe800000418ff */
[----:B------:R-:W-:Y:S04]  /*5da0*/  MUFU.EX2 R215, R215 ;  /* 0x000000d700d77308 */ /* 0x000fe80000000800 */
[C---:B--2---:R-:W-:Y:S04]  /*5db0*/  HMMA.16816.F32.BF16 R76, R140.reuse, R8, R76 ;  /* 0x000000088c4c723c */ /* 0x044fe8000004184c */
[----:B------:R-:W-:Y:S04]  /*5dc0*/  MUFU.EX2 R213, R213 ;  /* 0x000000d500d57308 */ /* 0x000fe80000000800 */
[C---:B------:R-:W-:Y:S01]  /*5dd0*/  HMMA.16816.F32.BF16 R80, R140.reuse, R10, R80 ;  /* 0x0000000a8c50723c */ /* 0x040fe20000041850 */
[----:B------:R-:W2:Y:S03]  /*5de0*/  LDSM.16.MT88.4 R8, [R190+0x10800] ;  /* 0x01080000be08783b */ /* 0x000ea60000004200 */
[----:B------:R-:W-:Y:S04]  /*5df0*/  MUFU.EX2 R174, R174 ;  /* 0x000000ae00ae7308 */ /* 0x000fe80000000800 */
[----:B-1----:R-:W-:Y:S04]  /*5e00*/  HMMA.16816.F32.BF16 R68, R140, R16, R68 ;  /* 0x000000108c44723c */ /* 0x002fe80000041844 */
[----:B------:R-:W-:Y:S03]  /*5e10*/  MUFU.EX2 R169, R169 ;  /* 0x000000a900a97308 */ /* 0x000fe60000000800 */
[----:B------:R-:W-:Y:S01]  /*5e20*/  LOP3.LUT R16, R167, UR27, R220, 0x96, !PT ;  /* 0x0000001ba7107c12 */ /* 0x000fe2000f8e96dc */
[----:B------:R-:W-:Y:S01]  /*5e30*/  HMMA.16816.F32.BF16 R72, R112, R74, RZ ;  /* 0x0000004a7048723c */ /* 0x000fe200000418ff */
[----:B------:R-:W-:-:S03]  /*5e40*/  FFMA.FTZ R167, R137, c[0x0][0x23c], -R214 ;  /* 0x00008f0089a77a23 */ /* 0x000fc600000108d6 */
[----:B------:R-:W-:Y:S01]  /*5e50*/  IMAD.WIDE.U32 R16, R16, -0x2daee0ad, RZ ;  /* 0xd2511f5310107825 */ /* 0x000fe200078e00ff */
[----:B------:R-:W-:Y:S03]  /*5e60*/  MUFU.EX2 R168, R168 ;  /* 0x000000a800a87308 */ /* 0x000fe60000000800 */
[----:B------:R-:W-:Y:S01]  /*5e70*/  HMMA.16816.F32.BF16 R60, R140, R12, R60 ;  /* 0x0000000c8c3c723c */ /* 0x000fe2000004183c */
[----:B------:R-:W-:Y:S01]  /*5e80*/  LOP3.LUT R220, R17, UR24, R218, 0x96, !PT ;  /* 0x0000001811dc7c12 */ /* 0x000fe2000f8e96da */
[----:B------:R-:W-:-:S03]  /*5e90*/  IMAD.WIDE.U32 R218, R165, -0x326172a9, RZ ;  /* 0xcd9e8d57a5da7825 */ /* 0x000fc600078e00ff */
[----:B------:R-:W-:Y:S01]  /*5ea0*/  MUFU.EX2 R167, R167 ;  /* 0x000000a700a77308 */ /* 0x000fe20000000800 */
[----:B------:R-:W-:Y:S01]  /*5eb0*/  IMAD.WIDE.U32 R220, R220, -0x326172a9, RZ ;  /* 0xcd9e8d57dcdc7825 */ /* 0x000fe200078e00ff */
[----:B------:R-:W-:Y:S01]  /*5ec0*/  LOP3.LUT R166, R219, UR25, R166, 0x96, !PT ;  /* 0x00000019dba67c12 */ /* 0x000fe2000f8e96a6 */
[C---:B------:R-:W-:Y:S01]  /*5ed0*/  HMMA.16816.F32.BF16 R64, R140.reuse, R14, R64 ;  /* 0x0000000e8c40723c */ /* 0x040fe20000041840 */
[----:B------:R-:W1:Y:S01]  /*5ee0*/  LDSM.16.MT88.4 R12, [R192+0x10800] ;  /* 0x01080000c00c783b */ /* 0x000e620000004200 */
[----:B------:R-:W-:Y:S01]  /*5ef0*/  FFMA.FTZ R165, R145, c[0x0][0x23c], -R214 ;  /* 0x00008f0091a57a23 */ /* 0x000fe200000108d6 */
[----:B------:R-:W-:Y:S02]  /*5f00*/  LOP3.LUT R218, R221, UR21, R218, 0x96, !PT ;  /* 0x00000015ddda7c12 */ /* 0x000fe4000f8e96da */
[----:B------:R-:W-:Y:S03]  /*5f10*/  LDSM.16.MT88.4 R144, [R188+0x10800] ;  /* 0x01080000bc90783b */ /* 0x000fe60000004200 */
[C---:B---3--:R-:W-:Y:S01]  /*5f20*/  HMMA.16816.F32.BF16 R84, R140.reuse, R4, R84 ;  /* 0x000000048c54723c */ /* 0x048fe20000041854 */
[----:B------:R-:W-:Y:S01]  /*5f30*/  IMAD.WIDE.U32 R218, R218, -0x2daee0ad, RZ ;  /* 0xd2511f53dada7825 */ /* 0x000fe200078e00ff */
[----:B------:R-:W3:Y:S06]  /*5f40*/  MUFU.EX2 R165, R165 ;  /* 0x000000a500a57308 */ /* 0x000eec0000000800 */
        /* <DEDUP_REMOVED lines=190> */
[----:B------:R-:W1:Y:S01]  /*6b30*/  S2R R0, SR_TID.X ;  /* 0x0000000000007919 */ /* 0x000e620000002100 */
[----:B------:R-:W2:Y:S01]  /*6b40*/  LDC.U8 R212, c[0x0][0x2d8] ;  /* 0x0000b600ffd47b82 */ /* 0x000ea20000000000 */
[----:B------:R-:W-:Y:S01]  /*6b50*/  IMAD.WIDE.U32 R218, R2, -0x326172a9, RZ ;  /* 0xcd9e8d5702da7825 */ /* 0x000fe200078e00ff */
[----:B------:R-:W-:Y:S01]  /*6b60*/  UIADD3 UR14, UR12, 0x3f, URZ ;  /* 0x0000003f0c0e7890 */ /* 0x000fe2000fffe03f */
[----:B------:R-:W-:Y:S01]  /*6b70*/  ISETP.GE.AND P4, PT, R210, c[0x0][0x220], PT ;  /* 0x00008800d2007a0c */ /* 0x000fe20003f86270 */
[----:B------:R-:W-:Y:S01]  /*6b80*/  ULDC.64 UR6, c[0x0][0x1a0] ;  /* 0x0000680000067ab9 */ /* 0x000fe20000000a00 */
[----:B------:R-:W-:Y:S01]  /*6b90*/  IMAD.U32 R203, RZ, RZ, UR12 ;  /* 0x0000000cffcb7e24 */ /* 0x000fe2000f8e00ff */
[----:B------:R-:W-:Y:S01]  /*6ba0*/  USHF.R.S32.HI UR34, URZ, 0x1f, UR14 ;  /* 0x0000001f3f227899 */ /* 0x000fe2000801140e */
[----:B------:R-:W-:Y:S01]  /*6bb0*/  LOP3.LUT R216, R219, R135, RZ, 0x3c, !PT ;  /* 0x00000087dbd87212 */ /* 0x000fe200078e3cff */
[----:B------:R-:W-:Y:S01]  /*6bc0*/  IMAD.WIDE.U32 R220, R134, -0x2daee0ad, RZ ;  /* 0xd2511f5386dc7825 */ /* 0x000fe200078e00ff */
[----:B------:R-:W-:Y:S01]  /*6bd0*/  ISETP.GE.AND P3, PT, R202, c[0x0][0x220], PT ;  /* 0x00008800ca007a0c */ /* 0x000fe20003f66270 */
[----:B------:R-:W-:Y:S01]  /*6be0*/  ULEA.HI UR34, UR34, UR14, URZ, 0x6 ;  /* 0x0000000e22227291 */ /* 0x000fe2000f8f303f */
[----:B------:R-:W-:Y:S01]  /*6bf0*/  ISETP.GE.AND P2, PT, R201, c[0x0][0x220], PT ;  /* 0x00008800c9007a0c */ /* 0x000fe20003f46270 */
[----:B------:R-:W-:Y:S01]  /*6c00*/  IMAD.WIDE.U32 R216, R216, -0x2daee0ad, RZ ;  /* 0xd2511f53d8d87825 */ /* 0x000fe200078e00ff */
[----:B------:R-:W-:-:S02]  /*6c10*/  USHF.L.U64.HI UR31, UR6, 0x4, UR7 ;  /* 0x00000004061f7899 */ /* 0x000fc40008010207 */
[----:B------:R-:W-:Y:S02]  /*6c20*/  USHF.L.U32 UR32, UR6, 0x4, URZ ;  /* 0x0000000406207899 */ /* 0x000fe4000800063f */
[----:B------:R-:W-:Y:S01]  /*6c30*/  ULEA.HI.SX32 UR34, UR34, 0xfffffffe, 0x1a ;  /* 0xfffffffe22227891 */ /* 0x000fe2000f8fd23f */
[----:B-1----:R-:W-:Y:S02]  /*6c40*/  LOP3.LUT R0, R0, 0x3, RZ, 0xc0, !PT ;  /* 0x0000000300007812 */ /* 0x002fe400078ec0ff */
[----:B--2---:R-:W-:-:S03]  /*6c50*/  PRMT R212, R212, 0x7054, R212 ;  /* 0x00007054d4d47816 */ /* 0x004fc600000000d4 */
[----:B------:R-:W-:Y:S02]  /*6c60*/  IMAD R0, R0, -0x2, R133 ;  /* 0xfffffffe00007824 */ /* 0x000fe400078e0285 */
[----:B------:R-:W-:-:S03]  /*6c70*/  IMAD.MOV.U32 R133, RZ, RZ, R132 ;  /* 0x000000ffff857224 */ /* 0x000fc600078e0084 */
[----:B------:R-:W-:Y:S01]  /*6c80*/  IADD3 R203, R203, -UR13, R0 ;  /* 0x8000000dcbcb7c10 */ /* 0x000fe2000fffe000 */
[----:B------:R-:W-:Y:S01]  /*6c90*/  IMAD.MOV.U32 R0, RZ, RZ, R3 ;  /* 0x000000ffff007224 */ /* 0x000fe200078e0003 */
[----:B------:R-:W-:Y:S05]  /*6ca0*/  BRA `(.L_x_699) ;  /* 0x0000068000007947 */ /* 0x000fea0003800000 */
.L_x_701:
        /* <DEDUP_REMOVED lines=104> */
.L_x_699:
        /* <DEDUP_REMOVED lines=263> */
.L_x_700:
[----:B-1----:R-:W-:Y:S01]  /*83a0*/  MOV R144, UR34 ;  /* 0x0000002200907c02 */ /* 0x002fe20008000f00 */
[----:B------:R-:W-:Y:S01]  /*83b0*/  USHF.L.U32 UR14, UR34, 0x1, URZ ;  /* 0x00000001220e7899 */ /* 0x000fe2000800063f */
[----:B------:R-:W-:Y:S01]  /*83c0*/  LOP3.LUT R226, R217, UR28, R220, 0x96, !PT ;  /* 0x0000001cd9e27c12 */ /* 0x000fe2000f8e96dc */
[----:B------:R-:W-:Y:S01]  /*83d0*/  UIADD3 UR12, UR18, -0x4ab325aa, URZ ;  /* 0xb54cda56120c7890 */ /* 0x000fe2000fffe03f */
[----:B------:R-:W-:Y:S01]  /*83e0*/  LDSM.16.MT88.4 R152, [R190+0xe800] ;  /* 0x00e80000be98783b */ /* 0x000fe20000004200 */
[----:B------:R-:W-:Y:S01]  /*83f0*/  IMAD R144, R144, -0x40, R203 ;  /* 0xffffffc090907824 */ /* 0x000fe200078e02cb */
[----:B------:R-:W-:Y:S01]  /*8400*/  UIADD3 UR34, UR34, -0x1, URZ ;  /* 0xffffffff22227890 */ /* 0x000fe2000fffe03f */
[----:B------:R-:W-:Y:S03]  /*8410*/  IMAD.WIDE.U32 R226, R226, -0x326172a9, RZ ;  /* 0xcd9e8d57e2e27825 */ /* 0x000fe600078e00ff */
[C---:B------:R-:W-:Y:S02]  /*8420*/  IADD3 R142, R144.reuse, -0x1, RZ ;  /* 0xffffffff908e7810 */ /* 0x040fe40007ffe0ff */
[----:B------:R-:W-:Y:S01]  /*8430*/  IADD3 R143, R144, -0x8, RZ ;  /* 0xfffffff8908f7810 */ /* 0x000fe20007ffe0ff */
[----:B------:R-:W-:Y:S01]  /*8440*/  LDSM.16.MT88.4 R156, [R189+0xe800] ;  /* 0x00e80000bd9c783b */ /* 0x000fe20000004200 */
[----:B------:R-:W-:Y:S02]  /*8450*/  ISETP.GE.AND P0, PT, R142, RZ, PT ;  /* 0x000000ff8e00720c */ /* 0x000fe40003f06270 */
[----:B------:R-:W-:Y:S02]  /*8460*/  ISETP.GE.AND P1, PT, R143, RZ, PT ;  /* 0x000000ff8f00720c */ /* 0x000fe40003f26270 */
[C---:B------:R-:W-:Y:S02]  /*8470*/  IADD3 R140, R144.reuse, -0x9, RZ ;  /* 0xfffffff7908c7810 */ /* 0x040fe40007ffe0ff */
[C---:B------:R-:W-:Y:S02]  /*8480*/  IADD3 R141, R144.reuse, -0x10, RZ ;  /* 0xfffffff0908d7810 */ /* 0x040fe40007ffe0ff */
[C---:B------:R-:W-:Y:S02]  /*8490*/  IADD3 R138, R144.reuse, -0x11, RZ ;  /* 0xffffffef908a7810 */ /* 0x040fe40007ffe0ff */
[C---:B------:R-:W-:Y:S02]  /*84a0*/  IADD3 R139, R144.reuse, -0x18, RZ ;  /* 0xffffffe8908b7810 */ /* 0x040fe40007ffe0ff */
[C---:B------:R-:W-:Y:S02]  /*84b0*/  IADD3 R136, R144.reuse, -0x19, RZ ;  /* 0xffffffe790887810 */ /* 0x040fe40007ffe0ff */
[----:B------:R-:W-:Y:S02]  /*84c0*/  @!P0 IADD3 R142, -R144, 0x1, RZ ;  /* 0x00000001908e8810 */ /* 0x000fe40007ffe1ff */
[----:B------:R-:W-:Y:S02]  /*84d0*/  ISETP.GE.AND P0, PT, R140, RZ, PT ;  /* 0x000000ff8c00720c */ /* 0x000fe40003f06270 */
[C---:B------:R-:W-:Y:S02]  /*84e0*/  @!P1 IADD3 R143, -R144.reuse, 0x8, RZ ;  /* 0x00000008908f9810 */ /* 0x040fe40007ffe1ff */
[----:B------:R-:W-:Y:S01]  /*84f0*/  ISETP.GE.AND P1, PT, R141, RZ, PT ;  /* 0x000000ff8d00720c */ /* 0x000fe20003f26270 */
[----:B------:R-:W-:Y:S01]  /*8500*/  I2F R142, R142 ;  /* 0x0000008e008e7306 */ /* 0x000fe20000201400 */
[C---:B------:R-:W-:Y:S02]  /*8510*/  IADD3 R137, R144.reuse, -0x20, RZ ;  /* 0xffffffe090897810 */ /* 0x040fe40007ffe0ff */
[C---:B------:R-:W-:Y:S02]  /*8520*/  IADD3 R149, R144.reuse, 0x8, RZ ;  /* 0x0000000890957810 */ /* 0x040fe40007ffe0ff */
[----:B------:R-:W-:Y:S02]  /*8530*/  IABS R147, R144 ;  /* 0x0000009000937213 */ /* 0x000fe40000000000 */
[C---:B------:R-:W-:Y:S02]  /*8540*/  IADD3 R134, R144.reuse, -0x21, RZ ;  /* 0xffffffdf90867810 */ /* 0x040fe40007ffe0ff */
[----:B------:R-:W-:Y:S01]  /*8550*/  @!P0 IADD3 R140, -R144, 0x9, RZ ;  /* 0x00000009908c8810 */ /* 0x000fe20007ffe1ff */
[----:B------:R-:W-:Y:S01]  /*8560*/  I2F R143, R143 ;  /* 0x0000008f008f7306 */ /* 0x000fe20000201400 */
[----:B------:R-:W-:Y:S02]  /*8570*/  ISETP.GE.AND P0, PT, R138, RZ, PT ;  /* 0x000000ff8a00720c */ /* 0x000fe40003f06270 */
[C---:B------:R-:W-:Y:S02]  /*8580*/  @!P1 IADD3 R141, -R144.reuse, 0x10, RZ ;  /* 0x00000010908d9810 */ /* 0x040fe40007ffe1ff */
[----:B------:R-:W-:Y:S02]  /*8590*/  ISETP.GE.AND P1, PT, R139, RZ, PT ;  /* 0x000000ff8b00720c */ /* 0x000fe40003f26270 */
[C---:B------:R-:W-:Y:S02]  /*85a0*/  IADD3 R146, R144.reuse, 0x7, RZ ;  /* 0x0000000790927810 */ /* 0x040fe40007ffe0ff */
[C---:B------:R-:W-:Y:S01]  /*85b0*/  IADD3 R135, R144.reuse, -0x28, RZ ;  /* 0xffffffd890877810 */ /* 0x040fe20007ffe0ff */
[----:B------:R-:W-:Y:S01]  /*85c0*/  I2F R147, R147 ;  /* 0x0000009300937306 */ /* 0x000fe20000201400 */
[C---:B------:R-:W-:Y:S02]  /*85d0*/  IADD3 R132, R144.reuse, -0x29, RZ ;  /* 0xffffffd790847810 */ /* 0x040fe40007ffe0ff */
[C---:B------:R-:W-:Y:S02]  /*85e0*/  IADD3 R3, R144.reuse, -0x30, RZ ;  /* 0xffffffd090037810 */ /* 0x040fe40007ffe0ff */
[----:B------:R-:W-:Y:S02]  /*85f0*/  @!P0 IADD3 R138, -R144, 0x11, RZ ;  /* 0x00000011908a8810 */ /* 0x000fe40007ffe1ff */
[----:B------:R-:W-:Y:S02]  /*8600*/  ISETP.GE.AND P0, PT, R136, RZ, PT ;  /* 0x000000ff8800720c */ /* 0x000fe40003f06270 */
[C---:B------:R-:W-:Y:S01]  /*8610*/  @!P1 IADD3 R139, -R144.reuse, 0x18, RZ ;  /* 0x00000018908b9810 */ /* 0x040fe20007ffe1ff */
[----:B------:R-:W-:Y:S01]  /*8620*/  I2F R140, R140 ;  /* 0x0000008c008c7306 */ /* 0x000fe20000201400 */
[----:B------:R-:W-:Y:S02]  /*8630*/  ISETP.GE.AND P1, PT, R137, RZ, PT ;  /* 0x000000ff8900720c */ /* 0x000fe40003f26270 */
[C---:B------:R-:W-:Y:S02]  /*8640*/  IADD3 R2, R144.reuse, -0x31, RZ ;  /* 0xffffffcf90027810 */ /* 0x040fe40007ffe0ff */
[C---:B------:R-:W-:Y:S05]  /*8650*/  IADD3 R145, R144.reuse, -0x38, RZ ;  /* 0xffffffc890917810 */ /* 0x040fea0007ffe0ff */
[C---:B------:R-:W-:Y:S01]  /*8660*/  @!P0 IADD3 R136, -R144.reuse, 0x19, RZ ;  /* 0x0000001990888810 */ /* 0x040fe20007ffe1ff */
[----:B------:R-:W-:Y:S01]  /*8670*/  I2F R141, R141 ;  /* 0x0000008d008d7306 */ /* 0x000fe20000201400 */
[----:B------:R-:W-:Y:S02]  /*8680*/  ISETP.GE.AND P0, PT, R149, RZ, PT ;  /* 0x000000ff9500720c */ /* 0x000fe40003f06270 */
[----:B------:R-:W-:Y:S02]  /*8690*/  @!P1 IADD3 R137, -R144, 0x20, RZ ;  /* 0x0000002090899810 */ /* 0x000fe40007ffe1ff */
[----:B------:R-:W-:Y:S05]  /*86a0*/  ISETP.GE.AND P1, PT, R134, RZ, PT ;  /* 0x000000ff8600720c */ /* 0x000fea0003f26270 */
[----:B------:R-:W-:Y:S04]  /*86b0*/  I2F R138, R138 ;  /* 0x0000008a008a7306 */ /* 0x000fe80000201400 */
[----:B------:R-:W-:Y:S02]  /*86c0*/  @!P0 IADD3 R149, -R144, -0x8, RZ ;  /* 0xfffffff890958810 */ /* 0x000fe40007ffe1ff */
[----:B------:R-:W-:Y:S02]  /*86d0*/  ISETP.GE.AND P0, PT, R146, RZ, PT ;  /* 0x000000ff9200720c */ /* 0x000fe40003f06270 */
[C---:B------:R-:W-:Y:S02]  /*86e0*/  @!P1 IADD3 R134, -R144.reuse, 0x21, RZ ;  /* 0x0000002190869810 */ /* 0x040fe40007ffe1ff */
[----:B------:R-:W-:Y:S01]  /*86f0*/  ISETP.GE.AND P1, PT, R135, RZ, PT ;  /* 0x000000ff8700720c */ /* 0x000fe20003f26270 */
[----:B------:R-:W-:Y:S08]  /*8700*/  I2F R139, R139 ;  /* 0x0000008b008b7306 */ /* 0x000ff00000201400 */
[----:B------:R-:W-:Y:S02]  /*8710*/  @!P0 IADD3 R146, -R144, -0x7, RZ ;  /* 0xfffffff990928810 */ /* 0x000fe40007ffe1ff */
[----:B------:R-:W-:Y:S01]  /*8720*/  ISETP.GE.AND P0, PT, R132, RZ, PT ;  /* 0x000000ff8400720c */ /* 0x000fe20003f06270 */
[----:B------:R-:W-:Y:S01]  /*8730*/  I2F R136, R136 ;  /* 0x0000008800887306 */ /* 0x000fe20000201400 */
[C---:B------:R-:W-:Y:S02]  /*8740*/  @!P1 IADD3 R135, -R144.reuse, 0x28, RZ ;  /* 0x0000002890879810 */ /* 0x040fe40007ffe1ff */
[----:B------:R-:W-:Y:S07]  /*8750*/  ISETP.GE.AND P1, PT, R3, RZ, PT ;  /* 0x000000ff0300720c */ /* 0x000fee0003f26270 */
[----:B------:R-:W-:Y:S02]  /*8760*/  I2F R137, R137 ;  /* 0x0000008900897306 */ /* 0x000fe40000201400 */
[----:B------:R-:W-:Y:S02]  /*8770*/  @!P0 IADD3 R132, -R144, 0x29, RZ ;  /* 0x0000002990848810 */ /* 0x000fe40007ffe1ff */
[----:B------:R-:W-:Y:S02]  /*8780*/  ISETP.GE.AND P0, PT, R2, RZ, PT ;  /* 0x000000ff0200720c */ /* 0x000fe40003f06270 */
[C---:B------:R-:W-:Y:S02]  /*8790*/  @!P1 IADD3 R3, -R144.reuse, 0x30, RZ ;  /* 0x0000003090039810 */ /* 0x040fe40007ffe1ff */
[----:B------:R-:W-:Y:S02]  /*87a0*/  ISETP.GE.AND P1, PT, R145, RZ, PT ;  /* 0x000000ff9100720c */ /* 0x000fe40003f26270 */
[----:B------:R-:W-:Y:S07]  /*87b0*/  I2F R149, R149 ;  /* 0x0000009500957306 */ /* 0x000fee0000201400 */
[C---:B------:R-:W-:Y:S03]  /*87c0*/  @!P0 IADD3 R2, -R144.reuse, 0x31, RZ ;  /* 0x0000003190028810 */ /* 0x040fe60007ffe1ff */
[----:B------:R-:W-:Y:S01]  /*87d0*/  I2F R134, R134 ;  /* 0x0000008600867306 */ /* 0x000fe20000201400 */
[----:B------:R-:W-:Y:S09]  /*87e0*/  @!P1 IADD3 R145, -R144, 0x38, RZ ;  /* 0x0000003890919810 */ /* 0x000ff20007ffe1ff */
[----:B------:R-:W-:Y:S10]  /*87f0*/  I2F R146, R146 ;  /* 0x0000009200927306 */ /* 0x000ff40000201400 */
[----:B------:R-:W-:Y:S10]  /*8800*/  I2F R135, R135 ;  /* 0x0000008700877306 */ /* 0x000ff40000201400 */
[----:B------:R-:W-:Y:S10]  /*8810*/  I2F R132, R132 ;  /* 0x0000008400847306 */ /* 0x000ff40000201400 */
[----:B------:R-:W-:Y:S10]  /*8820*/  I2F R3, R3 ;  /* 0x0000000300037306 */ /* 0x000ff40000201400 */
[----:B------:R-:W-:Y:S10]  /*8830*/  I2F R2, R2 ;  /* 0x0000000200027306 */ /* 0x000ff40000201400 */
[----:B------:R-:W1:Y:S02]  /*8840*/  I2F R145, R145 ;  /* 0x0000009100917306 */ /* 0x000e640000201400 */
[----:B-1----:R-:W-:Y:S02]  /*8850*/  FFMA.FTZ R32, R145, -UR4, R32 ;  /* 0x8000000491207c23 */ /* 0x002fe40008010020 */
[----:B------:R-:W-:Y:S02]  /*8860*/  FFMA.FTZ R4, R147, -UR4, R4 ;  /* 0x8000000493047c23 */ /* 0x000fe40008010004 */
[----:B------:R-:W-:Y:S02]  /*8870*/  FFMA.FTZ R5, R142, -UR4, R5 ;  /* 0x800000048e057c23 */ /* 0x000fe40008010005 */
[----:B------:R-:W-:Y:S01]  /*8880*/  FFMA.FTZ R8, R143, -UR4, R8 ;  /* 0x800000048f087c23 */ /* 0x000fe20008010008 */
[----:B------:R-:W-:Y:S01]  /*8890*/  FMNMX.FTZ R148, R4, R133, !PT ;  /* 0x0000008504947209 */ /* 0x000fe20007810000 */
[----:B------:R-:W-:Y:S02]  /*88a0*/  FFMA.FTZ R9, R140, -UR4, R9 ;  /* 0x800000048c097c23 */ /* 0x000fe40008010009 */
[----:B------:R-:W-:Y:S01]  /*88b0*/  FFMA.FTZ R12, R141, -UR4, R12 ;  /* 0x800000048d0c7c23 */ /* 0x000fe2000801000c */
[----:B------:R-:W-:Y:S01]  /*88c0*/  FMNMX.FTZ R151, R5, R148, !PT ;  /* 0x0000009405977209 */ /* 0x000fe20007810000 */
[----:B------:R-:W-:Y:S01]  /*88d0*/  FFMA.FTZ R13, R138, -UR4, R13 ;  /* 0x800000048a0d7c23 */ /* 0x000fe2000801000d */
[----:B------:R-:W-:Y:S01]  /*88e0*/  IADD3 R148, R144, -0x39, RZ ;  /* 0xffffffc790947810 */ /* 0x000fe20007ffe0ff */
[----:B------:R-:W-:Y:S01]  /*88f0*/  FFMA.FTZ R16, R139, -UR4, R16 ;  /* 0x800000048b107c23 */ /* 0x000fe20008010010 */
[----:B------:R-:W-:Y:S01]  /*8900*/  FMNMX.FTZ R150, R8, R151, !PT ;  /* 0x0000009708967209 */ /* 0x000fe20007810000 */
[----:B------:R-:W-:Y:S01]  /*8910*/  FFMA.FTZ R17, R136, -UR4, R17 ;  /* 0x8000000488117c23 */ /* 0x000fe20008010011 */
[----:B------:R-:W-:Y:S01]  /*8920*/  ISETP.GE.AND P0, PT, R148, RZ, PT ;  /* 0x000000ff9400720c */ /* 0x000fe20003f06270 */
[----:B------:R-:W-:Y:S01]  /*8930*/  FFMA.FTZ R20, R137, -UR4, R20 ;  /* 0x8000000489147c23 */ /* 0x000fe20008010014 */
[----:B------:R-:W-:Y:S01]  /*8940*/  FMNMX.FTZ R151, R9, R150, !PT ;  /* 0x0000009609977209 */ /* 0x000fe20007810000 */
[----:B------:R-:W-:Y:S02]  /*8950*/  FFMA.FTZ R6, R149, -UR4, R6 ;  /* 0x8000000495067c23 */ /* 0x000fe40008010006 */
[----:B------:R-:W-:Y:S01]  /*8960*/  FFMA.FTZ R21, R134, -UR4, R21 ;  /* 0x8000000486157c23 */ /* 0x000fe20008010015 */
[----:B------:R-:W-:Y:S01]  /*8970*/  FMNMX.FTZ R150, R12, R151, !PT ;  /* 0x000000970c967209 */ /* 0x000fe20007810000 */
        /* <DEDUP_REMOVED lines=9> */
[----:B------:R-:W-:Y:S01]  /*8a10*/  @!P0 IADD3 R148, -R144, 0x39, RZ ;  /* 0x0000003990948810 */ /* 0x000fe20007ffe1ff */
[----:B------:R-:W-:Y:S01]  /*8a20*/  FFMA.FTZ R28, R3, -UR4, R28 ;  /* 0x80000004031c7c23 */ /* 0x000fe2000801001c */
[----:B------:R-:W-:Y:S01]  /*8a30*/  FMNMX.FTZ R151, R17, R150, !PT ;  /* 0x0000009611977209 */ /* 0x000fe20007810000 */
[----:B------:R-:W-:Y:S01]  /*8a40*/  FFMA.FTZ R14, R143, -UR4, R14 ;  /* 0x800000048f0e7c23 */ /* 0x000fe2000801000e */
[----:B------:R-:W1:Y:S01]  /*8a50*/  I2F R144, R148 ;  /* 0x0000009400907306 */ /* 0x000e620000201400 */
        /* <DEDUP_REMOVED lines=15> */
[----:B------:R-:W-:Y:S02]  /*8b50*/  FFMA.FTZ R27, R134, -UR4, R27 ;  /* 0x80000004861b7c23 */ /* 0x000fe4000801001b */
[----:B------:R-:W-:Y:S01]  /*8b60*/  FFMA.FTZ R30, R135, -UR4, R30 ;  /* 0x80000004871e7c23 */ /* 0x000fe2000801001e */
[----:B------:R-:W-:Y:S01]  /*8b70*/  FMNMX.FTZ R142, R28, R147, !PT ;  /* 0x000000931c8e7209 */ /* 0x000fe20007810000 */
[----:B------:R-:W-:Y:S02]  /*8b80*/  FFMA.FTZ R31, R132, -UR4, R31 ;  /* 0x80000004841f7c23 */ /* 0x000fe4000801001f */
[----:B------:R-:W-:Y:S01]  /*8b90*/  FFMA.FTZ R34, R3, -UR4, R34 ;  /* 0x8000000403227c23 */ /* 0x000fe20008010022 */
[----:B------:R-:W-:Y:S01]  /*8ba0*/  FMNMX.FTZ R143, R29, R142, !PT ;  /* 0x0000008e1d8f7209 */ /* 0x000fe20007810000 */
[----:B-1----:R-:W-:Y:S01]  /*8bb0*/  FFMA.FTZ R33, R144, -UR4, R33 ;  /* 0x8000000490217c23 */ /* 0x002fe20008010021 */
[----:B------:R-:W-:Y:S01]  /*8bc0*/  FMNMX.FTZ R142, R18, R141, !PT ;  /* 0x0000008d128e7209 */ /* 0x000fe20007810000 */
[----:B------:R-:W-:Y:S01]  /*8bd0*/  FFMA.FTZ R35, R2, -UR4, R35 ;  /* 0x8000000402237c23 */ /* 0x000fe20008010023 */
[----:B------:R-:W-:Y:S01]  /*8be0*/  FMNMX.FTZ R140, R32, R143, !PT ;  /* 0x0000008f208c7209 */ /* 0x000fe20007810000 */
[----:B------:R-:W-:Y:S01]  /*8bf0*/  LDSM.16.MT88.4 R144, [R190+0xc000] ;  /* 0x00c00000be90783b */ /* 0x000fe20000004200 */
[----:B------:R-:W-:Y:S02]  /*8c00*/  FMNMX.FTZ R141, R19, R142, !PT ;  /* 0x0000008e138d7209 */ /* 0x000fe40007810000 */
[----:B------:R-:W-:Y:S02]  /*8c10*/  FMNMX.FTZ R138, R33, R140, !PT ;  /* 0x0000008c218a7209 */ /* 0x000fe40007810000 */
[----:B------:R-:W-:Y:S03]  /*8c20*/  FMNMX.FTZ R136, R22, R141, !PT ;  /* 0x0000008d16887209 */ /* 0x000fe60007810000 */
[----:B------:R-:W1:Y:S01]  /*8c30*/  SHFL.BFLY PT, R139, R138, 0x2, 0x1f ;  /* 0x0c401f008a8b7f89 */ /* 0x000e6200000e0000 */
[----:B------:R-:W-:Y:S04]  /*8c40*/  FMNMX.FTZ R137, R23, R136, !PT ;  /* 0x0000008817897209 */ /* 0x000fe80007810000 */
[----:B------:R-:W-:Y:S02]  /*8c50*/  FMNMX.FTZ R134, R26, R137, !PT ;  /* 0x000000891a867209 */ /* 0x000fe40007810000 */
[----:B------:R-:W-:Y:S01]  /*8c60*/  MOV R137, UR19 ;  /* 0x0000001300897c02 */ /* 0x000fe20008000f00 */
[----:B------:R-:W-:Y:S01]  /*8c70*/  LDSM.16.MT88.4 R140, [R192+0xc000] ;  /* 0x00c00000c08c783b */ /* 0x000fe20000004200 */
[----:B------:R-:W-:Y:S02]  /*8c80*/  FMNMX.FTZ R135, R27, R134, !PT ;  /* 0x000000861b877209 */ /* 0x000fe40007810000 */
[----:B------:R-:W-:Y:S01]  /*8c90*/  LOP3.LUT R137, R221, UR14, R137, 0x96, !PT ;  /* 0x0000000edd897c12 */ /* 0x000fe2000f8e9689 */
[----:B------:R-:W-:Y:S01]  /*8ca0*/  UIADD3 UR14, UR14, 0x1, URZ ;  /* 0x000000010e0e7890 */ /* 0x000fe2000fffe03f */
[----:B------:R-:W-:Y:S03]  /*8cb0*/  FMNMX.FTZ R132, R30, R135, !PT ;  /* 0x000000871e847209 */ /* 0x000fe60007810000 */
[----:B------:R-:W-:Y:S01]  /*8cc0*/  IMAD.WIDE.U32 R150, R137, -0x326172a9, RZ ;  /* 0xcd9e8d5789967825 */ /* 0x000fe200078e00ff */
[----:B------:R-:W-:Y:S04]  /*8cd0*/  FMNMX.FTZ R135, R31, R132, !PT ;  /* 0x000000841f877209 */ /* 0x000fe80007810000 */
[----:B------:R-:W-:Y:S02]  /*8ce0*/  FMNMX.FTZ R2, R34, R135, !PT ;  /* 0x0000008722027209 */ /* 0x000fe40007810000 */
[----:B------:R-:W-:Y:S02]  /*8cf0*/  LOP3.LUT R150, R227, UR27, R150, 0x96, !PT ;  /* 0x0000001be3967c12 */ /* 0x000fe4000f8e9696 */
[----:B-1----:R-:W-:Y:S02]  /*8d00*/  FMNMX.FTZ R139, R138, R139, !PT ;  /* 0x0000008b8a8b7209 */ /* 0x002fe40007810000 */
[----:B------:R-:W-:Y:S03]  /*8d10*/  FMNMX.FTZ R3, R35, R2, !PT ;  /* 0x0000000223037209 */ /* 0x000fe60007810000 */
[----:B------:R-:W1:Y:S08]  /*8d20*/  SHFL.BFLY PT, R132, R139, 0x1, 0x1f ;  /* 0x0c201f008b847f89 */ /* 0x000e7000000e0000 */
[----:B------:R-:W2:Y:S01]  /*8d30*/  SHFL.BFLY PT, R2, R3, 0x2, 0x1f ;  /* 0x0c401f0003027f89 */ /* 0x000ea200000e0000 */
[----:B-1----:R-:W-:Y:S04]  /*8d40*/  FMNMX.FTZ R132, R139, R132, !PT ;  /* 0x000000848b847209 */ /* 0x002fe80007810000 */
[C---:B------:R-:W-:Y:S01]  /*8d50*/  FSETP.NEU.FTZ.AND P0, PT, R132.reuse, -INF , PT ;  /* 0xff8000008400780b */ /* 0x040fe20003f1d000 */
[C---:B------:R-:W-:Y:S02]  /*8d60*/  FADD.FTZ R133, -R132.reuse, R133 ;  /* 0x0000008584857221 */ /* 0x040fe40000010100 */
[----:B------:R-:W-:Y:S01]  /*8d70*/  FMUL.FTZ R172, R132, c[0x0][0x23c] ;  /* 0x00008f0084ac7a20 */ /* 0x000fe20000410000 */
[----:B--2---:R-:W-:Y:S01]  /*8d80*/  FMNMX.FTZ R134, R3, R2, !PT ;  /* 0x0000000203867209 */ /* 0x004fe20007810000 */
[----:B------:R-:W-:Y:S01]  /*8d90*/  FMUL.FTZ R135, R133, c[0x0][0x23c] ;  /* 0x00008f0085877a20 */ /* 0x000fe20000410000 */
[----:B------:R-:W-:Y:S01]  /*8da0*/  LOP3.LUT R3, R151, UR29, R218, 0x96, !PT ;  /* 0x0000001d97037c12 */ /* 0x000fe2000f8e96da */
[----:B------:R-:W-:Y:S01]  /*8db0*/  IMAD.WIDE.U32 R150, R150, -0x2daee0ad, RZ ;  /* 0xd2511f5396967825 */ /* 0x000fe200078e00ff */
[----:B------:R-:W-:Y:S01]  /*8dc0*/  FSEL R172, R172, RZ, P0 ;  /* 0x000000ffacac7208 */ /* 0x000fe20000000000 */
[----:B------:R-:W1:Y:S01]  /*8dd0*/  SHFL.BFLY PT, R133, R134, 0x1, 0x1f ;  /* 0x0c201f0086857f89 */ /* 0x000e6200000e0000 */
[----:B------:R-:W2:Y:S03]  /*8de0*/  MUFU.EX2 R2, R135 ;  /* 0x0000008700027308 */ /* 0x000ea60000000800 */
[--C-:B------:R-:W-:Y:S02]  /*8df0*/  FFMA.FTZ R165, R8, c[0x0][0x23c], -R172.reuse ;  /* 0x00008f0008a57a23 */ /* 0x100fe400000108ac */
[--C-:B------:R-:W-:Y:S02]  /*8e00*/  FFMA.FTZ R164, R9, c[0x0][0x23c], -R172.reuse ;  /* 0x00008f0009a47a23 */ /* 0x100fe400000108ac */
[----:B------:R-:W-:Y:S03]  /*8e10*/  IMAD.WIDE.U32 R8, R3, -0x2daee0ad, RZ ;  /* 0xd2511f5303087825 */ /* 0x000fe600078e00ff */
[----:B------:R-:W-:Y:S01]  /*8e20*/  MUFU.EX2 R165, R165 ;  /* 0x000000a500a57308 */ /* 0x000fe20000000800 */
[----:B------:R-:W-:Y:S01]  /*8e30*/  FFMA.FTZ R170, R4, c[0x0][0x23c], -R172 ;  /* 0x00008f0004aa7a23 */ /* 0x000fe200000108ac */
[----:B------:R-:W-:Y:S01]  /*8e40*/  LOP3.LUT R4, R9, UR26, R216, 0x96, !PT ;  /* 0x0000001a09047c12 */ /* 0x000fe2000f8e96d8 */
[--C-:B------:R-:W-:Y:S02]  /*8e50*/  FFMA.FTZ R169, R5, c[0x0][0x23c], -R172.reuse ;  /* 0x00008f0005a97a23 */ /* 0x100fe400000108ac */
[--C-:B------:R-:W-:Y:S02]  /*8e60*/  FFMA.FTZ R173, R16, c[0x0][0x23c], -R172.reuse ;  /* 0x00008f0010ad7a23 */ /* 0x100fe400000108ac */
[----:B------:R-:W-:Y:S03]  /*8e70*/  IMAD.WIDE.U32 R148, R4, -0x326172a9, RZ ;  /* 0xcd9e8d5704947825 */ /* 0x000fe600078e00ff */
[----:B------:R-:W3:Y:S01]  /*8e80*/  MUFU.EX2 R164, R164 ;  /* 0x000000a400a47308 */ /* 0x000ee20000000800 */
[----:B------:R-:W-:Y:S01]  /*8e90*/  FFMA.FTZ R174, R17, c[0x0][0x23c], -R172 ;  /* 0x00008f0011ae7a23 */ /* 0x000fe200000108ac */
[----:B------:R-:W-:Y:S01]  /*8ea0*/  LOP3.LUT R4, R149, UR25, R226, 0x96, !PT ;  /* 0x0000001995047c12 */ /* 0x000fe2000f8e96e2 */
[----:B------:R-:W-:Y:S01]  /*8eb0*/  FFMA.FTZ R175, R12, c[0x0][0x23c], -R172 ;  /* 0x00008f000caf7a23 */ /* 0x000fe200000108ac */
[----:B-1----:R-:W-:Y:S01]  /*8ec0*/  FMNMX.FTZ R3, R134, R133, !PT ;  /* 0x0000008586037209 */ /* 0x002fe20007810000 */
[----:B--2---:R-:W-:Y:S01]  /*8ed0*/  FMUL.FTZ R36, R2, R36 ;  /* 0x0000002402247220 */ /* 0x004fe20000410000 */
[----:B------:R-:W-:Y:S01]  /*8ee0*/  LOP3.LUT R134, R151, UR24, R8, 0x96, !PT ;  /* 0x0000001897867c12 */ /* 0x000fe2000f8e9608 */
[----:B------:R-:W-:Y:S01]  /*8ef0*/  IMAD.WIDE.U32 R8, R4, -0x2daee0ad, RZ ;  /* 0xd2511f5304087825 */ /* 0x000fe200078e00ff */
[C---:B------:R-:W-:Y:S02]  /*8f00*/  FSETP.NEU.FTZ.AND P0, PT, R3.reuse, -INF , PT ;  /* 0xff8000000300780b */ /* 0x040fe40003f1d000 */
[----:B------:R-:W-:Y:S01]  /*8f10*/  MUFU.EX2 R170, R170 ;  /* 0x000000aa00aa7308 */ /* 0x000fe20000000800 */
[----:B------:R-:W-:Y:S01]  /*8f20*/  FMUL.FTZ R171, R3, c[0x0][0x23c] ;  /* 0x00008f0003ab7a20 */ /* 0x000fe20000410000 */
[----:B------:R-:W-:Y:S01]  /*8f30*/  LOP3.LUT R150, R9, UR11, R150, 0x96, !PT ;  /* 0x0000000b09967c12 */ /* 0x000fe2000f8e9696 */
[----:B------:R-:W-:Y:S03]  /*8f40*/  IMAD.WIDE.U32 R134, R134, -0x326172a9, RZ ;  /* 0xcd9e8d5786867825 */ /* 0x000fe600078e00ff */
[----:B------:R-:W-:Y:S01]  /*8f50*/  FSEL R171, R171, RZ, P0 ;  /* 0x000000ffabab7208 */ /* 0x000fe20000000000 */
[----:B------:R-:W-:Y:S01]  /*8f60*/  FADD.FTZ R4, -R3, R0 ;  /* 0x0000000003047221 */ /* 0x000fe20000010100 */
[----:B------:R-:W-:Y:S01]  /*8f70*/  LOP3.LUT R148, R135, UR21, R148, 0x96, !PT ;  /* 0x0000001587947c12 */ /* 0x000fe2000f8e9694 */
[----:B------:R-:W-:Y:S01]  /*8f80*/  IMAD.WIDE.U32 R150, R150, -0x326172a9, RZ ;  /* 0xcd9e8d5796967825 */ /* 0x000fe200078e00ff */
[----:B------:R-:W1:Y:S03]  /*8f90*/  MUFU.EX2 R169, R169 ;  /* 0x000000a900a97308 */ /* 0x000e660000000800 */
[--C-:B------:R-:W-:Y:S01]  /*8fa0*/  FFMA.FTZ R5, R11, c[0x0][0x23c], -R171.reuse ;  /* 0x00008f000b057a23 */ /* 0x100fe200000108ab */
[----:B------:R-:W-:Y:S01]  /*8fb0*/  LOP3.LUT R134, R151, UR8, R134, 0x96, !PT ;  /* 0x0000000897867c12 */ /* 0x000fe2000f8e9686 */
[----:B------:R-:W-:Y:S04]  /*8fc0*/  IMAD.WIDE.U32 R148, R148, -0x2daee0ad, RZ ;  /* 0xd2511f5394947825 */ /* 0x000fe800078e00ff */
[--C-:B------:R-:W-:Y:S01]  /*8fd0*/  FFMA.FTZ R166, R10, c[0x0][0x23c], -R171.reuse ;  /* 0x00008f000aa67a23 */ /* 0x100fe200000108ab */
[----:B------:R2:W-:Y:S01]  /*8fe0*/  MUFU.EX2 R135, R5 ;  /* 0x0000000500877308 */ /* 0x0005e20000000800 */
[--C-:B------:R-:W-:Y:S01]  /*8ff0*/  FFMA.FTZ R168, R6, c[0x0][0x23c], -R171.reuse ;  /* 0x00008f0006a87a23 */ /* 0x100fe200000108ab */
[----:B------:R-:W-:Y:S01]  /*9000*/  LOP3.LUT R10, R149, UR5, R8, 0x96, !PT ;  /* 0x00000005950a7c12 */ /* 0x000fe2000f8e9608 */
[----:B------:R-:W-:Y:S02]  /*9010*/  FFMA.FTZ R167, R7, c[0x0][0x23c], -R171 ;  /* 0x00008f0007a77a23 */ /* 0x000fe400000108ab */
[----:B------:R-:W-:Y:S02]  /*9020*/  FMUL.FTZ R0, R4, c[0x0][0x23c] ;  /* 0x00008f0004007a20 */ /* 0x000fe40000410000 */
[----:B------:R-:W-:Y:S03]  /*9030*/  IMAD.WIDE.U32 R10, R10, -0x326172a9, RZ ;  /* 0xcd9e8d570a0a7825 */ /* 0x000fe600078e00ff */
[----:B------:R-:W4:Y:S01]  /*9040*/  MUFU.EX2 R166, R166 ;  /* 0x000000a600a67308 */ /* 0x000f220000000800 */
[C---:B------:R-:W-:Y:S01]  /*9050*/  FMUL.FTZ R37, R2.reuse, R37 ;  /* 0x0000002502257220 */ /* 0x040fe20000410000 */
[----:B------:R-:W-:Y:S01]  /*9060*/  LOP3.LUT R9, R11, UR12, R150, 0x96, !PT ;  /* 0x0000000c0b097c12 */ /* 0x000fe2000f8e9696 */
[----:B------:R-:W-:Y:S01]  /*9070*/  FMUL.FTZ R40, R2, R40 ;  /* 0x0000002802287220 */ /* 0x000fe20000410000 */
[----:B------:R-:W-:Y:S01]  /*9080*/  LOP3.LUT R8, R10, 0xffff, RZ, 0xc0, !PT ;  /* 0x0000ffff0a087812 */ /* 0x000fe200078ec0ff */
[C---:B------:R-:W-:Y:S01]  /*9090*/  FMUL.FTZ R41, R2.reuse, R41 ;  /* 0x0000002902297220 */ /* 0x040fe20000410000 */
[--C-:B------:R-:W-:Y:S01]  /*90a0*/  SHF.R.U32.HI R137, RZ, 0x10, R9.reuse ;  /* 0x00000010ff897819 */ /* 0x100fe20000011609 */
[C---:B------:R-:W-:Y:S01]  /*90b0*/  FMUL.FTZ R44, R2.reuse, R44 ;  /* 0x0000002c022c7220 */ /* 0x040fe20000410000 */
[--C-:B------:R-:W-:Y:S01]  /*90c0*/  SHF.R.U32.HI R139, RZ, 0x10, R10.reuse ;  /* 0x00000010ff8b7819 */ /* 0x100fe2000001160a */
[----:B------:R-:W-:Y:S01]  /*90d0*/  FMUL.FTZ R45, R2, R45 ;  /* 0x0000002d022d7220 */ /* 0x000fe20000410000 */
[----:B------:R-:W-:Y:S01]  /*90e0*/  MUFU.EX2 R168, R168 ;  /* 0x000000a800a87308 */ /* 0x000fe20000000800 */
[----:B------:R-:W-:Y:S01]  /*90f0*/  LOP3.LUT R7, R10, 0xff, RZ, 0xc0, !PT ;  /* 0x000000ff0a077812 */ /* 0x000fe200078ec0ff */
[C---:B------:R-:W-:Y:S01]  /*9100*/  FMUL.FTZ R48, R2.reuse, R48 ;  /* 0x0000003002307220 */ /* 0x040fe20000410000 */
[----:B------:R-:W-:Y:S01]  /*9110*/  SHF.R.U32.HI R6, RZ, 0x18, R10 ;  /* 0x00000018ff067819 */ /* 0x000fe2000001160a */
[C---:B------:R-:W-:Y:S01]  /*9120*/  FMUL.FTZ R49, R2.reuse, R49 ;  /* 0x0000003102317220 */ /* 0x040fe20000410000 */
[C---:B------:R-:W-:Y:S01]  /*9130*/  LOP3.LUT R10, R9.reuse, 0xffff, RZ, 0xc0, !PT ;  /* 0x0000ffff090a7812 */ /* 0x040fe200078ec0ff */
[C---:B------:R-:W-:Y:S01]  /*9140*/  FMUL.FTZ R52, R2.reuse, R52 ;  /* 0x0000003402347220 */ /* 0x040fe20000410000 */
[----:B------:R-:W-:Y:S01]  /*9150*/  SHF.R.U32.HI R8, RZ, 0x8, R8 ;  /* 0x00000008ff087819 */ /* 0x000fe20000011608 */
[C---:B------:R-:W-:Y:S01]  /*9160*/  FMUL.FTZ R53, R2.reuse, R53 ;  /* 0x0000003502357220 */ /* 0x040fe20000410000 */
[----:B--2---:R-:W-:Y:S01]  /*9170*/  LOP3.LUT R5, R9, 0xff, RZ, 0xc0, !PT ;  /* 0x000000ff09057812 */ /* 0x004fe200078ec0ff */
[----:B------:R-:W2:Y:S01]  /*9180*/  MUFU.EX2 R167, R167 ;  /* 0x000000a700a77308 */ /* 0x000ea20000000800 */
[----:B------:R-:W-:Y:S01]  /*9190*/  SHF.R.U32.HI R4, RZ, 0x18, R9 ;  /* 0x00000018ff047819 */ /* 0x000fe20000011609 */
[C---:B------:R-:W-:Y:S01]  /*91a0*/  FMUL.FTZ R9, R2.reuse, R125 ;  /* 0x0000007d02097220 */ /* 0x040fe20000410000 */
[----:B------:R-:W-:Y:S01]  /*91b0*/  SHF.R.U32.HI R10, RZ, 0x8, R10 ;  /* 0x00000008ff0a7819 */ /* 0x000fe2000001160a */
[C---:B------:R-:W-:Y:S01]  /*91c0*/  FMUL.FTZ R56, R2.reuse, R56 ;  /* 0x0000003802387220 */ /* 0x040fe20000410000 */
[----:B------:R-:W-:Y:S01]  /*91d0*/  LOP3.LUT R139, R139, 0xff, RZ, 0xc0, !PT ;  /* 0x000000ff8b8b7812 */ /* 0x000fe200078ec0ff */
[C---:B------:R-:W-:Y:S01]  /*91e0*/  FMUL.FTZ R57, R2.reuse, R57 ;  /* 0x0000003902397220 */ /* 0x040fe20000410000 */
[----:B------:R-:W-:Y:S01]  /*91f0*/  LOP3.LUT R137, R137, 0xff, RZ, 0xc0, !PT ;  /* 0x000000ff89897812 */ /* 0x000fe200078ec0ff */
[C---:B------:R-:W-:Y:S01]  /*9200*/  FMUL.FTZ R16, R2.reuse, R120 ;  /* 0x0000007802107220 */ /* 0x040fe20000410000 */
[----:B------:R-:W-:Y:S01]  /*9210*/  PRMT R7, R7, 0x5410, R8 ;  /* 0x0000541007077816 */ /* 0x000fe20000000008 */
[----:B------:R-:W5:Y:S01]  /*9220*/  MUFU.EX2 R0, R0 ;  /* 0x0000000000007308 */ /* 0x000f620000000800 */
[----:B------:R-:W-:Y:S01]  /*9230*/  PRMT R5, R5, 0x5410, R10 ;  /* 0x0000541005057816 */ /* 0x000fe2000000000a */
[----:B------:R-:W-:Y:S01]  /*9240*/  FMUL.FTZ R8, R2, R124 ;  /* 0x0000007c02087220 */ /* 0x000fe20000410000 */
[----:B------:R-:W-:Y:S01]  /*9250*/  PRMT R139, R139, 0x5410, R6 ;  /* 0x000054108b8b7816 */ /* 0x000fe20000000006 */
[--C-:B------:R-:W-:Y:S01]  /*9260*/  HSET2.LE.AND R138, R7, R212.reuse, PT ;  /* 0x000000d4078a7233 */ /* 0x100fe20003803000 */
[----:B------:R-:W-:Y:S01]  /*9270*/  PRMT R137, R137, 0x5410, R4 ;  /* 0x0000541089897816 */ /* 0x000fe20000000004 */
[--C-:B------:R-:W-:Y:S01]  /*9280*/  HSET2.LE.AND R136, R5, R212.reuse, PT ;  /* 0x000000d405887233 */ /* 0x100fe20003803000 */
[----:B---3--:R-:W-:Y:S01]  /*9290*/  F2FP.BF16.PACK_AB R7, R164, R165 ;  /* 0x000000a5a407723e */ /* 0x008fe200000010ff */
[--C-:B------:R-:W-:Y:S01]  /*92a0*/  HSET2.LE.AND R139, R139, R212.reuse, PT ;  /* 0x000000d48b8b7233 */ /* 0x100fe20003803000 */
[----:B-1----:R-:W-:Y:S01]  /*92b0*/  F2FP.BF16.PACK_AB R5, R169, R170 ;  /* 0x000000aaa905723e */ /* 0x002fe200000010ff */
[--C-:B------:R-:W-:Y:S01]  /*92c0*/  HSET2.LE.AND R137, R137, R212.reuse, PT ;  /* 0x000000d489897233 */ /* 0x100fe20003803000 */
[----:B----4-:R-:W-:Y:S01]  /*92d0*/  F2FP.BF16.PACK_AB R6, R135, R166 ;  /* 0x000000a68706723e */ /* 0x010fe200000010ff */
[----:B------:R-:W-:Y:S01]  /*92e0*/  FMUL.FTZ R17, R2, R121 ;  /* 0x0000007902117220 */ /* 0x000fe20000410000 */
[----:B------:R-:W-:Y:S01]  /*92f0*/  LOP3.LUT R138, R138, R7, RZ, 0xc0, !PT ;  /* 0x000000078a8a7212 */ /* 0x000fe200078ec0ff */
[C---:B------:R-:W-:Y:S01]  /*9300*/  FMUL.FTZ R60, R2.reuse, R60 ;  /* 0x0000003c023c7220 */ /* 0x040fe20000410000 */
[----:B--2---:R-:W-:Y:S01]  /*9310*/  F2FP.BF16.PACK_AB R4, R167, R168 ;  /* 0x000000a8a704723e */ /* 0x004fe200000010ff */
[----:B------:R-:W-:Y:S01]  /*9320*/  FMUL.FTZ R61, R2, R61 ;  /* 0x0000003d023d7220 */ /* 0x000fe20000410000 */
[----:B------:R-:W-:Y:S01]  /*9330*/  LOP3.LUT R136, R136, R5, RZ, 0xc0, !PT ;  /* 0x0000000588887212 */ /* 0x000fe200078ec0ff */
[C---:B------:R-:W-:Y:S01]  /*9340*/  FMUL.FTZ R5, R2.reuse, R129 ;  /* 0x0000008102057220 */ /* 0x040fe20000410000 */
[----:B------:R-:W-:Y:S01]  /*9350*/  LOP3.LUT R139, R139, R6, RZ, 0xc0, !PT ;  /* 0x000000068b8b7212 */ /* 0x000fe200078ec0ff */
[C---:B------:R-:W-:Y:S01]  /*9360*/  FMUL.FTZ R64, R2.reuse, R64 ;  /* 0x0000004002407220 */ /* 0x040fe20000410000 */
[----:B------:R-:W-:Y:S01]  /*9370*/  LOP3.LUT R137, R137, R4, RZ, 0xc0, !PT ;  /* 0x0000000489897212 */ /* 0x000fe200078ec0ff */
[----:B------:R-:W-:Y:S01]  /*9380*/  FMUL.FTZ R4, R2, R128 ;  /* 0x0000008002047220 */ /* 0x000fe20000410000 */
[----:B------:R-:W-:Y:S01]  /*9390*/  MUFU.EX2 R173, R173 ;  /* 0x000000ad00ad7308 */ /* 0x000fe20000000800 */
[C---:B-----5:R-:W-:Y:S02]  /*93a0*/  FMUL.FTZ R6, R0.reuse, R130 ;  /* 0x0000008200067220 */ /* 0x060fe40000410000 */
[C---:B------:R-:W-:Y:S02]  /*93b0*/  FMUL.FTZ R7, R0.reuse, R131 ;  /* 0x0000008300077220 */ /* 0x040fe40000410000 */
[----:B------:R-:W1:Y:S01]  /*93c0*/  LDSM.16.MT88.4 R128, [R189+0xc000] ;  /* 0x00c00000bd80783b */ /* 0x000e620000004200 */
[C---:B------:R-:W-:Y:S02]  /*93d0*/  FMUL.FTZ R10, R0.reuse, R126 ;  /* 0x0000007e000a7220 */ /* 0x040fe40000410000 */
[C---:B------:R-:W-:Y:S02]  /*93e0*/  FMUL.FTZ R11, R0.reuse, R127 ;  /* 0x0000007f000b7220 */ /* 0x040fe40000410000 */
[C---:B------:R-:W-:Y:S01]  /*93f0*/  HMMA.16816.F32.BF16 R4, R136.reuse, R140, R4 ;  /* 0x0000008c8804723c */ /* 0x040fe20000041804 */
[C---:B------:R-:W-:Y:S01]  /*9400*/  FMUL.FTZ R38, R0.reuse, R38 ;  /* 0x0000002600267220 */ /* 0x040fe20000410000 */
[----:B------:R-:W2:Y:S01]  /*9410*/  MUFU.EX2 R174, R174 ;  /* 0x000000ae00ae7308 */ /* 0x000ea20000000800 */
[----:B------:R-:W3:Y:S01]  /*9420*/  LDSM.16.MT88.4 R124, [R188+0xc000] ;  /* 0x00c00000bc7c783b */ /* 0x000ee20000004200 */
[C---:B------:R-:W-:Y:S02]  /*9430*/  FMUL.FTZ R39, R0.reuse, R39 ;  /* 0x0000002700277220 */ /* 0x040fe40000410000 */
[C---:B------:R-:W-:Y:S02]  /*9440*/  FMUL.FTZ R42, R0.reuse, R42 ;  /* 0x0000002a002a7220 */ /* 0x040fe40000410000 */
[C---:B------:R-:W-:Y:S01]  /*9450*/  HMMA.16816.F32.BF16 R8, R136.reuse, R142, R8 ;  /* 0x0000008e8808723c */ /* 0x040fe20000041808 */
[C---:B------:R-:W-:Y:S02]  /*9460*/  FMUL.FTZ R43, R0.reuse, R43 ;  /* 0x0000002b002b7220 */ /* 0x040fe40000410000 */
[----:B------:R-:W4:Y:S01]  /*9470*/  LDSM.16.MT88.4 R140, [R192+0xe000] ;  /* 0x00e00000c08c783b */ /* 0x000f220000004200 */
[C---:B------:R-:W-:Y:S01]  /*9480*/  FMUL.FTZ R46, R0.reuse, R46 ;  /* 0x0000002e002e7220 */ /* 0x040fe20000410000 */
[----:B------:R-:W-:Y:S01]  /*9490*/  MUFU.EX2 R175, R175 ;  /* 0x000000af00af7308 */ /* 0x000fe20000000800 */
[C---:B------:R-:W-:Y:S02]  /*94a0*/  FMUL.FTZ R47, R0.reuse, R47 ;  /* 0x0000002f002f7220 */ /* 0x040fe40000410000 */
[C---:B------:R-:W-:Y:S01]  /*94b0*/  HMMA.16816.F32.BF16 R36, R136.reuse, R144, R36 ;  /* 0x000000908824723c */ /* 0x040fe20000041824 */
[C---:B------:R-:W-:Y:S03]  /*94c0*/  FMUL.FTZ R50, R0.reuse, R50 ;  /* 0x0000003200327220 */ /* 0x040fe60000410000 */
[C---:B------:R-:W-:Y:S02]  /*94d0*/  FMUL.FTZ R51, R0.reuse, R51 ;  /* 0x0000003300337220 */ /* 0x040fe40000410000 */
[C---:B------:R-:W-:Y:S02]  /*94e0*/  FMUL.FTZ R54, R0.reuse, R54 ;  /* 0x0000003600367220 */ /* 0x040fe40000410000 */
[C---:B------:R-:W-:Y:S01]  /*94f0*/  HMMA.16816.F32.BF16 R40, R136.reuse, R146, R40 ;  /* 0x000000928828723c */ /* 0x040fe20000041828 */
[----:B------:R-:W-:Y:S03]  /*9500*/  LDSM.16.MT88.4 R144, [R189+0xc800] ;  /* 0x00c80000bd90783b */ /* 0x000fe60000004200 */
[C---:B------:R-:W-:Y:S02]  /*9510*/  FMUL.FTZ R55, R0.reuse, R55 ;  /* 0x0000003700377220 */ /* 0x040fe40000410000 */
[C---:B------:R-:W-:Y:S02]  /*9520*/  FMUL.FTZ R58, R0.reuse, R58 ;  /* 0x0000003a003a7220 */ /* 0x040fe40000410000 */
[C---:B------:R-:W-:Y:S01]  /*9530*/  FMUL.FTZ R59, R0.reuse, R59 ;  /* 0x0000003b003b7220 */ /* 0x040fe20000410000 */
[C---:B-1----:R-:W-:Y:S03]  /*9540*/  HMMA.16816.F32.BF16 R44, R136.reuse, R128, R44 ;  /* 0x00000080882c723c */ /* 0x042fe6000004182c */
[C---:B------:R-:W-:Y:S02]  /*9550*/  FMUL.FTZ R62, R0.reuse, R62 ;  /* 0x0000003e003e7220 */ /* 0x040fe40000410000 */
[----:B------:R-:W-:Y:S02]  /*9560*/  FMUL.FTZ R63, R0, R63 ;  /* 0x0000003f003f7220 */ /* 0x000fe40000410000 */
[----:B------:R-:W-:Y:S02]  /*9570*/  FMUL.FTZ R65, R2, R65 ;  /* 0x0000004102417220 */ /* 0x000fe40000410000 */
[C---:B------:R-:W-:Y:S01]  /*9580*/  FMUL.FTZ R66, R0.reuse, R66 ;  /* 0x0000004200427220 */ /* 0x040fe20000410000 */
[C---:B------:R-:W-:Y:S01]  /*9590*/  HMMA.16816.F32.BF16 R48, R136.reuse, R130, R48 ;  /* 0x000000828830723c */ /* 0x040fe20000041830 */
[----:B------:R-:W1:Y:S01]  /*95a0*/  LDSM.16.MT88.4 R128, [R190+0xe000] ;  /* 0x00e00000be80783b */ /* 0x000e620000004200 */
[----:B------:R-:W-:Y:S02]  /*95b0*/  FMUL.FTZ R67, R0, R67 ;  /* 0x0000004300437220 */ /* 0x000fe40000410000 */
[C---:B------:R-:W-:Y:S04]  /*95c0*/  FMUL.FTZ R68, R2.reuse, R68 ;  /* 0x0000004402447220 */ /* 0x040fe80000410000 */
[C---:B---3--:R-:W-:Y:S01]  /*95d0*/  HMMA.16816.F32.BF16 R52, R136.reuse, R124, R52 ;  /* 0x0000007c8834723c */ /* 0x048fe20000041834 */
[----:B------:R-:W-:Y:S03]  /*95e0*/  FMUL.FTZ R69, R2, R69 ;  /* 0x0000004502457220 */ /* 0x000fe60000410000 */
[C---:B------:R-:W-:Y:S02]  /*95f0*/  FMUL.FTZ R70, R0.reuse, R70 ;  /* 0x0000004600467220 */ /* 0x040fe40000410000 */
[----:B------:R-:W-:Y:S02]  /*9600*/  FMUL.FTZ R71, R0, R71 ;  /* 0x0000004700477220 */ /* 0x000fe40000410000 */
[C---:B------:R-:W-:Y:S01]  /*9610*/  HMMA.16816.F32.BF16 R56, R136.reuse, R126, R56 ;  /* 0x0000007e8838723c */ /* 0x040fe20000041838 */
[----:B------:R-:W3:Y:S03]  /*9620*/  LDSM.16.MT88.4 R124, [R189+0xe000] ;  /* 0x00e00000bd7c783b */ /* 0x000ee60000004200 */
[C---:B------:R-:W-:Y:S02]  /*9630*/  FMUL.FTZ R72, R2.reuse, R72 ;  /* 0x0000004802487220 */ /* 0x040fe40000410000 */
[----:B------:R-:W-:Y:S02]  /*9640*/  FMUL.FTZ R73, R2, R73 ;  /* 0x0000004902497220 */ /* 0x000fe40000410000 */
[C---:B----4-:R-:W-:Y:S01]  /*9650*/  HMMA.16816.F32.BF16 R60, R136.reuse, R140, R60 ;  /* 0x0000008c883c723c */ /* 0x050fe2000004183c */
[C---:B------:R-:W-:Y:S03]  /*9660*/  FMUL.FTZ R74, R0.reuse, R74 ;  /* 0x0000004a004a7220 */ /* 0x040fe60000410000 */
[----:B------:R-:W-:Y:S02]  /*9670*/  FMUL.FTZ R75, R0, R75 ;  /* 0x0000004b004b7220 */ /* 0x000fe40000410000 */
[C---:B------:R-:W-:Y:S02]  /*9680*/  FMUL.FTZ R76, R2.reuse, R76 ;  /* 0x0000004c024c7220 */ /* 0x040fe40000410000 */
[C---:B------:R-:W-:Y:S01]  /*9690*/  HMMA.16816.F32.BF16 R64, R136.reuse, R142, R64 ;  /* 0x0000008e8840723c */ /* 0x040fe20000041840 */
[----:B------:R-:W4:Y:S03]  /*96a0*/  LDSM.16.MT88.4 R140, [R188+0xe000] ;  /* 0x00e00000bc8c783b */ /* 0x000f260000004200 */
        /* <DEDUP_REMOVED lines=23> */
[----:B------:R-:W-:Y:S03]  /*9820*/  FMUL.FTZ R93, R2, R93 ;  /* 0x0000005d025d7220 */ /* 0x000fe60000410000 */
[C---:B------:R-:W-:Y:S01]  /*9830*/  HMMA.16816.F32.BF16 R88, R136.reuse, R142, R88 ;  /* 0x0000008e8858723c */ /* 0x040fe20000041858 */
[C---:B------:R-:W-:Y:S02]  /*9840*/  FMUL.FTZ R94, R0.reuse, R94 ;  /* 0x0000005e005e7220 */ /* 0x040fe40000410000 */
[----:B------:R-:W-:Y:S02]  /*9850*/  FMUL.FTZ R95, R0, R95 ;  /* 0x0000005f005f7220 */ /* 0x000fe40000410000 */
[C---:B------:R-:W-:Y:S02]  /*9860*/  FMUL.FTZ R96, R2.reuse, R96 ;  /* 0x0000006002607220 */ /* 0x040fe40000410000 */
[----:B------:R-:W-:Y:S02]  /*9870*/  FMUL.FTZ R97, R2, R97 ;  /* 0x0000006102617220 */ /* 0x000fe40000410000 */
[C---:B------:R-:W-:Y:S01]  /*9880*/  FMUL.FTZ R98, R0.reuse, R98 ;  /* 0x0000006200627220 */ /* 0x040fe20000410000 */
[C---:B-1----:R-:W-:Y:S02]  /*9890*/  HMMA.16816.F32.BF16 R92, R136.reuse, R128, R92 ;  /* 0x00000080885c723c */ /* 0x042fe4000004185c */
[----:B------:R-:W-:Y:S02]  /*98a0*/  FMUL.FTZ R99, R0, R99 ;  /* 0x0000006300637220 */ /* 0x000fe40000410000 */
[C---:B------:R-:W-:Y:S02]  /*98b0*/  FMUL.FTZ R100, R2.reuse, R100 ;  /* 0x0000006402647220 */ /* 0x040fe40000410000 */
[----:B------:R-:W-:Y:S02]  /*98c0*/  FMUL.FTZ R101, R2, R101 ;  /* 0x0000006502657220 */ /* 0x000fe40000410000 */
[C---:B------:R-:W-:Y:S01]  /*98d0*/  FMUL.FTZ R102, R0.reuse, R102 ;  /* 0x0000006600667220 */ /* 0x040fe20000410000 */
[C---:B------:R-:W-:Y:S01]  /*98e0*/  HMMA.16816.F32.BF16 R96, R136.reuse, R130, R96 ;  /* 0x000000828860723c */ /* 0x040fe20000041860 */
[----:B------:R-:W1:Y:S02]  /*98f0*/  LDSM.16.MT88.4 R128, [R189+0x10000] ;  /* 0x01000000bd80783b */ /* 0x000e640000004200 */
[----:B------:R-:W-:Y:S02]  /*9900*/  FMUL.FTZ R103, R0, R103 ;  /* 0x0000006700677220 */ /* 0x000fe40000410000 */
[C---:B------:R-:W-:Y:S02]  /*9910*/  FMUL.FTZ R104, R2.reuse, R104 ;  /* 0x0000006802687220 */ /* 0x040fe40000410000 */
[----:B------:R-:W-:Y:S02]  /*9920*/  FMUL.FTZ R105, R2, R105 ;  /* 0x0000006902697220 */ /* 0x000fe40000410000 */
[C---:B------:R-:W-:Y:S01]  /*9930*/  FMUL.FTZ R106, R0.reuse, R106 ;  /* 0x0000006a006a7220 */ /* 0x040fe20000410000 */
[C---:B---3--:R-:W-:Y:S02]  /*9940*/  HMMA.16816.F32.BF16 R100, R136.reuse, R124, R100 ;  /* 0x0000007c8864723c */ /* 0x048fe40000041864 */
[----:B------:R-:W-:Y:S02]  /*9950*/  FMUL.FTZ R107, R0, R107 ;  /* 0x0000006b006b7220 */ /* 0x000fe40000410000 */
[--C-:B------:R-:W-:Y:S02]  /*9960*/  FFMA.FTZ R223, R18, c[0x0][0x23c], -R171.reuse ;  /* 0x00008f0012df7a23 */ /* 0x100fe400000108ab */
[----:B------:R-:W-:Y:S02]  /*9970*/  FMUL.FTZ R18, R0, R122 ;  /* 0x0000007a00127220 */ /* 0x000fe40000410000 */
[--C-:B------:R-:W-:Y:S01]  /*9980*/  FFMA.FTZ R222, R19, c[0x0][0x23c], -R171.reuse ;  /* 0x00008f0013de7a23 */ /* 0x100fe200000108ab */
[C---:B------:R-:W-:Y:S01]  /*9990*/  HMMA.16816.F32.BF16 R104, R136.reuse, R126, R104 ;  /* 0x0000007e8868723c */ /* 0x040fe20000041868 */
[----:B------:R-:W3:Y:S01]  /*99a0*/  LDSM.16.MT88.4 R124, [R188+0x10000] ;  /* 0x01000000bc7c783b */ /* 0x000ee20000004200 */
[----:B------:R-:W-:Y:S01]  /*99b0*/  MUFU.EX2 R223, R223 ;  /* 0x000000df00df7308 */ /* 0x000fe20000000800 */
[----:B------:R-:W-:Y:S02]  /*99c0*/  FFMA.FTZ R214, R13, c[0x0][0x23c], -R172 ;  /* 0x00008f000dd67a23 */ /* 0x000fe400000108ac */
[----:B------:R-:W-:Y:S04]  /*99d0*/  IMAD.WIDE.U32 R12, R134, -0x2daee0ad, RZ ;  /* 0xd2511f53860c7825 */ /* 0x000fe800078e00ff */
[----:B------:R-:W-:Y:S02]  /*99e0*/  FMUL.FTZ R19, R0, R123 ;  /* 0x0000007b00137220 */ /* 0x000fe40000410000 */
[----:B------:R-:W4:Y:S01]  /*99f0*/  LDSM.16.MT88.4 R120, [R192+0xc800] ;  /* 0x00c80000c078783b */ /* 0x000f220000004200 */
[--C-:B------:R-:W-:Y:S01]  /*9a00*/  FFMA.FTZ R224, R14, c[0x0][0x23c], -R171.reuse ;  /* 0x00008f000ee07a23 */ /* 0x100fe200000108ab */
[----:B------:R-:W-:Y:S01]  /*9a10*/  LOP3.LUT R140, R12, 0xffff, RZ, 0xc0, !PT ;  /* 0x0000ffff0c8c7812 */ /* 0x000fe200078ec0ff */
[----:B------:R-:W-:Y:S01]  /*9a20*/  FFMA.FTZ R225, R15, c[0x0][0x23c], -R171 ;  /* 0x00008f000fe17a23 */ /* 0x000fe200000108ab */
[----:B------:R-:W-:Y:S01]  /*9a30*/  LOP3.LUT R148, R13, UR30, R148, 0x96, !PT ;  /* 0x0000001e0d947c12 */ /* 0x000fe2000f8e9694 */
[----:B------:R-:W5:Y:S01]  /*9a40*/  MUFU.EX2 R214, R214 ;  /* 0x000000d600d67308 */ /* 0x000f620000000800 */
[----:B------:R-:W-:Y:S01]  /*9a50*/  SHF.R.U32.HI R140, RZ, 0x8, R140 ;  /* 0x00000008ff8c7819 */ /* 0x000fe2000001168c */
[----:B------:R-:W-:Y:S01]  /*9a60*/  FMUL.FTZ R108, R2, R108 ;  /* 0x0000006c026c7220 */ /* 0x000fe20000410000 */
[----:B------:R-:W-:Y:S01]  /*9a70*/  LOP3.LUT R13, R12, 0xff, RZ, 0xc0, !PT ;  /* 0x000000ff0c0d7812 */ /* 0x000fe200078ec0ff */
[----:B------:R-:W-:Y:S01]  /*9a80*/  FMUL.FTZ R109, R2, R109 ;  /* 0x0000006d026d7220 */ /* 0x000fe20000410000 */
[--C-:B------:R-:W-:Y:S01]  /*9a90*/  SHF.R.U32.HI R161, RZ, 0x18, R12.reuse ;  /* 0x00000018ffa17819 */ /* 0x100fe2000001160c */
[C---:B-1----:R-:W-:Y:S01]  /*9aa0*/  HMMA.16816.F32.BF16 R16, R136.reuse, R128, R16 ;  /* 0x000000808810723c */ /* 0x042fe20000041810 */
[C---:B------:R-:W-:Y:S01]  /*9ab0*/  FMUL.FTZ R110, R0.reuse, R110 ;  /* 0x0000006e006e7220 */ /* 0x040fe20000410000 */
[----:B------:R-:W-:Y:S01]  /*9ac0*/  SHF.R.U32.HI R134, RZ, 0x10, R12 ;  /* 0x00000010ff867819 */ /* 0x000fe2000001160c */
[----:B------:R-:W-:Y:S01]  /*9ad0*/  FMUL.FTZ R111, R0, R111 ;  /* 0x0000006f006f7220 */ /* 0x000fe20000410000 */
[----:B------:R-:W-:Y:S01]  /*9ae0*/  MUFU.EX2 R224, R224 ;  /* 0x000000e000e07308 */ /* 0x000fe20000000800 */
[----:B------:R-:W-:Y:S01]  /*9af0*/  LOP3.LUT R12, R148, 0xffff, RZ, 0xc0, !PT ;  /* 0x0000ffff940c7812 */ /* 0x000fe200078ec0ff */
[C---:B------:R-:W-:Y:S01]  /*9b00*/  FMUL.FTZ R14, R0.reuse, R118 ;  /* 0x00000076000e7220 */ /* 0x040fe20000410000 */
[----:B------:R-:W-:Y:S01]  /*9b10*/  PRMT R13, R13, 0x5410, R140 ;  /* 0x000054100d0d7816 */ /* 0x000fe2000000008c */
[----:B------:R-:W-:Y:S01]  /*9b20*/  FMUL.FTZ R15, R0, R119 ;  /* 0x00000077000f7220 */ /* 0x000fe20000410000 */
[----:B------:R-:W-:Y:S01]  /*9b30*/  LOP3.LUT R134, R134, 0xff, RZ, 0xc0, !PT ;  /* 0x000000ff86867812 */ /* 0x000fe200078ec0ff */
[C---:B------:R-:W-:Y:S01]  /*9b40*/  HMMA.16816.F32.BF16 R108, R136.reuse, R130, R108 ;  /* 0x00000082886c723c */ /* 0x040fe2000004186c */
[----:B------:R-:W1:Y:S01]  /*9b50*/  LDSM.16.MT88.4 R140, [R190+0xc800] ;  /* 0x00c80000be8c783b */ /* 0x000e620000004200 */
[----:B------:R-:W-:Y:S01]  /*9b60*/  LOP3.LUT R133, R148, 0xff, RZ, 0xc0, !PT ;  /* 0x000000ff94857812 */ /* 0x000fe200078ec0ff */
[C---:B------:R-:W-:Y:S01]  /*9b70*/  FMUL.FTZ R112, R2.reuse, R112 ;  /* 0x0000007002707220 */ /* 0x040fe20000410000 */
[----:B------:R-:W4:Y:S01]  /*9b80*/  MUFU.EX2 R225, R225 ;  /* 0x000000e100e17308 */ /* 0x000f220000000800 */
[----:B------:R-:W-:Y:S01]  /*9b90*/  SHF.R.U32.HI R12, RZ, 0x8, R12 ;  /* 0x00000008ff0c7819 */ /* 0x000fe2000001160c */
[----:B------:R-:W-:Y:S01]  /*9ba0*/  FMUL.FTZ R113, R2, R113 ;  /* 0x0000007102717220 */ /* 0x000fe20000410000 */
[----:B------:R-:W-:Y:S01]  /*9bb0*/  PRMT R161, R134, 0x5410, R161 ;  /* 0x0000541086a17816 */ /* 0x000fe200000000a1 */
[--C-:B------:R-:W-:Y:S01]  /*9bc0*/  HSET2.LE.AND R134, R13, R212.reuse, PT ;  /* 0x000000d40d867233 */ /* 0x100fe20003803000 */
[----:B------:R-:W-:Y:S01]  /*9bd0*/  SHF.R.U32.HI R163, RZ, 0x10, R148 ;  /* 0x00000010ffa37819 */ /* 0x000fe20000011694 */
[----:B------:R-:W1:Y:S02]  /*9be0*/  LDSM.16.MT88.4 R128, [R188+0xc800] ;  /* 0x00c80000bc80783b */ /* 0x000e640000004200 */
[C---:B------:R-:W-:Y:S01]  /*9bf0*/  FMUL.FTZ R13, R2.reuse, R117 ;  /* 0x00000075020d7220 */ /* 0x040fe20000410000 */
[----:B------:R-:W-:Y:S01]  /*9c00*/  PRMT R133, R133, 0x5410, R12 ;  /* 0x0000541085857816 */ /* 0x000fe2000000000c */
[----:B------:R-:W4:Y:S01]  /*9c10*/  MUFU.EX2 R222, R222 ;  /* 0x000000de00de7308 */ /* 0x000f220000000800 */
[----:B------:R-:W-:Y:S01]  /*9c20*/  FMUL.FTZ R12, R2, R116 ;  /* 0x00000074020c7220 */ /* 0x000fe20000410000 */
[----:B------:R-:W-:Y:S01]  /*9c30*/  SHF.R.U32.HI R148, RZ, 0x18, R148 ;  /* 0x00000018ff947819 */ /* 0x000fe20000011694 */
[--C-:B------:R-:W-:Y:S01]  /*9c40*/  HSET2.LE.AND R119, R161, R212.reuse, PT ;  /* 0x000000d4a1777233 */ /* 0x100fe20003803000 */
[----:B------:R-:W-:Y:S01]  /*9c50*/  LOP3.LUT R163, R163, 0xff, RZ, 0xc0, !PT ;  /* 0x000000ffa3a37812 */ /* 0x000fe200078ec0ff */
[----:B------:R-:W-:Y:S01]  /*9c60*/  FMUL.FTZ R114, R0, R114 ;  /* 0x0000007200727220 */ /* 0x000fe20000410000 */
[----:B--2---:R-:W-:Y:S01]  /*9c70*/  F2FP.BF16.PACK_AB R117, R174, R173 ;  /* 0x000000adae75723e */ /* 0x004fe200000010ff */
[----:B------:R-:W-:Y:S01]  /*9c80*/  FMUL.FTZ R115, R0, R115 ;  /* 0x0000007300737220 */ /* 0x000fe20000410000 */
[C---:B---3--:R-:W-:Y:S01]  /*9c90*/  HMMA.16816.F32.BF16 R12, R136.reuse, R124, R12 ;  /* 0x0000007c880c723c */ /* 0x048fe2000004180c */
[----:B------:R-:W-:Y:S01]  /*9ca0*/  PRMT R163, R163, 0x5410, R148 ;  /* 0x00005410a3a37816 */ /* 0x000fe20000000094 */
[--C-:B------:R-:W-:Y:S01]  /*9cb0*/  HSET2.LE.AND R133, R133, R212.reuse, PT ;  /* 0x000000d485857233 */ /* 0x100fe20003803000 */
[----:B------:R-:W-:Y:S01]  /*9cc0*/  LOP3.LUT R118, R134, R117, RZ, 0xc0, !PT ;  /* 0x0000007586767212 */ /* 0x000fe200078ec0ff */
[----:B------:R-:W2:Y:S01]  /*9cd0*/  LDSM.16.MT88.4 R148, [R192+0xe800] ;  /* 0x00e80000c094783b */ /* 0x000ea20000004200 */
[----:B-----5:R-:W-:Y:S01]  /*9ce0*/  F2FP.BF16.PACK_AB R116, R214, R175 ;  /* 0x000000afd674723e */ /* 0x020fe200000010ff */
[--C-:B------:R-:W-:Y:S01]  /*9cf0*/  HSET2.LE.AND R117, R163, R212.reuse, PT ;  /* 0x000000d4a3757233 */ /* 0x100fe20003803000 */
[----:B----4-:R-:W-:Y:S01]  /*9d00*/  F2FP.BF16.PACK_AB R124, R225, R224 ;  /* 0x000000e0e17c723e */ /* 0x010fe200000010ff */
[----:B------:R-:W-:Y:S01]  /*9d10*/  HMMA.16816.F32.BF16 R112, R136, R126, R112 ;  /* 0x0000007e8870723c */ /* 0x000fe20000041870 */
[----:B------:R-:W-:Y:S03]  /*9d20*/  LOP3.LUT R116, R133, R116, RZ, 0xc0, !PT ;  /* 0x0000007485747212 */ /* 0x000fe600078ec0ff */
[----:B------:R-:W-:Y:S01]  /*9d30*/  LOP3.LUT R117, R117, R124, RZ, 0xc0, !PT ;  /* 0x0000007c75757212 */ /* 0x000fe200078ec0ff */
[----:B------:R-:W3:Y:S01]  /*9d40*/  LDSM.16.MT88.4 R160, [R188+0xe800] ;  /* 0x00e80000bca0783b */ /* 0x000ee20000004200 */
[----:B------:R-:W-:Y:S01]  /*9d50*/  FFMA.FTZ R133, R24, c[0x0][0x23c], -R172 ;  /* 0x00008f0018857a23 */ /* 0x000fe200000108ac */
[----:B------:R-:W-:Y:S01]  /*9d60*/  F2FP.BF16.PACK_AB R134, R222, R223 ;  /* 0x000000dfde86723e */ /* 0x000fe200000010ff */
[----:B------:R-:W-:Y:S04]  /*9d70*/  FFMA.FTZ R170, R2, R215, R170 ;  /* 0x000000d702aa7223 */ /* 0x000fe800000100aa */
[----:B------:R-:W-:Y:S01]  /*9d80*/  LOP3.LUT R119, R119, R134, RZ, 0xc0, !PT ;  /* 0x0000008677777212 */ /* 0x000fe200078ec0ff */
[----:B------:R-:W-:Y:S01]  /*9d90*/  LDSM.16.MT88.4 R124, [R190+0x10800] ;  /* 0x01080000be7c783b */ /* 0x000fe20000004200 */
[----:B------:R-:W-:Y:S01]  /*9da0*/  FFMA.FTZ R134, R25, c[0x0][0x23c], -R172 ;  /* 0x00008f0019867a23 */ /* 0x000fe200000108ac */
[----:B------:R-:W-:Y:S01]  /*9db0*/  MUFU.EX2 R133, R133 ;  /* 0x0000008500857308 */ /* 0x000fe20000000800 */
[----:B------:R-:W-:Y:S02]  /*9dc0*/  FFMA.FTZ R168, R0, R213, R168 ;  /* 0x000000d500a87223 */ /* 0x000fe400000100a8 */
[----:B------:R-:W-:Y:S01]  /*9dd0*/  FADD.FTZ R170, R169, R170 ;  /* 0x000000aaa9aa7221 */ /* 0x000fe20000010000 */
[C---:B------:R-:W-:Y:S01]  /*9de0*/  HMMA.16816.F32.BF16 R4, R116.reuse, R120, R4 ;  /* 0x000000787404723c */ /* 0x040fe20000041804 */
[----:B------:R-:W-:Y:S01]  /*9df0*/  FADD.FTZ R167, R167, R168 ;  /* 0x000000a8a7a77221 */ /* 0x000fe20000010000 */
[----:B------:R-:W-:Y:S01]  /*9e00*/  LDSM.16.MT88.4 R136, [R188+0xd000] ;  /* 0x00d00000bc88783b */ /* 0x000fe20000004200 */
[----:B------:R-:W-:Y:S02]  /*9e10*/  FADD.FTZ R165, R165, R170 ;  /* 0x000000aaa5a57221 */ /* 0x000fe40000010000 */
[----:B------:R-:W-:Y:S01]  /*9e20*/  FADD.FTZ R166, R166, R167 ;  /* 0x000000a7a6a67221 */ /* 0x000fe20000010000 */
[----:B------:R-:W-:Y:S01]  /*9e30*/  MUFU.EX2 R134, R134 ;  /* 0x0000008600867308 */ /* 0x000fe20000000800 */
[----:B------:R-:W-:Y:S01]  /*9e40*/  FADD.FTZ R164, R164, R165 ;  /* 0x000000a5a4a47221 */ /* 0x000fe20000010000 */
[C---:B------:R-:W-:Y:S01]  /*9e50*/  HMMA.16816.F32.BF16 R8, R116.reuse, R122, R8 ;  /* 0x0000007a7408723c */ /* 0x040fe20000041808 */
[----:B------:R-:W-:Y:S01]  /*9e60*/  FADD.FTZ R135, R135, R166 ;  /* 0x000000a687877221 */ /* 0x000fe20000010000 */
[----:B------:R-:W4:Y:S02]  /*9e70*/  LDSM.16.MT88.4 R120, [R192+0x10800] ;  /* 0x01080000c078783b */ /* 0x000f240000004200 */
[----:B------:R-:W-:Y:S02]  /*9e80*/  FADD.FTZ R175, R175, R164 ;  /* 0x000000a4afaf7221 */ /* 0x000fe40000010000 */
[----:B------:R-:W-:Y:S02]  /*9e90*/  FADD.FTZ R0, R224, R135 ;  /* 0x00000087e0007221 */ /* 0x000fe40000010000 */
[C---:B-1----:R-:W-:Y:S01]  /*9ea0*/  HMMA.16816.F32.BF16 R36, R116.reuse, R140, R36 ;  /* 0x0000008c7424723c */ /* 0x042fe20000041824 */
[----:B------:R-:W-:Y:S03]  /*9eb0*/  FADD.FTZ R214, R214, R175 ;  /* 0x000000afd6d67221 */ /* 0x000fe60000010000 */
[----:B------:R-:W-:Y:S04]  /*9ec0*/  FADD.FTZ R0, R225, R0 ;  /* 0x00000000e1007221 */ /* 0x000fe80000010000 */
[C---:B------:R-:W-:Y:S08]  /*9ed0*/  HMMA.16816.F32.BF16 R40, R116.reuse, R142, R40 ;  /* 0x0000008e7428723c */ /* 0x040ff00000041828 */
[C---:B------:R-:W-:Y:S08]  /*9ee0*/  HMMA.16816.F32.BF16 R44, R116.reuse, R144, R44 ;  /* 0x00000090742c723c */ /* 0x040ff0000004182c */
[C---:B------:R-:W-:Y:S08]  /*9ef0*/  HMMA.16816.F32.BF16 R48, R116.reuse, R146, R48 ;  /* 0x000000927430723c */ /* 0x040ff00000041830 */
[C---:B------:R-:W-:Y:S07]  /*9f00*/  HMMA.16816.F32.BF16 R52, R116.reuse, R128, R52 ;  /* 0x000000807434723c */ /* 0x040fee0000041834 */
[----:B------:R-:W-:Y:S01]  /*9f10*/  MOV R129, UR14 ;  /* 0x0000000e00817c02 */ /* 0x000fe20008000f00 */
[C---:B------:R-:W-:Y:S04]  /*9f20*/  HMMA.16816.F32.BF16 R56, R116.reuse, R130, R56 ;  /* 0x000000827438723c */ /* 0x040fe80000041838 */
[----:B------:R-:W-:Y:S04]  /*9f30*/  LOP3.LUT R129, R221, UR19, R129, 0x96, !PT ;  /* 0x00000013dd817c12 */ /* 0x000fe8000f8e9681 */
[C---:B--2---:R-:W-:Y:S01]  /*9f40*/  HMMA.16816.F32.BF16 R60, R116.reuse, R148, R60 ;  /* 0x00000094743c723c */ /* 0x044fe2000004183c */
[----:B------:R-:W-:Y:S05]  /*9f50*/  IMAD.WIDE.U32 R128, R129, -0x326172a9, RZ ;  /* 0xcd9e8d5781807825 */ /* 0x000fea00078e00ff */
[----:B------:R-:W-:Y:S02]  /*9f60*/  LOP3.LUT R25, R129, UR29, R218, 0x96, !PT ;  /* 0x0000001d81197c12 */ /* 0x000fe4000f8e96da */
[C---:B------:R-:W-:Y:S01]  /*9f70*/  HMMA.16816.F32.BF16 R64, R116.reuse, R150, R64 ;  /* 0x000000967440723c */ /* 0x040fe20000041840 */
[----:B------:R-:W-:Y:S02]  /*9f80*/  LOP3.LUT R24, R227, UR27, R128, 0x96, !PT ;  /* 0x0000001be3187c12 */ /* 0x000fe4000f8e9680 */
[----:B------:R-:W1:Y:S01]  /*9f90*/  LDSM.16.MT88.4 R128, [R189+0x10800] ;  /* 0x01080000bd80783b */ /* 0x000e620000004200 */
[----:B------:R-:W-:Y:S04]  /*9fa0*/  IMAD.WIDE.U32 R146, R25, -0x2daee0ad, RZ ;  /* 0xd2511f5319927825 */ /* 0x000fe800078e00ff */
[C---:B------:R-:W-:Y:S01]  /*9fb0*/  HMMA.16816.F32.BF16 R68, R116.reuse, R152, R68 ;  /* 0x000000987444723c */ /* 0x040fe20000041844 */
[----:B------:R-:W-:Y:S05]  /*9fc0*/  IMAD.WIDE.U32 R24, R24, -0x2daee0ad, RZ ;  /* 0xd2511f5318187825 */ /* 0x000fea00078e00ff */
[----:B------:R-:W-:Y:S01]  /*9fd0*/  LOP3.LUT R146, R25, UR24, R146, 0x96, !PT ;  /* 0x0000001819927c12 */ /* 0x000fe2000f8e9692 */
[--C-:B------:R-:W-:Y:S01]  /*9fe0*/  FFMA.FTZ R153, R21, c[0x0][0x23c], -R172.reuse ;  /* 0x00008f0015997a23 */ /* 0x100fe200000108ac */
[C---:B------:R-:W-:Y:S01]  /*9ff0*/  HMMA.16816.F32.BF16 R72, R116.reuse, R154, R72 ;  /* 0x0000009a7448723c */ /* 0x040fe20000041848 */
[----:B------:R-:W-:Y:S03]  /*a000*/  FFMA.FTZ R152, R20, c[0x0][0x23c], -R172 ;  /* 0x00008f0014987a23 */ /* 0x000fe600000108ac */
[----:B------:R-:W-:Y:S01]  /*a010*/  LOP3.LUT R20, R147, UR26, R216, 0x96, !PT ;  /* 0x0000001a93147c12 */ /* 0x000fe2000f8e96d8 */
[----:B------:R-:W-:Y:S01]  /*a020*/  IMAD.WIDE.U32 R146, R146, -0x326172a9, RZ ;  /* 0xcd9e8d5792927825 */ /* 0x000fe200078e00ff */
[----:B------:R-:W-:Y:S02]  /*a030*/  MUFU.EX2 R153, R153 ;  /* 0x0000009900997308 */ /* 0x000fe40000000800 */
[C---:B------:R-:W-:Y:S01]  /*a040*/  HMMA.16816.F32.BF16 R76, R116.reuse, R156, R76 ;  /* 0x0000009c744c723c */ /* 0x040fe2000004184c */
[--C-:B------:R-:W-:Y:S03]  /*a050*/  FFMA.FTZ R154, R26, c[0x0][0x23c], -R171.reuse ;  /* 0x00008f001a9a7a23 */ /* 0x100fe600000108ab */
[--C-:B------:R-:W-:Y:S02]  /*a060*/  FFMA.FTZ R155, R27, c[0x0][0x23c], -R171.reuse ;  /* 0x00008f001b9b7a23 */ /* 0x100fe400000108ab */
[----:B------:R-:W-:Y:S02]  /*a070*/  IMAD.WIDE.U32 R144, R20, -0x326172a9, RZ ;  /* 0xcd9e8d5714907825 */ /* 0x000fe400078e00ff */
[C---:B------:R-:W-:Y:S01]  /*a080*/  HMMA.16816.F32.BF16 R80, R116.reuse, R158, R80 ;  /* 0x0000009e7450723c */ /* 0x040fe20000041850 */
[----:B------:R-:W2:Y:S03]  /*a090*/  MUFU.EX2 R152, R152 ;  /* 0x0000009800987308 */ /* 0x000ea60000000800 */
[----:B------:R-:W-:Y:S01]  /*a0a0*/  LOP3.LUT R144, R147, UR21, R144, 0x96, !PT ;  /* 0x0000001593907c12 */ /* 0x000fe2000f8e9690 */
[--C-:B------:R-:W-:Y:S01]  /*a0b0*/  FFMA.FTZ R156, R22, c[0x0][0x23c], -R171.reuse ;  /* 0x00008f00169c7a23 */ /* 0x100fe200000108ab */
[----:B------:R-:W-:Y:S01]  /*a0c0*/  LOP3.LUT R226, R145, UR25, R226, 0x96, !PT ;  /* 0x0000001991e27c12 */ /* 0x000fe2000f8e96e2 */
[--C-:B------:R-:W-:Y:S01]  /*a0d0*/  FFMA.FTZ R158, R28, c[0x0][0x23c], -R172.reuse ;  /* 0x00008f001c9e7a23 */ /* 0x100fe200000108ac */
[C---:B---3--:R-:W-:Y:S01]  /*a0e0*/  HMMA.16816.F32.BF16 R84, R116.reuse, R160, R84 ;  /* 0x000000a07454723c */ /* 0x048fe20000041854 */
[----:B------:R-:W-:Y:S02]  /*a0f0*/  IMAD.WIDE.U32 R144, R144, -0x2daee0ad, RZ ;  /* 0xd2511f5390907825 */ /* 0x000fe400078e00ff */
[----:B------:R-:W-:Y:S02]  /*a100*/  MUFU.EX2 R156, R156 ;  /* 0x0000009c009c7308 */ /* 0x000fe40000000800 */
[----:B------:R-:W-:Y:S02]  /*a110*/  FFMA.FTZ R159, R29, c[0x0][0x23c], -R172 ;  /* 0x00008f001d9f7a23 */ /* 0x000fe400000108ac */
[----:B------:R-:W-:Y:S01]  /*a120*/  IMAD.WIDE.U32 R226, R226, -0x2daee0ad, RZ ;  /* 0xd2511f53e2e27825 */ /* 0x000fe200078e00ff */
[C---:B------:R-:W-:Y:S04]  /*a130*/  HMMA.16816.F32.BF16 R88, R116.reuse, R162, R88 ;  /* 0x000000a27458723c */ /* 0x040fe80000041858 */
[----:B------:R-:W-:Y:S01]  /*a140*/  LOP3.LUT R20, R145, UR5, R226, 0x96, !PT ;  /* 0x0000000591147c12 */ /* 0x000fe2000f8e96e2 */
[--C-:B------:R-:W-:Y:S01]  /*a150*/  FFMA.FTZ R157, R23, c[0x0][0x23c], -R171.reuse ;  /* 0x00008f00179d7a23 */ /* 0x100fe200000108ab */
[----:B------:R-:W-:Y:S01]  /*a160*/  LOP3.LUT R148, R227, UR11, R24, 0x96, !PT ;  /* 0x0000000be3947c12 */ /* 0x000fe2000f8e9618 */
[--C-:B------:R-:W-:Y:S01]  /*a170*/  FFMA.FTZ R162, R30, c[0x0][0x23c], -R171.reuse ;  /* 0x00008f001ea27a23 */ /* 0x100fe200000108ab */
[C---:B----4-:R-:W-:Y:S01]  /*a180*/  HMMA.16816.F32.BF16 R92, R116.reuse, R120, R92 ;  /* 0x00000078745c723c */ /* 0x050fe2000004185c */
[----:B------:R-:W-:Y:S01]  /*a190*/  IMAD.WIDE.U32 R24, R20, -0x326172a9, RZ ;  /* 0xcd9e8d5714187825 */ /* 0x000fe200078e00ff */
[----:B------:R-:W-:Y:S03]  /*a1a0*/  MUFU.EX2 R154, R154 ;  /* 0x0000009a009a7308 */ /* 0x000fe60000000800 */
[----:B------:R-:W-:Y:S01]  /*a1b0*/  IMAD.WIDE.U32 R148, R148, -0x326172a9, RZ ;  /* 0xcd9e8d5794947825 */ /* 0x000fe200078e00ff */
[C---:B------:R-:W-:Y:S02]  /*a1c0*/  LOP3.LUT R22, R24.reuse, 0xffff, RZ, 0xc0, !PT ;  /* 0x0000ffff18167812 */ /* 0x040fe400078ec0ff */
[C---:B------:R-:W-:Y:S01]  /*a1d0*/  HMMA.16816.F32.BF16 R96, R116.reuse, R122, R96 ;  /* 0x0000007a7460723c */ /* 0x040fe20000041860 */
[----:B------:R-:W3:Y:S03]  /*a1e0*/  LDSM.16.MT88.4 R120, [R188+0x10800] ;  /* 0x01080000bc78783b */ /* 0x000ee60000004200 */
[----:B------:R-:W-:Y:S01]  /*a1f0*/  LOP3.LUT R20, R25, UR12, R148, 0x96, !PT ;  /* 0x0000000c19147c12 */ /* 0x000fe2000f8e9694 */
[----:B------:R-:W-:Y:S01]  /*a200*/  FFMA.FTZ R163, R31, c[0x0][0x23c], -R171 ;  /* 0x00008f001fa37a23 */ /* 0x000fe200000108ab */
[----:B------:R-:W-:Y:S01]  /*a210*/  LOP3.LUT R141, R24, 0xff, RZ, 0xc0, !PT ;  /* 0x000000ff188d7812 */ /* 0x000fe200078ec0ff */
[----:B------:R-:W-:Y:S01]  /*a220*/  MUFU.EX2 R157, R157 ;  /* 0x0000009d009d7308 */ /* 0x000fe20000000800 */
[C---:B------:R-:W-:Y:S01]  /*a230*/  HMMA.16816.F32.BF16 R100, R116.reuse, R124, R100 ;  /* 0x0000007c7464723c */ /* 0x040fe20000041864 */
[----:B------:R-:W-:Y:S03]  /*a240*/  LDSM.16.MT88.4 R28, [R188+0x11000] ;  /* 0x01100000bc1c783b */ /* 0x000fe60000004200 */
[----:B------:R-:W-:Y:S01]  /*a250*/  SHF.R.U32.HI R21, RZ, 0x18, R24 ;  /* 0x00000018ff157819 */ /* 0x000fe20000011618 */
[----:B------:R-:W-:Y:S01]  /*a260*/  FFMA.FTZ R160, R32, c[0x0][0x23c], -R172 ;  /* 0x00008f0020a07a23 */ /* 0x000fe200000108ac */
[----:B------:R-:W-:Y:S01]  /*a270*/  LOP3.LUT R146, R149, UR8, R146, 0x96, !PT ;  /* 0x0000000895927c12 */ /* 0x000fe2000f8e9692 */
[----:B------:R-:W-:Y:S01]  /*a280*/  FFMA.FTZ R172, R33, c[0x0][0x23c], -R172 ;  /* 0x00008f0021ac7a23 */ /* 0x000fe200000108ac */
[C---:B------:R-:W-:Y:S01]  /*a290*/  HMMA.16816.F32.BF16 R104, R116.reuse, R126, R104 ;  /* 0x0000007e7468723c */ /* 0x040fe20000041868 */
[----:B------:R-:W-:Y:S01]  /*a2a0*/  LDSM.16.MT88.4 R124, [R190+0xd000] ;  /* 0x00d00000be7c783b */ /* 0x000fe20000004200 */
[----:B------:R-:W4:Y:S02]  /*a2b0*/  MUFU.EX2 R155, R155 ;  /* 0x0000009b009b7308 */ /* 0x000f240000000800 */
[--C-:B------:R-:W-:Y:S02]  /*a2c0*/  SHF.R.U32.HI R140, RZ, 0x10, R20.reuse ;  /* 0x00000010ff8c7819 */ /* 0x100fe40000011614 */
[----:B------:R-:W-:Y:S02]  /*a2d0*/  SHF.R.U32.HI R143, RZ, 0x18, R20 ;  /* 0x00000018ff8f7819 */ /* 0x000fe40000011614 */
[C---:B-1----:R-:W-:Y:S01]  /*a2e0*/  HMMA.16816.F32.BF16 R16, R116.reuse, R128, R16 ;  /* 0x000000807410723c */ /* 0x042fe20000041810 */
[----:B------:R-:W-:Y:S03]  /*a2f0*/  LDSM.16.MT88.4 R148, [R188+0xf800] ;  /* 0x00f80000bc94783b */ /* 0x000fe60000004200 */
[----:B------:R-:W-:Y:S01]  /*a300*/  LOP3.LUT R140, R140, 0xff, RZ, 0xc0, !PT ;  /* 0x000000ff8c8c7812 */ /* 0x000fe200078ec0ff */
[----:B------:R1:W-:Y:S02]  /*a310*/  MUFU.EX2 R161, R172 ;  /* 0x000000ac00a17308 */ /* 0x0003e40000000800 */
[----:B------:R-:W-:Y:S01]  /*a320*/  SHF.R.U32.HI R128, RZ, 0x10, R24 ;  /* 0x00000010ff807819 */ /* 0x000fe20000011618 */
[C---:B------:R-:W-:Y:S01]  /*a330*/  HMMA.16816.F32.BF16 R108, R116.reuse, R130, R108 ;  /* 0x00000082746c723c */ /* 0x040fe2000004186c */
[----:B------:R-:W5:Y:S03]  /*a340*/  LDSM.16.MT88.4 R24, [R192+0xd000] ;  /* 0x00d00000c018783b */ /* 0x000f660000004200 */
[----:B------:R-:W-:Y:S02]  /*a350*/  LOP3.LUT R129, R20, 0xffff, RZ, 0xc0, !PT ;  /* 0x0000ffff14817812 */ /* 0x000fe400078ec0ff */
[----:B------:R-:W-:Y:S01]  /*a360*/  LOP3.LUT R128, R128, 0xff, RZ, 0xc0, !PT ;  /* 0x000000ff80807812 */ /* 0x000fe200078ec0ff */
[----:B------:R-:W-:Y:S01]  /*a370*/  MUFU.EX2 R158, R158 ;  /* 0x0000009e009e7308 */ /* 0x000fe20000000800 */
[----:B------:R-:W-:Y:S01]  /*a380*/  SHF.R.U32.HI R130, RZ, 0x8, R22 ;  /* 0x00000008ff827819 */ /* 0x000fe20000011616 */
[C---:B---3--:R-:W-:Y:S03]  /*a390*/  HMMA.16816.F32.BF16 R12, R116.reuse, R120, R12 ;  /* 0x00000078740c723c */ /* 0x048fe6000004180c */
[----:B------:R-:W-:Y:S02]  /*a3a0*/  SHF.R.U32.HI R129, RZ, 0x8, R129 ;  /* 0x00000008ff817819 */ /* 0x000fe40000011681 */
[----:B------:R-:W-:Y:S02]  /*a3b0*/  LOP3.LUT R22, R20, 0xff, RZ, 0xc0, !PT ;  /* 0x000000ff14167812 */ /* 0x000fe400078ec0ff */
[----:B------:R-:W-:Y:S01]  /*a3c0*/  PRMT R23, R128, 0x5410, R21 ;  /* 0x0000541080177816 */ /* 0x000fe20000000015 */
[----:B------:R-:W-:Y:S01]  /*a3d0*/  HMMA.16816.F32.BF16 R112, R116, R122, R112 ;  /* 0x0000007a7470723c */ /* 0x000fe20000041870 */
[----:B------:R-:W-:Y:S01]  /*a3e0*/  PRMT R21, R22, 0x5410, R129 ;  /* 0x0000541016157816 */ /* 0x000fe20000000081 */
[----:B------:R-:W-:Y:S01]  /*a3f0*/  LDSM.16.MT88.4 R116, [R190+0xf000] ;  /* 0x00f00000be74783b */ /* 0x000fe20000004200 */
[----:B------:R-:W-:Y:S01]  /*a400*/  MUFU.EX2 R159, R159 ;  /* 0x0000009f009f7308 */ /* 0x000fe20000000800 */
[----:B------:R-:W-:Y:S01]  /*a410*/  PRMT R141, R141, 0x5410, R130 ;  /* 0x000054108d8d7816 */ /* 0x000fe20000000082 */
[--C-:B------:R-:W-:Y:S01]  /*a420*/  HSET2.LE.AND R23, R23, R212.reuse, PT ;  /* 0x000000d417177233 */ /* 0x100fe20003803000 */
[----:B------:R-:W-:Y:S01]  /*a430*/  PRMT R143, R140, 0x5410, R143 ;  /* 0x000054108c8f7816 */ /* 0x000fe2000000008f */
[--C-:B------:R-:W-:Y:S01]  /*a440*/  HSET2.LE.AND R20, R21, R212.reuse, PT ;  /* 0x000000d415147233 */ /* 0x100fe20003803000 */
[----:B--2---:R-:W-:Y:S01]  /*a450*/  F2FP.BF16.PACK_AB R21, R153, R152 ;  /* 0x000000989915723e */ /* 0x004fe200000010ff */
[--C-:B------:R-:W-:Y:S01]  /*a460*/  HSET2.LE.AND R22, R141, R212.reuse, PT ;  /* 0x000000d48d167233 */ /* 0x100fe20003803000 */
[----:B------:R-:W2:Y:S02]  /*a470*/  LDSM.16.MT88.4 R128, [R189+0xd000] ;  /* 0x00d00000bd80783b */ /* 0x000ea40000004200 */
[----:B----4-:R-:W-:Y:S01]  /*a480*/  F2FP.BF16.PACK_AB R120, R155, R154 ;  /* 0x0000009a9b78723e */ /* 0x010fe200000010ff */
[--C-:B-1----:R-:W-:Y:S01]  /*a490*/  FFMA.FTZ R172, R34, c[0x0][0x23c], -R171.reuse ;  /* 0x00008f0022ac7a23 */ /* 0x102fe200000108ab */
[----:B------:R-:W-:Y:S01]  /*a4a0*/  LOP3.LUT R20, R20, R21, RZ, 0xc0, !PT ;  /* 0x0000001514147212 */ /* 0x000fe200078ec0ff */
[--C-:B------:R-:W-:Y:S01]  /*a4b0*/  HSET2.LE.AND R21, R143, R212.reuse, PT ;  /* 0x000000d48f157233 */ /* 0x100fe20003803000 */
[----:B------:R-:W-:Y:S01]  /*a4c0*/  F2FP.BF16.PACK_AB R121, R134, R133 ;  /* 0x000000858679723e */ /* 0x000fe200000010ff */
[----:B------:R-:W-:Y:S01]  /*a4d0*/  FFMA.FTZ R171, R35, c[0x0][0x23c], -R171 ;  /* 0x00008f0023ab7a23 */ /* 0x000fe200000108ab */
[----:B------:R-:W-:Y:S01]  /*a4e0*/  LOP3.LUT R23, R23, R120, RZ, 0xc0, !PT ;  /* 0x0000007817177212 */ /* 0x000fe200078ec0ff */
[----:B------:R-:W1:Y:S01]  /*a4f0*/  LDSM.16.MT88.4 R140, [R192+0xf000] ;  /* 0x00f00000c08c783b */ /* 0x000e620000004200 */
[----:B------:R-:W-:Y:S01]  /*a500*/  F2FP.BF16.PACK_AB R120, R157, R156 ;  /* 0x0000009c9d78723e */ /* 0x000fe200000010ff */
[----:B------:R-:W-:Y:S01]  /*a510*/  MUFU.EX2 R162, R162 ;  /* 0x000000a200a27308 */ /* 0x000fe20000000800 */
[----:B------:R-:W-:Y:S02]  /*a520*/  LOP3.LUT R22, R22, R121, RZ, 0xc0, !PT ;  /* 0x0000007916167212 */ /* 0x000fe400078ec0ff */
[----:B------:R-:W-:Y:S03]  /*a530*/  LOP3.LUT R21, R21, R120, RZ, 0xc0, !PT ;  /* 0x0000007815157212 */ /* 0x000fe600078ec0ff */
[----:B------:R-:W-:Y:S04]  /*a540*/  LDSM.16.MT88.4 R120, [R188+0xf000] ;  /* 0x00f00000bc78783b */ /* 0x000fe80000004200 */
[C---:B-----5:R-:W-:Y:S01]  /*a550*/  HMMA.16816.F32.BF16 R4, R20.reuse, R24, R4 ;  /* 0x000000181404723c */ /* 0x060fe20000041804 */
[----:B------:R-:W3:Y:S07]  /*a560*/  MUFU.EX2 R163, R163 ;  /* 0x000000a300a37308 */ /* 0x000eee0000000800 */
[C---:B------:R-:W-:Y:S01]  /*a570*/  HMMA.16816.F32.BF16 R8, R20.reuse, R26, R8 ;  /* 0x0000001a1408723c */ /* 0x040fe20000041808 */
[----:B------:R-:W4:Y:S02]  /*a580*/  LDSM.16.MT88.4 R24, [R189+0xf000] ;  /* 0x00f00000bd18783b */ /* 0x000f240000004200 */
[----:B------:R-:W5:Y:S05]  /*a590*/  MUFU.EX2 R160, R160 ;  /* 0x000000a000a07308 */ /* 0x000f6a0000000800 */
[C---:B------:R-:W-:Y:S05]  /*a5a0*/  HMMA.16816.F32.BF16 R36, R20.reuse, R124, R36 ;  /* 0x0000007c1424723c */ /* 0x040fea0000041824 */
[----:B------:R-:W-:Y:S03]  /*a5b0*/  MUFU.EX2 R172, R172 ;  /* 0x000000ac00ac7308 */ /* 0x000fe60000000800 */
[C---:B------:R-:W-:Y:S01]  /*a5c0*/  HMMA.16816.F32.BF16 R40, R20.reuse, R126, R40 ;  /* 0x0000007e1428723c */ /* 0x040fe20000041828 */
[----:B------:R-:W4:Y:S06]  /*a5d0*/  LDSM.16.MT88.4 R124, [R192+0x11000] ;  /* 0x01100000c07c783b */ /* 0x000f2c0000004200 */
[----:B------:R-:W1:Y:S01]  /*a5e0*/  MUFU.EX2 R171, R171 ;  /* 0x000000ab00ab7308 */ /* 0x000e620000000800 */
[C---:B--2---:R-:W-:Y:S07]  /*a5f0*/  HMMA.16816.F32.BF16 R44, R20.reuse, R128, R44 ;  /* 0x00000080142c723c */ /* 0x044fee000004182c */
[----:B---3--:R-:W-:Y:S01]  /*a600*/  F2FP.BF16.PACK_AB R128, R163, R162 ;  /* 0x000000a2a380723e */ /* 0x008fe200000010ff */
[C---:B------:R-:W-:Y:S08]  /*a610*/  HMMA.16816.F32.BF16 R48, R20.reuse, R130, R48 ;  /* 0x000000821430723c */ /* 0x040ff00000041830 */
[C---:B------:R-:W-:Y:S08]  /*a620*/  HMMA.16816.F32.BF16 R52, R20.reuse, R136, R52 ;  /* 0x000000881434723c */ /* 0x040ff00000041834 */
[C---:B------:R-:W-:Y:S01]  /*a630*/  HMMA.16816.F32.BF16 R56, R20.reuse, R138, R56 ;  /* 0x0000008a1438723c */ /* 0x040fe20000041838 */
[----:B------:R-:W-:Y:S07]  /*a640*/  LDSM.16.MT88.4 R136, [R192+0xf800] ;  /* 0x00f80000c088783b */ /* 0x000fee0000004200 */
[C---:B-1----:R-:W-:Y:S08]  /*a650*/  HMMA.16816.F32.BF16 R60, R20.reuse, R140, R60 ;  /* 0x0000008c143c723c */ /* 0x042ff0000004183c */
[C---:B------:R-:W-:Y:S08]  /*a660*/  HMMA.16816.F32.BF16 R64, R20.reuse, R142, R64 ;  /* 0x0000008e1440723c */ /* 0x040ff00000041840 */
[C---:B------:R-:W-:Y:S08]  /*a670*/  HMMA.16816.F32.BF16 R68, R20.reuse, R116, R68 ;  /* 0x000000741444723c */ /* 0x040ff00000041844 */
[C---:B------:R-:W-:Y:S01]  /*a680*/  HMMA.16816.F32.BF16 R72, R20.reuse, R118, R72 ;  /* 0x000000761448723c */ /* 0x040fe20000041848 */
[----:B------:R-:W1:Y:S07]  /*a690*/  LDSM.16.MT88.4 R116, [R190+0x11000] ;  /* 0x01100000be74783b */ /* 0x000e6e0000004200 */
[C---:B----4-:R-:W-:Y:S08]  /*a6a0*/  HMMA.16816.F32.BF16 R76, R20.reuse, R24, R76 ;  /* 0x00000018144c723c */ /* 0x050ff0000004184c */
[C---:B------:R-:W-:Y:S01]  /*a6b0*/  HMMA.16816.F32.BF16 R80, R20.reuse, R26, R80 ;  /* 0x0000001a1450723c */ /* 0x040fe20000041850 */
[----:B------:R-:W2:Y:S07]  /*a6c0*/  LDSM.16.MT88.4 R24, [R189+0x11000] ;  /* 0x01100000bd18783b */ /* 0x000eae0000004200 */
[C---:B------:R-:W-:Y:S08]  /*a6d0*/  HMMA.16816.F32.BF16 R84, R20.reuse, R120, R84 ;  /* 0x000000781454723c */ /* 0x040ff00000041854 */
[C---:B------:R-:W-:Y:S01]  /*a6e0*/  HMMA.16816.F32.BF16 R88, R20.reuse, R122, R88 ;  /* 0x0000007a1458723c */ /* 0x040fe20000041858 */
[----:B------:R-:W-:Y:S07]  /*a6f0*/  LDSM.16.MT88.4 R120, [R188+0xd800] ;  /* 0x00d80000bc78783b */ /* 0x000fee0000004200 */
[C---:B------:R-:W-:Y:S08]  /*a700*/  HMMA.16816.F32.BF16 R92, R20.reuse, R124, R92 ;  /* 0x0000007c145c723c */ /* 0x040ff0000004185c */
[C---:B------:R-:W-:Y:S01]  /*a710*/  HMMA.16816.F32.BF16 R96, R20.reuse, R126, R96 ;  /* 0x0000007e1460723c */ /* 0x040fe20000041860 */
[----:B------:R-:W3:Y:S07]  /*a720*/  LDSM.16.MT88.4 R124, [R192+0xd800] ;  /* 0x00d80000c07c783b */ /* 0x000eee0000004200 */
[C---:B-1----:R-:W-:Y:S07]  /*a730*/  HMMA.16816.F32.BF16 R100, R20.reuse, R116, R100 ;  /* 0x000000741464723c */ /* 0x042fee0000041864 */
[----:B------:R-:W-:Y:S01]  /*a740*/  IMAD.WIDE.U32 R116, R146, -0x2daee0ad, RZ ;  /* 0xd2511f5392747825 */ /* 0x000fe200078e00ff */
[C---:B------:R-:W-:Y:S04]  /*a750*/  HMMA.16816.F32.BF16 R104, R20.reuse, R118, R104 ;  /* 0x000000761468723c */ /* 0x040fe80000041868 */
[C---:B------:R-:W-:Y:S02]  /*a760*/  LOP3.LUT R32, R116.reuse, 0xffff, RZ, 0xc0, !PT ;  /* 0x0000ffff74207812 */ /* 0x040fe400078ec0ff */
[----:B------:R-:W-:Y:S02]  /*a770*/  SHF.R.U32.HI R33, RZ, 0x10, R116 ;  /* 0x00000010ff217819 */ /* 0x000fe40000011674 */
[C---:B--2---:R-:W-:Y:S01]  /*a780*/  HMMA.16816.F32.BF16 R16, R20.reuse, R24, R16 ;  /* 0x000000181410723c */ /* 0x044fe20000041810 */
[----:B------:R-:W-:Y:S03]  /*a790*/  SHF.R.U32.HI R34, RZ, 0x8, R32 ;  /* 0x00000008ff227819 */ /* 0x000fe60000011620 */
[----:B------:R-:W-:Y:S02]  /*a7a0*/  LOP3.LUT R32, R33, 0xff, RZ, 0xc0, !PT ;  /* 0x000000ff21207812 */ /* 0x000fe400078ec0ff */
[----:B------:R-:W-:Y:S02]  /*a7b0*/  LOP3.LUT R141, R116, 0xff, RZ, 0xc0, !PT ;  /* 0x000000ff748d7812 */ /* 0x000fe400078ec0ff */
[C---:B------:R-:W-:Y:S01]  /*a7c0*/  HMMA.16816.F32.BF16 R108, R20.reuse, R26, R108 ;  /* 0x0000001a146c723c */ /* 0x040fe2000004186c */
[----:B------:R-:W-:Y:S03]  /*a7d0*/  SHF.R.U32.HI R131, RZ, 0x18, R116 ;  /* 0x00000018ff837819 */ /* 0x000fe60000011674 */
[----:B------:R-:W-:Y:S02]  /*a7e0*/  LOP3.LUT R144, R117, UR30, R144, 0x96, !PT ;  /* 0x0000001e75907c12 */ /* 0x000fe4000f8e9690 */
[----:B------:R-:W-:Y:S02]  /*a7f0*/  PRMT R141, R141, 0x5410, R34 ;  /* 0x000054108d8d7816 */ /* 0x000fe40000000022 */
[C---:B------:R-:W-:Y:S01]  /*a800*/  HMMA.16816.F32.BF16 R12, R20.reuse, R28, R12 ;  /* 0x0000001c140c723c */ /* 0x040fe2000004180c */
[----:B------:R-:W-:Y:S02]  /*a810*/  PRMT R131, R32, 0x5410, R131 ;  /* 0x0000541020837816 */ /* 0x000fe40000000083 */
[----:B------:R-:W1:Y:S01]  /*a820*/  LDSM.16.MT88.4 R32, [R190+0xd800] ;  /* 0x00d80000be20783b */ /* 0x000e620000004200 */
[C---:B------:R-:W-:Y:S01]  /*a830*/  LOP3.LUT R116, R144.reuse, 0xffff, RZ, 0xc0, !PT ;  /* 0x0000ffff90747812 */ /* 0x040fe200078ec0ff */
[--C-:B------:R-:W-:Y:S01]  /*a840*/  HSET2.LE.AND R26, R141, R212.reuse, PT ;  /* 0x000000d48d1a7233 */ /* 0x100fe20003803000 */
[--C-:B------:R-:W-:Y:S02]  /*a850*/  SHF.R.U32.HI R24, RZ, 0x10, R144.reuse ;  /* 0x00000010ff187819 */ /* 0x100fe40000011690 */
[----:B------:R-:W-:Y:S01]  /*a860*/  HMMA.16816.F32.BF16 R112, R20, R30, R112 ;  /* 0x0000001e1470723c */ /* 0x000fe20000041870 */
[----:B------:R-:W-:Y:S02]  /*a870*/  LOP3.LUT R129, R144, 0xff, RZ, 0xc0, !PT ;  /* 0x000000ff90817812 */ /* 0x000fe400078ec0ff */
[----:B------:R-:W-:Y:S01]  /*a880*/  LDSM.16.MT88.4 R140, [R190+0xf800] ;  /* 0x00f80000be8c783b */ /* 0x000fe20000004200 */
[----:B------:R-:W-:Y:S02]  /*a890*/  SHF.R.U32.HI R25, RZ, 0x18, R144 ;  /* 0x00000018ff197819 */ /* 0x000fe40000011690 */
[----:B------:R-:W-:Y:S02]  /*a8a0*/  SHF.R.U32.HI R116, RZ, 0x8, R116 ;  /* 0x00000008ff747819 */ /* 0x000fe40000011674 */
[----:B------:R-:W-:Y:S03]  /*a8b0*/  LOP3.LUT R24, R24, 0xff, RZ, 0xc0, !PT ;  /* 0x000000ff18187812 */ /* 0x000fe600078ec0ff */
[----:B------:R-:W-:Y:S01]  /*a8c0*/  LDSM.16.MT88.4 R144, [R189+0xf800] ;  /* 0x00f80000bd90783b */ /* 0x000fe20000004200 */
[----:B------:R-:W-:Y:S02]  /*a8d0*/  PRMT R129, R129, 0x5410, R116 ;  /* 0x0000541081817816 */ /* 0x000fe40000000074 */
[----:B------:R-:W-:Y:S02]  /*a8e0*/  PRMT R25, R24, 0x5410, R25 ;  /* 0x0000541018197816 */ /* 0x000fe40000000019 */
[----:B-----5:R-:W-:Y:S01]  /*a8f0*/  F2FP.BF16.PACK_AB R27, R161, R160 ;  /* 0x000000a0a11b723e */ /* 0x020fe200000010ff */
[--C-:B------:R-:W-:Y:S01]  /*a900*/  HSET2.LE.AND R24, R129, R212.reuse, PT ;  /* 0x000000d481187233 */ /* 0x100fe20003803000 */
[----:B------:R-:W-:Y:S01]  /*a910*/  F2FP.BF16.PACK_AB R129, R159, R158 ;  /* 0x0000009e9f81723e */ /* 0x000fe200000010ff */
[--C-:B------:R-:W-:Y:S01]  /*a920*/  HSET2.LE.AND R25, R25, R212.reuse, PT ;  /* 0x000000d419197233 */ /* 0x100fe20003803000 */
[----:B------:R-:W-:Y:S01]  /*a930*/  LOP3.LUT R26, R26, R27, RZ, 0xc0, !PT ;  /* 0x0000001b1a1a7212 */ /* 0x000fe200078ec0ff */
[----:B------:R-:W-:Y:S01]  /*a940*/  HSET2.LE.AND R27, R131, R212, PT ;  /* 0x000000d4831b7233 */ /* 0x000fe20003803000 */
[----:B------:R-:W-:Y:S01]  /*a950*/  F2FP.BF16.PACK_AB R28, R171, R172 ;  /* 0x000000acab1c723e */ /* 0x000fe200000010ff */
[----:B------:R-:W2:Y:S01]  /*a960*/  LDSM.16.MT88.4 R116, [R189+0xd800] ;  /* 0x00d80000bd74783b */ /* 0x000ea20000004200 */
[----:B------:R-:W-:Y:S02]  /*a970*/  LOP3.LUT R24, R24, R129, RZ, 0xc0, !PT ;  /* 0x0000008118187212 */ /* 0x000fe400078ec0ff */
[----:B------:R-:W-:Y:S02]  /*a980*/  LOP3.LUT R25, R25, R128, RZ, 0xc0, !PT ;  /* 0x0000008019197212 */ /* 0x000fe400078ec0ff */
[----:B------:R-:W-:Y:S03]  /*a990*/  LOP3.LUT R27, R27, R28, RZ, 0xc0, !PT ;  /* 0x0000001c1b1b7212 */ /* 0x000fe600078ec0ff */
[----:B------:R-:W4:Y:S04]  /*a9a0*/  LDSM.16.MT88.4 R20, [R192+0x11800] ;  /* 0x01180000c014783b */ /* 0x000f280000004200 */
[C---:B---3--:R-:W-:Y:S04]  /*a9b0*/  HMMA.16816.F32.BF16 R128, R24.reuse, R124, R4 ;  /* 0x0000007c1880723c */ /* 0x048fe80000041804 */
[----:B------:R-:W3:Y:S04]  /*a9c0*/  LDSM.16.MT88.4 R4, [R190+0x11800] ;  /* 0x01180000be04783b */ /* 0x000ee80000004200 */
[C---:B------:R-:W-:Y:S04]  /*a9d0*/  HMMA.16816.F32.BF16 R124, R24.reuse, R126, R8 ;  /* 0x0000007e187c723c */ /* 0x040fe80000041808 */
[----:B------:R-:W5:Y:S04]  /*a9e0*/  LDSM.16.MT88.4 R8, [R189+0x11800] ;  /* 0x01180000bd08783b */ /* 0x000f680000004200 */
[C---:B-1----:R-:W-:Y:S08]  /*a9f0*/  HMMA.16816.F32.BF16 R36, R24.reuse, R32, R36 ;  /* 0x000000201824723c */ /* 0x042ff00000041824 */
[C---:B------:R-:W-:Y:S08]  /*aa00*/  HMMA.16816.F32.BF16 R40, R24.reuse, R34, R40 ;  /* 0x000000221828723c */ /* 0x040ff00000041828 */
[C---:B--2---:R-:W-:Y:S08]  /*aa10*/  HMMA.16816.F32.BF16 R44, R24.reuse, R116, R44 ;  /* 0x00000074182c723c */ /* 0x044ff0000004182c */
        /* <DEDUP_REMOVED lines=14> */
[C---:B---3--:R-:W-:Y:S07]  /*ab00*/  HMMA.16816.F32.BF16 R100, R24.reuse, R4, R100 ;  /* 0x000000041864723c */ /* 0x048fee0000041864 */
[----:B------:R-:W-:Y:S01]  /*ab10*/  FADD.FTZ R5, R173, R214 ;  /* 0x000000d6ad057221 */ /* 0x000fe20000010000 */
[C---:B------:R-:W-:Y:S04]  /*ab20*/  HMMA.16816.F32.BF16 R104, R24.reuse, R6, R104 ;  /* 0x000000061868723c */ /* 0x040fe80000041868 */
[----:B------:R-:W-:Y:S03]  /*ab30*/  FADD.FTZ R5, R174, R5 ;  /* 0x00000005ae057221 */ /* 0x000fe60000010000 */
[----:B------:R-:W-:Y:S01]  /*ab40*/  FADD.FTZ R7, R223, R0 ;  /* 0x00000000df077221 */ /* 0x000fe20000010000 */
[C---:B-----5:R-:W-:Y:S01]  /*ab50*/  HMMA.16816.F32.BF16 R120, R24.reuse, R8, R16 ;  /* 0x000000081878723c */ /* 0x060fe20000041810 */
[----:B------:R-:W-:Y:S03]  /*ab60*/  FADD.FTZ R0, R152, R5 ;  /* 0x0000000598007221 */ /* 0x000fe60000010000 */
[----:B------:R-:W-:Y:S02]  /*ab70*/  FADD.FTZ R7, R222, R7 ;  /* 0x00000007de077221 */ /* 0x000fe40000010000 */
[----:B------:R-:W-:Y:S02]  /*ab80*/  FADD.FTZ R0, R153, R0 ;  /* 0x0000000099007221 */ /* 0x000fe40000010000 */
[----:B------:R-:W-:Y:S01]  /*ab90*/  FADD.FTZ R156, R156, R7 ;  /* 0x000000079c9c7221 */ /* 0x000fe20000010000 */
[C---:B------:R-:W-:Y:S03]  /*aba0*/  HMMA.16816.F32.BF16 R108, R24.reuse, R10, R108 ;  /* 0x0000000a186c723c */ /* 0x040fe6000004186c */
[----:B------:R-:W-:Y:S02]  /*abb0*/  FADD.FTZ R157, R157, R156 ;  /* 0x0000009c9d9d7221 */ /* 0x000fe40000010000 */
[----:B------:R-:W-:Y:S01]  /*abc0*/  FADD.FTZ R5, R133, R0 ;  /* 0x0000000085057221 */ /* 0x000fe20000010000 */
[----:B------:R-:W-:Y:S01]  /*abd0*/  MOV R133, R132 ;  /* 0x0000008400857202 */ /* 0x000fe20000000f00 */
[----:B------:R-:W-:Y:S01]  /*abe0*/  FADD.FTZ R154, R154, R157 ;  /* 0x0000009d9a9a7221 */ /* 0x000fe20000010000 */
[C---:B-1----:R-:W-:Y:S01]  /*abf0*/  HMMA.16816.F32.BF16 R116, R24.reuse, R20, R12 ;  /* 0x000000141874723c */ /* 0x042fe2000004180c */
[----:B------:R-:W-:Y:S03]  /*ac00*/  FADD.FTZ R5, R134, R5 ;  /* 0x0000000586057221 */ /* 0x000fe60000010000 */
[----:B------:R-:W-:Y:S01]  /*ac10*/  FADD.FTZ R155, R155, R154 ;  /* 0x0000009a9b9b7221 */ /* 0x000fe20000010000 */
[----:B------:R-:W-:Y:S01]  /*ac20*/  MOV R0, R3 ;  /* 0x0000000300007202 */ /* 0x000fe20000000f00 */
[----:B------:R-:W-:Y:S02]  /*ac30*/  FADD.FTZ R158, R158, R5 ;  /* 0x000000059e9e7221 */ /* 0x000fe40000010000 */
[----:B------:R-:W-:Y:S01]  /*ac40*/  FADD.FTZ R162, R162, R155 ;  /* 0x0000009ba2a27221 */ /* 0x000fe20000010000 */
[----:B------:R-:W-:Y:S03]  /*ac50*/  HMMA.16816.F32.BF16 R112, R24, R22, R112 ;  /* 0x000000161870723c */ /* 0x000fe60000041870 */
[----:B------:R-:W-:Y:S02]  /*ac60*/  FADD.FTZ R159, R159, R158 ;  /* 0x0000009e9f9f7221 */ /* 0x000fe40000010000 */
[----:B------:R-:W-:Y:S02]  /*ac70*/  FADD.FTZ R163, R163, R162 ;  /* 0x000000a2a3a37221 */ /* 0x000fe40000010000 */
[----:B------:R-:W-:Y:S02]  /*ac80*/  FADD.FTZ R160, R160, R159 ;  /* 0x0000009fa0a07221 */ /* 0x000fe40000010000 */
[----:B------:R-:W-:Y:S03]  /*ac90*/  FADD.FTZ R172, R172, R163 ;  /* 0x000000a3acac7221 */ /* 0x000fe60000010000 */
[----:B------:R-:W-:Y:S02]  /*aca0*/  FADD.FTZ R215, R161, R160 ;  /* 0x000000a0a1d77221 */ /* 0x000fe40000010000 */
[----:B------:R-:W-:Y:S01]  /*acb0*/  FADD.FTZ R213, R171, R172 ;  /* 0x000000acabd57221 */ /* 0x000fe20000010000 */
[----:B------:R-:W-:-:S05]  /*acc0*/  @P5 BRA `(.L_x_699) ;  /* 0xffffc66000005947 */ /* 0x000fca000383ffff */
.L_x_698:
        /* <DEDUP_REMOVED lines=341> */
.L_x_703:
[----:B----4-:R-:W-:Y:S05]  /*c220*/  BSYNC B0 ;  /* 0x0000000000007941 */ /* 0x010fea0003800000 */
.L_x_702:
        /* <DEDUP_REMOVED lines=34> */
.L_x_705:
[----:B------:R-:W-:Y:S05]  /*c450*/  BSYNC B0 ;  /* 0x0000000000007941 */ /* 0x000fea0003800000 */
.L_x_704:
[----:B------:R-:W-:Y:S01]  /*c460*/  LEA.HI.SX32 R5, R5, 0x10, 0x1d ;  /* 0x0000001005057811 */ /* 0x000fe200078feaff */
        /* <DEDUP_REMOVED lines=17> */
[----:B-1----:R4:W-:Y:S04]  /*c580*/  @!P1 STG.E.128 [R2.64+0x80], R32 ;  /* 0x0000802002009986 */ /* 0x0029e8000c101d10 */
[----:B------:R4:W-:Y:S02]  /*c590*/  @!P0 STG.E.128 [R2.64+0x100], R16 ;  /* 0x0001001002008986 */ /* 0x0009e4000c101d10 */
.L_x_707:
[----:B------:R-:W-:Y:S05]  /*c5a0*/  BSYNC B0 ;  /* 0x0000000000007941 */ /* 0x000fea0003800000 */
.L_x_706:
[----:B------:R-:W-:Y:S01]  /*c5b0*/  IADD3 R0, R6, 0x20, RZ ;  /* 0x0000002006007810 */ /* 0x000fe20007ffe0ff */
[----:B------:R-:W-:Y:S03]  /*c5c0*/  BSSY B0, `(.L_x_708) ;  /* 0x0000013000007945 */ /* 0x000fe60003800000 */
[----:B------:R-:W-:-:S13]  /*c5d0*/  ISETP.GE.AND P0, PT, R0, UR22, PT ;  /* 0x0000001600007c0c */ /* 0x000fda000bf06270 */
[----:B------:R-:W-:Y:S05]  /*c5e0*/  @P0 BRA `(.L_x_709) ;  /* 0x0000010000000947 */ /* 0x000fea0003800000 */
[----:B----4-:R-:W-:Y:S01]  /*c5f0*/  IADD3 R2, P0, R10, 0x20, RZ ;  /* 0x000000200a027810 */ /* 0x010fe20007f1e0ff */
        /* <DEDUP_REMOVED lines=13> */
[----:B-1----:R3:W-:Y:S04]  /*c6d0*/  @!P1 STG.E.128 [R2.64+0x80], R28 ;  /* 0x0000801c02009986 */ /* 0x0027e8000c101d10 */
[----:B------:R3:W-:Y:S02]  /*c6e0*/  @!P0 STG.E.128 [R2.64+0x100], R12 ;  /* 0x0001000c02008986 */ /* 0x0007e4000c101d10 */
.L_x_709:
[----:B------:R-:W-:Y:S05]  /*c6f0*/  BSYNC B0 ;  /* 0x0000000000007941 */ /* 0x000fea0003800000 */
.L_x_708:
        /* <DEDUP_REMOVED lines=10> */
[----:B---34-:R-:W-:Y:S01]  /*c7a0*/  IMAD R3, R10, c[0x0][0x1e8], RZ ;  /* 0x00007a000a037a24 */ /* 0x018fe200078e02ff */
[----:B------:R-:W-:-:S03]  /*c7b0*/  LEA R2, P2, R4, c[0x0][0x1d0], 0x1 ;  /* 0x0000740004027a11 */ /* 0x000fc600078408ff */
[----:B------:R-:W-:-:S04]  /*c7c0*/  IMAD R3, R0, c[0x0][0x1ec], R3 ;  /* 0x00007b0000037a24 */ /* 0x000fc800078e0203 */
[----:B------:R-:W-:-:S05]  /*c7d0*/  IMAD.IADD R3, R5, 0x1, R3 ;  /* 0x0000000105037824 */ /* 0x000fca00078e0203 */
[----:B------:R-:W-:-:S05]  /*c7e0*/  LEA.HI.X R3, R4, c[0x0][0x1d4], R3, 0x1, P2 ;  /* 0x0000750004037a11 */ /* 0x000fca00010f0c03 */
[----:B-1----:R1:W-:Y:S01]  /*c7f0*/  @!P0 STG.E.128 [R2.64+0x80], R24 ;  /* 0x0000801802008986 */ /* 0x0023e2000c101d10 */
[----:B------:R-:W-:-:S03]  /*c800*/  ISETP.GE.AND P0, PT, R201, c[0x0][0x220], PT ;  /* 0x00008800c9007a0c */ /* 0x000fc60003f06270 */
[----:B------:R1:W-:Y:S10]  /*c810*/  @!P1 STG.E.128 [R2.64], R40 ;  /* 0x0000002802009986 */ /* 0x0003f4000c101d10 */
[----:B------:R-:W-:Y:S05]  /*c820*/  @P0 EXIT ;  /* 0x000000000000094d */ /* 0x000fea0003800000 */
[----:B------:R-:W-:Y:S01]  /*c830*/  STG.E.128 [R2.64+0x100], R56 ;  /* 0x0001003802007986 */ /* 0x000fe2000c101d10 */
[----:B------:R-:W-:Y:S05]  /*c840*/  EXIT ;  /* 0x000000000000794d */ /* 0x000fea0003800000 */
.L_x_668:
[----:B------:R-:W1:Y:S01]  /*c850*/  S2R R0, SR_TID.X ;  /* 0x0000000000007919 */ /* 0x000e620000002100 */
[----:B------:R-:W-:Y:S01]  /*c860*/  UISETP.NE.AND UP4, UPT, UR9, -0x1, UPT ;  /* 0xffffffff0900788c */ /* 0x000fe2000bf85270 */
[----:B------:R-:W-:Y:S01]  /*c870*/  IMAD.U32 R17, RZ, RZ, UR10 ;  /* 0x0000000aff117e24 */ /* 0x000fe2000f8e00ff */
[----:B------:R-:W-:Y:S01]  /*c880*/  ULDC.U8 UR20, c[0x0][0x329] ;  /* 0x0000ca4000147ab9 */ /* 0x000fe20000000000 */
[----:B------:R-:W2:Y:S01]  /*c890*/  S2R R10, SR_CTAID.Z ;  /* 0x00000000000a7919 */ /* 0x000ea20000002700 */
[----:B------:R-:W-:Y:S01]  /*c8a0*/  UISETP.NE.AND UP3, UPT, UR20, URZ, UPT ;  /* 0x0000003f1400728c */ /* 0x000fe2000bf65270 */
[----:B------:R-:W-:Y:S01]  /*c8b0*/  BSSY B0, `(.L_x_710) ;  /* 0x0000049000007945 */ /* 0x000fe20003800000 */
[----:B------:R-:W-:-:S02]  /*c8c0*/  ULDC.64 UR6, c[0x0][0x1e8] ;  /* 0x00007a0000067ab9 */ /* 0x000fc40000000a00 */
[----:B------:R-:W-:Y:S02]  /*c8d0*/  ULDC.U8 UR21, c[0x0][0x328] ;  /* 0x0000ca0000157ab9 */ /* 0x000fe40000000000 */
[----:B------:R-:W-:Y:S02]  /*c8e0*/  UISETP.NE.AND UP2, UPT, UR21, URZ, UPT ;  /* 0x0000003f1500728c */ /* 0x000fe4000bf45270 */
[----:B------:R-:W-:Y:S02]  /*c8f0*/  @UP4 UIMAD.WIDE.U32 UR18, UR9, UR6, URZ ;  /* 0x00000006091242a5 */ /* 0x000fe4000f8e003f */
[----:B------:R-:W-:Y:S02]  /*c900*/  @!UP4 USHF.R.S32.HI UR22, URZ, 0x1f, UR15 ;  /* 0x0000001f3f16c899 */ /* 0x000fe4000801140f */
[----:B------:R-:W-:Y:S02]  /*c910*/  ULDC.64 UR4, c[0x0][0x1e0] ;  /* 0x0000780000047ab9 */ /* 0x000fe40000000a00 */
[----:B------:R-:W-:-:S02]  /*c920*/  @!UP4 UIMAD UR22, UR22, UR4, URZ ;  /* 0x000000041616c2a4 */ /* 0x000fc4000f8e023f */
[----:B------:R-:W-:Y:S02]  /*c930*/  @UP4 UIMAD UR7, UR9, UR7, UR19 ;  /* 0x00000007090742a4 */ /* 0x000fe4000f8e0213 */
[----:B------:R-:W-:Y:S01]  /*c940*/  USHF.R.S32.HI UR19, URZ, 0x1f, UR14 ;  /* 0x0000001f3f137899 */ /* 0x000fe2000801140e */
[----:B-1----:R-:W-:Y:S01]  /*c950*/  LEA.HI R14, R7, R0, RZ, 0x3 ;  /* 0x00000000070e7211 */ /* 0x002fe200078f18ff */
[----:B------:R-:W-:Y:S02]  /*c960*/  @UP4 UMOV UR23, UR18 ;  /* 0x0000001200174c82 */ /* 0x000fe40008000000 */
[----:B------:R-:W-:Y:S01]  /*c970*/  UISETP.EQ.AND UP2, UPT, UR20, URZ, UP2 ;  /* 0x0000003f1400728c */ /* 0x000fe20009742270 */
[----:B------:R-:W-:Y:S01]  /*c980*/  LOP3.LUT R7, R14, 0xfffffff8, RZ, 0xc0, !PT ;  /* 0xfffffff80e077812 */ /* 0x000fe200078ec0ff */
[----:B------:R-:W-:Y:S01]  /*c990*/  @!UP3 UISETP.NE.AND UP1, UPT, UR21, URZ, UPT ;  /* 0x0000003f1500b28c */ /* 0x000fe2000bf25270 */
[----:B------:R-:W-:Y:S01]  /*c9a0*/  SHF.R.S32.HI R14, RZ, 0x3, R14 ;  /* 0x00000003ff0e7819 */ /* 0x000fe2000001140e */
[----:B------:R-:W-:-:S02]  /*c9b0*/  ULDC UR12, c[0x0][0x214] ;  /* 0x00008500000c7ab9 */ /* 0x000fc40000000800 */
[----:B------:R-:W-:Y:S01]  /*c9c0*/  @UP3 ULDC UR18, c[0x0][0x210] ;  /* 0x0000840000123ab9 */ /* 0x000fe20000000800 */
[----:B------:R-:W-:Y:S01]  /*c9d0*/  IMAD.IADD R7, R0, 0x1, -R7 ;  /* 0x0000000100077824 */ /* 0x000fe200078e0a07 */
[----:B------:R-:W-:Y:S01]  /*c9e0*/  @!UP4 UIMAD.WIDE.U32 UR24, UR15, UR4, URZ ;  /* 0x000000040f18c2a5 */ /* 0x000fe2000f8e003f */
[--C-:B------:R-:W-:Y:S01]  /*c9f0*/  SHF.R.S32.HI R15, RZ, 0x1f, R14.reuse ;  /* 0x0000001fff0f7819 */ /* 0x100fe2000001140e */
[----:B------:R-:W-:Y:S01]  /*ca00*/  ULDC UR8, c[0x0][0x234] ;  /* 0x00008d0000087ab9 */ /* 0x000fe20000000800 */
[----:B------:R-:W-:Y:S01]  /*ca10*/  IMAD.SHL.U32 R6, R7, 0x8, RZ ;  /* 0x0000000807067824 */ /* 0x000fe200078e00ff */
[----:B------:R-:W-:Y:S02]  /*ca20*/  @!UP4 UIMAD UR22, UR15, UR5, UR22 ;  /* 0x000000050f16c2a4 */ /* 0x000fe4000f8e0216 */
[----:B------:R-:W-:Y:S01]  /*ca30*/  @UP3 UIMAD UR18, UR18, UR12, URZ ;  /* 0x0000000c121232a4 */ /* 0x000fe2000f8e023f */
[----:B------:R-:W-:Y:S01]  /*ca40*/  IMAD.WIDE R16, R17, 0x40, R14 ;  /* 0x0000004011107825 */ /* 0x000fe200078e020e */
[----:B------:R-:W-:Y:S01]  /*ca50*/  ULDC.64 UR4, c[0x0][0x1f0] ;  /* 0x00007c0000047ab9 */ /* 0x000fe20000000a00 */
[C---:B------:R-:W-:Y:S01]  /*ca60*/  IADD3 R5, R6.reuse, 0x40, RZ ;  /* 0x0000004006057810 */ /* 0x040fe20007ffe0ff */
[----:B------:R-:W-:Y:S01]  /*ca70*/  UISETP.NE.OR UP0, UPT, UR9, -0x1, !UP2 ;  /* 0xffffffff0900788c */ /* 0x000fe2000d705670 */
[----:B------:R-:W-:Y:S01]  /*ca80*/  IADD3 R4, R6, 0x80, RZ ;  /* 0x0000008006047810 */ /* 0x000fe20007ffe0ff */
[----:B------:R-:W-:-:S02]  /*ca90*/  @!UP3 USEL UR18, UR12, UR8, !UP1 ;  /* 0x000000080c12b287 */ /* 0x000fc4000c800000 */
[----:B------:R-:W-:Y:S02]  /*caa0*/  ULDC UR6, c[0x0][0x1c0] ;  /* 0x0000700000067ab9 */ /* 0x000fe40000000800 */
[----:B------:R-:W-:Y:S02]  /*cab0*/  UIMAD UR4, UR19, UR4, URZ ;  /* 0x00000004130472a4 */ /* 0x000fe4000f8e023f */
[----:B------:R-:W-:Y:S02]  /*cac0*/  @!UP4 UMOV UR23, UR24 ;  /* 0x000000180017cc82 */ /* 0x000fe40008000000 */
[----:B------:R-:W-:Y:S01]  /*cad0*/  @UP3 UMOV UR19, 0x1 ;  /* 0x0000000100133882 */ /* 0x000fe20000000000 */
[----:B------:R-:W-:Y:S01]  /*cae0*/  IADD3 R2, P0, R6, UR23, RZ ;  /* 0x0000001706027c10 */ /* 0x000fe2000ff1e0ff */
[----:B------:R-:W-:Y:S02]  /*caf0*/  @!UP3 UIMAD UR19, UR18, UR6, URZ ;  /* 0x000000061213b2a4 */ /* 0x000fe4000f8e023f */
[----:B------:R-:W-:-:S02]  /*cb00*/  @!UP4 UIADD3 UR7, UR25, UR22, URZ ;  /* 0x000000161907c290 */ /* 0x000fc4000fffe03f */
[----:B------:R-:W-:Y:S02]  /*cb10*/  UIADD3 UR13, -UR11, UR13, URZ ;  /* 0x0000000d0b0d7290 */ /* 0x000fe4000fffe13f */
[----:B------:R-:W-:Y:S02]  /*cb20*/  UIMAD UR19, UR15, UR19, URZ ;  /* 0x000000130f1372a4 */ /* 0x000fe4000f8e023f */
[----:B------:R-:W-:Y:S01]  /*cb30*/  @!UP0 UIMAD UR9, UR15, UR12, URZ ;  /* 0x0000000c0f0982a4 */ /* 0x000fe2000f8e023f */
[----:B------:R-:W-:Y:S01]  /*cb40*/  LEA.HI.X.SX32 R3, R6, UR7, 0x1, P0 ;  /* 0x0000000706037c11 */ /* 0x000fe200080f0eff */
[----:B------:R-:W-:Y:S01]  /*cb50*/  @UP3 ULDC UR26, c[0x0][0x210] ;  /* 0x00008400001a3ab9 */ /* 0x000fe20000000800 */
[----:B------:R-:W-:Y:S01]  /*cb60*/  ISETP.GE.AND P0, PT, R14, UR13, PT ;  /* 0x0000000d0e007c0c */ /* 0x000fe2000bf06270 */
[----:B------:R-:W-:Y:S02]  /*cb70*/  USEL UR19, UR19, URZ, !UP2 ;  /* 0x0000003f13137287 */ /* 0x000fe4000d000000 */
[----:B------:R-:W-:Y:S01]  /*cb80*/  @!UP3 UMOV UR26, 0x1 ;  /* 0x00000001001ab882 */ /* 0x000fe20000000000 */
[----:B--2---:R-:W-:Y:S01]  /*cb90*/  IMAD.WIDE.U32 R10, R10, c[0x0][0x1f0], R2 ;  /* 0x00007c000a0a7a25 */ /* 0x004fe200078e0002 */
[----:B------:R-:W-:-:S02]  /*cba0*/  UIMAD UR11, UR11, UR26, URZ ;  /* 0x0000001a0b0b72a4 */ /* 0x000fc4000f8e023f */
[----:B------:R-:W-:Y:S02]  /*cbb0*/  UIMAD UR18, UR14, UR18, UR19 ;  /* 0x000000120e1272a4 */ /* 0x000fe4000f8e0213 */
        /* <DEDUP_REMOVED lines=24> */
.L_x_711:
[----:B------:R-:W-:Y:S05]  /*cd40*/  BSYNC B0 ;  /* 0x0000000000007941 */ /* 0x000fea0003800000 */
.L_x_710:
        /* <DEDUP_REMOVED lines=20> */
.L_x_713:
[----:B------:R-:W-:Y:S05]  /*ce90*/  BSYNC B0 ;  /* 0x0000000000007941 */ /* 0x000fea0003800000 */
.L_x_712:
        /* <DEDUP_REMOVED lines=20> */
.L_x_715:
[----:B------:R-:W-:Y:S05]  /*cfe0*/  BSYNC B0 ;  /* 0x0000000000007941 */ /* 0x000fea0003800000 */
.L_x_714:
[----:B------:R-:W-:Y:S01]  /*cff0*/  IADD3 R0, R14, 0x30, RZ ;  /* 0x000000300e007810 */ /* 0x000fe20007ffe0ff */
[----:B------:R-:W-:Y:S03]  /*d000*/  BSSY B0, `(.L_x_716) ;  /* 0x0000012000007945 */ /* 0x000fe60003800000 */
[----:B------:R-:W-:-:S13]  /*d010*/  ISETP.GE.AND P0, PT, R0, UR13, PT ;  /* 0x0000000d00007c0c */ /* 0x000fda000bf06270 */
        /* <DEDUP_REMOVED lines=16> */
.L_x_717:
[----:B------:R-:W-:Y:S05]  /*d120*/  BSYNC B0 ;  /* 0x0000000000007941 */ /* 0x000fea0003800000 */
.L_x_716:
[----:B------:R-:W-:-:S04]  /*d130*/  ISETP.NE.AND P6, PT, R7, RZ, PT ;  /* 0x000000ff0700720c */ /* 0x000fc80003fc5270 */
[----:B------:R-:W-:Y:S02]  /*d140*/  ISETP.GE.OR P5, PT, R14, UR13, P6 ;  /* 0x0000000d0e007c0c */ /* 0x000fe4000b7a6670 */
[----:B------:R-:W-:Y:S02]  /*d150*/  ISETP.GE.OR P4, PT, R3, UR13, P6 ;  /* 0x0000000d03007c0c */ /* 0x000fe4000b786670 */
[----:B------:R-:W-:Y:S02]  /*d160*/  ISETP.GE.OR P3, PT, R2, UR13, P6 ;  /* 0x0000000d02007c0c */ /* 0x000fe4000b766670 */
[----:B------:R-:W-:-:S07]  /*d170*/  ISETP.GE.OR P6, PT, R0, UR13, P6 ;  /* 0x0000000d00007c0c */ /* 0x000fce000b7c6670 */
[----:B------:R-:W-:Y:S02]  /*d180*/  @!P5 IMAD R7, R14, UR26, RZ ;  /* 0x0000001a0e07dc24 */ /* 0x000fe4000f8e02ff */
[----:B-1----:R-:W-:Y:S02]  /*d190*/  @!P4 IMAD R8, R3, UR26, RZ ;  /* 0x0000001a0308cc24 */ /* 0x002fe4000f8e02ff */
        /* <DEDUP_REMOVED lines=21> */
[----:B-1----:R-:W-:-:S03]  /*d2f0*/  IMAD.MOV.U32 R5, RZ, RZ, 0x7f800000 ;  /* 0x7f800000ff057424 */ /* 0x002fc600078e00ff */
[----:B------:R-:W-:-:S04]  /*d300*/  IADD3 R3, P0, R0, UR11, RZ ;  /* 0x0000000b00037c10 */ /* 0x000fc8000ff1e0ff */
[----:B------:R-:W-:Y:S02]  /*d310*/  LEA.HI.X.SX32 R0, R0, UR6, 0x1, P0 ;  /* 0x0000000600007c11 */ /* 0x000fe400080f0eff */
[----:B------:R-:W-:-:S04]  /*d320*/  LEA R2, P0, R3, c[0x0][0x200], 0x2 ;  /* 0x0000800003027a11 */ /* 0x000fc800078010ff */
[----:B------:R-:W-:-:S05]  /*d330*/  LEA.HI.X R3, R3, c[0x0][0x204], R0, 0x2, P0 ;  /* 0x0000810003037a11 */ /* 0x000fca00000f1400 */
[----:B------:R-:W-:Y:S01]  /*d340*/  STG.E [R2.64], R5 ;  /* 0x0000000502007986 */ /* 0x000fe2000c101910 */
[----:B------:R-:W-:Y:S05]  /*d350*/  EXIT ;  /* 0x000000000000794d */ /* 0x000fea0003800000 */
.L_x_718:
        /* <DEDUP_REMOVED lines=10> */
.L_x_1290:


//--------------------- .text._ZN5flash16flash_fwd_kernelI23Flash_fwd_kernel_traitsILi192ELi64ELi64ELi4ELb0ELb0EN7cutlass10bfloat16_tE19Flash_kernel_traitsILi192ELi64ELi64ELi4ES3_EELb1ELb0ELb0ELb0ELb0ELb0ELb0ELb1EEEvNS_16Flash_fwd_paramsE --------------------------
	.section	.text._ZN5flash16flash_fwd_kernelI23Flash_fwd_kernel_traitsILi192ELi64ELi64ELi4ELb0ELb0EN7cutlass10bfloat16_tE19Flash_kernel_traitsILi192ELi64ELi64ELi4ES3_EELb1ELb0ELb0ELb0ELb0ELb0ELb0ELb1EEEvNS_16Flash_fwd_paramsE,"ax",@progbits
	.sectioninfo	@"SHI_REGISTERS=255"
	.align	128
        .global         _ZN5flash16flash_fwd_kernelI23Flash_fwd_kernel_traitsILi192ELi64ELi64ELi4ELb0ELb0EN7cutlass10bfloat16_tE19Flash_kernel_traitsILi192ELi64ELi64ELi4ES3_EELb1ELb0ELb0ELb0ELb0ELb0ELb0ELb1EEEvNS_16Flash_fwd_paramsE
        .type           _ZN5flash16flash_fwd_kernelI23Flash_fwd_kernel_traitsILi192ELi64ELi64ELi4ELb0ELb0EN7cutlass10bfloat16_tE19Flash_kernel_traitsILi192ELi64ELi64ELi4ES3_EELb1ELb0ELb0ELb0ELb0ELb0ELb0ELb1EEEvNS_16Flash_fwd_paramsE,@function
        .size           _ZN5flash16flash_fwd_kernelI23Flash_fwd_kernel_traitsILi192ELi64ELi64ELi4ELb0ELb0EN7cutlass10bfloat16_tE19Flash_kernel_traitsILi192ELi64ELi64ELi4ES3_EELb1ELb0ELb0ELb0ELb0ELb0ELb0ELb1EEEvNS_16Flash_fwd_paramsE,(.L_x_1291 - _ZN5flash16flash_fwd_kernelI23Flash_fwd_kernel_traitsILi192ELi64ELi64ELi4ELb0ELb0EN7cutlass10bfloat16_tE19Flash_kernel_traitsILi192ELi64ELi64ELi4ES3_EELb1ELb0ELb0ELb0ELb0ELb0ELb0ELb1EEEvNS_16Flash_fwd_paramsE)
        .other          _ZN5flash16flash_fwd_kernelI23Flash_fwd_kernel_traitsILi192ELi64ELi64ELi4ELb0ELb0EN7cutlass10bfloat16_tE19Flash_kernel_traitsILi192ELi64ELi64ELi4ES3_EELb1ELb0ELb0ELb0ELb0ELb0ELb0ELb1EEEvNS_16Flash_fwd_paramsE,@"STO_CUDA_ENTRY STV_DEFAULT"
_ZN5flash16flash_fwd_kernelI23Flash_fwd_kernel_traitsILi192ELi64ELi64ELi4ELb0ELb0EN7cutlass10bfloat16_tE19Flash_kernel_traitsILi192ELi64ELi64ELi4ES3_EELb1ELb0ELb0ELb0ELb0ELb0ELb0ELb1EEEvNS_16Flash_fwd_paramsE:
.text._ZN5flash16flash_fwd_kernelI23Flash_fwd_kernel_traitsILi192ELi64ELi64ELi4ELb0ELb0EN7cutlass10bfloat16_tE19Flash_kernel_traitsILi192ELi64ELi64ELi4ES3_EELb1ELb0ELb0ELb0ELb0ELb0ELb0ELb1EEEvNS_16Flash_fwd_paramsE:
[----:B------:R-:W-:Y:S02]  /*0000*/  MOV R1, c[0x0][0x28] ;  /* 0x00000a0000017a02 */ /* 0x000fe40000000f00 */
[----:B------:R-:W-:Y:S01]  /*0010*/  ULDC.U8 UR4, c[0x0][0x304] ;  /* 0x0000c10000047ab9 */ /* 0x000fe20000000000 */
[----:B------:R-:W-:Y:S01]  /*0020*/  IMAD.MOV.U32 R8, RZ, RZ, c[0x0][0x2f8] ;  /* 0x0000be00ff087624 */ /* 0x000fe200078e00ff */
[----:B------:R-:W-:Y:S01]  /*0030*/  ISETP.NE.AND P1, PT, RZ, UR4, PT ;  /* 0x00000004ff007c0c */ /* 0x000fe2000bf25270 */
[----:B------:R-:W-:Y:S01]  /*0040*/  IMAD.MOV.U32 R9, RZ, RZ, c[0x0][0x2fc] ;  /* 0x0000bf00ff097624 */ /* 0x000fe200078e00ff */
[----:B------:R-:W-:Y:S01]  /*0050*/  ULDC.64 UR6, c[0x0][0x118] ;  /* 0x0000460000067ab9 */ /* 0x000fe20000000a00 */
[----:B------:R-:W-:-:S10]  /*0060*/  IADD3 R1, R1, -0x98, RZ ;  /* 0xffffff6801017810 */ /* 0x000fd40007ffe0ff */
[----:B------:R-:W-:Y:S02]  /*0070*/  @P1 IMAD.MOV.U32 R2, RZ, RZ, R8 ;  /* 0x000000ffff021224 */ /* 0x000fe400078e0008 */
[----:B------:R-:W-:-:S06]  /*0080*/  @P1 IMAD.MOV.U32 R3, RZ, RZ, R9 ;  /* 0x000000ffff031224 */ /* 0x000fcc00078e0009 */
[----:B------:R-:W2:Y:S01]  /*0090*/  @P1 LDG.E.64 R2, [R2.64] ;  /* 0x0000000602021981 */ /* 0x000ea2000c1e1b00 */
[----:B------:R-:W-:Y:S01]  /*00a0*/  IMAD.MOV.U32 R200, RZ, RZ, c[0x0][0x2f0] ;  /* 0x0000bc00ffc87624 */ /* 0x000fe200078e00ff */
[----:B------:R-:W-:-:S06]  /*00b0*/  MOV R201, c[0x0][0x2f4] ;  /* 0x0000bd0000c97a02 */ /* 0x000fcc0000000f00 */
[----:B------:R-:W3:Y:S01]  /*00c0*/  @P1 LDG.E.64 R200, [R200.64] ;  /* 0x00000006c8c81981 */ /* 0x000ee2000c1e1b00 */
[----:B------:R-:W1:Y:S01]  /*00d0*/  LDC.U8 R4, c[0x0][0x312] ;  /* 0x0000c480ff047b82 */ /* 0x000e620000000000 */
[----:B------:R-:W-:Y:S01]  /*00e0*/  ISETP.NE.U32.AND P2, PT, RZ, c[0x0][0x240], PT ;  /* 0x00009000ff007a0c */ /* 0x000fe20003f45070 */
[----:B------:R-:W-:Y:S01]  /*00f0*/  IMAD.MOV.U32 R26, RZ, RZ, 0x4 ;  /* 0x00000004ff1a7424 */ /* 0x000fe200078e00ff */
[----:B------:R-:W4:Y:S01]  /*0100*/  S2R R116, SR_CTAID.X ;  /* 0x0000000000747919 */ /* 0x000f220000002500 */
[----:B------:R-:W-:Y:S02]  /*0110*/  MOV R13, 0xffffffff ;  /* 0xffffffff000d7802 */ /* 0x000fe40000000f00 */
[----:B------:R-:W-:Y:S01]  /*0120*/  ISETP.NE.AND.EX P2, PT, RZ, c[0x0][0x244], PT, P2 ;  /* 0x00009100ff007a0c */ /* 0x000fe20003f45320 */
[----:B------:R-:W4:Y:S04]  /*0130*/  S2R R19, SR_CTAID.Y ;  /* 0x0000000000137919 */ /* 0x000f280000002600 */
[----:B------:R-:W4:Y:S04]  /*0140*/  S2R R25, SR_CTAID.Z ;  /* 0x0000000000197919 */ /* 0x000f280000002700 */
[----:B------:R-:W4:Y:S01]  /*0150*/  S2R R38, SR_TID.X ;  /* 0x0000000000267919 */ /* 0x000f220000002100 */
[----:B-1----:R-:W-:Y:S01]  /*0160*/  ISETP.NE.AND P3, PT, R4, RZ, PT ;  /* 0x000000ff0400720c */ /* 0x002fe20003f65270 */
[----:B----4-:R-:W-:Y:S01]  /*0170*/  IMAD.WIDE R4, R19, R26, c[0x0][0x240] ;  /* 0x0000900013047625 */ /* 0x010fe200078e021a */
[----:B------:R-:W-:-:S04]  /*0180*/  LOP3.LUT R0, R25, R116, R19, 0xfe, !PT ;  /* 0x0000007419007212 */ /* 0x000fc800078efe13 */
[----:B------:R-:W-:-:S13]  /*0190*/  LOP3.LUT P4, RZ, R0, R38, RZ, 0xfc, !PT ;  /* 0x0000002600ff7212 */ /* 0x000fda000788fcff */
[----:B------:R-:W-:Y:S02]  /*01a0*/  @!P4 IMAD.MOV.U32 R6, RZ, RZ, c[0x0][0x308] ;  /* 0x0000c200ff06c624 */ /* 0x000fe400078e00ff */
[----:B------:R-:W-:Y:S01]  /*01b0*/  @!P4 IMAD.MOV.U32 R7, RZ, RZ, c[0x0][0x30c] ;  /* 0x0000c300ff07c624 */ /* 0x000fe200078e00ff */
[----:B------:R-:W-:Y:S02]  /*01c0*/  MOV R10, 0xffffffff ;  /* 0xffffffff000a7802 */ /* 0x000fe40000000f00 */
[----:B--2---:R-:W-:-:S05]  /*01d0*/  @P1 IADD3 R8, P0, R2, c[0x0][0x300], RZ ;  /* 0x0000c00002081a10 */ /* 0x004fca0007f1e0ff */
[----:B------:R-:W-:Y:S01]  /*01e0*/  @P1 IMAD.X R9, RZ, RZ, R3, P0 ;  /* 0x000000ffff091224 */ /* 0x000fe200000e0603 */
[----:B------:R-:W-:Y:S01]  /*01f0*/  ISETP.EQ.U32.AND P1, PT, RZ, c[0x0][0x248], PT ;  /* 0x00009200ff007a0c */ /* 0x000fe20003f22070 */
[----:B------:R-:W-:Y:S01]  /*0200*/  @!P4 IMAD.MOV.U32 R2, RZ, RZ, R8 ;  /* 0x000000ffff02c224 */ /* 0x000fe200078e0008 */
[----:B---3--:R-:W-:Y:S01]  /*0210*/  @!P4 STG.E.64 [R6.64], R200 ;  /* 0x000000c80600c986 */ /* 0x008fe2000c101b06 */
[----:B------:R-:W-:Y:S01]  /*0220*/  @!P4 IMAD.MOV.U32 R3, RZ, RZ, R9 ;  /* 0x000000ffff03c224 */ /* 0x000fe200078e0009 */
[----:B------:R-:W-:Y:S02]  /*0230*/  ISETP.EQ.OR.EX P1, PT, RZ, c[0x0][0x24c], !P3, P1 ;  /* 0x00009300ff007a0c */ /* 0x000fe40005f22710 */
[----:B------:R-:W-:Y:S02]  /*0240*/  ISETP.NE.U32.AND P0, PT, RZ, c[0x0][0x250], PT ;  /* 0x00009400ff007a0c */ /* 0x000fe40003f05070 */
[----:B------:R1:W-:Y:S02]  /*0250*/  @!P4 STG.E.64 [R6.64+0x8], R2 ;  /* 0x000008020600c986 */ /* 0x0003e4000c101b06 */
[----:B------:R-:W-:-:S02]  /*0260*/  ISETP.NE.AND.EX P0, PT, RZ, c[0x0][0x254], PT, P0 ;  /* 0x00009500ff007a0c */ /* 0x000fc40003f05300 */
[----:B------:R2:W3:Y:S04]  /*0270*/  @P2 LDG.E R13, [R4.64] ;  /* 0x00000006040d2981 */ /* 0x0004e8000c1e1900 */
[----:B------:R2:W4:Y:S01]  /*0280*/  @P2 LDG.E R0, [R4.64+0x4] ;  /* 0x0000040604002981 */ /* 0x000522000c1e1900 */
[----:B------:R-:W2:Y:S01]  /*0290*/  LDC.U8 R119, c[0x0][0x2d8] ;  /* 0x0000b600ff777b82 */ /* 0x000ea20000000000 */
[----:B-1----:R-:W-:-:S05]  /*02a0*/  IMAD.MOV.U32 R6, RZ, RZ, RZ ;  /* 0x000000ffff067224 */ /* 0x002fca00078e00ff */
[----:B------:R-:W-:-:S04]  /*02b0*/  @P0 IMAD.WIDE R2, R19, R26, c[0x0][0x250] ;  /* 0x0000940013020625 */ /* 0x000fc800078e021a */
[----:B--2---:R-:W-:Y:S01]  /*02c0*/  IMAD.WIDE R4, R19, R26, c[0x0][0x248] ;  /* 0x0000920013047625 */ /* 0x004fe200078e021a */
[----:B------:R1:W5:Y:S04]  /*02d0*/  @P0 LDG.E R6, [R2.64] ;  /* 0x0000000602060981 */ /* 0x000368000c1e1900 */
[----:B------:R1:W5:Y:S01]  /*02e0*/  @!P1 LDG.E R10, [R4.64] ;  /* 0x00000006040a9981 */ /* 0x000362000c1e1900 */
[----:B------:R-:W-:Y:S02]  /*02f0*/  ISETP.NE.U32.AND P0, PT, RZ, c[0x0][0x248], PT ;  /* 0x00009200ff007a0c */ /* 0x000fe40003f05070 */
[----:B------:R-:W-:Y:S02]  /*0300*/  SHF.R.S32.HI R17, RZ, 0x1f, R38 ;  /* 0x0000001fff117819 */ /* 0x000fe40000011426 */
[----:B------:R-:W-:-:S02]  /*0310*/  ISETP.NE.AND.EX P0, PT, RZ, c[0x0][0x24c], PT, P0 ;  /* 0x00009300ff007a0c */ /* 0x000fc40003f05300 */
[----:B------:R-:W-:Y:S01]  /*0320*/  LEA.HI R16, R17, R38, RZ, 0x5 ;  /* 0x0000002611107211 */ /* 0x000fe200078f28ff */
[----:B---3--:R1:W-:Y:S01]  /*0330*/  STL [R1+0x60], R13 ;  /* 0x0000600d01007387 */ /* 0x0083e20000100800 */
[----:B----4-:R-:W-:Y:S02]  /*0340*/  @P2 IMAD.IADD R33, R0, 0x1, -R13 ;  /* 0x0000000100212824 */ /* 0x010fe400078e0a0d */
[----:B------:R-:W-:-:S05]  /*0350*/  @!P2 IMAD.MOV.U32 R33, RZ, RZ, c[0x0][0x214] ;  /* 0x00008500ff21a624 */ /* 0x000fca00078e00ff */
[----:B------:R1:W-:Y:S02]  /*0360*/  STL [R1+0x7c], R33 ;  /* 0x00007c2101007387 */ /* 0x0003e40000100800 */
[----:B------:R-:W-:Y:S05]  /*0370*/  @!P0 BRA `(.L_x_719) ;  /* 0x0000004000008947 */ /* 0x000fea0003800000 */
[----:B------:R-:W2:Y:S02]  /*0380*/  @P3 LDG.E R0, [R4.64+0x4] ;  /* 0x0000040604003981 */ /* 0x000ea4000c1e1900 */
[----:B--2--5:R-:W-:-:S06]  /*0390*/  @P3 IADD3 R0, R0, -R10, RZ ;  /* 0x8000000a00003210 */ /* 0x024fcc0007ffe0ff */
[----:B------:R2:W5:Y:S01]  /*03a0*/  @!P3 LDG.E R0, [R4.64] ;  /* 0x000000060400b981 */ /* 0x000562000c1e1900 */
[----:B------:R-:W-:Y:S05]  /*03b0*/  BRA `(.L_x_720) ;  /* 0x0000001000007947 */ /* 0x000fea0003800000 */
.L_x_719:
[----:B------:R-:W-:Y:S02]  /*03c0*/  MOV R0, c[0x0][0x218] ;  /* 0x0000860000007a02 */ /* 0x000fe40000000f00 */
.L_x_720:
[----:B------:R-:W-:-:S04]  /*03d0*/  ISETP.NE.U32.AND P2, PT, RZ, c[0x0][0x258], PT ;  /* 0x00009600ff007a0c */ /* 0x000fc80003f45070 */
[----:B------:R-:W-:-:S13]  /*03e0*/  ISETP.NE.AND.EX P2, PT, RZ, c[0x0][0x25c], PT, P2 ;  /* 0x00009700ff007a0c */ /* 0x000fda0003f45320 */
[----:B-1----:R-:W-:-:S06]  /*03f0*/  @P2 IMAD.WIDE R2, R19, R26, c[0x0][0x258] ;  /* 0x0000960013022625 */ /* 0x002fcc00078e021a */
[----:B------:R-:W3:Y:S01]  /*0400*/  @P2 LDG.E R3, [R2.64] ;  /* 0x0000000602032981 */ /* 0x000ee2000c1e1900 */
[----:B------:R-:W-:Y:S01]  /*0410*/  IMAD.SHL.U32 R27, R116, 0x40, RZ ;  /* 0x00000040741b7824 */ /* 0x000fe200078e00ff */
[----:B------:R-:W-:-:S04]  /*0420*/  @!P2 ISETP.NE.U32.AND P1, PT, RZ, c[0x0][0x268], PT ;  /* 0x00009a00ff00aa0c */ /* 0x000fc80003f25070 */
[----:B------:R-:W-:Y:S02]  /*0430*/  ISETP.GT.AND P0, PT, R33, R27, PT ;  /* 0x0000001b2100720c */ /* 0x000fe40003f04270 */
[----:B------:R-:W-:-:S04]  /*0440*/  @!P2 ISETP.NE.AND.EX P1, PT, RZ, c[0x0][0x26c], PT, P1 ;  /* 0x00009b00ff00aa0c */ /* 0x000fc80003f25310 */
[----:B------:R-:W-:Y:S01]  /*0450*/  @!P2 SEL R2, RZ, c[0x0][0x21c], !P1 ;  /* 0x00008700ff02aa07 */ /* 0x000fe20004800000 */
[----:B---3-5:R-:W-:-:S03]  /*0460*/  @P2 IMAD.IADD R36, R3, 0x1, -R6 ;  /* 0x0000000103242824 */ /* 0x028fc600078e0a06 */
[----:B------:R-:W-:-:S03]  /*0470*/  @!P2 IADD3 R36, R2, R0, -R6 ;  /* 0x000000000224a210 */ /* 0x000fc60007ffe806 */
[----:B------:R-:W-:Y:S05]  /*0480*/  @!P0 EXIT ;  /* 0x000000000000894d */ /* 0x000fea0003800000 */
[C---:B------:R-:W-:Y:S02]  /*0490*/  ISETP.GE.AND P0, PT, R36.reuse, 0x1, PT ;  /* 0x000000012400780c */ /* 0x040fe40003f06270 */
[----:B------:R-:W-:-:S04]  /*04a0*/  IADD3 R0, R36, 0x3f, RZ ;  /* 0x0000003f24007810 */ /* 0x000fc80007ffe0ff */
[----:B------:R-:W-:-:S04]  /*04b0*/  SHF.R.S32.HI R2, RZ, 0x1f, R0 ;  /* 0x0000001fff027819 */ /* 0x000fc80000011400 */
[----:B------:R-:W-:-:S03]  /*04c0*/  LEA.HI R11, R2, R0, RZ, 0x6 ;  /* 0x00000000020b7211 */ /* 0x000fc600078f30ff */
[----:B------:R-:W-:Y:S05]  /*04d0*/  @!P0 BRA `(.L_x_721) ;  /* 0x0000d98000008947 */ /* 0x000fea0003800000 */
[----:B------:R-:W-:Y:S01]  /*04e0*/  IMAD R12, R19, c[0x0][0x1c0], R25 ;  /* 0x00007000130c7a24 */ /* 0x000fe200078e0219 */
[----:B------:R-:W-:Y:S02]  /*04f0*/  LOP3.LUT R0, R16, 0xffffffe0, RZ, 0xc0, !PT ;  /* 0xffffffe010007812 */ /* 0x000fe400078ec0ff */
[----:B------:R-:W-:Y:S02]  /*0500*/  ISETP.NE.AND P3, PT, R13, -0x1, PT ;  /* 0xffffffff0d00780c */ /* 0x000fe40003f65270 */
[----:B------:R-:W-:Y:S02]  /*0510*/  IADD3 R21, R38, -R0, RZ ;  /* 0x8000000026157210 */ /* 0x000fe40007ffe0ff */
[----:B--2---:R-:W-:Y:S02]  /*0520*/  SHF.L.U32 R4, R12, 0x5, RZ ;  /* 0x000000050c047819 */ /* 0x004fe400000006ff */
[----:B------:R-:W-:Y:S02]  /*0530*/  ISETP.NE.AND P0, PT, R10, -0x1, PT ;  /* 0xffffffff0a00780c */ /* 0x000fe40003f05270 */
[----:B------:R-:W-:-:S02]  /*0540*/  IADD3 R120, P2, P1, R4, R8, R21 ;  /* 0x0000000804787210 */ /* 0x000fc4000795e015 */
[----:B------:R-:W-:Y:S02]  /*0550*/  SHF.R.S32.HI R121, RZ, 0x6, R11 ;  /* 0x00000006ff797819 */ /* 0x000fe4000001140b */
[----:B------:R-:W-:Y:S01]  /*0560*/  SHF.R.S32.HI R4, RZ, 0x1f, R4 ;  /* 0x0000001fff047819 */ /* 0x000fe20000011404 */
[----:B------:R1:W-:Y:S01]  /*0570*/  STL [R1+0x80], R120 ;  /* 0x0000807801007387 */ /* 0x0003e20000100800 */
[C---:B------:R-:W-:Y:S01]  /*0580*/  @P3 IMAD.WIDE.U32 R2, R13.reuse, c[0x0][0x190], RZ ;  /* 0x000064000d023a25 */ /* 0x040fe200078e00ff */
[----:B------:R-:W-:Y:S02]  /*0590*/  @!P3 SHF.R.S32.HI R7, RZ, 0x1f, R19 ;  /* 0x0000001fff07b819 */ /* 0x000fe40000011413 */
[----:B------:R1:W-:Y:S01]  /*05a0*/  STL [R1+0x24], R121 ;  /* 0x0000247901007387 */ /* 0x0003e20000100800 */
[----:B------:R-:W-:Y:S01]  /*05b0*/  @P3 IMAD R18, R13, c[0x0][0x194], R3 ;  /* 0x000065000d123a24 */ /* 0x000fe200078e0203 */
[----:B------:R-:W-:Y:S01]  /*05c0*/  SHF.R.S32.HI R5, RZ, 0x1f, R21 ;  /* 0x0000001fff057819 */ /* 0x000fe20000011415 */
[----:B------:R-:W-:Y:S01]  /*05d0*/  @P0 IMAD.IADD R0, R6, 0x1, R10 ;  /* 0x0000000106000824 */ /* 0x000fe200078e020a */
[----:B------:R-:W-:Y:S01]  /*05e0*/  @P3 MOV R15, R2 ;  /* 0x00000002000f3202 */ /* 0x000fe20000000f00 */
[----:B------:R-:W-:Y:S01]  /*05f0*/  @!P3 IMAD R7, R7, c[0x0][0x178], RZ ;  /* 0x00005e000707ba24 */ /* 0x000fe200078e02ff */
[----:B------:R-:W-:Y:S01]  /*0600*/  IADD3.X R171, R4, R9, R5, P2, P1 ;  /* 0x0000000904ab7210 */ /* 0x000fe200017e2405 */
[----:B------:R-:W-:-:S04]  /*0610*/  @P0 IMAD.WIDE.U32 R2, R0, c[0x0][0x198], RZ ;  /* 0x0000660000020a25 */ /* 0x000fc800078e00ff */
[----:B------:R-:W-:-:S04]  /*0620*/  @!P3 IMAD.WIDE.U32 R4, R19, c[0x0][0x178], RZ ;  /* 0x00005e001304ba25 */ /* 0x000fc800078e00ff */
[----:B------:R-:W-:Y:S01]  /*0630*/  @P0 IMAD R20, R0, c[0x0][0x19c], R3 ;  /* 0x0000670000140a24 */ /* 0x000fe200078e0203 */
[----:B------:R-:W-:Y:S01]  /*0640*/  @!P3 MOV R15, R4 ;  /* 0x00000004000fb202 */ /* 0x000fe20000000f00 */
[----:B------:R-:W-:Y:S02]  /*0650*/  @!P3 IMAD R7, R19, c[0x0][0x17c], R7 ;  /* 0x00005f001307ba24 */ /* 0x000fe400078e0207 */
[----:B------:R-:W-:Y:S02]  /*0660*/  IMAD R0, R12, c[0x0][0x224], R27 ;  /* 0x000089000c007a24 */ /* 0x000fe400078e021b */
[----:B------:R-:W-:Y:S02]  /*0670*/  @P0 IMAD.MOV.U32 R14, RZ, RZ, R2 ;  /* 0x000000ffff0e0224 */ /* 0x000fe400078e0002 */
[----:B------:R-:W-:Y:S02]  /*0680*/  @!P3 IMAD.IADD R18, R5, 0x1, R7 ;  /* 0x000000010512b824 */ /* 0x000fe400078e0207 */
[----:B------:R-:W-:Y:S01]  /*0690*/  IMAD R23, R0, c[0x0][0x228], RZ ;  /* 0x00008a0000177a24 */ /* 0x000fe200078e02ff */
[----:B------:R-:W-:Y:S05]  /*06a0*/  @P0 BRA `(.L_x_722) ;  /* 0x000000b000000947 */ /* 0x000fea0003800000 */
[----:B-1----:R-:W-:Y:S01]  /*06b0*/  SHF.R.S32.HI R0, RZ, 0x1f, R6 ;  /* 0x0000001fff007819 */ /* 0x002fe20000011406 */
[----:B------:R-:W-:Y:S01]  /*06c0*/  IMAD.WIDE.U32 R2, R6, c[0x0][0x198], RZ ;  /* 0x0000660006027a25 */ /* 0x000fe200078e00ff */
[----:B------:R-:W-:-:S03]  /*06d0*/  SHF.R.S32.HI R4, RZ, 0x1f, R19 ;  /* 0x0000001fff047819 */ /* 0x000fc60000011413 */
[----:B------:R-:W-:Y:S02]  /*06e0*/  IMAD R0, R0, c[0x0][0x198], RZ ;  /* 0x0000660000007a24 */ /* 0x000fe400078e02ff */
[----:B------:R-:W-:Y:S02]  /*06f0*/  IMAD R4, R4, c[0x0][0x180], RZ ;  /* 0x0000600004047a24 */ /* 0x000fe400078e02ff */
[----:B------:R-:W-:-:S05]  /*0700*/  IMAD R0, R6, c[0x0][0x19c], R0 ;  /* 0x0000670006007a24 */ /* 0x000fca00078e0200 */
[----:B------:R-:W-:Y:S01]  /*0710*/  IADD3 R3, R3, R0, RZ ;  /* 0x0000000003037210 */ /* 0x000fe20007ffe0ff */
[----:B------:R-:W-:-:S04]  /*0720*/  IMAD R0, R19, c[0x0][0x184], R4 ;  /* 0x0000610013007a24 */ /* 0x000fc800078e0204 */
[----:B------:R-:W-:-:S05]  /*0730*/  IMAD.WIDE.U32 R2, R19, c[0x0][0x180], R2 ;  /* 0x0000600013027a25 */ /* 0x000fca00078e0002 */
[----:B------:R-:W-:Y:S02]  /*0740*/  IADD3 R20, R3, R0, RZ ;  /* 0x0000000003147210 */ /* 0x000fe40007ffe0ff */
[----:B------:R-:W-:Y:S02]  /*0750*/  MOV R14, R2 ;  /* 0x00000002000e7202 */ /* 0x000fe40000000f00 */
.L_x_722:
[----:B-1----:R-:W-:Y:S02]  /*0760*/  IABS R4, c[0x0][0x1c8] ;  /* 0x0000720000047a13 */ /* 0x002fe40000000000 */
[----:B------:R-:W-:Y:S02]  /*0770*/  IABS R5, R25 ;  /* 0x0000001900057213 */ /* 0x000fe40000000000 */
[----:B------:R-:W1:Y:S01]  /*0780*/  I2F.RP R2, R4 ;  /* 0x0000000400027306 */ /* 0x000e620000209400 */
[----:B------:R-:W-:-:S07]  /*0790*/  SHF.R.S32.HI R28, RZ, 0x1f, R25 ;  /* 0x0000001fff1c7819 */ /* 0x000fce0000011419 */
[----:B-1----:R-:W1:Y:S02]  /*07a0*/  MUFU.RCP R2, R2 ;  /* 0x0000000200027308 */ /* 0x002e640000001000 */
[----:B-1----:R-:W-:-:S06]  /*07b0*/  IADD3 R2, R2, 0xffffffe, RZ ;  /* 0x0ffffffe02027810 */ /* 0x002fcc0007ffe0ff */
[----:B------:R-:W1:Y:S02]  /*07c0*/  F2I.FTZ.U32.TRUNC.NTZ R3, R2 ;  /* 0x0000000200037305 */ /* 0x000e64000021f000 */
[----:B-1----:R-:W-:Y:S02]  /*07d0*/  IMAD.MOV R0, RZ, RZ, -R3 ;  /* 0x000000ffff007224 */ /* 0x002fe400078e0a03 */
[----:B------:R-:W-:Y:S02]  /*07e0*/  IMAD.MOV.U32 R2, RZ, RZ, RZ ;  /* 0x000000ffff027224 */ /* 0x000fe400078e00ff */
[----:B------:R-:W-:-:S04]  /*07f0*/  IMAD R0, R0, R4, RZ ;  /* 0x0000000400007224 */ /* 0x000fc800078e02ff */
[----:B------:R-:W-:-:S04]  /*0800*/  IMAD.HI.U32 R0, R3, R0, R2 ;  /* 0x0000000003007227 */ /* 0x000fc800078e0002 */
[----:B------:R-:W-:-:S04]  /*0810*/  IMAD.MOV.U32 R3, RZ, RZ, R5 ;  /* 0x000000ffff037224 */ /* 0x000fc800078e0005 */
[----:B------:R-:W-:-:S05]  /*0820*/  IMAD.HI.U32 R0, R0, R3, RZ ;  /* 0x0000000300007227 */ /* 0x000fca00078e00ff */
[----:B------:R-:W-:-:S05]  /*0830*/  IADD3 R2, -R0, RZ, RZ ;  /* 0x000000ff00027210 */ /* 0x000fca0007ffe1ff */
[----:B------:R-:W-:-:S05]  /*0840*/  IMAD R2, R4, R2, R3 ;  /* 0x0000000204027224 */ /* 0x000fca00078e0203 */
[----:B------:R-:W-:-:S13]  /*0850*/  ISETP.GT.U32.AND P2, PT, R4, R2, PT ;  /* 0x000000020400720c */ /* 0x000fda0003f44070 */
[----:B------:R-:W-:Y:S01]  /*0860*/  @!P2 IMAD.IADD R2, R2, 0x1, -R4 ;  /* 0x000000010202a824 */ /* 0x000fe200078e0a04 */
[----:B------:R-:W-:Y:S02]  /*0870*/  @!P2 IADD3 R0, R0, 0x1, RZ ;  /* 0x000000010000a810 */ /* 0x000fe40007ffe0ff */
[----:B------:R-:W-:Y:S02]  /*0880*/  ISETP.NE.AND P2, PT, RZ, c[0x0][0x1c8], PT ;  /* 0x00007200ff007a0c */ /* 0x000fe40003f45270 */
[----:B------:R-:W-:Y:S01]  /*0890*/  ISETP.GE.U32.AND P3, PT, R2, R4, PT ;  /* 0x000000040200720c */ /* 0x000fe20003f66070 */
[----:B------:R-:W-:Y:S01]  /*08a0*/  @P0 IMAD.IADD R4, R6, 0x1, R10 ;  /* 0x0000000106040824 */ /* 0x000fe200078e020a */
[----:B------:R-:W-:-:S04]  /*08b0*/  LOP3.LUT R2, R25, c[0x0][0x1c8], RZ, 0x3c, !PT ;  /* 0x0000720019027a12 */ /* 0x000fc800078e3cff */
[----:B------:R-:W-:Y:S01]  /*08c0*/  ISETP.GE.AND P1, PT, R2, RZ, PT ;  /* 0x000000ff0200720c */ /* 0x000fe20003f26270 */
[----:B------:R-:W-:-:S04]  /*08d0*/  @P0 IMAD.WIDE.U32 R2, R4, c[0x0][0x1a0], RZ ;  /* 0x0000680004020a25 */ /* 0x000fc800078e00ff */
[----:B------:R-:W-:Y:S01]  /*08e0*/  @P0 IMAD R13, R4, c[0x0][0x1a4], R3 ;  /* 0x00006900040d0a24 */ /* 0x000fe200078e0203 */
[----:B------:R-:W-:Y:S02]  /*08f0*/  @P0 MOV R12, R2 ;  /* 0x00000002000c0202 */ /* 0x000fe40000000f00 */
[----:B------:R-:W-:-:S04]  /*0900*/  @P3 IADD3 R0, R0, 0x1, RZ ;  /* 0x0000000100003810 */ /* 0x000fc80007ffe0ff */
[----:B------:R-:W-:-:S05]  /*0910*/  MOV R10, R0 ;  /* 0x00000000000a7202 */ /* 0x000fca0000000f00 */
        /* <DEDUP_REMOVED lines=14> */
.L_x_723:
[CC--:B------:R-:W-:Y:S01]  /*0a00*/  LEA.HI R2, R17.reuse, R38.reuse, RZ, 0x3 ;  /* 0x0000002611027211 */ /* 0x0c0fe200078f18ff */
[----:B------:R-:W-:Y:S01]  /*0a10*/  BSSY B0, `(.L_x_724) ;  /* 0x0000077000007945 */ /* 0x000fe20003800000 */
[----:B------:R-:W-:Y:S02]  /*0a20*/  SHF.R.S32.HI R4, RZ, 0x1f, R21 ;  /* 0x0000001fff047819 */ /* 0x000fe40000011415 */
[--C-:B------:R-:W-:Y:S02]  /*0a30*/  SHF.R.S32.HI R111, RZ, 0x5, R16.reuse ;  /* 0x00000005ff6f7819 */ /* 0x100fe40000011410 */
[----:B------:R-:W-:Y:S02]  /*0a40*/  SHF.R.S32.HI R3, RZ, 0x1f, R16 ;  /* 0x0000001fff037819 */ /* 0x000fe40000011410 */
[----:B------:R-:W-:-:S02]  /*0a50*/  LEA.HI R5, R17, R38, RZ, 0x4 ;  /* 0x0000002611057211 */ /* 0x000fc400078f20ff */
[----:B------:R-:W-:Y:S02]  /*0a60*/  SHF.R.S32.HI R16, RZ, 0x3, R2 ;  /* 0x00000003ff107819 */ /* 0x000fe40000011402 */
[----:B------:R-:W-:Y:S02]  /*0a70*/  LOP3.LUT R0, R2, 0xfffffff8, RZ, 0xc0, !PT ;  /* 0xfffffff802007812 */ /* 0x000fe400078ec0ff */
[----:B------:R-:W-:Y:S02]  /*0a80*/  LEA.HI R22, R4, R21, RZ, 0x2 ;  /* 0x0000001504167211 */ /* 0x000fe400078f10ff */
[----:B------:R-:W-:Y:S01]  /*0a90*/  LEA.HI R2, R3, R111, RZ, 0x2 ;  /* 0x0000006f03027211 */ /* 0x000fe200078f10ff */
[----:B------:R-:W-:Y:S01]  /*0aa0*/  IMAD.SHL.U32 R3, R16, 0x40, RZ ;  /* 0x0000004010037824 */ /* 0x000fe200078e00ff */
[----:B------:R-:W-:Y:S01]  /*0ab0*/  SHF.R.S32.HI R4, RZ, 0x4, R5 ;  /* 0x00000004ff047819 */ /* 0x000fe20000011405 */
[----:B------:R-:W-:Y:S01]  /*0ac0*/  IMAD.IADD R32, R38, 0x1, -R0 ;  /* 0x0000000126207824 */ /* 0x000fe200078e0a00 */
[----:B------:R-:W-:-:S02]  /*0ad0*/  LOP3.LUT R6, R5, 0xfffffff0, RZ, 0xc0, !PT ;  /* 0xfffffff005067812 */ /* 0x000fc400078ec0ff */
[----:B------:R-:W-:Y:S01]  /*0ae0*/  LEA.HI R0, R5, R4, RZ, 0x1 ;  /* 0x0000000405007211 */ /* 0x000fe200078f08ff */
[----:B------:R-:W-:Y:S01]  /*0af0*/  IMAD.SHL.U32 R124, R32, 0x8, RZ ;  /* 0x00000008207c7824 */ /* 0x000fe200078e00ff */
[----:B------:R-:W-:Y:S01]  /*0b00*/  LOP3.LUT R2, R2, 0xffffffc, RZ, 0xc0, !PT ;  /* 0x0ffffffc02027812 */ /* 0x000fe200078ec0ff */
[----:B------:R-:W-:Y:S01]  /*0b10*/  IMAD.IADD R6, R38, 0x1, -R6 ;  /* 0x0000000126067824 */ /* 0x000fe200078e0a06 */
[----:B------:R-:W-:Y:S02]  /*0b20*/  LOP3.LUT R8, R3, 0x1c0, RZ, 0xc0, !PT ;  /* 0x000001c003087812 */ /* 0x000fe400078ec0ff */
[----:B------:R-:W-:Y:S02]  /*0b30*/  SHF.R.S32.HI R5, RZ, 0x2, R22 ;  /* 0x00000002ff057819 */ /* 0x000fe40000011416 */
[----:B------:R-:W-:Y:S01]  /*0b40*/  LOP3.LUT R3, R0, 0xfffffffe, RZ, 0xc0, !PT ;  /* 0xfffffffe00037812 */ /* 0x000fe200078ec0ff */
[----:B------:R-:W-:Y:S01]  /*0b50*/  IMAD.IADD R0, R111, 0x1, -R2 ;  /* 0x000000016f007824 */ /* 0x000fe200078e0a02 */
[----:B------:R-:W-:-:S02]  /*0b60*/  LOP3.LUT R2, R8, 0x38, R124, 0xf8, !PT ;  /* 0x0000003808027812 */ /* 0x000fc400078ef87c */
[----:B------:R-:W-:Y:S01]  /*0b70*/  SHF.R.U32.HI R8, RZ, 0x3, R8 ;  /* 0x00000003ff087819 */ /* 0x000fe20000011608 */
[----:B------:R-:W-:Y:S01]  /*0b80*/  IMAD R29, R0, 0x10, R5 ;  /* 0x00000010001d7824 */ /* 0x000fe200078e0205 */
[----:B------:R-:W-:Y:S01]  /*0b90*/  SHF.R.S32.HI R0, RZ, 0x1f, R6 ;  /* 0x0000001fff007819 */ /* 0x000fe20000011406 */
[----:B------:R-:W-:Y:S01]  /*0ba0*/  IMAD.IADD R24, R4, 0x1, -R3 ;  /* 0x0000000104187824 */ /* 0x000fe200078e0a03 */
[----:B------:R-:W-:Y:S02]  /*0bb0*/  LEA.HI R9, R17, R38, RZ, 0x6 ;  /* 0x0000002611097211 */ /* 0x000fe400078f30ff */
[----:B------:R-:W-:Y:S01]  /*0bc0*/  LEA.HI R11, R0, R6, RZ, 0x3 ;  /* 0x00000006000b7211 */ /* 0x000fe200078f18ff */
[----:B------:R1:W-:Y:S01]  /*0bd0*/  STL [R1+0x84], R29 ;  /* 0x0000841d01007387 */ /* 0x0003e20000100800 */
[----:B------:R-:W-:Y:S01]  /*0be0*/  SHF.R.S32.HI R17, RZ, 0x1f, R16 ;  /* 0x0000001fff117819 */ /* 0x000fe20000011410 */
[----:B------:R-:W-:Y:S01]  /*0bf0*/  IMAD.SHL.U32 R9, R9, 0x8, RZ ;  /* 0x0000000809097824 */ /* 0x000fe200078e00ff */
[----:B------:R-:W-:-:S02]  /*0c00*/  SHF.R.S32.HI R125, RZ, 0x1f, R124 ;  /* 0x0000001fff7d7819 */ /* 0x000fc4000001147c */
[----:B------:R-:W-:Y:S01]  /*0c10*/  LOP3.LUT R0, R11, 0xfffffff8, RZ, 0xc0, !PT ;  /* 0xfffffff80b007812 */ /* 0x000fe200078ec0ff */
[----:B------:R-:W-:Y:S01]  /*0c20*/  IMAD R7, R17, c[0x0][0x198], RZ ;  /* 0x0000660011077a24 */ /* 0x000fe200078e02ff */
[----:B------:R-:W-:Y:S01]  /*0c30*/  LOP3.LUT R8, R2, R8, RZ, 0x3c, !PT ;  /* 0x0000000802087212 */ /* 0x000fe200078e3cff */
[----:B------:R-:W-:Y:S01]  /*0c40*/  IMAD.WIDE.U32 R4, R16, c[0x0][0x198], R124 ;  /* 0x0000660010047a25 */ /* 0x000fe200078e007c */
[----:B------:R-:W-:Y:S01]  /*0c50*/  IADD3 R2, P0, R124, R15, RZ ;  /* 0x0000000f7c027210 */ /* 0x000fe20007f1e0ff */
[----:B------:R1:W-:Y:S01]  /*0c60*/  STL.64 [R1+0x30], R124 ;  /* 0x0000307c01007387 */ /* 0x0003e20000100a00 */
[----:B------:R-:W-:Y:S01]  /*0c70*/  LOP3.LUT R199, R8, 0xfffffe00, R9, 0xf8, !PT ;  /* 0xfffffe0008c77812 */ /* 0x000fe200078ef809 */
[----:B------:R-:W-:Y:S01]  /*0c80*/  IMAD.IADD R0, R6, 0x1, -R0 ;  /* 0x0000000106007824 */ /* 0x000fe200078e0a00 */
[----:B------:R-:W-:Y:S01]  /*0c90*/  IADD3 R118, R124, 0x40, RZ ;  /* 0x000000407c767810 */ /* 0x000fe20007ffe0ff */
[----:B------:R-:W-:Y:S01]  /*0ca0*/  IMAD.X R3, R125, 0x1, R18, P0 ;  /* 0x000000017d037824 */ /* 0x000fe200000e0612 */
[----:B------:R-:W-:Y:S01]  /*0cb0*/  IADD3 R8, P0, R14, R4, RZ ;  /* 0x000000040e087210 */ /* 0x000fe20007f1e0ff */
[----:B------:R-:W-:Y:S01]  /*0cc0*/  IMAD R6, R16, c[0x0][0x19c], R7 ;  /* 0x0000670010067a24 */ /* 0x000fe200078e0207 */
[C---:B------:R-:W-:Y:S01]  /*0cd0*/  LOP3.LUT P2, RZ, R0.reuse, 0x4, RZ, 0xc0, !PT ;  /* 0x0000000400ff7812 */ /* 0x040fe2000784c0ff */
[----:B------:R-:W-:Y:S01]  /*0ce0*/  IMAD.WIDE.U32 R18, R25, c[0x0][0x1a8], R2 ;  /* 0x00006a0019127a25 */ /* 0x000fe200078e0002 */
[----:B------:R-:W-:-:S02]  /*0cf0*/  LOP3.LUT P1, RZ, R0, 0x2, RZ, 0xc0, !PT ;  /* 0x0000000200ff7812 */ /* 0x000fc4000782c0ff */
[----:B------:R-:W-:Y:S01]  /*0d00*/  IADD3.X R9, R20, R5, R6, P0, !PT ;  /* 0x0000000514097210 */ /* 0x000fe200007fe406 */
[----:B------:R-:W-:Y:S01]  /*0d10*/  IMAD.SHL.U32 R0, R0, 0x40, RZ ;  /* 0x0000004000007824 */ /* 0x000fe200078e00ff */
[----:B------:R-:W-:Y:S01]  /*0d20*/  IADD3 R117, R124, 0x80, RZ ;  /* 0x000000807c757810 */ /* 0x000fe20007ffe0ff */
[----:B------:R-:W-:Y:S02]  /*0d30*/  IMAD R5, R17, c[0x0][0x1a0], RZ ;  /* 0x0000680011057a24 */ /* 0x000fe400078e02ff */
[----:B------:R-:W-:Y:S01]  /*0d40*/  IMAD.WIDE.U32 R2, R16, c[0x0][0x1a0], R124 ;  /* 0x0000680010027a25 */ /* 0x000fe200078e007c */
[----:B------:R-:W-:Y:S02]  /*0d50*/  LOP3.LUT R4, R0, 0x1c0, RZ, 0xc0, !PT ;  /* 0x000001c000047812 */ /* 0x000fe400078ec0ff */
[----:B------:R-:W-:Y:S01]  /*0d60*/  SHF.R.S32.HI R0, RZ, 0x1f, R10 ;  /* 0x0000001fff007819 */ /* 0x000fe2000001140a */
[----:B------:R-:W-:Y:S01]  /*0d70*/  IMAD.SHL.U32 R6, R24, 0x8, RZ ;  /* 0x0000000818067824 */ /* 0x000fe200078e00ff */
[----:B------:R-:W-:Y:S01]  /*0d80*/  IADD3 R2, P0, R12, R2, RZ ;  /* 0x000000020c027210 */ /* 0x000fe20007f1e0ff */
[----:B------:R-:W-:Y:S01]  /*0d90*/  IMAD R7, R16, c[0x0][0x1a4], R5 ;  /* 0x0000690010077a24 */ /* 0x000fe200078e0205 */
[----:B------:R-:W-:Y:S01]  /*0da0*/  SHF.R.U32.HI R5, RZ, 0x3, R4 ;  /* 0x00000003ff057819 */ /* 0x000fe20000011604 */
[----:B------:R-:W-:Y:S01]  /*0db0*/  IMAD.WIDE.U32 R34, R10, c[0x0][0x1b0], R8 ;  /* 0x00006c000a227a25 */ /* 0x000fe200078e0008 */
[----:B------:R-:W-:-:S02]  /*0dc0*/  LOP3.LUT R6, R4, 0x8, R6, 0xf8, !PT ;  /* 0x0000000804067812 */ /* 0x000fc400078ef806 */
[----:B------:R-:W-:Y:S01]  /*0dd0*/  IADD3.X R3, R13, R3, R7, P0, !PT ;  /* 0x000000030d037210 */ /* 0x000fe200007fe407 */
[C---:B------:R-:W-:Y:S01]  /*0de0*/  IMAD R4, R0.reuse, c[0x0][0x1b0], RZ ;  /* 0x00006c0000047a24 */ /* 0x040fe200078e02ff */
[----:B------:R1:W-:Y:S01]  /*0df0*/  STL.64 [R1+0x50], R34 ;  /* 0x0000502201007387 */ /* 0x0003e20000100a00 */
[----:B------:R-:W-:Y:S01]  /*0e00*/  IMAD R0, R0, c[0x0][0x1b8], RZ ;  /* 0x00006e0000007a24 */ /* 0x000fe200078e02ff */
[----:B------:R-:W-:Y:S01]  /*0e10*/  LOP3.LUT R5, R6, R5, RZ, 0x3c, !PT ;  /* 0x0000000506057212 */ /* 0x000fe200078e3cff */
[----:B------:R-:W-:-:S04]  /*0e20*/  IMAD.WIDE.U32 R30, R10, c[0x0][0x1b8], R2 ;  /* 0x00006e000a1e7a25 */ /* 0x000fc800078e0002 */
[C---:B------:R-:W-:Y:S01]  /*0e30*/  IMAD R12, R10.reuse, c[0x0][0x1bc], R0 ;  /* 0x00006f000a0c7a24 */ /* 0x040fe200078e0200 */
[----:B------:R1:W-:Y:S01]  /*0e40*/  STL.64 [R1+0x48], R30 ;  /* 0x0000481e01007387 */ /* 0x0003e20000100a00 */
[----:B------:R-:W-:Y:S02]  /*0e50*/  IMAD R13, R10, c[0x0][0x1b4], R4 ;  /* 0x00006d000a0d7a24 */ /* 0x000fe400078e0204 */
[----:B------:R-:W-:Y:S01]  /*0e60*/  IMAD R15, R28, c[0x0][0x1a8], RZ ;  /* 0x00006a001c0f7a24 */ /* 0x000fe200078e02ff */
[----:B------:R1:W-:Y:S01]  /*0e70*/  STL [R1+0x40], R118 ;  /* 0x0000407601007387 */ /* 0x0003e20000100800 */
[----:B------:R-:W-:Y:S02]  /*0e80*/  IMAD.IADD R28, R31, 0x1, R12 ;  /* 0x000000011f1c7824 */ /* 0x000fe400078e020c */
[----:B------:R-:W-:Y:S01]  /*0e90*/  IMAD.IADD R41, R35, 0x1, R13 ;  /* 0x0000000123297824 */ /* 0x000fe200078e020d */
[----:B------:R1:W-:Y:S01]  /*0ea0*/  STL [R1+0x44], R117 ;  /* 0x0000447501007387 */ /* 0x0003e20000100800 */
[----:B------:R-:W-:-:S02]  /*0eb0*/  IMAD.IADD R20, R33, 0x1, -R27 ;  /* 0x0000000121147824 */ /* 0x000fc400078e0a1b */
[----:B------:R-:W-:Y:S01]  /*0ec0*/  IMAD.SHL.U32 R0, R11, 0x40, RZ ;  /* 0x000000400b007824 */ /* 0x000fe200078e00ff */
[----:B------:R1:W-:Y:S01]  /*0ed0*/  STL [R1+0x58], R28 ;  /* 0x0000581c01007387 */ /* 0x0003e20000100800 */
[----:B------:R-:W-:Y:S01]  /*0ee0*/  IMAD.MOV.U32 R2, RZ, RZ, 0x20 ;  /* 0x00000020ff027424 */ /* 0x000fe200078e00ff */
[----:B------:R-:W-:Y:S01]  /*0ef0*/  ISETP.GE.AND P0, PT, R16, R20, PT ;  /* 0x000000141000720c */ /* 0x000fe20003f06270 */
[----:B------:R-:W-:Y:S01]  /*0f00*/  IMAD.MOV.U32 R27, RZ, RZ, 0x10 ;  /* 0x00000010ff1b7424 */ /* 0x000fe200078e00ff */
[----:B------:R1:W-:Y:S01]  /*0f10*/  STL [R1+0x3c], R41 ;  /* 0x00003c2901007387 */ /* 0x0003e20000100800 */
[----:B------:R-:W-:Y:S01]  /*0f20*/  IMAD R14, R25, c[0x0][0x1ac], R15 ;  /* 0x00006b00190e7a24 */ /* 0x000fe200078e020f */
[----:B------:R-:W-:Y:S01]  /*0f30*/  LOP3.LUT R5, R5, 0xfffffe00, R0, 0xf8, !PT ;  /* 0xfffffe0005057812 */ /* 0x000fe200078ef800 */
[----:B------:R-:W-:Y:S01]  /*0f40*/  IMAD.WIDE R6, R116, 0x40, R16 ;  /* 0x0000004074067825 */ /* 0x000fe200078e0210 */
[----:B------:R-:W-:Y:S02]  /*0f50*/  SEL R2, R2, 0xffffffe0, !P2 ;  /* 0xffffffe002027807 */ /* 0x000fe40005000000 */
[----:B------:R-:W-:Y:S01]  /*0f60*/  SEL R4, R27, 0xfffffff0, !P1 ;  /* 0xfffffff01b047807 */ /* 0x000fe20004800000 */
[----:B------:R-:W-:-:S02]  /*0f70*/  IMAD.SHL.U32 R199, R199, 0x2, RZ ;  /* 0x00000002c7c77824 */ /* 0x000fc400078e00ff */
[----:B------:R-:W-:Y:S02]  /*0f80*/  IMAD.IADD R11, R19, 0x1, R14 ;  /* 0x00000001130b7824 */ /* 0x000fe400078e020e */
        /* <DEDUP_REMOVED lines=31> */
.L_x_725:
[----:B------:R-:W-:Y:S05]  /*1180*/  BSYNC B0 ;  /* 0x0000000000007941 */ /* 0x000fea0003800000 */
.L_x_724:
[----:B------:R-:W-:Y:S01]  /*1190*/  LOP3.LUT R0, R22, 0x7ffffffc, RZ, 0xc0, !PT ;  /* 0x7ffffffc16007812 */ /* 0x000fe200078ec0ff */
[----:B------:R-:W-:Y:S01]  /*11a0*/  IMAD R3, R121, 0x40, R23 ;  /* 0x0000004079037824 */ /* 0x000fe200078e0217 */
[----:B------:R-:W-:Y:S01]  /*11b0*/  IADD3 R23, R16, 0x10, RZ ;  /* 0x0000001010177810 */ /* 0x000fe20007ffe0ff */
[----:B------:R-:W-:Y:S02]  /*11c0*/  BSSY B0, `(.L_x_726) ;  /* 0x000002b000007945 */ /* 0x000fe40003800000 */
[----:B------:R-:W-:Y:S01]  /*11d0*/  IMAD.IADD R0, R21, 0x1, -R0 ;  /* 0x0000000115007824 */ /* 0x000fe200078e0a00 */
[----:B------:R-:W-:Y:S02]  /*11e0*/  ISETP.GE.AND P1, PT, R23, R20, PT ;  /* 0x000000141700720c */ /* 0x000fe40003f26270 */
[----:B------:R-:W-:Y:S01]  /*11f0*/  IADD3 R3, R3, -0x40, RZ ;  /* 0xffffffc003037810 */ /* 0x000fe20007ffe0ff */
[----:B------:R-:W-:-:S04]  /*1200*/  IMAD.SHL.U32 R0, R0, 0x2, RZ ;  /* 0x0000000200007824 */ /* 0x000fc800078e00ff */
[----:B------:R-:W-:-:S05]  /*1210*/  IMAD R0, R29, c[0x0][0x228], R0 ;  /* 0x00008a001d007a24 */ /* 0x000fca00078e0200 */
[----:B------:R-:W-:Y:S02]  /*1220*/  IADD3 R172, P0, R3, R0, RZ ;  /* 0x0000000003ac7210 */ /* 0x000fe40007f1e0ff */
[----:B------:R-:W-:-:S04]  /*1230*/  SHF.R.S32.HI R0, RZ, 0x1f, R0 ;  /* 0x0000001fff007819 */ /* 0x000fc80000011400 */
[----:B------:R-:W-:Y:S01]  /*1240*/  LEA.HI.X.SX32 R128, R3, R0, 0x1, P0 ;  /* 0x0000000003807211 */ /* 0x000fe200000f0eff */
[----:B------:R-:W-:Y:S05]  /*1250*/  @P1 BRA `(.L_x_727) ;  /* 0x0000021000001947 */ /* 0x000fea0003800000 */
[----:B------:R-:W-:Y:S01]  /*1260*/  IADD3 R0, P0, R6, 0x10, RZ ;  /* 0x0000001006007810 */ /* 0x000fe20007f1e0ff */
[----:B--2---:R-:W-:Y:S01]  /*1270*/  IMAD.MOV.U32 R8, RZ, RZ, R18 ;  /* 0x000000ffff087224 */ /* 0x004fe200078e0012 */
        /* <DEDUP_REMOVED lines=31> */
.L_x_727:
[----:B------:R-:W-:Y:S05]  /*1470*/  BSYNC B0 ;  /* 0x0000000000007941 */ /* 0x000fea0003800000 */
.L_x_726:
[----:B------:R-:W-:Y:S01]  /*1480*/  IADD3 R22, R16, 0x20, RZ ;  /* 0x0000002010167810 */ /* 0x000fe20007ffe0ff */
[----:B------:R-:W-:Y:S03]  /*1490*/  BSSY B0, `(.L_x_728) ;  /* 0x0000024000007945 */ /* 0x000fe60003800000 */
[----:B------:R-:W-:-:S13]  /*14a0*/  ISETP.GE.AND P0, PT, R22, R20, PT ;  /* 0x000000141600720c */ /* 0x000fda0003f06270 */
        /* <DEDUP_REMOVED lines=34> */
.L_x_729:
[----:B------:R-:W-:Y:S05]  /*16d0*/  BSYNC B0 ;  /* 0x0000000000007941 */ /* 0x000fea0003800000 */
.L_x_728:
[----:B------:R-:W-:Y:S01]  /*16e0*/  IADD3 R21, R16, 0x30, RZ ;  /* 0x0000003010157810 */ /* 0x000fe20007ffe0ff */
[----:B------:R-:W-:Y:S01]  /*16f0*/  IMAD.MOV.U32 R25, RZ, RZ, c[0x0][0x198] ;  /* 0x00006600ff197624 */ /* 0x000fe200078e00ff */
[----:B------:R-:W-:Y:S01]  /*1700*/  BSSY B0, `(.L_x_730) ;  /* 0x0000026000007945 */ /* 0x000fe20003800000 */
[----:B------:R-:W-:Y:S01]  /*1710*/  IMAD.MOV.U32 R112, RZ, RZ, 0x6 ;  /* 0x00000006ff707424 */ /* 0x000fe200078e00ff */
[----:B------:R-:W-:Y:S01]  /*1720*/  ISETP.GE.AND P0, PT, R21, R20, PT ;  /* 0x000000141500720c */ /* 0x000fe20003f06270 */
[----:B------:R-:W-:-:S03]  /*1730*/  IMAD.SHL.U32 R113, R25, 0x40, RZ ;  /* 0x0000004019717824 */ /* 0x000fc600078e00ff */
[----:B------:R-:W-:-:S09]  /*1740*/  SHF.L.U64.HI R112, R25, R112, c[0x0][0x19c] ;  /* 0x0000670019707619 */ /* 0x000fd20000010270 */
        /* <DEDUP_REMOVED lines=10> */
[C---:B--2---:R-:W-:Y:S01]  /*17f0*/  @!P3 LEA R8, P4, R10.reuse, c[0x0][0x160], 0x1 ;  /* 0x000058000a08ba11 */ /* 0x044fe200078808ff */
        /* <DEDUP_REMOVED lines=22> */
.L_x_731:
[----:B------:R-:W-:Y:S05]  /*1960*/  BSYNC B0 ;  /* 0x0000000000007941 */ /* 0x000fea0003800000 */
.L_x_730:
[----:B------:R-:W-:Y:S01]  /*1970*/  MOV R122, R40 ;  /* 0x00000028007a7202 */ /* 0x000fe20000000f00 */
[----:B------:R-:W-:Y:S01]  /*1980*/  BSSY B0, `(.L_x_732) ;  /* 0x0000026000007945 */ /* 0x000fe20003800000 */
[----:B------:R-:W-:Y:S02]  /*1990*/  MOV R123, R41 ;  /* 0x00000029007b7202 */ /* 0x000fe40000000f00 */
[----:B------:R-:W-:Y:S02]  /*19a0*/  IADD3 R37, R121, -0x1, RZ ;  /* 0xffffffff79257810 */ /* 0x000fe40007ffe0ff */
[----:B------:R-:W-:Y:S02]  /*19b0*/  MOV R122, R34 ;  /* 0x00000022007a7202 */ /* 0x000fe40000000f00 */
[----:B--2---:R-:W-:Y:S01]  /*19c0*/  SHF.R.S32.HI R15, RZ, 0x1f, R37 ;  /* 0x0000001fff0f7819 */ /* 0x004fe20000011425 */
[----:B------:R-:W-:Y:S02]  /*19d0*/  IMAD R14, R37, -0x40, R36 ;  /* 0xffffffc0250e7824 */ /* 0x000fe400078e0224 */
[----:B------:R2:W-:Y:S01]  /*19e0*/  STL.64 [R1+0x38], R122 ;  /* 0x0000387a01007387 */ /* 0x0005e20000100a00 */
[----:B------:R-:W-:-:S02]  /*19f0*/  IMAD R8, R112, R37, RZ ;  /* 0x0000002570087224 */ /* 0x000fc400078e02ff */
[----:B------:R-:W-:Y:S01]  /*1a00*/  ISETP.GE.AND P0, PT, R16, R14, PT ;  /* 0x0000000e1000720c */ /* 0x000fe20003f06270 */
[----:B------:R-:W-:-:S04]  /*1a10*/  IMAD.WIDE.U32 R6, R37, R113, R122 ;  /* 0x0000007125067225 */ /* 0x000fc800078e007a */
[----:B------:R-:W-:-:S05]  /*1a20*/  IMAD R8, R15, R113, R8 ;  /* 0x000000710f087224 */ /* 0x000fca00078e0208 */
[----:B------:R-:W-:-:S03]  /*1a30*/  IADD3 R9, R7, R8, RZ ;  /* 0x0000000807097210 */ /* 0x000fc60007ffe0ff */
        /* <DEDUP_REMOVED lines=26> */
.L_x_733:
[----:B------:R-:W-:Y:S05]  /*1be0*/  BSYNC B0 ;  /* 0x0000000000007941 */ /* 0x000fea0003800000 */
.L_x_732:
[----:B------:R-:W-:Y:S01]  /*1bf0*/  ISETP.GE.AND P0, PT, R23, R14, PT ;  /* 0x0000000e1700720c */ /* 0x000fe20003f06270 */
[----:B------:R-:W-:Y:S01]  /*1c00*/  BSSY B0, `(.L_x_734) ;  /* 0x000001f000007945 */ /* 0x000fe20003800000 */
[C---:B------:R-:W-:Y:S01]  /*1c10*/  SHF.L.U64.HI R114, R25.reuse, R26, c[0x0][0x19c] ;  /* 0x0000670019727619 */ /* 0x040fe2000001021a */
[----:B------:R-:W-:-:S10]  /*1c20*/  IMAD.SHL.U32 R115, R25, 0x10, RZ ;  /* 0x0000001019737824 */ /* 0x000fd400078e00ff */
[----:B------:R-:W-:Y:S05]  /*1c30*/  @P0 BRA `(.L_x_735) ;  /* 0x000001b000000947 */ /* 0x000fea0003800000 */
[----:B------:R-:W-:Y:S02]  /*1c40*/  ISETP.GE.AND P3, PT, R124, c[0x0][0x220], PT ;  /* 0x000088007c007a0c */ /* 0x000fe40003f66270 */
[----:B------:R-:W-:Y:S02]  /*1c50*/  ISETP.GE.AND P2, PT, R118, c[0x0][0x220], PT ;  /* 0x0000880076007a0c */ /* 0x000fe40003f46270 */
[----:B------:R-:W-:Y:S02]  /*1c60*/  IADD3 R0, P1, R115, R6, RZ ;  /* 0x0000000673007210 */ /* 0x000fe40007f3e0ff */
[----:B------:R-:W-:-:S03]  /*1c70*/  ISETP.GE.AND P0, PT, R117, c[0x0][0x220], PT ;  /* 0x0000880075007a0c */ /* 0x000fc60003f06270 */
[----:B------:R-:W-:-:S04]  /*1c80*/  IMAD.X R3, R114, 0x1, R9, P1 ;  /* 0x0000000172037824 */ /* 0x000fc800008e0609 */
[C---:B---3--:R-:W-:Y:S01]  /*1c90*/  @!P3 LEA R12, P4, R0.reuse, c[0x0][0x168], 0x1 ;  /* 0x00005a00000cba11 */ /* 0x048fe200078808ff */
        /* <DEDUP_REMOVED lines=21> */
.L_x_735:
[----:B------:R-:W-:Y:S05]  /*1df0*/  BSYNC B0 ;  /* 0x0000000000007941 */ /* 0x000fea0003800000 */
.L_x_734:
[----:B------:R-:W-:Y:S01]  /*1e00*/  ISETP.GE.AND P0, PT, R22, R14, PT ;  /* 0x0000000e1600720c */ /* 0x000fe20003f06270 */
[----:B------:R-:W-:-:S12]  /*1e10*/  BSSY B0, `(.L_x_736) ;  /* 0x000001e000007945 */ /* 0x000fd80003800000 */
[----:B------:R-:W-:Y:S05]  /*1e20*/  @P0 BRA `(.L_x_737) ;  /* 0x000001c000000947 */ /* 0x000fea0003800000 */
[----:B------:R-:W-:Y:S01]  /*1e30*/  ISETP.GE.AND P3, PT, R124, c[0x0][0x220], PT ;  /* 0x000088007c007a0c */ /* 0x000fe20003f66270 */
[----:B------:R-:W-:Y:S01]  /*1e40*/  IMAD.MOV.U32 R3, RZ, RZ, c[0x0][0x19c] ;  /* 0x00006700ff037624 */ /* 0x000fe200078e00ff */
[----:B------:R-:W-:Y:S02]  /*1e50*/  ISETP.GE.AND P2, PT, R118, c[0x0][0x220], PT ;  /* 0x0000880076007a0c */ /* 0x000fe40003f46270 */
[----:B------:R-:W-:Y:S02]  /*1e60*/  LEA R0, P1, R25, R6, 0x5 ;  /* 0x0000000619007211 */ /* 0x000fe400078228ff */
[----:B------:R-:W-:Y:S02]  /*1e70*/  ISETP.GE.AND P0, PT, R117, c[0x0][0x220], PT ;  /* 0x0000880075007a0c */ /* 0x000fe40003f06270 */
[----:B------:R-:W-:-:S05]  /*1e80*/  LEA.HI.X R3, R25, R9, R3, 0x5, P1 ;  /* 0x0000000919037211 */ /* 0x000fca00008f2c03 */
        /* <DEDUP_REMOVED lines=22> */
.L_x_737:
[----:B------:R-:W-:Y:S05]  /*1ff0*/  BSYNC B0 ;  /* 0x0000000000007941 */ /* 0x000fea0003800000 */
.L_x_736:
[----:B------:R-:W-:Y:S01]  /*2000*/  ISETP.GE.AND P0, PT, R21, R14, PT ;  /* 0x0000000e1500720c */ /* 0x000fe20003f06270 */
[----:B------:R-:W-:-:S12]  /*2010*/  BSSY B0, `(.L_x_738) ;  /* 0x0000020000007945 */ /* 0x000fd80003800000 */
[----:B------:R-:W-:Y:S05]  /*2020*/  @P0 BRA `(.L_x_739) ;  /* 0x000001e000000947 */ /* 0x000fea0003800000 */
[----:B------:R-:W-:Y:S01]  /*2030*/  ISETP.GE.AND P3, PT, R124, c[0x0][0x220], PT ;  /* 0x000088007c007a0c */ /* 0x000fe20003f66270 */
[----:B------:R-:W-:Y:S01]  /*2040*/  IMAD.MOV.U32 R8, RZ, RZ, R6 ;  /* 0x000000ffff087224 */ /* 0x000fe200078e0006 */
[----:B------:R-:W-:Y:S01]  /*2050*/  ISETP.GE.AND P2, PT, R118, c[0x0][0x220], PT ;  /* 0x0000880076007a0c */ /* 0x000fe20003f46270 */
[----:B------:R-:W-:Y:S01]  /*2060*/  ULDC UR4, c[0x0][0x19c] ;  /* 0x0000670000047ab9 */ /* 0x000fe20000000800 */
[----:B------:R-:W-:Y:S01]  /*2070*/  ISETP.GE.AND P0, PT, R117, c[0x0][0x220], PT ;  /* 0x0000880075007a0c */ /* 0x000fe20003f06270 */
[----:B------:R-:W-:Y:S01]  /*2080*/  UIMAD UR4, UR4, 0x30, URZ ;  /* 0x00000030040478a4 */ /* 0x000fe2000f8e023f */
[----:B---3--:R-:W-:-:S05]  /*2090*/  IMAD.WIDE.U32 R10, R25, 0x30, R8 ;  /* 0x00000030190a7825 */ /* 0x008fca00078e0008 */
[----:B------:R-:W-:Y:S02]  /*20a0*/  IADD3 R0, R11, UR4, RZ ;  /* 0x000000040b007c10 */ /* 0x000fe4000fffe0ff */
        /* <DEDUP_REMOVED lines=22> */
.L_x_739:
[----:B------:R-:W-:Y:S05]  /*2210*/  BSYNC B0 ;  /* 0x0000000000007941 */ /* 0x000fea0003800000 */
.L_x_738:
[----:B------:R-:W0:Y:S01]  /*2220*/  LDGDEPBAR ;  /* 0x00000000000079af */ /* 0x000e220000000000 */
[----:B------:R-:W-:Y:S01]  /*2230*/  ISETP.GE.AND P1, PT, R16, R14, PT ;  /* 0x0000000e1000720c */ /* 0x000fe20003f26270 */
[----:B------:R-:W-:Y:S01]  /*2240*/  IMAD R0, R15, c[0x0][0x1a0], RZ ;  /* 0x000068000f007a24 */ /* 0x000fe200078e02ff */
[----:B------:R-:W-:Y:S01]  /*2250*/  BSSY B0, `(.L_x_740) ;  /* 0x0000025000007945 */ /* 0x000fe20003800000 */
[----:B---3--:R-:W-:-:S04]  /*2260*/  IMAD.WIDE.U32 R8, R37, c[0x0][0x1a0], RZ ;  /* 0x0000680025087a25 */ /* 0x008fc800078e00ff */
        /* <DEDUP_REMOVED lines=29> */
[----:B----4-:R-:W-:-:S04]  /*2440*/  LEA R8, P0, R6, c[0x0][0x170], 0x1 ;  /* 0x00005c0006087a11 */ /* 0x010fc800078008ff */
[----:B------:R-:W-:-:S05]  /*2450*/  LEA.HI.X R9, R6, c[0x0][0x174], R7, 0x1, P0 ;  /* 0x00005d0006097a11 */ /* 0x000fca00000f0c07 */
[----:B------:R-:W-:Y:S01]  /*2460*/  @!PT LDS RZ, [RZ] ;  /* 0x00000000fffff984 */ /* 0x000fe20000000800 */
[----:B------:R-:W-:Y:S01]  /*2470*/  @!PT LDS RZ, [RZ] ;  /* 0x00000000fffff984 */ /* 0x000fe20000000800 */
[----:B------:R-:W-:Y:S01]  /*2480*/  @!PT LDS RZ, [RZ] ;  /* 0x00000000fffff984 */ /* 0x000fe20000000800 */
[----:B------:R4:W-:Y:S04]  /*2490*/  LDGSTS.E.BYPASS.LTC128B.128 [R199+0x10000], [R8.64+0x100] ;  /* 0x1000010008c77fae */ /* 0x0009e8000b901d46 */
.L_x_741:
[----:B------:R-:W-:Y:S05]  /*24a0*/  BSYNC B0 ;  /* 0x0000000000007941 */ /* 0x000fea0003800000 */
.L_x_740:
[----:B------:R-:W-:Y:S01]  /*24b0*/  ISETP.GE.AND P0, PT, R23, R14, PT ;  /* 0x0000000e1700720c */ /* 0x000fe20003f06270 */
[----:B------:R-:W-:-:S12]  /*24c0*/  BSSY B0, `(.L_x_742) ;  /* 0x0000022000007945 */ /* 0x000fd80003800000 */
[----:B------:R1:W-:Y:S04]  /*24d0*/  @P0 STS.128 [R199+0xc800], RZ ;  /* 0x00c800ffc7000388 */ /* 0x0003e80000000c00 */
[----:B------:R1:W-:Y:S04]  /*24e0*/  @P0 STS.128 [R199+0xe800], RZ ;  /* 0x00e800ffc7000388 */ /* 0x0003e80000000c00 */
[----:B------:R1:W-:Y:S01]  /*24f0*/  @P0 STS.128 [R199+0x10800], RZ ;  /* 0x010800ffc7000388 */ /* 0x0003e20000000c00 */
[----:B------:R-:W-:Y:S05]  /*2500*/  @P0 BRA `(.L_x_743) ;  /* 0x000001d000000947 */ /* 0x000fea0003800000 */
[----:B------:R-:W-:Y:S01]  /*2510*/  ISETP.GE.AND P3, PT, R124, c[0x0][0x220], PT ;  /* 0x000088007c007a0c */ /* 0x000fe20003f66270 */
[----:B----4-:R-:W-:Y:S01]  /*2520*/  IMAD.WIDE.U32 R8, R27, c[0x0][0x1a0], RZ ;  /* 0x000068001b087a25 */ /* 0x010fe200078e00ff */
        /* <DEDUP_REMOVED lines=27> */
.L_x_743:
[----:B------:R-:W-:Y:S05]  /*26e0*/  BSYNC B0 ;  /* 0x0000000000007941 */ /* 0x000fea0003800000 */
.L_x_742:
[----:B------:R-:W-:Y:S01]  /*26f0*/  ISETP.GE.AND P0, PT, R22, R14, PT ;  /* 0x0000000e1600720c */ /* 0x000fe20003f06270 */
        /* <DEDUP_REMOVED lines=8> */
[----:B----4-:R-:W-:-:S03]  /*2780*/  IMAD.MOV.U32 R8, RZ, RZ, c[0x0][0x1a4] ;  /* 0x00006900ff087624 */ /* 0x010fc600078e00ff */
        /* <DEDUP_REMOVED lines=25> */
.L_x_745:
[----:B------:R-:W-:Y:S05]  /*2920*/  BSYNC B0 ;  /* 0x0000000000007941 */ /* 0x000fea0003800000 */
.L_x_744:
[----:B------:R-:W-:Y:S01]  /*2930*/  ISETP.GE.AND P0, PT, R21, R14, PT ;  /* 0x0000000e1500720c */ /* 0x000fe20003f06270 */
[----:B------:R-:W-:-:S12]  /*2940*/  BSSY B0, `(.L_x_746) ;  /* 0x0000023000007945 */ /* 0x000fd80003800000 */
[----:B------:R1:W-:Y:S04]  /*2950*/  @P0 STS.128 [R199+0xd800], RZ ;  /* 0x00d800ffc7000388 */ /* 0x0003e80000000c00 */
[----:B------:R1:W-:Y:S04]  /*2960*/  @P0 STS.128 [R199+0xf800], RZ ;  /* 0x00f800ffc7000388 */ /* 0x0003e80000000c00 */
[----:B------:R1:W-:Y:S01]  /*2970*/  @P0 STS.128 [R199+0x11800], RZ ;  /* 0x011800ffc7000388 */ /* 0x0003e20000000c00 */
[----:B------:R-:W-:Y:S05]  /*2980*/  @P0 BRA `(.L_x_747) ;  /* 0x000001e000000947 */ /* 0x000fea0003800000 */
[----:B------:R-:W-:Y:S01]  /*2990*/  ISETP.GE.AND P3, PT, R124, c[0x0][0x220], PT ;  /* 0x000088007c007a0c */ /* 0x000fe20003f66270 */
[----:B----4-:R-:W-:Y:S01]  /*29a0*/  IMAD.MOV.U32 R10, RZ, RZ, c[0x0][0x1a0] ;  /* 0x00006800ff0a7624 */ /* 0x010fe200078e00ff */
[----:B------:R-:W-:Y:S01]  /*29b0*/  ISETP.GE.AND P2, PT, R118, c[0x0][0x220], PT ;  /* 0x0000880076007a0c */ /* 0x000fe20003f46270 */
[----:B------:R-:W-:Y:S01]  /*29c0*/  ULDC UR4, c[0x0][0x1a4] ;  /* 0x0000690000047ab9 */ /* 0x000fe20000000800 */
[----:B------:R-:W-:Y:S01]  /*29d0*/  ISETP.GE.AND P0, PT, R117, c[0x0][0x220], PT ;  /* 0x0000880075007a0c */ /* 0x000fe20003f06270 */
[----:B------:R-:W-:Y:S01]  /*29e0*/  UIMAD UR4, UR4, 0x30, URZ ;  /* 0x00000030040478a4 */ /* 0x000fe2000f8e023f */
[----:B------:R-:W-:-:S05]  /*29f0*/  IMAD.WIDE.U32 R10, R10, 0x30, R6 ;  /* 0x000000300a0a7825 */ /* 0x000fca00078e0006 */
        /* <DEDUP_REMOVED lines=23> */
.L_x_747:
[----:B------:R-:W-:Y:S05]  /*2b70*/  BSYNC B0 ;  /* 0x0000000000007941 */ /* 0x000fea0003800000 */
.L_x_746:
[C---:B------:R-:W-:Y:S01]  /*2b80*/  IMAD.SHL.U32 R0, R32.reuse, 0x40, RZ ;  /* 0x0000004020007824 */ /* 0x040fe200078e00ff */
[----:B------:R-:W-:Y:S01]  /*2b90*/  R2P PR, R32, 0x6 ;  /* 0x0000000620007804 */ /* 0x000fe20000000000 */
[----:B------:R-:W-:Y:S01]  /*2ba0*/  IMAD.SHL.U32 R3, R16, 0x8, RZ ;  /* 0x0000000810037824 */ /* 0x000fe200078e00ff */
[----:B------:R-:W0:Y:S02]  /*2bb0*/  LDGDEPBAR ;  /* 0x00000000000079af */ /* 0x000e240000000000 */
[----:B------:R-:W-:-:S04]  /*2bc0*/  LOP3.LUT R0, R0, 0x1c0, RZ, 0xc0, !PT ;  /* 0x000001c000007812 */ /* 0x000fc800078ec0ff */
[----:B------:R-:W-:Y:S02]  /*2bd0*/  LOP3.LUT R3, R0, 0x8, R3, 0xf8, !PT ;  /* 0x0000000800037812 */ /* 0x000fe400078ef803 */
[----:B------:R-:W-:-:S04]  /*2be0*/  SHF.R.U32.HI R0, RZ, 0x3, R0 ;  /* 0x00000003ff007819 */ /* 0x000fc80000011600 */
[----:B------:R-:W-:Y:S01]  /*2bf0*/  LOP3.LUT R0, R3, R0, RZ, 0x3c, !PT ;  /* 0x0000000003007212 */ /* 0x000fe200078e3cff */
[----:B------:R-:W-:-:S04]  /*2c00*/  IMAD R3, R111, 0x400, R5 ;  /* 0x000004006f037824 */ /* 0x000fc800078e0205 */
[----:B------:R-:W-:Y:S02]  /*2c10*/  IMAD R0, R24, 0x200, R0 ;  /* 0x0000020018007824 */ /* 0x000fe400078e0200 */
[----:B------:R-:W-:Y:S02]  /*2c20*/  IMAD.SHL.U32 R183, R3, 0x2, RZ ;  /* 0x0000000203b77824 */ /* 0x000fe400078e00ff */
[----:B------:R-:W-:Y:S02]  /*2c30*/  IMAD.SHL.U32 R176, R0, 0x2, RZ ;  /* 0x0000000200b07824 */ /* 0x000fe400078e00ff */
[--C-:B------:R-:W-:Y:S01]  /*2c40*/  IMAD R184, R4, 0x2, R183.reuse ;  /* 0x0000000204b87824 */ /* 0x100fe200078e02b7 */
[----:B----4-:R-:W-:Y:S01]  /*2c50*/  LDSM.16.M88.4 R8, [R183] ;  /* 0x00000000b708783b */ /* 0x010fe20000000200 */
[----:B------:R-:W-:Y:S01]  /*2c60*/  IMAD R186, R2, 0x2, R183 ;  /* 0x0000000202ba7824 */ /* 0x000fe200078e02b7 */
[----:B------:R-:W-:Y:S01]  /*2c70*/  IADD3 R0, R176, 0x6000, RZ ;  /* 0x00006000b0007810 */ /* 0x000fe20007ffe0ff */
[----:B------:R-:W-:Y:S01]  /*2c80*/  IMAD R185, R2, 0x2, R184 ;  /* 0x0000000202b97824 */ /* 0x000fe200078e02b8 */
[----:B-1----:R-:W1:Y:S01]  /*2c90*/  LDSM.16.M88.4 R28, [R176+0x6000] ;  /* 0x00600000b01c783b */ /* 0x002e620000000200 */
[----:B------:R-:W-:-:S02]  /*2ca0*/  IADD3 R187, R176, 0x6020, RZ ;  /* 0x00006020b0bb7810 */ /* 0x000fc40007ffe0ff */
[----:B------:R-:W-:Y:S01]  /*2cb0*/  @P1 IADD3 R187, R0, -0x20, RZ ;  /* 0xffffffe000bb1810 */ /* 0x000fe20007ffe0ff */
[----:B------:R-:W4:Y:S01]  /*2cc0*/  LDSM.16.M88.4 R24, [R176+0x6800] ;  /* 0x00680000b018783b */ /* 0x000f220000000200 */
[----:B------:R-:W-:Y:S02]  /*2cd0*/  IMAD.MOV.U32 R0, RZ, RZ, 0x40 ;  /* 0x00000040ff007424 */ /* 0x000fe400078e00ff */
[C---:B------:R-:W-:Y:S01]  /*2ce0*/  IADD3 R198, R187.reuse, 0x800, RZ ;  /* 0x00000800bbc67810 */ /* 0x040fe20007ffe0ff */
[----:B------:R-:W5:Y:S01]  /*2cf0*/  LDSM.16.M88.4 R20, [R176+0x7000] ;  /* 0x00700000b014783b */ /* 0x000f620000000200 */
[C---:B------:R-:W-:Y:S02]  /*2d00*/  IADD3 R197, R187.reuse, 0x1000, RZ ;  /* 0x00001000bbc57810 */ /* 0x040fe40007ffe0ff */
[----:B------:R-:W-:Y:S01]  /*2d10*/  SEL R0, R0, 0xffffffc0, !P2 ;  /* 0xffffffc000007807 */ /* 0x000fe20005000000 */
[----:B------:R-:W2:Y:S01]  /*2d20*/  LDSM.16.M88.4 R12, [R176+0x7800] ;  /* 0x00780000b00c783b */ /* 0x000ea20000000200 */
[----:B------:R-:W-:-:S02]  /*2d30*/  IADD3 R196, R187, 0x1800, RZ ;  /* 0x00001800bbc47810 */ /* 0x000fc40007ffe0ff */
[C---:B------:R-:W-:Y:S01]  /*2d40*/  IADD3 R195, R187.reuse, 0x2000, RZ ;  /* 0x00002000bbc37810 */ /* 0x040fe20007ffe0ff */
[----:B------:R-:W-:Y:S01]  /*2d50*/  LDSM.16.M88.4 R16, [R184] ;  /* 0x00000000b810783b */ /* 0x000fe20000000200 */
[----:B------:R-:W-:Y:S01]  /*2d60*/  IMAD.IADD R182, R176, 0x1, R0 ;  /* 0x00000001b0b67824 */ /* 0x000fe200078e0200 */
[C---:B------:R-:W-:Y:S01]  /*2d70*/  IADD3 R194, R187.reuse, 0x2800, RZ ;  /* 0x00002800bbc27810 */ /* 0x040fe20007ffe0ff */
[----:B------:R-:W-:Y:S01]  /*2d80*/  IMAD.IADD R181, R0, 0x1, R187 ;  /* 0x0000000100b57824 */ /* 0x000fe200078e02bb */
[----:B------:R-:W3:Y:S01]  /*2d90*/  LDSM.16.M88.4 R64, [R187] ;  /* 0x00000000bb40783b */ /* 0x000ee20000000200 */
[----:B------:R-:W-:Y:S01]  /*2da0*/  IMAD.SHL.U32 R0, R38, 0x2, RZ ;  /* 0x0000000226007824 */ /* 0x000fe200078e00ff */
[C---:B------:R-:W-:Y:S02]  /*2db0*/  IADD3 R193, R187.reuse, 0x3000, RZ ;  /* 0x00003000bbc17810 */ /* 0x040fe40007ffe0ff */
[----:B------:R-:W2:Y:S01]  /*2dc0*/  LDSM.16.M88.4 R60, [R187+0x800] ;  /* 0x00080000bb3c783b */ /* 0x000ea20000000200 */
[----:B------:R-:W-:-:S02]  /*2dd0*/  IADD3 R192, R187, 0x3800, RZ ;  /* 0x00003800bbc07810 */ /* 0x000fc40007ffe0ff */
[----:B------:R-:W-:Y:S01]  /*2de0*/  LOP3.LUT R0, R0, 0x6, RZ, 0xc0, !PT ;  /* 0x0000000600007812 */ /* 0x000fe200078ec0ff */
[----:B------:R-:W2:Y:S01]  /*2df0*/  LDSM.16.M88.4 R40, [R187+0x1000] ;  /* 0x00100000bb28783b */ /* 0x000ea20000000200 */
[C---:B------:R-:W-:Y:S02]  /*2e00*/  IADD3 R191, R187.reuse, 0x4000, RZ ;  /* 0x00004000bbbf7810 */ /* 0x040fe40007ffe0ff */
[----:B------:R-:W-:Y:S01]  /*2e10*/  IADD3 R190, R187, 0x4800, RZ ;  /* 0x00004800bbbe7810 */ /* 0x000fe20007ffe0ff */
[----:B------:R-:W-:Y:S01]  /*2e20*/  LDSM.16.M88.4 R88, [R182+0x6800] ;  /* 0x00680000b658783b */ /* 0x000fe20000000200 */
[----:B------:R-:W-:Y:S01]  /*2e30*/  IMAD R0, R37, 0x40, R0 ;  /* 0x0000004025007824 */ /* 0x000fe200078e0200 */
[C---:B------:R-:W-:Y:S02]  /*2e40*/  IADD3 R189, R187.reuse, 0x5000, RZ ;  /* 0x00005000bbbd7810 */ /* 0x040fe40007ffe0ff */
[----:B------:R-:W-:Y:S01]  /*2e50*/  LDSM.16.M88.4 R76, [R182+0x7000] ;  /* 0x00700000b64c783b */ /* 0x000fe20000000200 */
[----:B------:R-:W-:-:S02]  /*2e60*/  IADD3 R188, R187, 0x5800, RZ ;  /* 0x00005800bbbc7810 */ /* 0x000fc40007ffe0ff */
[C---:B------:R-:W-:Y:S01]  /*2e70*/  IADD3 R3, R0.reuse, 0x10, RZ ;  /* 0x0000001000037810 */ /* 0x040fe20007ffe0ff */
[C---:B-1----:R-:W-:Y:S01]  /*2e80*/  HMMA.16816.F32.BF16 R44, R8.reuse, R28, RZ ;  /* 0x0000001c082c723c */ /* 0x042fe200000418ff */
[----:B------:R-:W-:Y:S01]  /*2e90*/  LDSM.16.M88.4 R84, [R182+0x7800] ;  /* 0x00780000b654783b */ /* 0x000fe20000000200 */
[C---:B------:R-:W-:Y:S02]  /*2ea0*/  IADD3 R7, R0.reuse, 0x8, RZ ;  /* 0x0000000800077810 */ /* 0x040fe40007ffe0ff */
[----:B------:R-:W-:Y:S01]  /*2eb0*/  ISETP.GE.AND P5, PT, R3, R36, PT ;  /* 0x000000240300720c */ /* 0x000fe20003fa6270 */
[----:B------:R-:W-:Y:S01]  /*2ec0*/  LDSM.16.M88.4 R92, [R181+0x1000] ;  /* 0x00100000b55c783b */ /* 0x000fe20000000200 */
[C---:B------:R-:W-:Y:S02]  /*2ed0*/  IADD3 R6, R0.reuse, 0x9, RZ ;  /* 0x0000000900067810 */ /* 0x040fe40007ffe0ff */
[----:B------:R-:W-:Y:S01]  /*2ee0*/  HMMA.16816.F32.BF16 R52, R8, R30, RZ ;  /* 0x0000001e0834723c */ /* 0x000fe200000418ff */
[----:B------:R-:W-:-:S02]  /*2ef0*/  IADD3 R3, R0, 0x11, RZ ;  /* 0x0000001100037810 */ /* 0x000fc40007ffe0ff */
[-C--:B------:R-:W-:Y:S02]  /*2f00*/  ISETP.GE.AND P1, PT, R0, R36.reuse, PT ;  /* 0x000000240000720c */ /* 0x080fe40003f26270 */
[-C--:B------:R-:W-:Y:S02]  /*2f10*/  ISETP.GE.AND P0, PT, R7, R36.reuse, PT ;  /* 0x000000240700720c */ /* 0x080fe40003f06270 */
[-C--:B------:R-:W-:Y:S01]  /*2f20*/  ISETP.GE.AND P6, PT, R6, R36.reuse, PT ;  /* 0x000000240600720c */ /* 0x080fe20003fc6270 */
[----:B----4-:R-:W-:Y:S01]  /*2f30*/  HMMA.16816.F32.BF16 R56, R8, R24, RZ ;  /* 0x000000180838723c */ /* 0x010fe200000418ff */
[----:B------:R-:W-:Y:S02]  /*2f40*/  ISETP.GE.AND P3, PT, R3, R36, PT ;  /* 0x000000240300720c */ /* 0x000fe40003f66270 */
[C---:B------:R-:W-:Y:S02]  /*2f50*/  IADD3 R6, R0.reuse, 0x18, RZ ;  /* 0x0000001800067810 */ /* 0x040fe40007ffe0ff */
[----:B------:R-:W-:-:S02]  /*2f60*/  IADD3 R3, R0, 0x19, RZ ;  /* 0x0000001900037810 */ /* 0x000fc40007ffe0ff */
[----:B------:R-:W-:Y:S01]  /*2f70*/  ISETP.GE.AND P2, PT, R6, R36, PT ;  /* 0x000000240600720c */ /* 0x000fe20003f46270 */
[----:B------:R-:W-:Y:S01]  /*2f80*/  HMMA.16816.F32.BF16 R48, R8, R26, RZ ;  /* 0x0000001a0830723c */ /* 0x000fe200000418ff */
[----:B------:R-:W-:-:S07]  /*2f90*/  IADD3 R6, R0, 0x20, RZ ;  /* 0x0000002000067810 */ /* 0x000fce0007ffe0ff */
[C---:B-----5:R-:W-:Y:S08]  /*2fa0*/  HMMA.16816.F32.BF16 R32, R8.reuse, R20, RZ ;  /* 0x000000140820723c */ /* 0x060ff000000418ff */
[C---:B------:R-:W-:Y:S08]  /*2fb0*/  HMMA.16816.F32.BF16 R28, R8.reuse, R22, RZ ;  /* 0x00000016081c723c */ /* 0x040ff000000418ff */
[C---:B--2---:R-:W-:Y:S08]  /*2fc0*/  HMMA.16816.F32.BF16 R24, R8.reuse, R12, RZ ;  /* 0x0000000c0818723c */ /* 0x044ff000000418ff */
[----:B------:R-:W-:Y:S01]  /*2fd0*/  HMMA.16816.F32.BF16 R20, R8, R14, RZ ;  /* 0x0000000e0814723c */ /* 0x000fe200000418ff */
[----:B------:R-:W1:Y:S04]  /*2fe0*/  LDSM.16.M88.4 R8, [R187+0x1800] ;  /* 0x00180000bb08783b */ /* 0x000e680000000200 */
[----:B------:R-:W2:Y:S03]  /*2ff0*/  LDSM.16.M88.4 R12, [R186] ;  /* 0x00000000ba0c783b */ /* 0x000ea60000000200 */
[C---:B---3--:R-:W-:Y:S08]  /*3000*/  HMMA.16816.F32.BF16 R44, R16.reuse, R64, R44 ;  /* 0x00000040102c723c */ /* 0x048ff0000004182c */
[C---:B------:R-:W-:Y:S01]  /*3010*/  HMMA.16816.F32.BF16 R72, R16.reuse, R66, R52 ;  /* 0x000000421048723c */ /* 0x040fe20000041834 */
[----:B------:R-:W3:Y:S04]  /*3020*/  LDSM.16.M88.4 R64, [R182+0x6000] ;  /* 0x00600000b640783b */ /* 0x000ee80000000200 */
[----:B------:R-:W-:Y:S03]  /*3030*/  LDSM.16.M88.4 R52, [R181] ;  /* 0x00000000b534783b */ /* 0x000fe60000000200 */
[C---:B------:R-:W-:Y:S08]  /*3040*/  HMMA.16816.F32.BF16 R80, R16.reuse, R60, R56 ;  /* 0x0000003c1050723c */ /* 0x040ff00000041838 */
[C---:B------:R-:W-:Y:S01]  /*3050*/  HMMA.16816.F32.BF16 R68, R16.reuse, R62, R48 ;  /* 0x0000003e1044723c */ /* 0x040fe20000041830 */
[----:B------:R-:W-:Y:S07]  /*3060*/  LDSM.16.M88.4 R48, [R181+0x800] ;  /* 0x00080000b530783b */ /* 0x000fee0000000200 */
[C---:B------:R-:W-:Y:S08]  /*3070*/  HMMA.16816.F32.BF16 R60, R16.reuse, R40, R32 ;  /* 0x00000028103c723c */ /* 0x040ff00000041820 */
[C---:B------:R-:W-:Y:S08]  /*3080*/  HMMA.16816.F32.BF16 R56, R16.reuse, R42, R28 ;  /* 0x0000002a1038723c */ /* 0x040ff0000004181c */
[C---:B-1----:R-:W-:Y:S08]  /*3090*/  HMMA.16816.F32.BF16 R24, R16.reuse, R8, R24 ;  /* 0x000000081018723c */ /* 0x042ff00000041818 */
[----:B------:R-:W-:Y:S01]  /*30a0*/  HMMA.16816.F32.BF16 R20, R16, R10, R20 ;  /* 0x0000000a1014723c */ /* 0x000fe20000041814 */
[----:B------:R-:W1:Y:S04]  /*30b0*/  LDSM.16.M88.4 R8, [R185] ;  /* 0x00000000b908783b */ /* 0x000e680000000200 */
[----:B------:R-:W-:Y:S03]  /*30c0*/  LDSM.16.M88.4 R16, [R183+0x2000] ;  /* 0x00200000b710783b */ /* 0x000fe60000000200 */
[C---:B--2---:R-:W-:Y:S01]  /*30d0*/  HMMA.16816.F32.BF16 R32, R12.reuse, R88, R80 ;  /* 0x000000580c20723c */ /* 0x044fe20000041850 */
[----:B------:R-:W2:Y:S07]  /*30e0*/  LDSM.16.M88.4 R80, [R181+0x1800] ;  /* 0x00180000b550783b */ /* 0x000eae0000000200 */
[C---:B---3--:R-:W-:Y:S08]  /*30f0*/  HMMA.16816.F32.BF16 R44, R12.reuse, R64, R44 ;  /* 0x000000400c2c723c */ /* 0x048ff0000004182c */
[C---:B------:R-:W-:Y:S01]  /*3100*/  HMMA.16816.F32.BF16 R40, R12.reuse, R66, R72 ;  /* 0x000000420c28723c */ /* 0x040fe20000041848 */
[----:B------:R-:W-:Y:S07]  /*3110*/  LDSM.16.M88.4 R72, [R176+0x8800] ;  /* 0x00880000b048783b */ /* 0x000fee0000000200 */
[C---:B------:R-:W-:Y:S01]  /*3120*/  HMMA.16816.F32.BF16 R28, R12.reuse, R90, R68 ;  /* 0x0000005a0c1c723c */ /* 0x040fe20000041844 */
[----:B------:R-:W-:Y:S07]  /*3130*/  LDSM.16.M88.4 R88, [R182+0x8000] ;  /* 0x00800000b658783b */ /* 0x000fee0000000200 */
[C---:B------:R-:W-:Y:S08]  /*3140*/  HMMA.16816.F32.BF16 R60, R12.reuse, R76, R60 ;  /* 0x0000004c0c3c723c */ /* 0x040ff0000004183c */
[C---:B------:R-:W-:Y:S01]  /*3150*/  HMMA.16816.F32.BF16 R56, R12.reuse, R78, R56 ;  /* 0x0000004e0c38723c */ /* 0x040fe20000041838 */
[----:B------:R-:W3:Y:S07]  /*3160*/  LDSM.16.M88.4 R76, [R176+0x8000] ;  /* 0x00800000b04c783b */ /* 0x000eee0000000200 */
[C---:B------:R-:W-:Y:S08]  /*3170*/  HMMA.16816.F32.BF16 R24, R12.reuse, R84, R24 ;  /* 0x000000540c18723c */ /* 0x040ff00000041818 */
[----:B------:R-:W-:Y:S01]  /*3180*/  HMMA.16816.F32.BF16 R12, R12, R86, R20 ;  /* 0x000000560c0c723c */ /* 0x000fe20000041814 */
[----:B------:R-:W-:Y:S07]  /*3190*/  LDSM.16.M88.4 R84, [R187+0x2800] ;  /* 0x00280000bb54783b */ /* 0x000fee0000000200 */
[C---:B-1----:R-:W-:Y:S08]  /*31a0*/  HMMA.16816.F32.BF16 R68, R8.reuse, R52, R44 ;  /* 0x000000340844723c */ /* 0x042ff0000004182c */
[C---:B------:R-:W-:Y:S01]  /*31b0*/  HMMA.16816.F32.BF16 R40, R8.reuse, R54, R40 ;  /* 0x000000360828723c */ /* 0x040fe20000041828 */
[----:B------:R-:W1:Y:S07]  /*31c0*/  LDSM.16.M88.4 R52, [R176+0x9000] ;  /* 0x00900000b034783b */ /* 0x000e6e0000000200 */
[C---:B------:R-:W-:Y:S01]  /*31d0*/  HMMA.16816.F32.BF16 R64, R8.reuse, R48, R32 ;  /* 0x000000300840723c */ /* 0x040fe20000041820 */
[----:B------:R-:W-:Y:S07]  /*31e0*/  LDSM.16.M88.4 R32, [R187+0x2000] ;  /* 0x00200000bb20783b */ /* 0x000fee0000000200 */
[C---:B--2---:R-:W-:Y:S01]  /*31f0*/  HMMA.16816.F32.BF16 R44, R8.reuse, R80, R24 ;  /* 0x00000050082c723c */ /* 0x044fe20000041818 */
[----:B------:R-:W2:Y:S07]  /*3200*/  LDSM.16.M88.4 R24, [R176+0x9800] ;  /* 0x00980000b018783b */ /* 0x000eae0000000200 */
[C---:B------:R-:W-:Y:S08]  /*3210*/  HMMA.16816.F32.BF16 R48, R8.reuse, R50, R28 ;  /* 0x000000320830723c */ /* 0x040ff0000004181c */
[C---:B------:R-:W-:Y:S08]  /*3220*/  HMMA.16816.F32.BF16 R60, R8.reuse, R92, R60 ;  /* 0x0000005c083c723c */ /* 0x040ff0000004183c */
[C---:B------:R-:W-:Y:S01]  /*3230*/  HMMA.16816.F32.BF16 R56, R8.reuse, R94, R56 ;  /* 0x0000005e0838723c */ /* 0x040fe20000041838 */
[----:B------:R-:W-:Y:S07]  /*3240*/  LDSM.16.M88.4 R92, [R176+0xa800] ;  /* 0x00a80000b05c783b */ /* 0x000fee0000000200 */
[----:B------:R-:W-:Y:S01]  /*3250*/  HMMA.16816.F32.BF16 R20, R8, R82, R12 ;  /* 0x000000520814723c */ /* 0x000fe2000004180c */
[----:B------:R-:W4:Y:S04]  /*3260*/  LDSM.16.M88.4 R8, [R184+0x2000] ;  /* 0x00200000b808783b */ /* 0x000f280000000200 */
[----:B------:R-:W5:Y:S03]  /*3270*/  LDSM.16.M88.4 R80, [R187+0x3000] ;  /* 0x00300000bb50783b */ /* 0x000f660000000200 */
[C---:B---3--:R-:W-:Y:S01]  /*3280*/  HMMA.16816.F32.BF16 R28, R16.reuse, R76, R68 ;  /* 0x0000004c101c723c */ /* 0x048fe20000041844 */
[----:B------:R-:W-:Y:S07]  /*3290*/  LDSM.16.M88.4 R12, [R186+0x2000] ;  /* 0x00200000ba0c783b */ /* 0x000fee0000000200 */
[C---:B------:R-:W-:Y:S01]  /*32a0*/  HMMA.16816.F32.BF16 R40, R16.reuse, R78, R40 ;  /* 0x0000004e1028723c */ /* 0x040fe20000041828 */
[----:B------:R-:W-:Y:S07]  /*32b0*/  LDSM.16.M88.4 R76, [R182+0x9000] ;  /* 0x00900000b64c783b */ /* 0x000fee0000000200 */
[C---:B------:R-:W-:Y:S08]  /*32c0*/  HMMA.16816.F32.BF16 R68, R16.reuse, R72, R64 ;  /* 0x000000481044723c */ /* 0x040ff00000041840 */
[C---:B------:R-:W-:Y:S01]  /*32d0*/  HMMA.16816.F32.BF16 R64, R16.reuse, R74, R48 ;  /* 0x0000004a1040723c */ /* 0x040fe20000041830 */
[----:B------:R-:W3:Y:S07]  /*32e0*/  LDSM.16.M88.4 R72, [R187+0x3800] ;  /* 0x00380000bb48783b */ /* 0x000eee0000000200 */
[C---:B-1----:R-:W-:Y:S08]  /*32f0*/  HMMA.16816.F32.BF16 R60, R16.reuse, R52, R60 ;  /* 0x00000034103c723c */ /* 0x042ff0000004183c */
[C---:B------:R-:W-:Y:S08]  /*3300*/  HMMA.16816.F32.BF16 R56, R16.reuse, R54, R56 ;  /* 0x000000361038723c */ /* 0x040ff00000041838 */
[C---:B--2---:R-:W-:Y:S08]  /*3310*/  HMMA.16816.F32.BF16 R48, R16.reuse, R24, R44 ;  /* 0x000000181030723c */ /* 0x044ff0000004182c */
[----:B------:R-:W-:Y:S08]  /*3320*/  HMMA.16816.F32.BF16 R20, R16, R26, R20 ;  /* 0x0000001a1014723c */ /* 0x000ff00000041814 */
[C---:B----4-:R-:W-:Y:S08]  /*3330*/  HMMA.16816.F32.BF16 R16, R8.reuse, R32, R28 ;  /* 0x000000200810723c */ /* 0x050ff0000004181c */
[C---:B------:R-:W-:Y:S01]  /*3340*/  HMMA.16816.F32.BF16 R28, R8.reuse, R34, R40 ;  /* 0x00000022081c723c */ /* 0x040fe20000041828 */
[----:B------:R-:W1:Y:S07]  /*3350*/  LDSM.16.M88.4 R40, [R182+0x8800] ;  /* 0x00880000b628783b */ /* 0x000e6e0000000200 */
[C---:B------:R-:W-:Y:S01]  /*3360*/  HMMA.16816.F32.BF16 R32, R8.reuse, R84, R68 ;  /* 0x000000540820723c */ /* 0x040fe20000041844 */
[----:B------:R-:W-:Y:S07]  /*3370*/  LDSM.16.M88.4 R68, [R181+0x2000] ;  /* 0x00200000b544783b */ /* 0x000fee0000000200 */
[C---:B------:R-:W-:Y:S01]  /*3380*/  HMMA.16816.F32.BF16 R44, R8.reuse, R86, R64 ;  /* 0x00000056082c723c */ /* 0x040fe20000041840 */
[----:B------:R-:W2:Y:S07]  /*3390*/  LDSM.16.M88.4 R84, [R182+0x9800] ;  /* 0x00980000b654783b */ /* 0x000eae0000000200 */
[C---:B-----5:R-:W-:Y:S08]  /*33a0*/  HMMA.16816.F32.BF16 R64, R8.reuse, R80, R60 ;  /* 0x000000500840723c */ /* 0x060ff0000004183c */
[C---:B------:R-:W-:Y:S01]  /*33b0*/  HMMA.16816.F32.BF16 R60, R8.reuse, R82, R56 ;  /* 0x00000052083c723c */ /* 0x040fe20000041838 */
[----:B------:R-:W-:Y:S07]  /*33c0*/  LDSM.16.M88.4 R80, [R181+0x3000] ;  /* 0x00300000b550783b */ /* 0x000fee0000000200 */
[C---:B---3--:R-:W-:Y:S08]  /*33d0*/  HMMA.16816.F32.BF16 R56, R8.reuse, R72, R48 ;  /* 0x000000480838723c */ /* 0x048ff00000041830 */
[----:B------:R-:W-:Y:S01]  /*33e0*/  HMMA.16816.F32.BF16 R52, R8, R74, R20 ;  /* 0x0000004a0834723c */ /* 0x000fe20000041814 */
[----:B------:R-:W3:Y:S04]  /*33f0*/  LDSM.16.M88.4 R8, [R185+0x2000] ;  /* 0x00200000b908783b */ /* 0x000ee80000000200 */
[----:B------:R-:W4:Y:S03]  /*3400*/  LDSM.16.M88.4 R72, [R181+0x2800] ;  /* 0x00280000b548783b */ /* 0x000f260000000200 */
[C---:B------:R-:W-:Y:S01]  /*3410*/  HMMA.16816.F32.BF16 R24, R12.reuse, R88, R16 ;  /* 0x000000580c18723c */ /* 0x040fe20000041810 */
[----:B------:R-:W-:Y:S07]  /*3420*/  LDSM.16.M88.4 R20, [R183+0x4000] ;  /* 0x00400000b714783b */ /* 0x000fee0000000200 */
[C---:B------:R-:W-:Y:S01]  /*3430*/  HMMA.16816.F32.BF16 R16, R12.reuse, R90, R28 ;  /* 0x0000005a0c10723c */ /* 0x040fe2000004181c */
[----:B------:R-:W-:Y:S07]  /*3440*/  LDSM.16.M88.4 R88, [R176+0xb000] ;  /* 0x00b00000b058783b */ /* 0x000fee0000000200 */
[C---:B-1----:R-:W-:Y:S08]  /*3450*/  HMMA.16816.F32.BF16 R28, R12.reuse, R40, R32 ;  /* 0x000000280c1c723c */ /* 0x042ff00000041820 */
[C---:B------:R-:W-:Y:S01]  /*3460*/  HMMA.16816.F32.BF16 R32, R12.reuse, R42, R44 ;  /* 0x0000002a0c20723c */ /* 0x040fe2000004182c */
[----:B------:R-:W1:Y:S07]  /*3470*/  LDSM.16.M88.4 R44, [R181+0x3800] ;  /* 0x00380000b52c783b */ /* 0x000e6e0000000200 */
[C---:B------:R-:W-:Y:S01]  /*3480*/  HMMA.16816.F32.BF16 R48, R12.reuse, R76, R64 ;  /* 0x0000004c0c30723c */ /* 0x040fe20000041840 */
[----:B------:R-:W-:Y:S07]  /*3490*/  LDSM.16.M88.4 R64, [R176+0xb800] ;  /* 0x00b80000b040783b */ /* 0x000fee0000000200 */
[C---:B------:R-:W-:Y:S01]  /*34a0*/  HMMA.16816.F32.BF16 R60, R12.reuse, R78, R60 ;  /* 0x0000004e0c3c723c */ /* 0x040fe2000004183c */
[----:B------:R-:W5:Y:S07]  /*34b0*/  LDSM.16.M88.4 R76, [R176+0xa000] ;  /* 0x00a00000b04c783b */ /* 0x000f6e0000000200 */
[C---:B--2---:R-:W-:Y:S08]  /*34c0*/  HMMA.16816.F32.BF16 R56, R12.reuse, R84, R56 ;  /* 0x000000540c38723c */ /* 0x044ff00000041838 */
[----:B------:R-:W-:Y:S01]  /*34d0*/  HMMA.16816.F32.BF16 R52, R12, R86, R52 ;  /* 0x000000560c34723c */ /* 0x000fe20000041834 */
[----:B------:R-:W-:Y:S07]  /*34e0*/  LDSM.16.M88.4 R84, [R187+0x5000] ;  /* 0x00500000bb54783b */ /* 0x000fee0000000200 */
[C---:B---3--:R-:W-:Y:S08]  /*34f0*/  HMMA.16816.F32.BF16 R40, R8.reuse, R68, R24 ;  /* 0x000000440828723c */ /* 0x048ff00000041818 */
[C---:B------:R-:W-:Y:S01]  /*3500*/  HMMA.16816.F32.BF16 R24, R8.reuse, R70, R16 ;  /* 0x000000460818723c */ /* 0x040fe20000041810 */
[----:B------:R-:W-:Y:S04]  /*3510*/  LDSM.16.M88.4 R16, [R184+0x4000] ;  /* 0x00400000b810783b */ /* 0x000fe80000000200 */
[----:B------:R-:W2:Y:S03]  /*3520*/  LDSM.16.M88.4 R68, [R187+0x4000] ;  /* 0x00400000bb44783b */ /* 0x000ea60000000200 */
[C---:B----4-:R-:W-:Y:S08]  /*3530*/  HMMA.16816.F32.BF16 R32, R8.reuse, R74, R32 ;  /* 0x0000004a0820723c */ /* 0x050ff00000041820 */
[C---:B------:R-:W-:Y:S08]  /*3540*/  HMMA.16816.F32.BF16 R48, R8.reuse, R80, R48 ;  /* 0x000000500830723c */ /* 0x040ff00000041830 */
[C---:B------:R-:W-:Y:S01]  /*3550*/  HMMA.16816.F32.BF16 R60, R8.reuse, R82, R60 ;  /* 0x00000052083c723c */ /* 0x040fe2000004183c */
[----:B------:R-:W-:Y:S07]  /*3560*/  LDSM.16.M88.4 R80, [R182+0xa000] ;  /* 0x00a00000b650783b */ /* 0x000fee0000000200 */
[C---:B------:R-:W-:Y:S01]  /*3570*/  HMMA.16816.F32.BF16 R12, R8.reuse, R72, R28 ;  /* 0x00000048080c723c */ /* 0x040fe2000004181c */
[----:B------:R-:W3:Y:S07]  /*3580*/  LDSM.16.M88.4 R72, [R187+0x4800] ;  /* 0x00480000bb48783b */ /* 0x000eee0000000200 */
[C---:B-1----:R-:W-:Y:S08]  /*3590*/  HMMA.16816.F32.BF16 R56, R8.reuse, R44, R56 ;  /* 0x0000002c0838723c */ /* 0x042ff00000041838 */
[----:B------:R-:W-:Y:S08]  /*35a0*/  HMMA.16816.F32.BF16 R52, R8, R46, R52 ;  /* 0x0000002e0834723c */ /* 0x000ff00000041834 */
[C---:B-----5:R-:W-:Y:S08]  /*35b0*/  HMMA.16816.F32.BF16 R44, R20.reuse, R76, R40 ;  /* 0x0000004c142c723c */ /* 0x060ff00000041828 */
[C---:B------:R-:W-:Y:S01]  /*35c0*/  HMMA.16816.F32.BF16 R40, R20.reuse, R78, R24 ;  /* 0x0000004e1428723c */ /* 0x040fe20000041818 */
[----:B------:R-:W1:Y:S07]  /*35d0*/  LDSM.16.M88.4 R76, [R187+0x5800] ;  /* 0x00580000bb4c783b */ /* 0x000e6e0000000200 */
        /* <DEDUP_REMOVED lines=8> */
[C---:B--2---:R-:W-:Y:S08]  /*3660*/  HMMA.16816.F32.BF16 R48, R16.reuse, R68, R44 ;  /* 0x000000441030723c */ /* 0x044ff0000004182c */
[C---:B------:R-:W-:Y:S01]  /*3670*/  HMMA.16816.F32.BF16 R32, R16.reuse, R70, R40 ;  /* 0x000000461020723c */ /* 0x040fe20000041828 */
[----:B------:R-:W2:Y:S07]  /*3680*/  LDSM.16.M88.4 R68, [R182+0xb800] ;  /* 0x00b80000b644783b */ /* 0x000eae0000000200 */
[C---:B---3--:R-:W-:Y:S08]  /*3690*/  HMMA.16816.F32.BF16 R40, R16.reuse, R74, R24 ;  /* 0x0000004a1028723c */ /* 0x048ff00000041818 */
[C---:B------:R-:W-:Y:S01]  /*36a0*/  HMMA.16816.F32.BF16 R24, R16.reuse, R84, R8 ;  /* 0x000000541018723c */ /* 0x040fe20000041808 */
[----:B------:R-:W-:Y:S07]  /*36b0*/  LDSM.16.M88.4 R8, [R185+0x4000] ;  /* 0x00400000b908783b */ /* 0x000fee0000000200 */
[C---:B------:R-:W-:Y:S08]  /*36c0*/  HMMA.16816.F32.BF16 R60, R16.reuse, R86, R60 ;  /* 0x00000056103c723c */ /* 0x040ff0000004183c */
[C---:B-1----:R-:W-:Y:S08]  /*36d0*/  HMMA.16816.F32.BF16 R56, R16.reuse, R76, R56 ;  /* 0x0000004c1038723c */ /* 0x042ff00000041838 */
[C---:B------:R-:W-:Y:S01]  /*36e0*/  HMMA.16816.F32.BF16 R44, R16.reuse, R72, R28 ;  /* 0x00000048102c723c */ /* 0x040fe2000004181c */
[----:B------:R-:W1:Y:S04]  /*36f0*/  LDSM.16.M88.4 R28, [R182+0xa800] ;  /* 0x00a80000b61c783b */ /* 0x000e680000000200 */
[----:B------:R-:W3:Y:S03]  /*3700*/  LDSM.16.M88.4 R72, [R181+0x4000] ;  /* 0x00400000b548783b */ /* 0x000ee60000000200 */
[----:B------:R-:W-:Y:S01]  /*3710*/  HMMA.16816.F32.BF16 R20, R16, R78, R20 ;  /* 0x0000004e1014723c */ /* 0x000fe20000041814 */
[----:B------:R-:W5:Y:S07]  /*3720*/  LDSM.16.M88.4 R76, [R181+0x4800] ;  /* 0x00480000b54c783b */ /* 0x000f6e0000000200 */
[C---:B----4-:R-:W-:Y:S07]  /*3730*/  HMMA.16816.F32.BF16 R52, R12.reuse, R64, R24 ;  /* 0x000000400c34723c */ /* 0x050fee0000041818 */
[----:B------:R-:W-:Y:S01]  /*3740*/  IADD3 R24, R0, 0x1, RZ ;  /* 0x0000000100187810 */ /* 0x000fe20007ffe0ff */
[----:B------:R-:W-:Y:S03]  /*3750*/  HMMA.16816.F32.BF16 R60, R12, R66, R60 ;  /* 0x000000420c3c723c */ /* 0x000fe6000004183c */
[----:B------:R-:W-:-:S05]  /*3760*/  ISETP.GE.AND P4, PT, R24, R36, PT ;  /* 0x000000241800720c */ /* 0x000fca0003f86270 */
[C---:B--2---:R-:W-:Y:S08]  /*3770*/  HMMA.16816.F32.BF16 R64, R12.reuse, R68, R56 ;  /* 0x000000440c40723c */ /* 0x044ff00000041838 */
[C---:B------:R-:W-:Y:S01]  /*3780*/  HMMA.16816.F32.BF16 R56, R12.reuse, R70, R20 ;  /* 0x000000460c38723c */ /* 0x040fe20000041814 */
[----:B------:R-:W2:Y:S07]  /*3790*/  LDSM.16.M88.4 R20, [R181+0x5000] ;  /* 0x00500000b514783b */ /* 0x000eae0000000200 */
[----:B------:R-:W-:Y:S01]  /*37a0*/  HMMA.16816.F32.BF16 R16, R12, R80, R48 ;  /* 0x000000500c10723c */ /* 0x000fe20000041830 */
[----:B------:R-:W4:Y:S01]  /*37b0*/  LDSM.16.M88.4 R48, [R181+0x5800] ;  /* 0x00580000b530783b */ /* 0x000f220000000200 */
[----:B------:R-:W-:-:S06]  /*37c0*/  DEPBAR.LE SB0, 0x0 ;  /* 0x000080000000791a */ /* 0x000fcc0000000000 */
[C---:B------:R-:W-:Y:S08]  /*37d0*/  HMMA.16816.F32.BF16 R32, R12.reuse, R82, R32 ;  /* 0x000000520c20723c */ /* 0x040ff00000041820 */
[C---:B-1----:R-:W-:Y:S08]  /*37e0*/  HMMA.16816.F32.BF16 R44, R12.reuse, R28, R44 ;  /* 0x0000001c0c2c723c */ /* 0x042ff0000004182c */
[----:B------:R-:W-:Y:S08]  /*37f0*/  HMMA.16816.F32.BF16 R40, R12, R30, R40 ;  /* 0x0000001e0c28723c */ /* 0x000ff00000041828 */
[C---:B---3--:R-:W-:Y:S08]  /*3800*/  HMMA.16816.F32.BF16 R16, R8.reuse, R72, R16 ;  /* 0x000000480810723c */ /* 0x048ff00000041810 */
[C---:B------:R-:W-:Y:S08]  /*3810*/  HMMA.16816.F32.BF16 R12, R8.reuse, R74, R32 ;  /* 0x0000004a080c723c */ /* 0x040ff00000041820 */
[C---:B-----5:R-:W-:Y:S08]  /*3820*/  HMMA.16816.F32.BF16 R28, R8.reuse, R76, R44 ;  /* 0x0000004c081c723c */ /* 0x060ff0000004182c */
[----:B--2---:R-:W-:Y:S01]  /*3830*/  HMMA.16816.F32.BF16 R24, R8, R20, R52 ;  /* 0x000000140818723c */ /* 0x004fe20000041834 */
[----:B------:R-:W-:-:S06]  /*3840*/  FSEL R38, R18, -INF , !P1 ;  /* 0xff80000012267808 */ /* 0x000fcc0004800000 */
[----:B------:R-:W-:Y:S01]  /*3850*/  FSEL R20, R19, -INF , !P4 ;  /* 0xff80000013147808 */ /* 0x000fe20006000000 */
[----:B------:R-:W-:Y:S01]  /*3860*/  HMMA.16816.F32.BF16 R32, R8, R78, R40 ;  /* 0x0000004e0820723c */ /* 0x000fe20000041828 */
[----:B------:R-:W-:Y:S02]  /*3870*/  FSEL R39, R14, -INF , !P0 ;  /* 0xff8000000e277808 */ /* 0x000fe40004000000 */
[----:B------:R-:W-:-:S04]  /*3880*/  FSEL R21, R15, -INF , !P6 ;  /* 0xff8000000f157808 */ /* 0x000fc80007000000 */
[----:B------:R-:W-:Y:S02]  /*3890*/  FSEL R41, R16, -INF , !P1 ;  /* 0xff80000010297808 */ /* 0x000fe40004800000 */
[----:B------:R-:W-:Y:S02]  /*38a0*/  FSEL R40, R17, -INF , !P4 ;  /* 0xff80000011287808 */ /* 0x000fe40006000000 */
[----:B------:R-:W-:Y:S01]  /*38b0*/  HMMA.16816.F32.BF16 R16, R8, R22, R60 ;  /* 0x000000160810723c */ /* 0x000fe2000004183c */
[----:B------:R-:W-:Y:S02]  /*38c0*/  FSEL R42, R12, -INF , !P0 ;  /* 0xff8000000c2a7808 */ /* 0x000fe40004000000 */
[----:B------:R-:W-:Y:S02]  /*38d0*/  ISETP.GE.AND P1, PT, R3, R36, PT ;  /* 0x000000240300720c */ /* 0x000fe40003f26270 */
[----:B------:R-:W-:Y:S02]  /*38e0*/  IADD3 R3, R0, 0x21, RZ ;  /* 0x0000002100037810 */ /* 0x000fe40007ffe0ff */
[----:B------:R-:W-:-:S02]  /*38f0*/  FSEL R22, R13, -INF , !P6 ;  /* 0xff8000000d167808 */ /* 0x000fc40007000000 */
[C---:B----4-:R-:W-:Y:S01]  /*3900*/  HMMA.16816.F32.BF16 R12, R8.reuse, R48, R64 ;  /* 0x00000030080c723c */ /* 0x050fe20000041840 */
[-C--:B------:R-:W-:Y:S02]  /*3910*/  ISETP.GE.AND P4, PT, R6, R36.reuse, PT ;  /* 0x000000240600720c */ /* 0x080fe40003f86270 */
[----:B------:R-:W-:Y:S02]  /*3920*/  ISETP.GE.AND P0, PT, R3, R36, PT ;  /* 0x000000240300720c */ /* 0x000fe40003f06270 */
[----:B------:R-:W-:Y:S02]  /*3930*/  IADD3 R3, R0, 0x29, RZ ;  /* 0x0000002900037810 */ /* 0x000fe40007ffe0ff */
[----:B------:R-:W-:Y:S01]  /*3940*/  FSEL R30, R30, -INF , !P5 ;  /* 0xff8000001e1e7808 */ /* 0x000fe20006800000 */
[----:B------:R-:W-:Y:S01]  /*3950*/  HMMA.16816.F32.BF16 R8, R8, R50, R56 ;  /* 0x000000320808723c */ /* 0x000fe20000041838 */
[----:B------:R-:W-:Y:S02]  /*3960*/  FSEL R23, R28, -INF , !P5 ;  /* 0xff8000001c177808 */ /* 0x000fe40006800000 */
[----:B------:R-:W-:-:S02]  /*3970*/  FSEL R98, R26, -INF , !P4 ;  /* 0xff8000001a627808 */ /* 0x000fc40006000000 */
[----:B------:R-:W-:Y:S02]  /*3980*/  FSEL R102, R24, -INF , !P4 ;  /* 0xff80000018667808 */ /* 0x000fe40006000000 */
[----:B------:R-:W-:Y:S02]  /*3990*/  ISETP.GE.AND P5, PT, R3, R36, PT ;  /* 0x000000240300720c */ /* 0x000fe40003fa6270 */
[----:B------:R-:W-:Y:S02]  /*39a0*/  ISETP.GE.AND P4, PT, R36, 0x41, PT ;  /* 0x000000412400780c */ /* 0x000fe40003f86270 */
[C---:B------:R-:W-:Y:S02]  /*39b0*/  IADD3 R6, R0.reuse, 0x28, RZ ;  /* 0x0000002800067810 */ /* 0x040fe40007ffe0ff */
[----:B------:R-:W-:Y:S02]  /*39c0*/  IADD3 R3, R0, 0x31, RZ ;  /* 0x0000003100037810 */ /* 0x000fe40007ffe0ff */
[----:B------:R-:W-:-:S02]  /*39d0*/  FSEL R34, R34, -INF , !P2 ;  /* 0xff80000022227808 */ /* 0x000fc40005000000 */
[----:B------:R-:W-:Y:S02]  /*39e0*/  FSEL R32, R32, -INF , !P2 ;  /* 0xff80000020207808 */ /* 0x000fe40005000000 */
[-C--:B------:R-:W-:Y:S02]  /*39f0*/  ISETP.GE.AND P6, PT, R6, R36.reuse, PT ;  /* 0x000000240600720c */ /* 0x080fe40003fc6270 */
[----:B------:R-:W-:Y:S02]  /*3a00*/  ISETP.GE.AND P2, PT, R3, R36, PT ;  /* 0x000000240300720c */ /* 0x000fe40003f46270 */
[C---:B------:R-:W-:Y:S02]  /*3a10*/  IADD3 R6, R0.reuse, 0x30, RZ ;  /* 0x0000003000067810 */ /* 0x040fe40007ffe0ff */
[C---:B------:R-:W-:Y:S02]  /*3a20*/  IADD3 R3, R0.reuse, 0x38, RZ ;  /* 0x0000003800037810 */ /* 0x040fe40007ffe0ff */
[----:B------:R-:W-:-:S02]  /*3a30*/  IADD3 R0, R0, 0x39, RZ ;  /* 0x0000003900007810 */ /* 0x000fc40007ffe0ff */
[----:B------:R-:W-:Y:S02]  /*3a40*/  FSEL R31, R31, -INF , !P3 ;  /* 0xff8000001f1f7808 */ /* 0x000fe40005800000 */
[----:B------:R-:W-:Y:S02]  /*3a50*/  FSEL R29, R29, -INF , !P3 ;  /* 0xff8000001d1d7808 */ /* 0x000fe40005800000 */
[----:B------:R-:W-:Y:S02]  /*3a60*/  FSEL R43, R35, -INF , !P1 ;  /* 0xff800000232b7808 */ /* 0x000fe40004800000 */
[----:B------:R-:W-:Y:S02]  /*3a70*/  FSEL R28, R33, -INF , !P1 ;  /* 0xff800000211c7808 */ /* 0x000fe40004800000 */
[----:B------:R-:W-:Y:S02]  /*3a80*/  FSEL R97, R27, -INF , !P0 ;  /* 0xff8000001b617808 */ /* 0x000fe40004000000 */
[----:B------:R-:W-:-:S02]  /*3a90*/  FSEL R104, R25, -INF , !P0 ;  /* 0xff80000019687808 */ /* 0x000fc40004000000 */
[-C--:B------:R-:W-:Y:S02]  /*3aa0*/  ISETP.GE.AND P3, PT, R6, R36.reuse, PT ;  /* 0x000000240600720c */ /* 0x080fe40003f66270 */
[-C--:B------:R-:W-:Y:S02]  /*3ab0*/  ISETP.GE.AND P1, PT, R3, R36.reuse, PT ;  /* 0x000000240300720c */ /* 0x080fe40003f26270 */
[----:B------:R-:W-:Y:S02]  /*3ac0*/  ISETP.GE.AND P0, PT, R0, R36, PT ;  /* 0x000000240000720c */ /* 0x000fe40003f06270 */
        /* <DEDUP_REMOVED lines=14> */
[----:B------:R-:W-:Y:S01]  /*3bb0*/  IADD3 R6, R121, -0x2, RZ ;  /* 0xfffffffe79067810 */ /* 0x000fe20007ffe0ff */
[----:B------:R-:W-:Y:S01]  /*3bc0*/  BSSY B0, `(.L_x_749) ;  /* 0x0000064000007945 */ /* 0x000fe20003800000 */
[----:B------:R-:W-:-:S02]  /*3bd0*/  ISETP.GE.AND P3, PT, R124, c[0x0][0x220], PT ;  /* 0x000088007c007a0c */ /* 0x000fc40003f66270 */
[----:B------:R-:W-:Y:S01]  /*3be0*/  SHF.R.S32.HI R3, RZ, 0x1f, R6 ;  /* 0x0000001fff037819 */ /* 0x000fe20000011406 */
[----:B------:R-:W-:Y:S01]  /*3bf0*/  IMAD R0, R112, R6, RZ ;  /* 0x0000000670007224 */ /* 0x000fe200078e02ff */
[----:B------:R-:W-:Y:S01]  /*3c00*/  ISETP.GE.AND P2, PT, R118, c[0x0][0x220], PT ;  /* 0x0000880076007a0c */ /* 0x000fe20003f46270 */
[----:B------:R-:W-:Y:S01]  /*3c10*/  IMAD.WIDE.U32 R6, R6, R113, R122 ;  /* 0x0000007106067225 */ /* 0x000fe200078e007a */
[----:B------:R-:W-:-:S03]  /*3c20*/  ISETP.GE.AND P1, PT, R117, c[0x0][0x220], PT ;  /* 0x0000880075007a0c */ /* 0x000fc60003f26270 */
[----:B------:R-:W-:-:S04]  /*3c30*/  IMAD R0, R3, R113, R0 ;  /* 0x0000007103007224 */ /* 0x000fc800078e0200 */
[----:B------:R-:W-:Y:S01]  /*3c40*/  IMAD.IADD R0, R7, 0x1, R0 ;  /* 0x0000000107007824 */ /* 0x000fe200078e0200 */
[C---:B------:R-:W-:Y:S01]  /*3c50*/  @!P3 LEA R8, P6, R6.reuse, c[0x0][0x168], 0x1 ;  /* 0x00005a000608ba11 */ /* 0x040fe200078c08ff */
[----:B------:R1:W-:Y:S02]  /*3c60*/  @P3 STS.128 [R199+0x6000], RZ ;  /* 0x006000ffc7003388 */ /* 0x0003e40000000c00 */
[C---:B------:R-:W-:Y:S02]  /*3c70*/  @!P2 LEA R10, P5, R6.reuse, c[0x0][0x168], 0x1 ;  /* 0x00005a00060aaa11 */ /* 0x040fe400078a08ff */
[C-C-:B------:R-:W-:Y:S02]  /*3c80*/  @!P3 LEA.HI.X R9, R6.reuse, c[0x0][0x16c], R0.reuse, 0x1, P6 ;  /* 0x00005b000609ba11 */ /* 0x140fe400030f0c00 */
[C---:B------:R-:W-:Y:S02]  /*3c90*/  @!P1 LEA R14, P0, R6.reuse, c[0x0][0x168], 0x1 ;  /* 0x00005a00060e9a11 */ /* 0x040fe400078008ff */
[----:B------:R-:W-:Y:S01]  /*3ca0*/  IADD3 R3, P6, R115, R6, RZ ;  /* 0x0000000673037210 */ /* 0x000fe20007fde0ff */
[----:B------:R-:W-:Y:S01]  /*3cb0*/  @!PT LDS RZ, [RZ] ;  /* 0x00000000fffff984 */ /* 0x000fe20000000800 */
[----:B------:R-:W-:Y:S01]  /*3cc0*/  @!PT LDS RZ, [RZ] ;  /* 0x00000000fffff984 */ /* 0x000fe20000000800 */
[----:B------:R-:W-:Y:S01]  /*3cd0*/  @!PT LDS RZ, [RZ] ;  /* 0x00000000fffff984 */ /* 0x000fe20000000800 */
[----:B------:R2:W-:Y:S01]  /*3ce0*/  @!P3 LDGSTS.E.BYPASS.LTC128B.128 [R199+0x6000], [R8.64] ;  /* 0x0600000008c7bfae */ /* 0x0005e2000b901d46 */
[----:B------:R-:W-:-:S02]  /*3cf0*/  @!P2 LEA.HI.X R11, R6, c[0x0][0x16c], R0, 0x1, P5 ;  /* 0x00005b00060baa11 */ /* 0x000fc400028f0c00 */
[--C-:B------:R-:W-:Y:S01]  /*3d00*/  @!P1 LEA.HI.X R15, R6, c[0x0][0x16c], R0.reuse, 0x1, P0 ;  /* 0x00005b00060f9a11 */ /* 0x100fe200000f0c00 */
[----:B------:R-:W-:Y:S01]  /*3d10*/  IMAD.X R6, R114, 0x1, R0, P6 ;  /* 0x0000000172067824 */ /* 0x000fe200030e0600 */
[----:B------:R-:W-:Y:S01]  /*3d20*/  @!P3 LEA R12, P0, R3, c[0x0][0x168], 0x1 ;  /* 0x00005a00030cba11 */ /* 0x000fe200078008ff */
[----:B------:R1:W-:Y:S01]  /*3d30*/  @P2 STS.128 [R199+0x8000], RZ ;  /* 0x008000ffc7002388 */ /* 0x0003e20000000c00 */
[----:B------:R-:W-:Y:S02]  /*3d40*/  IADD3 R0, P5, R115, R3, RZ ;  /* 0x0000000373007210 */ /* 0x000fe40007fbe0ff */
[C---:B------:R-:W-:Y:S01]  /*3d50*/  @!P3 LEA.HI.X R13, R3.reuse, c[0x0][0x16c], R6, 0x1, P0 ;  /* 0x00005b00030dba11 */ /* 0x040fe200000f0c06 */
        /* <DEDUP_REMOVED lines=13> */
[----:B------:R5:W-:Y:S01]  /*3e30*/  @!P3 LDGSTS.E.BYPASS.LTC128B.128 [R199+0x6800], [R12.64] ;  /* 0x068000000cc7bfae */ /* 0x000be2000b901d46 */
[----:B--2---:R-:W-:-:S03]  /*3e40*/  @!P2 LEA R8, P6, R3, c[0x0][0x168], 0x1 ;  /* 0x00005a000308aa11 */ /* 0x004fc600078c08ff */
[----:B------:R1:W-:Y:S01]  /*3e50*/  @P2 STS.128 [R199+0x8800], RZ ;  /* 0x008800ffc7002388 */ /* 0x0003e20000000c00 */
[----:B------:R-:W-:Y:S02]  /*3e60*/  @!P2 LEA.HI.X R9, R3, c[0x0][0x16c], R6, 0x1, P6 ;  /* 0x00005b000309aa11 */ /* 0x000fe400030f0c06 */
[----:B------:R-:W-:-:S03]  /*3e70*/  @!P3 LEA R16, P6, R0, c[0x0][0x168], 0x1 ;  /* 0x00005a000010ba11 */ /* 0x000fc600078c08ff */
[----:B------:R-:W-:Y:S01]  /*3e80*/  @!PT LDS RZ, [RZ] ;  /* 0x00000000fffff984 */ /* 0x000fe20000000800 */
[----:B------:R-:W-:Y:S01]  /*3e90*/  @!PT LDS RZ, [RZ] ;  /* 0x00000000fffff984 */ /* 0x000fe20000000800 */
[----:B------:R-:W-:Y:S01]  /*3ea0*/  @!PT LDS RZ, [RZ] ;  /* 0x00000000fffff984 */ /* 0x000fe20000000800 */
[----:B------:R2:W-:Y:S04]  /*3eb0*/  @!P2 LDGSTS.E.BYPASS.LTC128B.128 [R199+0x8800], [R8.64+0x80] ;  /* 0x0880008008c7afae */ /* 0x0005e8000b901d46 */
[----:B------:R1:W-:Y:S01]  /*3ec0*/  @P1 STS.128 [R199+0xa800], RZ ;  /* 0x00a800ffc7001388 */ /* 0x0003e20000000c00 */
[----:B----4-:R-:W-:-:S04]  /*3ed0*/  @!P1 LEA R14, P0, R3, c[0x0][0x168], 0x1 ;  /* 0x00005a00030e9a11 */ /* 0x010fc800078008ff */
[--C-:B------:R-:W-:Y:S01]  /*3ee0*/  @!P1 LEA.HI.X R15, R3, c[0x0][0x16c], R6.reuse, 0x1, P0 ;  /* 0x00005b00030f9a11 */ /* 0x100fe200000f0c06 */
[----:B------:R-:W-:Y:S01]  /*3ef0*/  IMAD.X R6, R114, 0x1, R6, P5 ;  /* 0x0000000172067824 */ /* 0x000fe200028e0606 */
[C---:B---3--:R-:W-:Y:S02]  /*3f00*/  @!P1 LEA R10, P0, R0.reuse, c[0x0][0x168], 0x1 ;  /* 0x00005a00000a9a11 */ /* 0x048fe400078008ff */
[C---:B-----5:R-:W-:Y:S01]  /*3f10*/  @!P2 LEA R12, P5, R0.reuse, c[0x0][0x168], 0x1 ;  /* 0x00005a00000caa11 */ /* 0x060fe200078a08ff */
[----:B------:R-:W-:Y:S01]  /*3f20*/  @!PT LDS RZ, [RZ] ;  /* 0x00000000fffff984 */ /* 0x000fe20000000800 */
[----:B------:R-:W-:Y:S01]  /*3f30*/  @!PT LDS RZ, [RZ] ;  /* 0x00000000fffff984 */ /* 0x000fe20000000800 */
[----:B------:R-:W-:Y:S01]  /*3f40*/  @!PT LDS RZ, [RZ] ;  /* 0x00000000fffff984 */ /* 0x000fe20000000800 */
[----:B------:R3:W-:Y:S01]  /*3f50*/  @!P1 LDGSTS.E.BYPASS.LTC128B.128 [R199+0xa800], [R14.64+0x100] ;  /* 0x0a8001000ec79fae */ /* 0x0007e2000b901d46 */
[C-C-:B------:R-:W-:Y:S02]  /*3f60*/  @!P3 LEA.HI.X R17, R0.reuse, c[0x0][0x16c], R6.reuse, 0x1, P6 ;  /* 0x00005b000011ba11 */ /* 0x140fe400030f0c06 */
[----:B------:R-:W-:Y:S01]  /*3f70*/  IADD3 R3, P6, R115, R0, RZ ;  /* 0x0000000073037210 */ /* 0x000fe20007fde0ff */
[----:B------:R1:W-:Y:S01]  /*3f80*/  @P3 STS.128 [R199+0x7000], RZ ;  /* 0x007000ffc7003388 */ /* 0x0003e20000000c00 */
[----:B------:R-:W-:-:S02]  /*3f90*/  @!P2 LEA.HI.X R13, R0, c[0x0][0x16c], R6, 0x1, P5 ;  /* 0x00005b00000daa11 */ /* 0x000fc400028f0c06 */
[--C-:B------:R-:W-:Y:S01]  /*3fa0*/  @!P1 LEA.HI.X R11, R0, c[0x0][0x16c], R6.reuse, 0x1, P0 ;  /* 0x00005b00000b9a11 */ /* 0x100fe200000f0c06 */
[----:B------:R-:W-:Y:S01]  /*3fb0*/  IMAD.X R6, R114, 0x1, R6, P6 ;  /* 0x0000000172067824 */ /* 0x000fe200030e0606 */
[C---:B--2---:R-:W-:Y:S01]  /*3fc0*/  @!P2 LEA R8, P0, R3.reuse, c[0x0][0x168], 0x1 ;  /* 0x00005a000308aa11 */ /* 0x044fe200078008ff */
[----:B------:R-:W-:Y:S01]  /*3fd0*/  @!PT LDS RZ, [RZ] ;  /* 0x00000000fffff984 */ /* 0x000fe20000000800 */
[----:B------:R-:W-:Y:S01]  /*3fe0*/  @!PT LDS RZ, [RZ] ;  /* 0x00000000fffff984 */ /* 0x000fe20000000800 */
[----:B------:R-:W-:Y:S01]  /*3ff0*/  @!PT LDS RZ, [RZ] ;  /* 0x00000000fffff984 */ /* 0x000fe20000000800 */
[----:B------:R1:W-:Y:S03]  /*4000*/  @!P3 LDGSTS.E.BYPASS.LTC128B.128 [R199+0x7000], [R16.64] ;  /* 0x0700000010c7bfae */ /* 0x0003e6000b901d46 */
[C---:B------:R-:W-:Y:S01]  /*4010*/  @!P2 LEA.HI.X R9, R3.reuse, c[0x0][0x16c], R6, 0x1, P0 ;  /* 0x00005b000309aa11 */ /* 0x040fe200000f0c06 */
        /* <DEDUP_REMOVED lines=9> */
[----:B------:R1:W-:Y:S01]  /*40b0*/  @!P1 LDGSTS.E.BYPASS.LTC128B.128 [R199+0xb000], [R10.64+0x100] ;  /* 0x0b0001000ac79fae */ /* 0x0003e2000b901d46 */
[----:B---3--:R-:W-:-:S03]  /*40c0*/  @!P3 LEA R14, P5, R3, c[0x0][0x168], 0x1 ;  /* 0x00005a00030eba11 */ /* 0x008fc600078a08ff */
[----:B------:R1:W-:Y:S01]  /*40d0*/  @P3 STS.128 [R199+0x7800], RZ ;  /* 0x007800ffc7003388 */ /* 0x0003e20000000c00 */
[----:B------:R-:W-:-:S05]  /*40e0*/  @!P3 LEA.HI.X R15, R3, c[0x0][0x16c], R6, 0x1, P5 ;  /* 0x00005b00030fba11 */ /* 0x000fca00028f0c06 */
        /* <DEDUP_REMOVED lines=17> */
.L_x_750:
[----:B------:R-:W-:Y:S05]  /*4200*/  BSYNC B0 ;  /* 0x0000000000007941 */ /* 0x000fea0003800000 */
.L_x_749:
[----:B------:R-:W0:Y:S02]  /*4210*/  LDGDEPBAR ;  /* 0x00000000000079af */ /* 0x000e240000000000 */
.L_x_748:
[----:B------:R-:W-:Y:S01]  /*4220*/  FMNMX.FTZ R3, R38, R20, !PT ;  /* 0x0000001426037209 */ /* 0x000fe20007810000 */
[----:B-1----:R-:W-:Y:S01]  /*4230*/  IMAD R9, R116, 0x4, R111 ;  /* 0x0000000474097824 */ /* 0x002fe200078e026f */
[----:B------:R-:W-:Y:S01]  /*4240*/  FMNMX.FTZ R0, R41, R40, !PT ;  /* 0x0000002829007209 */ /* 0x000fe20007810000 */
[----:B------:R-:W-:Y:S01]  /*4250*/  STL [R1+0x90], R182 ;  /* 0x000090b601007387 */ /* 0x000fe20000100800 */
[----:B------:R-:W-:Y:S01]  /*4260*/  FMNMX.FTZ R3, R39, R3, !PT ;  /* 0x0000000327037209 */ /* 0x000fe20007810000 */
[----:B------:R-:W-:Y:S01]  /*4270*/  IMAD.WIDE.U32 R80, R9, -0x326172a9, RZ ;  /* 0xcd9e8d5709507825 */ /* 0x000fe200078e00ff */
[----:B------:R-:W-:Y:S01]  /*4280*/  FMNMX.FTZ R0, R42, R0, !PT ;  /* 0x000000002a007209 */ /* 0x000fe20007810000 */
[----:B------:R-:W-:Y:S01]  /*4290*/  STL [R1+0x8c], R181 ;  /* 0x00008cb501007387 */ /* 0x000fe20000100800 */
[----:B------:R-:W-:Y:S01]  /*42a0*/  FMNMX.FTZ R3, R21, R3, !PT ;  /* 0x0000000315037209 */ /* 0x000fe20007810000 */
[----:B------:R-:W-:Y:S01]  /*42b0*/  IMAD.SHL.U32 R86, R37, 0x2, RZ ;  /* 0x0000000225567824 */ /* 0x000fe200078e00ff */
[----:B------:R-:W-:Y:S01]  /*42c0*/  FMNMX.FTZ R0, R22, R0, !PT ;  /* 0x0000000016007209 */ /* 0x000fe20007810000 */
[----:B------:R-:W-:Y:S01]  /*42d0*/  STL [R1+0x88], R176 ;  /* 0x000088b001007387 */ /* 0x000fe20000100800 */
[----:B------:R-:W-:Y:S01]  /*42e0*/  FMNMX.FTZ R3, R30, R3, !PT ;  /* 0x000000031e037209 */ /* 0x000fe20007810000 */
[----:B------:R-:W-:Y:S01]  /*42f0*/  IMAD.WIDE.U32 R90, R120, -0x2daee0ad, RZ ;  /* 0xd2511f53785a7825 */ /* 0x000fe200078e00ff */
[----:B------:R-:W-:Y:S01]  /*4300*/  FMNMX.FTZ R0, R23, R0, !PT ;  /* 0x0000000017007209 */ /* 0x000fe20007810000 */
[----:B------:R1:W-:Y:S01]  /*4310*/  STL [R1+0x78], R9 ;  /* 0x0000780901007387 */ /* 0x0003e20000100800 */
[----:B------:R-:W-:Y:S01]  /*4320*/  FMNMX.FTZ R3, R31, R3, !PT ;  /* 0x000000031f037209 */ /* 0x000fe20007810000 */
[----:B------:R-:W-:Y:S01]  /*4330*/  IMAD.SHL.U32 R177, R5, 0x2, RZ ;  /* 0x0000000205b17824 */ /* 0x000fe200078e00ff */
[----:B------:R-:W-:Y:S01]  /*4340*/  FMNMX.FTZ R0, R29, R0, !PT ;  /* 0x000000001d007209 */ /* 0x000fe20007810000 */
[----:B------:R-:W-:Y:S01]  /*4350*/  IMAD R119, R119, 0x10000, R119 ;  /* 0x0001000077777824 */ /* 0x000fe200078e0277 */
[----:B------:R-:W-:Y:S01]  /*4360*/  FMNMX.FTZ R3, R34, R3, !PT ;  /* 0x0000000322037209 */ /* 0x000fe20007810000 */
[--C-:B------:R-:W-:Y:S01]  /*4370*/  IMAD R178, R4, 0x2, R177.reuse ;  /* 0x0000000204b27824 */ /* 0x100fe200078e02b1 */
        /* <DEDUP_REMOVED lines=30> */
[----:B------:R-:W-:Y:S01]  /*4560*/  LOP3.LUT R171, R171, R200, RZ, 0x3c, !PT ;  /* 0x000000c8abab7212 */ /* 0x000fe200078e3cff */
[----:B------:R-:W2:Y:S01]  /*4570*/  SHFL.BFLY PT, R6, R3, 0x2, 0x1f ;  /* 0x0c401f0003067f89 */ /* 0x000ea200000e0000 */
[----:B------:R-:W-:Y:S02]  /*4580*/  LOP3.LUT R0, R86, R201, RZ, 0x3c, !PT ;  /* 0x000000c956007212 */ /* 0x000fe400078e3cff */
[----:B-1----:R-:W-:Y:S01]  /*4590*/  LOP3.LUT R9, R81, R171, RZ, 0x3c, !PT ;  /* 0x000000ab51097212 */ /* 0x002fe200078e3cff */
[----:B------:R-:W1:Y:S01]  /*45a0*/  SHFL.BFLY PT, R116, R8, 0x2, 0x1f ;  /* 0x0c401f0008747f89 */ /* 0x000e6200000e0000 */
[----:B------:R-:W-:-:S02]  /*45b0*/  LOP3.LUT R0, R91, R0, RZ, 0x3c, !PT ;  /* 0x000000005b007212 */ /* 0x000fc400078e3cff */
[C---:B------:R-:W-:Y:S01]  /*45c0*/  IADD3 R81, R200.reuse, -0x61c88647, RZ ;  /* 0x9e3779b9c8517810 */ /* 0x040fe20007ffe0ff */
[----:B------:R-:W-:Y:S01]  /*45d0*/  IMAD.WIDE.U32 R84, R9, -0x2daee0ad, RZ ;  /* 0xd2511f5309547825 */ /* 0x000fe200078e00ff */
[C---:B------:R-:W-:Y:S02]  /*45e0*/  IADD3 R87, R200.reuse, 0x3c6ef372, RZ ;  /* 0x3c6ef372c8577810 */ /* 0x040fe40007ffe0ff */
[C---:B------:R-:W-:Y:S02]  /*45f0*/  IADD3 R88, R201.reuse, 0x32370b8f, RZ ;  /* 0x32370b8fc9587810 */ /* 0x040fe40007ffe0ff */
[C---:B------:R-:W-:Y:S02]  /*4600*/  IADD3 R93, R200.reuse, -0x255992d5, RZ ;  /* 0xdaa66d2bc85d7810 */ /* 0x040fe40007ffe0ff */
[----:B------:R-:W-:Y:S02]  /*4610*/  IADD3 R92, R200, 0x78dde6e4, RZ ;  /* 0x78dde6e4c85c7810 */ /* 0x000fe40007ffe0ff */
[----:B------:R-:W-:-:S02]  /*4620*/  IADD3 R89, R201, -0x126145ec, RZ ;  /* 0xed9eba14c9597810 */ /* 0x000fc40007ffe0ff */
[----:B------:R-:W-:Y:S02]  /*4630*/  IADD3 R94, R201, -0x56f99767, RZ ;  /* 0xa9066899c95e7810 */ /* 0x000fe40007ffe0ff */
[----:B------:R-:W-:Y:S02]  /*4640*/  IADD3 R2, R86, 0x1, RZ ;  /* 0x0000000156027810 */ /* 0x000fe40007ffe0ff */
[----:B--2---:R-:W-:Y:S02]  /*4650*/  FMNMX.FTZ R3, R3, R6, !PT ;  /* 0x0000000603037209 */ /* 0x004fe40007810000 */
[----:B------:R-:W-:Y:S02]  /*4660*/  IADD3 R6, R201, -0x4498517b, RZ ;  /* 0xbb67ae85c9067810 */ /* 0x000fe40007ffe0ff */
[----:B-1----:R-:W-:Y:S01]  /*4670*/  FMNMX.FTZ R116, R8, R116, !PT ;  /* 0x0000007408747209 */ /* 0x002fe20007810000 */
[----:B------:R-:W1:Y:S01]  /*4680*/  SHFL.BFLY PT, R7, R3, 0x1, 0x1f ;  /* 0x0c201f0003077f89 */ /* 0x000e6200000e0000 */
[----:B------:R-:W-:-:S02]  /*4690*/  LOP3.LUT R9, R85, R90, R6, 0x96, !PT ;  /* 0x0000005a55097212 */ /* 0x000fc400078e9606 */
[----:B------:R-:W-:Y:S01]  /*46a0*/  IADD3 R85, R201, 0x76cf5d0a, RZ ;  /* 0x76cf5d0ac9557810 */ /* 0x000fe20007ffe0ff */
[----:B------:R-:W2:Y:S01]  /*46b0*/  SHFL.BFLY PT, R14, R116, 0x1, 0x1f ;  /* 0x0c201f00740e7f89 */ /* 0x000ea200000e0000 */
[----:B------:R-:W-:Y:S01]  /*46c0*/  IADD3 R90, R200, 0x1715609d, RZ ;  /* 0x1715609dc85a7810 */ /* 0x000fe20007ffe0ff */
[----:B------:R-:W-:Y:S01]  /*46d0*/  IMAD.WIDE.U32 R36, R9, -0x326172a9, RZ ;  /* 0xcd9e8d5709247825 */ /* 0x000fe200078e00ff */
[----:B------:R-:W-:-:S04]  /*46e0*/  LOP3.LUT R2, R2, R201, RZ, 0x3c, !PT ;  /* 0x000000c902027212 */ /* 0x000fc800078e3cff */
[----:B------:R-:W-:Y:S02]  /*46f0*/  LOP3.LUT R2, R91, R2, RZ, 0x3c, !PT ;  /* 0x000000025b027212 */ /* 0x000fe400078e3cff */
[----:B-1----:R-:W-:Y:S01]  /*4700*/  FMNMX.FTZ R3, R3, R7, !PT ;  /* 0x0000000703037209 */ /* 0x002fe20007810000 */
[----:B------:R-:W-:-:S03]  /*4710*/  IMAD.WIDE.U32 R6, R0, -0x326172a9, RZ ;  /* 0xcd9e8d5700067825 */ /* 0x000fc600078e00ff */
[C---:B------:R-:W-:Y:S01]  /*4720*/  FSETP.NEU.FTZ.AND P0, PT, R3.reuse, -INF , PT ;  /* 0xff8000000300780b */ /* 0x040fe20003f1d000 */
[----:B------:R-:W-:Y:S01]  /*4730*/  FMUL.FTZ R0, R3, c[0x0][0x23c] ;  /* 0x00008f0003007a20 */ /* 0x000fe20000410000 */
[----:B------:R-:W-:Y:S02]  /*4740*/  LOP3.LUT R7, R7, R80, R81, 0x96, !PT ;  /* 0x0000005007077212 */ /* 0x000fe400078e9651 */
[----:B------:R-:W-:Y:S02]  /*4750*/  LOP3.LUT R12, R37, R6, R87, 0x96, !PT ;  /* 0x00000006250c7212 */ /* 0x000fe400078e9657 */
[----:B------:R-:W-:Y:S01]  /*4760*/  FSEL R0, R0, RZ, P0 ;  /* 0x000000ff00007208 */ /* 0x000fe20000000000 */
[----:B------:R-:W-:Y:S01]  /*4770*/  IMAD.WIDE.U32 R6, R7, -0x2daee0ad, RZ ;  /* 0xd2511f5307067825 */ /* 0x000fe200078e00ff */
[----:B--2---:R-:W-:-:S03]  /*4780*/  FMNMX.FTZ R116, R116, R14, !PT ;  /* 0x0000000e74747209 */ /* 0x004fc60007810000 */
[----:B------:R-:W-:Y:S01]  /*4790*/  IMAD.WIDE.U32 R12, R12, -0x2daee0ad, RZ ;  /* 0xd2511f530c0c7825 */ /* 0x000fe200078e00ff */
[----:B------:R-:W-:Y:S02]  /*47a0*/  LOP3.LUT R10, R7, R84, R85, 0x96, !PT ;  /* 0x00000054070a7212 */ /* 0x000fe400078e9655 */
[----:B------:R-:W-:Y:S01]  /*47b0*/  FSETP.NEU.FTZ.AND P0, PT, R116, -INF , PT ;  /* 0xff8000007400780b */ /* 0x000fe20003f1d000 */
[----:B------:R-:W-:Y:S01]  /*47c0*/  FFMA.FTZ R8, R38, c[0x0][0x23c], -R0 ;  /* 0x00008f0026087a23 */ /* 0x000fe20000010800 */
[----:B------:R-:W-:Y:S01]  /*47d0*/  LOP3.LUT R6, R13, R6, R88, 0x96, !PT ;  /* 0x000000060d067212 */ /* 0x000fe200078e9658 */
[----:B------:R-:W-:Y:S02]  /*47e0*/  IMAD.WIDE.U32 R10, R10, -0x326172a9, RZ ;  /* 0xcd9e8d570a0a7825 */ /* 0x000fe400078e00ff */
[----:B------:R1:W2:Y:S02]  /*47f0*/  MUFU.EX2 R126, R8 ;  /* 0x00000008007e7308 */ /* 0x0002a40000000800 */
[----:B------:R-:W-:-:S02]  /*4800*/  FFMA.FTZ R7, R20, c[0x0][0x23c], -R0 ;  /* 0x00008f0014077a23 */ /* 0x000fc40000010800 */
[----:B------:R-:W-:-:S04]  /*4810*/  FFMA.FTZ R9, R39, c[0x0][0x23c], -R0 ;  /* 0x00008f0027097a23 */ /* 0x000fc80000010800 */
[----:B------:R3:W4:Y:S01]  /*4820*/  MUFU.EX2 R127, R7 ;  /* 0x00000007007f7308 */ /* 0x0007220000000800 */
[----:B-1----:R-:W-:-:S07]  /*4830*/  LOP3.LUT R8, R11, R36, R93, 0x96, !PT ;  /* 0x000000240b087212 */ /* 0x002fce00078e965d */
[----:B------:R1:W-:Y:S01]  /*4840*/  MUFU.EX2 R208, R9 ;  /* 0x0000000900d07308 */ /* 0x0003e20000000800 */
[----:B------:R-:W-:Y:S02]  /*4850*/  FFMA.FTZ R11, R21, c[0x0][0x23c], -R0 ;  /* 0x00008f00150b7a23 */ /* 0x000fe40000010800 */
[----:B--2---:R-:W-:Y:S02]  /*4860*/  IMAD.MOV.U32 R86, RZ, RZ, R126 ;  /* 0x000000ffff567224 */ /* 0x004fe400078e007e */
[----:B---3--:R-:W-:-:S03]  /*4870*/  IMAD.WIDE.U32 R6, R6, -0x326172a9, RZ ;  /* 0xcd9e8d5706067825 */ /* 0x008fc600078e00ff */
[----:B------:R2:W-:Y:S01]  /*4880*/  MUFU.EX2 R209, R11 ;  /* 0x0000000b00d17308 */ /* 0x0005e20000000800 */
[----:B----4-:R-:W-:Y:S02]  /*4890*/  F2FP.BF16.PACK_AB R5, R127, R126 ;  /* 0x0000007e7f05723e */ /* 0x010fe400000010ff */
[----:B------:R-:W-:Y:S01]  /*48a0*/  LOP3.LUT R10, R7, R10, R92, 0x96, !PT ;  /* 0x0000000a070a7212 */ /* 0x000fe200078e965c */
[----:B------:R-:W-:Y:S01]  /*48b0*/  FFMA.FTZ R7, R30, c[0x0][0x23c], -R0 ;  /* 0x00008f001e077a23 */ /* 0x000fe20000010800 */
[C---:B------:R-:W-:Y:S01]  /*48c0*/  PRMT R168, R5.reuse, 0x7610, R168 ;  /* 0x0000761005a87816 */ /* 0x040fe200000000a8 */
[----:B-1----:R-:W-:Y:S02]  /*48d0*/  IMAD.WIDE.U32 R8, R8, -0x2daee0ad, RZ ;  /* 0xd2511f5308087825 */ /* 0x002fe400078e00ff */
[----:B------:R-:W1:Y:S01]  /*48e0*/  MUFU.EX2 R125, R7 ;  /* 0x00000007007d7308 */ /* 0x000e620000000800 */
[----:B------:R-:W-:Y:S01]  /*48f0*/  PRMT R166, R5, 0x7632, R166 ;  /* 0x0000763205a67816 */ /* 0x000fe200000000a6 */
[----:B------:R-:W-:Y:S01]  /*4900*/  IMAD.WIDE.U32 R82, R10, -0x2daee0ad, RZ ;  /* 0xd2511f530a527825 */ /* 0x000fe200078e00ff */
[----:B------:R-:W-:-:S04]  /*4910*/  LOP3.LUT R12, R9, R12, R89, 0x96, !PT ;  /* 0x0000000c090c7212 */ /* 0x000fc800078e9659 */
[----:B------:R-:W-:Y:S01]  /*4920*/  LOP3.LUT R14, R83, R8, R94, 0x96, !PT ;  /* 0x00000008530e7212 */ /* 0x000fe200078e965e */
[----:B------:R-:W-:Y:S01]  /*4930*/  IMAD.WIDE.U32 R38, R12, -0x326172a9, RZ ;  /* 0xcd9e8d570c267825 */ /* 0x000fe200078e00ff */
[----:B------:R-:W-:-:S03]  /*4940*/  IADD3 R83, R201, 0x646e171e, RZ ;  /* 0x646e171ec9537810 */ /* 0x000fc60007ffe0ff */
[----:B------:R-:W-:Y:S01]  /*4950*/  FMUL.FTZ R12, R116, c[0x0][0x23c] ;  /* 0x00008f00740c7a20 */ /* 0x000fe20000410000 */
[----:B------:R-:W-:Y:S01]  /*4960*/  LOP3.LUT R16, R39, R6, R90, 0x96, !PT ;  /* 0x0000000627107212 */ /* 0x000fe200078e965a */
[----:B------:R-:W-:Y:S01]  /*4970*/  FFMA.FTZ R6, R31, c[0x0][0x23c], -R0 ;  /* 0x00008f001f067a23 */ /* 0x000fe20000010800 */
[----:B------:R-:W-:Y:S01]  /*4980*/  IADD3 R39, R200, -0x4ab325aa, RZ ;  /* 0xb54cda56c8277810 */ /* 0x000fe20007ffe0ff */
[----:B------:R-:W-:Y:S01]  /*4990*/  IMAD.WIDE.U32 R14, R14, -0x326172a9, RZ ;  /* 0xcd9e8d570e0e7825 */ /* 0x000fe200078e00ff */
[----:B------:R-:W-:Y:S01]  /*49a0*/  FSEL R12, R12, RZ, P0 ;  /* 0x000000ff0c0c7208 */ /* 0x000fe20000000000 */
[----:B------:R3:W-:Y:S02]  /*49b0*/  MUFU.EX2 R210, R6 ;  /* 0x0000000600d27308 */ /* 0x0007e40000000800 */
[----:B------:R-:W-:Y:S01]  /*49c0*/  IMAD.WIDE.U32 R16, R16, -0x2daee0ad, RZ ;  /* 0xd2511f5310107825 */ /* 0x000fe200078e00ff */
[----:B------:R-:W-:Y:S02]  /*49d0*/  LOP3.LUT R10, R14, 0xff, RZ, 0xc0, !PT ;  /* 0x000000ff0e0a7812 */ /* 0x000fe400078ec0ff */
[----:B------:R-:W-:Y:S01]  /*49e0*/  SHF.R.U32.HI R9, RZ, 0x10, R14 ;  /* 0x00000010ff097819 */ /* 0x000fe2000001160e */
[----:B------:R-:W-:Y:S01]  /*49f0*/  FFMA.FTZ R8, R41, c[0x0][0x23c], -R12 ;  /* 0x00008f0029087a23 */ /* 0x000fe2000001080c */
[----:B--2---:R-:W-:Y:S01]  /*4a00*/  SHF.R.U32.HI R11, RZ, 0x18, R14 ;  /* 0x00000018ff0b7819 */ /* 0x004fe2000001160e */
[----:B-1----:R-:W-:Y:S01]  /*4a10*/  IMAD.MOV.U32 R91, RZ, RZ, R125 ;  /* 0x000000ffff5b7224 */ /* 0x002fe200078e007d */
[----:B------:R-:W-:Y:S01]  /*4a20*/  LOP3.LUT R9, R9, 0xff, RZ, 0xc0, !PT ;  /* 0x000000ff09097812 */ /* 0x000fe200078ec0ff */
[----:B------:R1:W-:Y:S01]  /*4a30*/  MUFU.EX2 R211, R8 ;  /* 0x0000000800d37308 */ /* 0x0003e20000000800 */
[----:B------:R-:W-:-:S02]  /*4a40*/  SHF.R.U32.HI R20, RZ, 0x18, R16 ;  /* 0x00000018ff147819 */ /* 0x000fc40000011610 */
[----:B------:R-:W-:Y:S02]  /*4a50*/  PRMT R25, R9, 0x5410, R11 ;  /* 0x0000541009197816 */ /* 0x000fe4000000000b */
[----:B---3--:R-:W-:-:S04]  /*4a60*/  LOP3.LUT R6, R14, 0xffff, RZ, 0xc0, !PT ;  /* 0x0000ffff0e067812 */ /* 0x008fc800078ec0ff */
[----:B------:R-:W-:Y:S02]  /*4a70*/  SHF.R.U32.HI R7, RZ, 0x8, R6 ;  /* 0x00000008ff077819 */ /* 0x000fe40000011606 */
[----:B------:R-:W-:Y:S02]  /*4a80*/  LOP3.LUT R6, R16, 0xffff, RZ, 0xc0, !PT ;  /* 0x0000ffff10067812 */ /* 0x000fe400078ec0ff */
[----:B------:R-:W-:Y:S01]  /*4a90*/  PRMT R24, R10, 0x5410, R7 ;  /* 0x000054100a187816 */ /* 0x000fe20000000007 */
[----:B-1----:R-:W-:Y:S01]  /*4aa0*/  FFMA.FTZ R8, R40, c[0x0][0x23c], -R12 ;  /* 0x00008f0028087a23 */ /* 0x002fe2000001080c */
[----:B------:R-:W-:Y:S02]  /*4ab0*/  LOP3.LUT R7, R16, 0xff, RZ, 0xc0, !PT ;  /* 0x000000ff10077812 */ /* 0x000fe400078ec0ff */
[----:B------:R-:W-:Y:S01]  /*4ac0*/  SHF.R.U32.HI R6, RZ, 0x8, R6 ;  /* 0x00000008ff067819 */ /* 0x000fe20000011606 */
[----:B------:R1:W2:Y:S01]  /*4ad0*/  MUFU.EX2 R175, R8 ;  /* 0x0000000800af7308 */ /* 0x0002a20000000800 */
[----:B------:R-:W-:-:S02]  /*4ae0*/  SHF.R.U32.HI R10, RZ, 0x10, R16 ;  /* 0x00000010ff0a7819 */ /* 0x000fc40000011610 */
[----:B------:R-:W-:Y:S02]  /*4af0*/  PRMT R26, R7, 0x5410, R6 ;  /* 0x00005410071a7816 */ /* 0x000fe40000000006 */
[----:B------:R-:W-:Y:S02]  /*4b00*/  LOP3.LUT R6, R15, R38, R39, 0x96, !PT ;  /* 0x000000260f067212 */ /* 0x000fe400078e9627 */
[----:B------:R-:W-:Y:S02]  /*4b10*/  LOP3.LUT R7, R17, R82, R83, 0x96, !PT ;  /* 0x0000005211077212 */ /* 0x000fe400078e9653 */
[C---:B------:R-:W-:Y:S02]  /*4b20*/  LOP3.LUT R9, R6.reuse, 0xffff, RZ, 0xc0, !PT ;  /* 0x0000ffff06097812 */ /* 0x040fe400078ec0ff */
[----:B------:R-:W-:Y:S02]  /*4b30*/  LOP3.LUT R21, R6, 0xff, RZ, 0xc0, !PT ;  /* 0x000000ff06157812 */ /* 0x000fe400078ec0ff */
[----:B------:R-:W-:-:S02]  /*4b40*/  SHF.R.U32.HI R18, RZ, 0x10, R6 ;  /* 0x00000010ff127819 */ /* 0x000fc40000011606 */
[----:B------:R-:W-:Y:S01]  /*4b50*/  SHF.R.U32.HI R19, RZ, 0x18, R6 ;  /* 0x00000018ff137819 */ /* 0x000fe20000011606 */
[----:B-1----:R-:W-:Y:S01]  /*4b60*/  FFMA.FTZ R8, R42, c[0x0][0x23c], -R12 ;  /* 0x00008f002a087a23 */ /* 0x002fe2000001080c */
[C---:B------:R-:W-:Y:S02]  /*4b70*/  LOP3.LUT R6, R7.reuse, 0xffff, RZ, 0xc0, !PT ;  /* 0x0000ffff07067812 */ /* 0x040fe400078ec0ff */
[----:B------:R-:W-:Y:S01]  /*4b80*/  LOP3.LUT R13, R10, 0xff, RZ, 0xc0, !PT ;  /* 0x000000ff0a0d7812 */ /* 0x000fe200078ec0ff */
[----:B------:R1:W-:Y:S01]  /*4b90*/  MUFU.EX2 R182, R8 ;  /* 0x0000000800b67308 */ /* 0x0003e20000000800 */
[----:B------:R-:W-:Y:S01]  /*4ba0*/  LOP3.LUT R11, R7, 0xff, RZ, 0xc0, !PT ;  /* 0x000000ff070b7812 */ /* 0x000fe200078ec0ff */
[----:B------:R-:W-:Y:S01]  /*4bb0*/  FFMA.FTZ R10, R34, c[0x0][0x23c], -R0 ;  /* 0x00008f00220a7a23 */ /* 0x000fe20000010800 */
[----:B------:R-:W-:Y:S02]  /*4bc0*/  SHF.R.U32.HI R6, RZ, 0x8, R6 ;  /* 0x00000008ff067819 */ /* 0x000fe40000011606 */
[----:B------:R-:W-:-:S03]  /*4bd0*/  SHF.R.U32.HI R9, RZ, 0x8, R9 ;  /* 0x00000008ff097819 */ /* 0x000fc60000011609 */
[----:B------:R-:W-:Y:S01]  /*4be0*/  MUFU.EX2 R174, R10 ;  /* 0x0000000a00ae7308 */ /* 0x000fe20000000800 */
[----:B------:R-:W-:Y:S01]  /*4bf0*/  PRMT R9, R21, 0x5410, R9 ;  /* 0x0000541015097816 */ /* 0x000fe20000000009 */
[----:B-1----:R-:W-:-:S06]  /*4c00*/  FFMA.FTZ R8, R22, c[0x0][0x23c], -R12 ;  /* 0x00008f0016087a23 */ /* 0x002fcc000001080c */
[----:B------:R1:W3:Y:S02]  /*4c10*/  MUFU.EX2 R124, R8 ;  /* 0x00000008007c7308 */ /* 0x0002e40000000800 */
[----:B-1----:R-:W-:Y:S02]  /*4c20*/  LOP3.LUT R8, R18, 0xff, RZ, 0xc0, !PT ;  /* 0x000000ff12087812 */ /* 0x002fe400078ec0ff */
[----:B------:R-:W-:Y:S02]  /*4c30*/  PRMT R18, R13, 0x5410, R20 ;  /* 0x000054100d127816 */ /* 0x000fe40000000014 */
[----:B------:R-:W-:Y:S02]  /*4c40*/  PRMT R13, R11, 0x5410, R6 ;  /* 0x000054100b0d7816 */ /* 0x000fe40000000006 */
[----:B--2---:R-:W-:Y:S02]  /*4c50*/  F2FP.BF16.PACK_AB R6, R175, R211 ;  /* 0x000000d3af06723e */ /* 0x004fe400000010ff */
[----:B---3--:R-:W-:-:S02]  /*4c60*/  F2FP.BF16.PACK_AB R5, R124, R182 ;  /* 0x000000b67c05723e */ /* 0x008fc400000010ff */
[C---:B------:R-:W-:Y:S02]  /*4c70*/  PRMT R158, R6.reuse, 0x7610, R158 ;  /* 0x00007610069e7816 */ /* 0x040fe4000000009e */
[----:B------:R-:W-:Y:S01]  /*4c80*/  PRMT R157, R6, 0x7632, R157 ;  /* 0x00007632069d7816 */ /* 0x000fe2000000009d */
[--C-:B------:R-:W-:Y:S01]  /*4c90*/  FFMA.FTZ R6, R29, c[0x0][0x23c], -R12.reuse ;  /* 0x00008f001d067a23 */ /* 0x100fe2000001080c */
[----:B------:R-:W-:Y:S01]  /*4ca0*/  PRMT R10, R8, 0x5410, R19 ;  /* 0x00005410080a7816 */ /* 0x000fe20000000013 */
[----:B------:R-:W-:Y:S01]  /*4cb0*/  FFMA.FTZ R8, R23, c[0x0][0x23c], -R12 ;  /* 0x00008f0017087a23 */ /* 0x000fe2000001080c */
[C---:B------:R-:W-:Y:S01]  /*4cc0*/  PRMT R164, R5.reuse, 0x7610, R164 ;  /* 0x0000761005a47816 */ /* 0x040fe200000000a4 */
[----:B------:R1:W-:Y:S01]  /*4cd0*/  MUFU.EX2 R173, R6 ;  /* 0x0000000600ad7308 */ /* 0x0003e20000000800 */
[----:B------:R-:W-:Y:S01]  /*4ce0*/  PRMT R159, R5, 0x7632, R159 ;  /* 0x00007632059f7816 */ /* 0x000fe2000000009f */
[----:B------:R-:W-:Y:S01]  /*4cf0*/  HSET2.LE.AND R5, R9, R119, PT ;  /* 0x0000007709057233 */ /* 0x000fe20003803000 */
[----:B------:R-:W-:Y:S01]  /*4d00*/  PRMT R4, R158, 0x5410, R157 ;  /* 0x000054109e047816 */ /* 0x000fe2000000009d */
[----:B------:R-:W-:Y:S01]  /*4d10*/  LDSM.16.MT88.4 R20, [R177+0xc000] ;  /* 0x00c00000b114783b */ /* 0x000fe20000004200 */
[----:B------:R-:W-:Y:S01]  /*4d20*/  FFMA.FTZ R9, R28, c[0x0][0x23c], -R12 ;  /* 0x00008f001c097a23 */ /* 0x000fe2000001080c */
[----:B------:R-:W-:-:S02]  /*4d30*/  SHF.R.U32.HI R11, RZ, 0x18, R7 ;  /* 0x00000018ff0b7819 */ /* 0x000fc40000011607 */
[----:B------:R2:W3:Y:S01]  /*4d40*/  MUFU.EX2 R176, R8 ;  /* 0x0000000800b07308 */ /* 0x0004e20000000800 */
[----:B------:R-:W-:Y:S01]  /*4d50*/  LOP3.LUT R4, R5, R4, RZ, 0xc0, !PT ;  /* 0x0000000405047212 */ /* 0x000fe200078ec0ff */
[----:B------:R-:W-:Y:S01]  /*4d60*/  HSET2.LE.AND R5, R10, R119, PT ;  /* 0x000000770a057233 */ /* 0x000fe20003803000 */
[----:B------:R-:W-:Y:S02]  /*4d70*/  FFMA.FTZ R10, R43, c[0x0][0x23c], -R0 ;  /* 0x00008f002b0a7a23 */ /* 0x000fe40000010800 */
[----:B-1----:R-:W-:-:S03]  /*4d80*/  FFMA.FTZ R6, R32, c[0x0][0x23c], -R12 ;  /* 0x00008f0020067a23 */ /* 0x002fc6000001080c */
[----:B------:R1:W-:Y:S01]  /*4d90*/  MUFU.EX2 R181, R9 ;  /* 0x0000000900b57308 */ /* 0x0003e20000000800 */
[----:B------:R-:W4:Y:S01]  /*4da0*/  LDSM.16.MT88.4 R32, [R178+0xc000] ;  /* 0x00c00000b220783b */ /* 0x000f220000004200 */
[----:B--2---:R-:W-:-:S06]  /*4db0*/  F2FP.BF16.PACK_AB R8, R209, R208 ;  /* 0x000000d0d108723e */ /* 0x004fcc00000010ff */
[----:B------:R2:W2:Y:S01]  /*4dc0*/  MUFU.EX2 R170, R6 ;  /* 0x0000000600aa7308 */ /* 0x0004a20000000800 */
[C---:B------:R-:W-:Y:S02]  /*4dd0*/  PRMT R167, R8.reuse, 0x7610, R167 ;  /* 0x0000761008a77816 */ /* 0x040fe400000000a7 */
[----:B------:R-:W-:Y:S02]  /*4de0*/  PRMT R165, R8, 0x7632, R165 ;  /* 0x0000763208a57816 */ /* 0x000fe400000000a5 */
[----:B------:R-:W-:-:S03]  /*4df0*/  PRMT R8, R168, 0x5410, R166 ;  /* 0x00005410a8087816 */ /* 0x000fc600000000a6 */
[----:B------:R3:W3:Y:S01]  /*4e00*/  MUFU.EX2 R169, R10 ;  /* 0x0000000a00a97308 */ /* 0x0006e20000000800 */
[----:B-1----:R-:W-:Y:S02]  /*4e10*/  SHF.R.U32.HI R9, RZ, 0x10, R7 ;  /* 0x00000010ff097819 */ /* 0x002fe40000011607 */
[----:B------:R-:W-:Y:S02]  /*4e20*/  LOP3.LUT R5, R5, R8, RZ, 0xc0, !PT ;  /* 0x0000000805057212 */ /* 0x000fe400078ec0ff */
[----:B------:R-:W-:Y:S02]  /*4e30*/  PRMT R8, R164, 0x5410, R159 ;  /* 0x00005410a4087816 */ /* 0x000fe4000000009f */
[----:B------:R-:W-:Y:S01]  /*4e40*/  PRMT R7, R167, 0x5410, R165 ;  /* 0x00005410a7077816 */ /* 0x000fe200000000a5 */
[----:B--2---:R-:W-:Y:S01]  /*4e50*/  HSET2.LE.AND R6, R24, R119, PT ;  /* 0x0000007718067233 */ /* 0x004fe20003803000 */
[----:B------:R-:W-:-:S04]  /*4e60*/  LOP3.LUT R9, R9, 0xff, RZ, 0xc0, !PT ;  /* 0x000000ff09097812 */ /* 0x000fc800078ec0ff */
[----:B------:R-:W-:Y:S01]  /*4e70*/  LOP3.LUT R6, R6, R8, RZ, 0xc0, !PT ;  /* 0x0000000806067212 */ /* 0x000fe200078ec0ff */
[--C-:B------:R-:W-:Y:S01]  /*4e80*/  HSET2.LE.AND R8, R25, R119.reuse, PT ;  /* 0x0000007719087233 */ /* 0x100fe20003803000 */
[----:B------:R-:W-:Y:S01]  /*4e90*/  PRMT R11, R9, 0x5410, R11 ;  /* 0x00005410090b7816 */ /* 0x000fe2000000000b */
[----:B---3--:R-:W-:Y:S01]  /*4ea0*/  HSET2.LE.AND R10, R26, R119, PT ;  /* 0x000000771a0a7233 */ /* 0x008fe20003803000 */
[----:B------:R-:W-:Y:S02]  /*4eb0*/  F2FP.BF16.PACK_AB R9, R210, R125 ;  /* 0x0000007dd209723e */ /* 0x000fe400000010ff */
[----:B------:R-:W-:Y:S02]  /*4ec0*/  LOP3.LUT R7, R8, R7, RZ, 0xc0, !PT ;  /* 0x0000000708077212 */ /* 0x000fe400078ec0ff */
[----:B------:R-:W-:Y:S02]  /*4ed0*/  F2FP.BF16.PACK_AB R8, R173, R176 ;  /* 0x000000b0ad08723e */ /* 0x000fe400000010ff */
[----:B------:R-:W-:-:S02]  /*4ee0*/  PRMT R154, R9, 0x7610, R154 ;  /* 0x00007610099a7816 */ /* 0x000fc4000000009a */
[C---:B------:R-:W-:Y:S01]  /*4ef0*/  PRMT R156, R8.reuse, 0x7610, R156 ;  /* 0x00007610089c7816 */ /* 0x040fe2000000009c */
[C---:B----4-:R-:W-:Y:S01]  /*4f00*/  HMMA.16816.F32.BF16 R24, R4.reuse, R32, RZ ;  /* 0x000000200418723c */ /* 0x050fe200000418ff */
[----:B------:R-:W-:Y:S02]  /*4f10*/  PRMT R155, R8, 0x7632, R155 ;  /* 0x00007632089b7816 */ /* 0x000fe4000000009b */
[----:B------:R-:W-:Y:S02]  /*4f20*/  F2FP.BF16.PACK_AB R8, R181, R170 ;  /* 0x000000aab508723e */ /* 0x000fe400000010ff */
[----:B------:R-:W-:Y:S02]  /*4f30*/  PRMT R153, R9, 0x7632, R153 ;  /* 0x0000763209997816 */ /* 0x000fe40000000099 */
[----:B------:R-:W-:Y:S01]  /*4f40*/  F2FP.BF16.PACK_AB R9, R169, R174 ;  /* 0x000000aea909723e */ /* 0x000fe200000010ff */
[----:B------:R-:W-:Y:S01]  /*4f50*/  HMMA.16816.F32.BF16 R28, R4, R20, RZ ;  /* 0x00000014041c723c */ /* 0x000fe200000418ff */
[----:B------:R-:W-:-:S02]  /*4f60*/  PRMT R152, R8, 0x7610, R152 ;  /* 0x0000761008987816 */ /* 0x000fc40000000098 */
[----:B------:R-:W-:Y:S01]  /*4f70*/  PRMT R143, R8, 0x7632, R143 ;  /* 0x00007632088f7816 */ /* 0x000fe2000000008f */
[--C-:B------:R-:W-:Y:S01]  /*4f80*/  HSET2.LE.AND R8, R13, R119.reuse, PT ;  /* 0x000000770d087233 */ /* 0x100fe20003803000 */
[C---:B------:R-:W-:Y:S02]  /*4f90*/  PRMT R142, R9.reuse, 0x7610, R142 ;  /* 0x00007610098e7816 */ /* 0x040fe4000000008e */
[----:B------:R-:W-:Y:S01]  /*4fa0*/  PRMT R141, R9, 0x7632, R141 ;  /* 0x00007632098d7816 */ /* 0x000fe2000000008d */
[----:B------:R-:W-:Y:S01]  /*4fb0*/  HMMA.16816.F32.BF16 R40, R4, R22, RZ ;  /* 0x000000160428723c */ /* 0x000fe200000418ff */
[----:B------:R-:W-:Y:S02]  /*4fc0*/  PRMT R9, R156, 0x5410, R155 ;  /* 0x000054109c097816 */ /* 0x000fe4000000009b */
[----:B------:R-:W-:Y:S02]  /*4fd0*/  PRMT R13, R154, 0x5410, R153 ;  /* 0x000054109a0d7816 */ /* 0x000fe40000000099 */
[----:B------:R-:W-:Y:S01]  /*4fe0*/  LOP3.LUT R8, R8, R9, RZ, 0xc0, !PT ;  /* 0x0000000908087212 */ /* 0x000fe200078ec0ff */
[----:B------:R-:W-:-:S02]  /*4ff0*/  HSET2.LE.AND R9, R11, R119, PT ;  /* 0x000000770b097233 */ /* 0x000fc40003803000 */
[----:B------:R-:W-:Y:S01]  /*5000*/  HMMA.16816.F32.BF16 R20, R4, R34, RZ ;  /* 0x000000220414723c */ /* 0x000fe200000418ff */
[----:B------:R-:W-:Y:S01]  /*5010*/  HSET2.LE.AND R11, R18, R119, PT ;  /* 0x00000077120b7233 */ /* 0x000fe20003803000 */
[----:B------:R-:W1:Y:S01]  /*5020*/  LDSM.16.MT88.4 R32, [R179+0xc000] ;  /* 0x00c00000b320783b */ /* 0x000e620000004200 */
[----:B------:R-:W-:Y:S01]  /*5030*/  LOP3.LUT R9, R9, R13, RZ, 0xc0, !PT ;  /* 0x0000000d09097212 */ /* 0x000fe200078ec0ff */
[----:B------:R-:W-:Y:S01]  /*5040*/  IMAD.WIDE.U32 R18, R2, -0x326172a9, RZ ;  /* 0xcd9e8d5702127825 */ /* 0x000fe200078e00ff */
[----:B------:R-:W-:-:S04]  /*5050*/  PRMT R13, R152, 0x5410, R143 ;  /* 0x00005410980d7816 */ /* 0x000fc8000000008f */
[----:B------:R-:W-:Y:S02]  /*5060*/  LOP3.LUT R10, R10, R13, RZ, 0xc0, !PT ;  /* 0x0000000d0a0a7212 */ /* 0x000fe400078ec0ff */
[----:B------:R-:W-:Y:S02]  /*5070*/  PRMT R13, R142, 0x5410, R141 ;  /* 0x000054108e0d7816 */ /* 0x000fe4000000008d */
[----:B------:R-:W-:Y:S01]  /*5080*/  LOP3.LUT R2, R37, R18, R87, 0x96, !PT ;  /* 0x0000001225027212 */ /* 0x000fe200078e9657 */
[----:B------:R-:W-:Y:S01]  /*5090*/  IMAD.MOV.U32 R37, RZ, RZ, R174 ;  /* 0x000000ffff257224 */ /* 0x000fe200078e00ae */
[----:B------:R-:W-:Y:S02]  /*50a0*/  LOP3.LUT R11, R11, R13, RZ, 0xc0, !PT ;  /* 0x0000000d0b0b7212 */ /* 0x000fe400078ec0ff */
[----:B------:R-:W-:Y:S01]  /*50b0*/  LOP3.LUT R13, R19, R80, R81, 0x96, !PT ;  /* 0x00000050130d7212 */ /* 0x000fe200078e9651 */
[----:B------:R-:W-:Y:S02]  /*50c0*/  IMAD.MOV.U32 R81, RZ, RZ, R124 ;  /* 0x000000ffff517224 */ /* 0x000fe400078e007c */
[----:B------:R-:W-:-:S02]  /*50d0*/  IMAD.MOV.U32 R80, RZ, RZ, R175 ;  /* 0x000000ffff507224 */ /* 0x000fc400078e00af */
[C---:B------:R-:W-:Y:S01]  /*50e0*/  HMMA.16816.F32.BF16 R244, R8.reuse, R44, R24 ;  /* 0x0000002c08f4723c */ /* 0x040fe20000041818 */
[----:B------:R-:W2:Y:S07]  /*50f0*/  LDSM.16.MT88.4 R24, [R178+0xe000] ;  /* 0x00e00000b218783b */ /* 0x000eae0000004200 */
[----:B------:R-:W-:Y:S08]  /*5100*/  HMMA.16816.F32.BF16 R240, R8, R46, R20 ;  /* 0x0000002e08f0723c */ /* 0x000ff00000041814 */
[----:B------:R-:W-:Y:S08]  /*5110*/  HMMA.16816.F32.BF16 R20, R4, R54, RZ ;  /* 0x000000360414723c */ /* 0x000ff000000418ff */
[----:B------:R-:W-:Y:S08]  /*5120*/  HMMA.16816.F32.BF16 R120, R8, R48, R28 ;  /* 0x000000300878723c */ /* 0x000ff0000004181c */
[----:B------:R-:W-:Y:S08]  /*5130*/  HMMA.16816.F32.BF16 R28, R4, R52, RZ ;  /* 0x00000034041c723c */ /* 0x000ff000000418ff */
[----:B------:R-:W-:Y:S01]  /*5140*/  HMMA.16816.F32.BF16 R236, R8, R50, R40 ;  /* 0x0000003208ec723c */ /* 0x000fe20000041828 */
[----:B------:R-:W3:Y:S07]  /*5150*/  LDSM.16.MT88.4 R48, [R178+0xe800] ;  /* 0x00e80000b230783b */ /* 0x000eee0000004200 */
[C---:B-1----:R-:W-:Y:S08]  /*5160*/  HMMA.16816.F32.BF16 R52, R4.reuse, R32, RZ ;  /* 0x000000200434723c */ /* 0x042ff000000418ff */
[----:B------:R-:W-:Y:S08]  /*5170*/  HMMA.16816.F32.BF16 R44, R4, R34, RZ ;  /* 0x00000022042c723c */ /* 0x000ff000000418ff */
[----:B------:R-:W-:Y:S08]  /*5180*/  HMMA.16816.F32.BF16 R228, R8, R66, R20 ;  /* 0x0000004208e4723c */ /* 0x000ff00000041814 */
[----:B------:R-:W-:Y:S08]  /*5190*/  HMMA.16816.F32.BF16 R20, R4, R72, RZ ;  /* 0x000000480414723c */ /* 0x000ff000000418ff */
[----:B------:R-:W-:Y:S01]  /*51a0*/  HMMA.16816.F32.BF16 R232, R8, R64, R28 ;  /* 0x0000004008e8723c */ /* 0x000fe2000004181c */
[----:B------:R-:W-:Y:S07]  /*51b0*/  LDSM.16.MT88.4 R64, [R179+0xe000] ;  /* 0x00e00000b340783b */ /* 0x000fee0000004200 */
[C---:B--2---:R-:W-:Y:S08]  /*51c0*/  HMMA.16816.F32.BF16 R28, R4.reuse, R24, RZ ;  /* 0x00000018041c723c */ /* 0x044ff000000418ff */
[C---:B------:R-:W-:Y:S08]  /*51d0*/  HMMA.16816.F32.BF16 R24, R4.reuse, R26, RZ ;  /* 0x0000001a0418723c */ /* 0x040ff000000418ff */
[C---:B------:R-:W-:Y:S08]  /*51e0*/  HMMA.16816.F32.BF16 R40, R4.reuse, R60, RZ ;  /* 0x0000003c0428723c */ /* 0x040ff000000418ff */
[----:B------:R-:W-:Y:S01]  /*51f0*/  HMMA.16816.F32.BF16 R32, R4, R62, RZ ;  /* 0x0000003e0420723c */ /* 0x000fe200000418ff */
[----:B------:R-:W1:Y:S07]  /*5200*/  LDSM.16.MT88.4 R60, [R177+0x10000] ;  /* 0x01000000b13c783b */ /* 0x000e6e0000004200 */
[C---:B------:R-:W-:Y:S01]  /*5210*/  HMMA.16816.F32.BF16 R224, R8.reuse, R68, R52 ;  /* 0x0000004408e0723c */ /* 0x040fe20000041834 */
[----:B------:R-:W-:Y:S07]  /*5220*/  LDSM.16.MT88.4 R52, [R180+0x10000] ;  /* 0x01000000b434783b */ /* 0x000fee0000004200 */
[C---:B------:R-:W-:Y:S01]  /*5230*/  HMMA.16816.F32.BF16 R216, R8.reuse, R70, R44 ;  /* 0x0000004608d8723c */ /* 0x040fe2000004182c */
[----:B------:R-:W2:Y:S07]  /*5240*/  LDSM.16.MT88.4 R68, [R178+0x10000] ;  /* 0x01000000b244783b */ /* 0x000eae0000004200 */
[C---:B------:R-:W-:Y:S01]  /*5250*/  HMMA.16816.F32.BF16 R160, R8.reuse, R76, R20 ;  /* 0x0000004c08a0723c */ /* 0x040fe20000041814 */
[----:B------:R-:W4:Y:S06]  /*5260*/  LDSM.16.MT88.4 R20, [R179+0x10000] ;  /* 0x01000000b314783b */ /* 0x000f2c0000004200 */
[----:B------:R-:W-:Y:S01]  /*5270*/  IMAD.MOV.U32 R77, RZ, RZ, R127 ;  /* 0x000000ffff4d7224 */ /* 0x000fe200078e007f */
[----:B---3--:R-:W-:Y:S01]  /*5280*/  HMMA.16816.F32.BF16 R212, R8, R50, R24 ;  /* 0x0000003208d4723c */ /* 0x008fe20000041818 */
[----:B------:R-:W-:-:S07]  /*5290*/  IMAD.MOV.U32 R76, RZ, RZ, R128 ;  /* 0x000000ffff4c7224 */ /* 0x000fce00078e0080 */
[----:B------:R-:W-:Y:S08]  /*52a0*/  HMMA.16816.F32.BF16 R24, R4, R74, RZ ;  /* 0x0000004a0418723c */ /* 0x000ff000000418ff */
[C---:B------:R-:W-:Y:S01]  /*52b0*/  HMMA.16816.F32.BF16 R220, R8.reuse, R48, R28 ;  /* 0x0000003008dc723c */ /* 0x040fe2000004181c */
[----:B------:R-:W-:Y:S07]  /*52c0*/  LDSM.16.MT88.4 R28, [R179+0xe800] ;  /* 0x00e80000b31c783b */ /* 0x000fee0000004200 */
[C---:B------:R-:W-:Y:S08]  /*52d0*/  HMMA.16816.F32.BF16 R204, R8.reuse, R56, R40 ;  /* 0x0000003808cc723c */ /* 0x040ff00000041828 */
[C---:B------:R-:W-:Y:S01]  /*52e0*/  HMMA.16816.F32.BF16 R124, R8.reuse, R78, R24 ;  /* 0x0000004e087c723c */ /* 0x040fe20000041818 */
[----:B------:R-:W3:Y:S06]  /*52f0*/  LDSM.16.MT88.4 R24, [R177+0x10800] ;  /* 0x01080000b118783b */ /* 0x000eec0000004200 */
[----:B------:R-:W-:Y:S01]  /*5300*/  IMAD.MOV.U32 R78, RZ, RZ, R170 ;  /* 0x000000ffff4e7224 */ /* 0x000fe200078e00aa */
[----:B------:R-:W-:Y:S08]  /*5310*/  HMMA.16816.F32.BF16 R148, R8, R58, R32 ;  /* 0x0000003a0894723c */ /* 0x000ff00000041820 */
[C---:B-1----:R-:W-:Y:S08]  /*5320*/  HMMA.16816.F32.BF16 R44, R4.reuse, R60, RZ ;  /* 0x0000003c042c723c */ /* 0x042ff000000418ff */
[C---:B------:R-:W-:Y:S08]  /*5330*/  HMMA.16816.F32.BF16 R48, R4.reuse, R62, RZ ;  /* 0x0000003e0430723c */ /* 0x040ff000000418ff */
[C---:B------:R-:W-:Y:S08]  /*5340*/  HMMA.16816.F32.BF16 R32, R4.reuse, R64, RZ ;  /* 0x000000400420723c */ /* 0x040ff000000418ff */
[C---:B------:R-:W-:Y:S08]  /*5350*/  HMMA.16816.F32.BF16 R40, R4.reuse, R66, RZ ;  /* 0x000000420428723c */ /* 0x040ff000000418ff */
[C---:B--2---:R-:W-:Y:S08]  /*5360*/  HMMA.16816.F32.BF16 R56, R4.reuse, R68, RZ ;  /* 0x000000440438723c */ /* 0x044ff000000418ff */
[C---:B------:R-:W-:Y:S08]  /*5370*/  HMMA.16816.F32.BF16 R60, R4.reuse, R52, RZ ;  /* 0x00000034043c723c */ /* 0x040ff000000418ff */
[C---:B------:R-:W-:Y:S08]  /*5380*/  HMMA.16816.F32.BF16 R68, R4.reuse, R70, RZ ;  /* 0x000000460444723c */ /* 0x040ff000000418ff */
[C---:B------:R-:W-:Y:S08]  /*5390*/  HMMA.16816.F32.BF16 R52, R4.reuse, R54, RZ ;  /* 0x000000360434723c */ /* 0x040ff000000418ff */
[C---:B----4-:R-:W-:Y:S07]  /*53a0*/  HMMA.16816.F32.BF16 R72, R4.reuse, R20, RZ ;  /* 0x000000140448723c */ /* 0x050fee00000418ff */
[----:B------:R-:W-:Y:S01]  /*53b0*/  IMAD.WIDE.U32 R20, R2, -0x2daee0ad, RZ ;  /* 0xd2511f5302147825 */ /* 0x000fe200078e00ff */
[----:B------:R-:W-:Y:S07]  /*53c0*/  HMMA.16816.F32.BF16 R64, R4, R22, RZ ;  /* 0x000000160440723c */ /* 0x000fee00000418ff */
[----:B------:R-:W-:Y:S01]  /*53d0*/  IMAD.WIDE.U32 R4, R13, -0x2daee0ad, RZ ;  /* 0xd2511f530d047825 */ /* 0x000fe200078e00ff */
[----:B---3--:R-:W-:Y:S01]  /*53e0*/  HMMA.16816.F32.BF16 R144, R8, R24, R44 ;  /* 0x000000180890723c */ /* 0x008fe2000004182c */
[----:B------:R-:W1:Y:S03]  /*53f0*/  LDC.U8 R46, c[0x0][0x2d8] ;  /* 0x0000b600ff2e7b82 */ /* 0x000e660000000000 */
[----:B------:R-:W-:-:S02]  /*5400*/  LOP3.LUT R6, R5, R84, R85, 0x96, !PT ;  /* 0x0000005405067212 */ /* 0x000fc400078e9655 */
[----:B------:R-:W-:Y:S01]  /*5410*/  LOP3.LUT R2, R21, R4, R88, 0x96, !PT ;  /* 0x0000000415027212 */ /* 0x000fe200078e9658 */
[----:B------:R-:W-:Y:S01]  /*5420*/  IMAD.MOV.U32 R47, RZ, RZ, R81 ;  /* 0x000000ffff2f7224 */ /* 0x000fe200078e0051 */
[----:B------:R-:W-:Y:S01]  /*5430*/  HMMA.16816.F32.BF16 R48, R8, R26, R48 ;  /* 0x0000001a0830723c */ /* 0x000fe20000041830 */
[----:B------:R-:W-:-:S04]  /*5440*/  IMAD.WIDE.U32 R6, R6, -0x326172a9, RZ ;  /* 0xcd9e8d5706067825 */ /* 0x000fc800078e00ff */
[----:B------:R-:W-:Y:S01]  /*5450*/  IMAD.WIDE.U32 R4, R2, -0x326172a9, RZ ;  /* 0xcd9e8d5702047825 */ /* 0x000fe200078e00ff */
[CCC-:B------:R-:W-:Y:S02]  /*5460*/  LOP3.LUT R13, R7.reuse, R36.reuse, R93.reuse, 0x96, !PT ;  /* 0x00000024070d7212 */ /* 0x1c0fe400078e965d */
[----:B------:R-:W-:Y:S01]  /*5470*/  LOP3.LUT R21, R7, R36, R93, 0x96, !PT ;  /* 0x0000002407157212 */ /* 0x000fe200078e965d */
[C---:B------:R-:W-:Y:S01]  /*5480*/  HMMA.16816.F32.BF16 R132, R8.reuse, R30, R40 ;  /* 0x0000001e0884723c */ /* 0x040fe20000041828 */
[-CC-:B------:R-:W-:Y:S01]  /*5490*/  LOP3.LUT R22, R5, R6.reuse, R92.reuse, 0x96, !PT ;  /* 0x0000000605167212 */ /* 0x180fe200078e965c */
[----:B------:R-:W-:Y:S01]  /*54a0*/  IMAD.WIDE.U32 R18, R13, -0x2daee0ad, RZ ;  /* 0xd2511f530d127825 */ /* 0x000fe200078e00ff */
[----:B------:R-:W-:Y:S02]  /*54b0*/  LOP3.LUT R5, R5, R6, R92, 0x96, !PT ;  /* 0x0000000605057212 */ /* 0x000fe400078e965c */
[----:B------:R-:W-:Y:S01]  /*54c0*/  SHF.R.U32.HI R93, RZ, 0x18, R16 ;  /* 0x00000018ff5d7819 */ /* 0x000fe20000011610 */
[----:B------:R-:W-:Y:S01]  /*54d0*/  IMAD.WIDE.U32 R24, R22, -0x2daee0ad, RZ ;  /* 0xd2511f5316187825 */ /* 0x000fe200078e00ff */
[----:B------:R-:W-:Y:S01]  /*54e0*/  LOP3.LUT R2, R19, R20, R89, 0x96, !PT ;  /* 0x0000001413027212 */ /* 0x000fe200078e9659 */
[----:B------:R-:W-:Y:S01]  /*54f0*/  HMMA.16816.F32.BF16 R128, R8, R28, R32 ;  /* 0x0000001c0880723c */ /* 0x000fe20000041820 */
[----:B------:R-:W2:Y:S01]  /*5500*/  LDSM.16.MT88.4 R28, [R178+0x10800] ;  /* 0x01080000b21c783b */ /* 0x000ea20000004200 */
[----:B------:R-:W-:-:S03]  /*5510*/  IMAD.WIDE.U32 R22, R5, -0x2daee0ad, RZ ;  /* 0xd2511f5305167825 */ /* 0x000fc600078e00ff */
[----:B------:R-:W3:Y:S01]  /*5520*/  LDSM.16.MT88.4 R32, [R180+0x10800] ;  /* 0x01080000b420783b */ /* 0x000ee20000004200 */
[----:B------:R-:W-:Y:S01]  /*5530*/  IMAD.WIDE.U32 R6, R2, -0x326172a9, RZ ;  /* 0xcd9e8d5702067825 */ /* 0x000fe200078e00ff */
[----:B------:R-:W-:-:S03]  /*5540*/  LOP3.LUT R2, R25, R18, R94, 0x96, !PT ;  /* 0x0000001219027212 */ /* 0x000fc600078e965e */
[----:B------:R-:W-:Y:S01]  /*5550*/  IMAD.MOV.U32 R41, RZ, RZ, R86 ;  /* 0x000000ffff297224 */ /* 0x000fe200078e0056 */
[CCC-:B------:R-:W-:Y:S01]  /*5560*/  LOP3.LUT R13, R7.reuse, R4.reuse, R90.reuse, 0x96, !PT ;  /* 0x00000004070d7212 */ /* 0x1c0fe200078e965a */
[----:B------:R-:W-:Y:S01]  /*5570*/  IMAD.WIDE.U32 R18, R2, -0x326172a9, RZ ;  /* 0xcd9e8d5702127825 */ /* 0x000fe200078e00ff */
[----:B------:R-:W-:Y:S02]  /*5580*/  LOP3.LUT R7, R7, R4, R90, 0x96, !PT ;  /* 0x0000000407077212 */ /* 0x000fe400078e965a */
[----:B------:R-:W-:Y:S01]  /*5590*/  LOP3.LUT R2, R17, R82, R83, 0x96, !PT ;  /* 0x0000005211027212 */ /* 0x000fe200078e9653 */
[----:B------:R-:W-:Y:S01]  /*55a0*/  IMAD R4, R21, -0x2daee0ad, RZ ;  /* 0xd2511f5315047824 */ /* 0x000fe200078e02ff */
[----:B------:R-:W-:Y:S01]  /*55b0*/  LOP3.LUT R21, R15, R38, R39, 0x96, !PT ;  /* 0x000000260f157212 */ /* 0x000fe200078e9627 */
[----:B------:R-:W-:Y:S01]  /*55c0*/  IMAD.WIDE.U32 R26, R13, -0x2daee0ad, RZ ;  /* 0xd2511f530d1a7825 */ /* 0x000fe200078e00ff */
[----:B------:R-:W-:Y:S02]  /*55d0*/  LOP3.LUT R86, R16, 0xffff, RZ, 0xc0, !PT ;  /* 0x0000ffff10567812 */ /* 0x000fe400078ec0ff */
[----:B------:R-:W-:Y:S01]  /*55e0*/  LOP3.LUT R4, R23, R4, R94, 0x96, !PT ;  /* 0x0000000417047212 */ /* 0x000fe200078e965e */
[----:B------:R-:W-:Y:S01]  /*55f0*/  IMAD.MOV.U32 R42, RZ, RZ, R77 ;  /* 0x000000ffff2a7224 */ /* 0x000fe200078e004d */
[----:B------:R-:W-:Y:S01]  /*5600*/  LOP3.LUT R92, R27, R24, R83, 0x96, !PT ;  /* 0x000000181b5c7212 */ /* 0x000fe200078e9653 */
[----:B------:R-:W-:Y:S01]  /*5610*/  IMAD.MOV.U32 R77, RZ, RZ, R169 ;  /* 0x000000ffff4d7224 */ /* 0x000fe200078e00a9 */
[----:B------:R-:W-:Y:S01]  /*5620*/  LOP3.LUT R24, R14, 0xffff, RZ, 0xc0, !PT ;  /* 0x0000ffff0e187812 */ /* 0x000fe200078ec0ff */
[----:B------:R-:W-:Y:S01]  /*5630*/  IMAD.WIDE.U32 R4, R4, -0x326172a9, RZ ;  /* 0xcd9e8d5704047825 */ /* 0x000fe200078e00ff */
[----:B------:R-:W-:-:S02]  /*5640*/  LOP3.LUT R15, R16, 0xff, RZ, 0xc0, !PT ;  /* 0x000000ff100f7812 */ /* 0x000fc400078ec0ff */
[----:B------:R-:W-:Y:S01]  /*5650*/  SHF.R.U32.HI R94, RZ, 0x10, R16 ;  /* 0x00000010ff5e7819 */ /* 0x000fe20000011610 */
[----:B------:R-:W-:Y:S01]  /*5660*/  IMAD.MOV.U32 R89, RZ, RZ, R173 ;  /* 0x000000ffff597224 */ /* 0x000fe200078e00ad */
[-C--:B------:R-:W-:Y:S01]  /*5670*/  LOP3.LUT R84, R19, R6.reuse, R39, 0x96, !PT ;  /* 0x0000000613547212 */ /* 0x080fe200078e9627 */
[----:B------:R-:W-:Y:S01]  /*5680*/  IMAD.MOV.U32 R40, RZ, RZ, R91 ;  /* 0x000000ffff287224 */ /* 0x000fe200078e005b */
[----:B------:R-:W-:Y:S01]  /*5690*/  LOP3.LUT R20, R5, R6, R39, 0x96, !PT ;  /* 0x0000000605147212 */ /* 0x000fe200078e9627 */
[----:B------:R-:W-:Y:S01]  /*56a0*/  IMAD.WIDE.U32 R6, R7, -0x2daee0ad, RZ ;  /* 0xd2511f5307067825 */ /* 0x000fe200078e00ff */
[C---:B------:R-:W-:Y:S02]  /*56b0*/  LOP3.LUT R87, R18.reuse, 0xff, RZ, 0xc0, !PT ;  /* 0x000000ff12577812 */ /* 0x040fe400078ec0ff */
[----:B------:R-:W-:Y:S01]  /*56c0*/  LOP3.LUT R169, R18, 0xffff, RZ, 0xc0, !PT ;  /* 0x0000ffff12a97812 */ /* 0x000fe200078ec0ff */
[----:B------:R-:W-:Y:S01]  /*56d0*/  IMAD.MOV.U32 R45, RZ, RZ, R89 ;  /* 0x000000ffff2d7224 */ /* 0x000fe200078e0059 */
[----:B------:R-:W-:Y:S01]  /*56e0*/  SHF.R.U32.HI R170, RZ, 0x10, R18 ;  /* 0x00000010ffaa7819 */ /* 0x000fe20000011612 */
[----:B------:R-:W-:Y:S01]  /*56f0*/  IMAD.MOV.U32 R89, RZ, RZ, R78 ;  /* 0x000000ffff597224 */ /* 0x000fe200078e004e */
[----:B------:R-:W-:Y:S01]  /*5700*/  SHF.R.U32.HI R85, RZ, 0x18, R18 ;  /* 0x00000018ff557819 */ /* 0x000fe20000011612 */
[C---:B--2---:R-:W-:Y:S01]  /*5710*/  HMMA.16816.F32.BF16 R56, R8.reuse, R28, R56 ;  /* 0x0000001c0838723c */ /* 0x044fe20000041838 */
[C---:B------:R-:W-:Y:S01]  /*5720*/  LOP3.LUT R16, R4.reuse, 0xffff, RZ, 0xc0, !PT ;  /* 0x0000ffff04107812 */ /* 0x040fe200078ec0ff */
[----:B------:R-:W-:Y:S01]  /*5730*/  IMAD.MOV.U32 R78, RZ, RZ, R181 ;  /* 0x000000ffff4e7224 */ /* 0x000fe200078e00b5 */
[----:B------:R-:W-:Y:S01]  /*5740*/  LOP3.LUT R19, R4, 0xff, RZ, 0xc0, !PT ;  /* 0x000000ff04137812 */ /* 0x000fe200078ec0ff */
[----:B------:R-:W-:Y:S01]  /*5750*/  IMAD.MOV.U32 R43, RZ, RZ, R211 ;  /* 0x000000ffff2b7224 */ /* 0x000fe200078e00d3 */
[----:B------:R-:W-:Y:S01]  /*5760*/  SHF.R.U32.HI R18, RZ, 0x10, R4 ;  /* 0x00000010ff127819 */ /* 0x000fe20000011604 */
[----:B------:R-:W-:Y:S01]  /*5770*/  IMAD.MOV.U32 R36, RZ, RZ, R210 ;  /* 0x000000ffff247224 */ /* 0x000fe200078e00d2 */
[----:B------:R-:W-:Y:S01]  /*5780*/  SHF.R.U32.HI R17, RZ, 0x18, R4 ;  /* 0x00000018ff117819 */ /* 0x000fe20000011604 */
[----:B------:R-:W-:Y:S01]  /*5790*/  IMAD.MOV.U32 R91, RZ, RZ, R209 ;  /* 0x000000ffff5b7224 */ /* 0x000fe200078e00d1 */
[C---:B------:R-:W-:Y:S01]  /*57a0*/  LOP3.LUT R5, R2.reuse, 0xff, RZ, 0xc0, !PT ;  /* 0x000000ff02057812 */ /* 0x040fe200078ec0ff */
[----:B------:R-:W-:Y:S01]  /*57b0*/  IMAD.MOV.U32 R81, RZ, RZ, R208 ;  /* 0x000000ffff517224 */ /* 0x000fe200078e00d0 */
[----:B------:R-:W-:Y:S01]  /*57c0*/  LOP3.LUT R4, R2, 0xffff, RZ, 0xc0, !PT ;  /* 0x0000ffff02047812 */ /* 0x000fe200078ec0ff */
[----:B------:R-:W-:Y:S01]  /*57d0*/  HMMA.16816.F32.BF16 R208, R8, R30, R68 ;  /* 0x0000001e08d0723c */ /* 0x000fe20000041844 */
[----:B-1----:R-:W-:Y:S01]  /*57e0*/  ISETP.GE.U32.AND P2, PT, R46, R5, PT ;  /* 0x000000052e00720c */ /* 0x002fe20003f46070 */
[----:B------:R-:W-:Y:S01]  /*57f0*/  IMAD.MOV.U32 R88, RZ, RZ, R172 ;  /* 0x000000ffff587224 */ /* 0x000fe200078e00ac */
[----:B------:R-:W-:-:S02]  /*5800*/  SHF.R.U32.HI R4, RZ, 0x8, R4 ;  /* 0x00000008ff047819 */ /* 0x000fc40000011604 */
[----:B------:R-:W-:Y:S01]  /*5810*/  LOP3.LUT R13, R7, R22, R83, 0x96, !PT ;  /* 0x00000016070d7212 */ /* 0x000fe200078e9653 */
[----:B------:R-:W-:Y:S01]  /*5820*/  IMAD.MOV.U32 R44, RZ, RZ, R88 ;  /* 0x000000ffff2c7224 */ /* 0x000fe200078e0058 */
[----:B------:R-:W-:Y:S01]  /*5830*/  LOP3.LUT R4, R4, 0xffff, RZ, 0xc0, !PT ;  /* 0x0000ffff04047812 */ /* 0x000fe200078ec0ff */
[----:B------:R-:W-:Y:S01]  /*5840*/  IMAD.MOV.U32 R88, RZ, RZ, R77 ;  /* 0x000000ffff587224 */ /* 0x000fe200078e004d */
[----:B------:R-:W-:Y:S01]  /*5850*/  LOP3.LUT R22, R14, 0xff, RZ, 0xc0, !PT ;  /* 0x000000ff0e167812 */ /* 0x000fe200078ec0ff */
[----:B---3--:R-:W-:Y:S01]  /*5860*/  HMMA.16816.F32.BF16 R172, R8, R32, R60 ;  /* 0x0000002008ac723c */ /* 0x008fe2000004183c */
[----:B------:R-:W-:Y:S01]  /*5870*/  ISETP.GE.U32.AND P6, PT, R46, R4, PT ;  /* 0x000000042e00720c */ /* 0x000fe20003fc6070 */
[----:B------:R-:W-:Y:S01]  /*5880*/  IMAD.MOV.U32 R71, RZ, RZ, R36 ;  /* 0x000000ffff477224 */ /* 0x000fe200078e0024 */
[--C-:B------:R-:W-:Y:S01]  /*5890*/  SHF.R.U32.HI R4, RZ, 0x10, R2.reuse ;  /* 0x00000010ff047819 */ /* 0x100fe20000011602 */
[----:B------:R-:W-:Y:S01]  /*58a0*/  @!P2 HFMA2.BF16_V2 R111, -RZ.H0_H0, RZ.H0_H0, -R156.H0_H0 ;  /* 0x200000ffff6fa231 */ /* 0x000fe2000034099c */
[----:B------:R-:W-:Y:S01]  /*58b0*/  SHF.R.U32.HI R2, RZ, 0x18, R2 ;  /* 0x00000018ff027819 */ /* 0x000fe20000011602 */
[----:B------:R-:W-:Y:S01]  /*58c0*/  IMAD.MOV.U32 R70, RZ, RZ, R37 ;  /* 0x000000ffff467224 */ /* 0x000fe200078e0025 */
[----:B------:R-:W-:Y:S01]  /*58d0*/  LOP3.LUT R4, R4, 0xff, RZ, 0xc0, !PT ;  /* 0x000000ff04047812 */ /* 0x000fe200078ec0ff */
[----:B------:R-:W-:Y:S01]  /*58e0*/  IMAD.MOV.U32 R90, RZ, RZ, R44 ;  /* 0x000000ffff5a7224 */ /* 0x000fe200078e002c */
[----:B------:R-:W-:Y:S01]  /*58f0*/  @!P2 PRMT R156, R111, 0x5410, RZ ;  /* 0x000054106f9ca816 */ /* 0x000fe200000000ff */
[----:B------:R-:W-:Y:S01]  /*5900*/  IMAD.MOV.U32 R111, RZ, RZ, R45 ;  /* 0x000000ffff6f7224 */ /* 0x000fe200078e002d */
[----:B------:R-:W-:-:S02]  /*5910*/  ISETP.GE.U32.AND P0, PT, R46, R4, PT ;  /* 0x000000042e00720c */ /* 0x000fc40003f06070 */
[----:B------:R-:W-:Y:S01]  /*5920*/  ISETP.GE.U32.AND P2, PT, R46, R2, PT ;  /* 0x000000022e00720c */ /* 0x000fe20003f46070 */
[----:B------:R-:W-:Y:S01]  /*5930*/  @!P6 HFMA2.BF16_V2 R112, -RZ.H0_H0, RZ.H0_H0, -R155.H0_H0 ;  /* 0x200000ffff70e231 */ /* 0x000fe2000034099b */
[----:B------:R-:W-:Y:S02]  /*5940*/  LOP3.LUT R2, R21, 0xffff, RZ, 0xc0, !PT ;  /* 0x0000ffff15027812 */ /* 0x000fe400078ec0ff */
[----:B------:R-:W-:Y:S02]  /*5950*/  SHF.R.U32.HI R4, RZ, 0x8, R16 ;  /* 0x00000008ff047819 */ /* 0x000fe40000011610 */
[----:B------:R-:W-:Y:S02]  /*5960*/  SHF.R.U32.HI R2, RZ, 0x8, R2 ;  /* 0x00000008ff027819 */ /* 0x000fe40000011602 */
[----:B------:R-:W-:Y:S02]  /*5970*/  @!P6 PRMT R155, R112, 0x5410, RZ ;  /* 0x00005410709be816 */ /* 0x000fe400000000ff */
[----:B------:R-:W-:Y:S01]  /*5980*/  LOP3.LUT R2, R2, 0xffff, RZ, 0xc0, !PT ;  /* 0x0000ffff02027812 */ /* 0x000fe200078ec0ff */
[----:B------:R-:W-:Y:S01]  /*5990*/  @!P0 HFMA2.BF16_V2 R113, -RZ.H0_H0, RZ.H0_H0, -R154.H0_H0 ;  /* 0x200000ffff718231 */ /* 0x000fe2000034099a */
[C---:B------:R-:W-:Y:S01]  /*59a0*/  ISETP.GE.U32.AND P1, PT, R46.reuse, R22, PT ;  /* 0x000000162e00720c */ /* 0x040fe20003f26070 */
[----:B------:R-:W-:Y:S01]  /*59b0*/  @!P2 HFMA2.BF16_V2 R114, -RZ.H0_H0, RZ.H0_H0, -R153.H0_H0 ;  /* 0x200000ffff72a231 */ /* 0x000fe20000340999 */
[----:B------:R-:W-:-:S02]  /*59c0*/  ISETP.GE.U32.AND P6, PT, R46, R2, PT ;  /* 0x000000022e00720c */ /* 0x000fc40003fc6070 */
[----:B------:R-:W-:Y:S02]  /*59d0*/  LOP3.LUT R2, R21, 0xff, RZ, 0xc0, !PT ;  /* 0x000000ff15027812 */ /* 0x000fe400078ec0ff */
[----:B------:R-:W-:Y:S02]  /*59e0*/  @!P0 PRMT R154, R113, 0x5410, RZ ;  /* 0x00005410719a8816 */ /* 0x000fe400000000ff */
[----:B------:R-:W-:Y:S02]  /*59f0*/  ISETP.GE.U32.AND P0, PT, R46, R2, PT ;  /* 0x000000022e00720c */ /* 0x000fe40003f06070 */
[----:B------:R-:W-:Y:S02]  /*5a00*/  SHF.R.U32.HI R2, RZ, 0x10, R21 ;  /* 0x00000010ff027819 */ /* 0x000fe40000011615 */
[----:B------:R-:W-:Y:S02]  /*5a10*/  @!P2 PRMT R153, R114, 0x5410, RZ ;  /* 0x000054107299a816 */ /* 0x000fe400000000ff */
[----:B------:R-:W-:Y:S01]  /*5a20*/  LOP3.LUT R2, R2, 0xff, RZ, 0xc0, !PT ;  /* 0x000000ff02027812 */ /* 0x000fe200078ec0ff */
[----:B------:R-:W-:Y:S01]  /*5a30*/  @!P6 HFMA2.BF16_V2 R115, -RZ.H0_H0, RZ.H0_H0, -R157.H0_H0 ;  /* 0x200000ffff73e231 */ /* 0x000fe2000034099d */
[----:B------:R-:W-:Y:S01]  /*5a40*/  PRMT R22, R19, 0x5410, R4 ;  /* 0x0000541013167816 */ /* 0x000fe20000000004 */
[----:B------:R-:W-:Y:S01]  /*5a50*/  FFMA.FTZ R4, R98, c[0x0][0x23c], -R0 ;  /* 0x00008f0062047a23 */ /* 0x000fe20000010800 */
[----:B------:R-:W-:-:S02]  /*5a60*/  ISETP.GE.U32.AND P2, PT, R46, R2, PT ;  /* 0x000000022e00720c */ /* 0x000fc40003f46070 */
[----:B------:R-:W-:Y:S01]  /*5a70*/  SHF.R.U32.HI R2, RZ, 0x18, R21 ;  /* 0x00000018ff027819 */ /* 0x000fe20000011615 */
[----:B------:R-:W-:Y:S01]  /*5a80*/  @!P0 HFMA2.BF16_V2 R117, -RZ.H0_H0, RZ.H0_H0, -R158.H0_H0 ;  /* 0x200000ffff758231 */ /* 0x000fe2000034099e */
[----:B------:R-:W-:Y:S01]  /*5a90*/  SHF.R.U32.HI R23, RZ, 0x10, R14 ;  /* 0x00000010ff177819 */ /* 0x000fe2000001160e */
[----:B------:R1:W-:Y:S01]  /*5aa0*/  MUFU.EX2 R79, R4 ;  /* 0x00000004004f7308 */ /* 0x0003e20000000800 */
[----:B------:R-:W-:Y:S02]  /*5ab0*/  @!P6 PRMT R157, R115, 0x5410, RZ ;  /* 0x00005410739de816 */ /* 0x000fe400000000ff */
[----:B------:R-:W-:Y:S02]  /*5ac0*/  @!P0 PRMT R158, R117, 0x5410, RZ ;  /* 0x00005410759e8816 */ /* 0x000fe400000000ff */
[----:B------:R-:W-:Y:S02]  /*5ad0*/  ISETP.GE.U32.AND P0, PT, R46, R2, PT ;  /* 0x000000022e00720c */ /* 0x000fe40003f06070 */
[----:B------:R-:W-:Y:S01]  /*5ae0*/  LOP3.LUT R2, R18, 0xff, RZ, 0xc0, !PT ;  /* 0x000000ff12027812 */ /* 0x000fe200078ec0ff */
[----:B------:R-:W-:Y:S01]  /*5af0*/  @!P2 HFMA2.BF16_V2 R118, -RZ.H0_H0, RZ.H0_H0, -R168.H0_H0 ;  /* 0x200000ffff76a231 */ /* 0x000fe200003409a8 */
[----:B------:R-:W-:-:S02]  /*5b00*/  LOP3.LUT R5, R23, 0xff, RZ, 0xc0, !PT ;  /* 0x000000ff17057812 */ /* 0x000fc400078ec0ff */
[----:B------:R-:W-:Y:S02]  /*5b10*/  PRMT R21, R2, 0x5410, R17 ;  /* 0x0000541002157816 */ /* 0x000fe40000000011 */
[----:B------:R-:W-:Y:S02]  /*5b20*/  SHF.R.U32.HI R2, RZ, 0x8, R24 ;  /* 0x00000008ff027819 */ /* 0x000fe40000011618 */
[----:B------:R-:W-:Y:S01]  /*5b30*/  @!P2 PRMT R168, R118, 0x5410, RZ ;  /* 0x0000541076a8a816 */ /* 0x000fe200000000ff */
[--C-:B-1----:R-:W-:Y:S01]  /*5b40*/  FFMA.FTZ R4, R97, c[0x0][0x23c], -R0.reuse ;  /* 0x00008f0061047a23 */ /* 0x102fe20000010800 */
[----:B------:R-:W-:Y:S02]  /*5b50*/  LOP3.LUT R2, R2, 0xffff, RZ, 0xc0, !PT ;  /* 0x0000ffff02027812 */ /* 0x000fe400078ec0ff */
[C---:B------:R-:W-:Y:S01]  /*5b60*/  ISETP.GE.U32.AND P6, PT, R46.reuse, R5, PT ;  /* 0x000000052e00720c */ /* 0x040fe20003fc6070 */
[----:B------:R1:W-:Y:S01]  /*5b70*/  MUFU.EX2 R98, R4 ;  /* 0x0000000400627308 */ /* 0x0003e20000000800 */
[----:B------:R-:W-:Y:S01]  /*5b80*/  ISETP.GE.U32.AND P2, PT, R46, R2, PT ;  /* 0x000000022e00720c */ /* 0x000fe20003f46070 */
[----:B------:R-:W-:Y:S01]  /*5b90*/  FFMA.FTZ R5, R95, c[0x0][0x23c], -R0 ;  /* 0x00008f005f057a23 */ /* 0x000fe20000010800 */
[----:B------:R-:W-:Y:S01]  /*5ba0*/  LOP3.LUT R2, R20, 0xffff, RZ, 0xc0, !PT ;  /* 0x0000ffff14027812 */ /* 0x000fe200078ec0ff */
[----:B------:R-:W-:Y:S01]  /*5bb0*/  @!P0 HFMA2.BF16_V2 R95, -RZ.H0_H0, RZ.H0_H0, -R166.H0_H0 ;  /* 0x200000ffff5f8231 */ /* 0x000fe200003409a6 */
[----:B------:R-:W-:-:S02]  /*5bc0*/  SHF.R.U32.HI R14, RZ, 0x18, R14 ;  /* 0x00000018ff0e7819 */ /* 0x000fc4000001160e */
[----:B------:R-:W-:Y:S01]  /*5bd0*/  LOP3.LUT R7, R6, 0xffff, RZ, 0xc0, !PT ;  /* 0x0000ffff06077812 */ /* 0x000fe200078ec0ff */
[----:B------:R2:W3:Y:S01]  /*5be0*/  MUFU.EX2 R16, R5 ;  /* 0x0000000500107308 */ /* 0x0004e20000000800 */
[C---:B------:R-:W-:Y:S02]  /*5bf0*/  ISETP.GE.U32.AND P5, PT, R46.reuse, R14, PT ;  /* 0x0000000e2e00720c */ /* 0x040fe40003fa6070 */
[----:B------:R-:W-:Y:S02]  /*5c00*/  SHF.R.U32.HI R14, RZ, 0x10, R6 ;  /* 0x00000010ff0e7819 */ /* 0x000fe40000011606 */
[----:B------:R-:W-:Y:S01]  /*5c10*/  ISETP.GE.U32.AND P3, PT, R46, R15, PT ;  /* 0x0000000f2e00720c */ /* 0x000fe20003f66070 */
[----:B------:R-:W-:Y:S01]  /*5c20*/  IMAD.MOV.U32 R46, RZ, RZ, R76 ;  /* 0x000000ffff2e7224 */ /* 0x000fe200078e004c */
[----:B------:R-:W-:Y:S02]  /*5c30*/  LOP3.LUT R15, R6, 0xff, RZ, 0xc0, !PT ;  /* 0x000000ff060f7812 */ /* 0x000fe400078ec0ff */
[----:B-1----:R-:W-:Y:S01]  /*5c40*/  SHF.R.U32.HI R4, RZ, 0x8, R2 ;  /* 0x00000008ff047819 */ /* 0x002fe20000011602 */
[----:B------:R-:W-:Y:S01]  /*5c50*/  IMAD.MOV.U32 R97, RZ, RZ, R46 ;  /* 0x000000ffff617224 */ /* 0x000fe200078e002e */
[----:B------:R-:W-:-:S02]  /*5c60*/  LOP3.LUT R2, R20, 0xff, RZ, 0xc0, !PT ;  /* 0x000000ff14027812 */ /* 0x000fc400078ec0ff */
[----:B------:R-:W-:Y:S02]  /*5c70*/  SHF.R.U32.HI R6, RZ, 0x18, R6 ;  /* 0x00000018ff067819 */ /* 0x000fe40000011606 */
[----:B------:R-:W-:Y:S01]  /*5c80*/  PRMT R19, R2, 0x5410, R4 ;  /* 0x0000541002137816 */ /* 0x000fe20000000004 */
[----:B------:R-:W-:Y:S01]  /*5c90*/  FFMA.FTZ R2, R96, c[0x0][0x23c], -R0 ;  /* 0x00008f0060027a23 */ /* 0x000fe20000010800 */
[--C-:B--2---:R-:W-:Y:S02]  /*5ca0*/  SHF.R.U32.HI R5, RZ, 0x10, R20.reuse ;  /* 0x00000010ff057819 */ /* 0x104fe40000011614 */
[----:B------:R-:W-:Y:S01]  /*5cb0*/  SHF.R.U32.HI R4, RZ, 0x18, R20 ;  /* 0x00000018ff047819 */ /* 0x000fe20000011614 */
[----:B------:R1:W-:Y:S01]  /*5cc0*/  MUFU.EX2 R83, R2 ;  /* 0x0000000200537308 */ /* 0x0003e20000000800 */
[----:B------:R-:W-:Y:S02]  /*5cd0*/  @!P0 PRMT R166, R95, 0x5410, RZ ;  /* 0x000054105fa68816 */ /* 0x000fe400000000ff */
[----:B-1----:R-:W-:Y:S01]  /*5ce0*/  LOP3.LUT R2, R5, 0xff, RZ, 0xc0, !PT ;  /* 0x000000ff05027812 */ /* 0x002fe200078ec0ff */
[----:B------:R-:W-:-:S02]  /*5cf0*/  FFMA.FTZ R5, R99, c[0x0][0x23c], -R0 ;  /* 0x00008f0063057a23 */ /* 0x000fc40000010800 */
[----:B------:R-:W-:Y:S01]  /*5d00*/  IMAD.MOV.U32 R99, RZ, RZ, R47 ;  /* 0x000000ffff637224 */ /* 0x000fe200078e002f */
[----:B------:R-:W-:Y:S01]  /*5d10*/  PRMT R18, R2, 0x5410, R4 ;  /* 0x0000541002127816 */ /* 0x000fe20000000004 */
[----:B------:R1:W-:Y:S01]  /*5d20*/  MUFU.EX2 R76, R5 ;  /* 0x00000005004c7308 */ /* 0x0003e20000000800 */
[----:B------:R-:W-:Y:S01]  /*5d30*/  SHF.R.U32.HI R4, RZ, 0x8, R7 ;  /* 0x00000008ff047819 */ /* 0x000fe20000011607 */
[----:B------:R-:W-:Y:S01]  /*5d40*/  HSET2.LE.AND R7, R21, R119, PT ;  /* 0x0000007715077233 */ /* 0x000fe20003803000 */
[----:B------:R-:W-:-:S04]  /*5d50*/  LOP3.LUT R2, R14, 0xff, RZ, 0xc0, !PT ;  /* 0x000000ff0e027812 */ /* 0x000fc800078ec0ff */
[----:B------:R-:W-:Y:S01]  /*5d60*/  PRMT R17, R2, 0x5410, R6 ;  /* 0x0000541002117816 */ /* 0x000fe20000000006 */
[----:B------:R-:W-:Y:S01]  /*5d70*/  HSET2.LE.AND R6, R22, R119, PT ;  /* 0x0000007716067233 */ /* 0x000fe20003803000 */
[----:B------:R-:W-:-:S03]  /*5d80*/  LOP3.LUT R2, R13, 0xffff, RZ, 0xc0, !PT ;  /* 0x0000ffff0d027812 */ /* 0x000fc600078ec0ff */
[--C-:B------:R-:W-:Y:S01]  /*5d90*/  HSET2.LE.AND R17, R17, R119.reuse, PT ;  /* 0x0000007711117233 */ /* 0x100fe20003803000 */
[----:B-1----:R-:W-:Y:S02]  /*5da0*/  FFMA.FTZ R5, R100, c[0x0][0x23c], -R0 ;  /* 0x00008f0064057a23 */ /* 0x002fe40000010800 */
[----:B---3--:R-:W-:Y:S01]  /*5db0*/  IMAD.MOV.U32 R100, RZ, RZ, R16 ;  /* 0x000000ffff647224 */ /* 0x008fe200078e0010 */
[----:B------:R-:W-:Y:S01]  /*5dc0*/  PRMT R16, R15, 0x5410, R4 ;  /* 0x000054100f107816 */ /* 0x000fe20000000004 */
[----:B------:R-:W-:Y:S01]  /*5dd0*/  FFMA.FTZ R4, R101, c[0x0][0x23c], -R0 ;  /* 0x00008f0065047a23 */ /* 0x000fe20000010800 */
[----:B------:R1:W-:Y:S03]  /*5de0*/  MUFU.EX2 R181, R5 ;  /* 0x0000000500b57308 */ /* 0x0003e60000000800 */
[----:B------:R-:W-:-:S05]  /*5df0*/  HSET2.LE.AND R16, R16, R119, PT ;  /* 0x0000007710107233 */ /* 0x000fca0003803000 */
[----:B------:R2:W-:Y:S01]  /*5e00*/  MUFU.EX2 R28, R4 ;  /* 0x00000004001c7308 */ /* 0x0005e20000000800 */
[----:B-1----:R-:W-:-:S07]  /*5e10*/  FFMA.FTZ R5, R102, c[0x0][0x23c], -R12 ;  /* 0x00008f0066057a23 */ /* 0x002fce000001080c */
[----:B------:R1:W-:Y:S01]  /*5e20*/  MUFU.EX2 R68, R5 ;  /* 0x0000000500447308 */ /* 0x0003e20000000800 */
[----:B--2---:R-:W-:Y:S02]  /*5e30*/  SHF.R.U32.HI R4, RZ, 0x8, R2 ;  /* 0x00000008ff047819 */ /* 0x004fe40000011602 */
[----:B------:R-:W-:-:S04]  /*5e40*/  LOP3.LUT R2, R13, 0xff, RZ, 0xc0, !PT ;  /* 0x000000ff0d027812 */ /* 0x000fc800078ec0ff */
[----:B------:R-:W-:Y:S01]  /*5e50*/  PRMT R15, R2, 0x5410, R4 ;  /* 0x00005410020f7816 */ /* 0x000fe20000000004 */
[----:B------:R-:W-:Y:S01]  /*5e60*/  FFMA.FTZ R2, R104, c[0x0][0x23c], -R12 ;  /* 0x00008f0068027a23 */ /* 0x000fe2000001080c */
[--C-:B------:R-:W-:Y:S01]  /*5e70*/  SHF.R.U32.HI R4, RZ, 0x18, R13.reuse ;  /* 0x00000018ff047819 */ /* 0x100fe2000001160d */
[----:B------:R-:W-:Y:S02]  /*5e80*/  IMAD.MOV.U32 R104, RZ, RZ, R40 ;  /* 0x000000ffff687224 */ /* 0x000fe400078e0028 */
[----:B------:R2:W3:Y:S01]  /*5e90*/  MUFU.EX2 R29, R2 ;  /* 0x00000002001d7308 */ /* 0x0004e20000000800 */
[----:B-1----:R-:W-:Y:S01]  /*5ea0*/  SHF.R.U32.HI R5, RZ, 0x10, R13 ;  /* 0x00000010ff057819 */ /* 0x002fe2000001160d */
[----:B------:R-:W-:-:S03]  /*5eb0*/  HSET2.LE.AND R13, R15, R119, PT ;  /* 0x000000770f0d7233 */ /* 0x000fc60003803000 */
[----:B--2---:R-:W-:Y:S01]  /*5ec0*/  LOP3.LUT R2, R5, 0xff, RZ, 0xc0, !PT ;  /* 0x000000ff05027812 */ /* 0x004fe200078ec0ff */
[----:B------:R-:W-:Y:S02]  /*5ed0*/  FFMA.FTZ R5, R103, c[0x0][0x23c], -R12 ;  /* 0x00008f0067057a23 */ /* 0x000fe4000001080c */
[----:B---3--:R-:W-:Y:S01]  /*5ee0*/  IMAD.MOV.U32 R95, RZ, RZ, R29 ;  /* 0x000000ffff5f7224 */ /* 0x008fe200078e001d */
[----:B------:R-:W-:Y:S01]  /*5ef0*/  PRMT R14, R2, 0x5410, R4 ;  /* 0x00005410020e7816 */ /* 0x000fe20000000004 */
[--C-:B------:R-:W-:Y:S01]  /*5f00*/  FFMA.FTZ R4, R105, c[0x0][0x23c], -R12.reuse ;  /* 0x00008f0069047a23 */ /* 0x100fe2000001080c */
[----:B------:R1:W-:Y:S01]  /*5f10*/  MUFU.EX2 R96, R5 ;  /* 0x0000000500607308 */ /* 0x0003e20000000800 */
[--C-:B------:R-:W-:Y:S01]  /*5f20*/  HSET2.LE.AND R2, R19, R119.reuse, PT ;  /* 0x0000007713027233 */ /* 0x100fe20003803000 */
[----:B------:R-:W-:Y:S01]  /*5f30*/  IMAD.MOV.U32 R103, RZ, RZ, R41 ;  /* 0x000000ffff677224 */ /* 0x000fe200078e0029 */
[----:B------:R-:W-:Y:S01]  /*5f40*/  HSET2.LE.AND R15, R14, R119, PT ;  /* 0x000000770e0f7233 */ /* 0x000fe20003803000 */
[----:B------:R-:W-:-:S02]  /*5f50*/  FFMA.FTZ R14, R108, c[0x0][0x23c], -R12 ;  /* 0x00008f006c0e7a23 */ /* 0x000fc4000001080c */
[----:B------:R-:W-:Y:S02]  /*5f60*/  IMAD.MOV.U32 R105, RZ, RZ, R42 ;  /* 0x000000ffff697224 */ /* 0x000fe400078e002a */
[----:B------:R2:W3:Y:S01]  /*5f70*/  MUFU.EX2 R82, R4 ;  /* 0x0000000400527308 */ /* 0x0004e20000000800 */
[----:B-1----:R-:W-:Y:S01]  /*5f80*/  HSET2.LE.AND R5, R18, R119, PT ;  /* 0x0000007712057233 */ /* 0x002fe20003803000 */
[----:B------:R-:W-:-:S06]  /*5f90*/  FFMA.FTZ R18, R106, c[0x0][0x23c], -R0 ;  /* 0x00008f006a127a23 */ /* 0x000fcc0000010800 */
[----:B------:R-:W-:Y:S01]  /*5fa0*/  MUFU.EX2 R101, R14 ;  /* 0x0000000e00657308 */ /* 0x000fe20000000800 */
[--C-:B------:R-:W-:Y:S02]  /*5fb0*/  FFMA.FTZ R0, R109, c[0x0][0x23c], -R12.reuse ;  /* 0x00008f006d007a23 */ /* 0x100fe4000001080c */
[----:B------:R-:W-:Y:S02]  /*5fc0*/  IMAD.MOV.U32 R109, RZ, RZ, R43 ;  /* 0x000000ffff6d7224 */ /* 0x000fe400078e002b */
[----:B------:R-:W-:Y:S01]  /*5fd0*/  HMMA.16816.F32.BF16 R40, R8, R34, R52 ;  /* 0x000000220828723c */ /* 0x000fe20000041834 */
[----:B--2---:R-:W-:Y:S02]  /*5fe0*/  FFMA.FTZ R4, R110, c[0x0][0x23c], -R12 ;  /* 0x00008f006e047a23 */ /* 0x004fe4000001080c */
[----:B------:R1:W-:Y:S01]  /*5ff0*/  MUFU.EX2 R106, R0 ;  /* 0x00000000006a7308 */ /* 0x0003e20000000800 */
[----:B------:R-:W-:Y:S02]  /*6000*/  IMAD.MOV.U32 R110, RZ, RZ, R28 ;  /* 0x000000ffff6e7224 */ /* 0x000fe400078e001c */
[----:B------:R-:W-:-:S05]  /*6010*/  FFMA.FTZ R12, R107, c[0x0][0x23c], -R12 ;  /* 0x00008f006b0c7a23 */ /* 0x000fca000001080c */
[----:B------:R2:W4:Y:S01]  /*6020*/  MUFU.EX2 R77, R4 ;  /* 0x00000004004d7308 */ /* 0x0005220000000800 */
[----:B-1----:R-:W-:-:S07]  /*6030*/  F2FP.BF16.PACK_AB R0, R98, R79 ;  /* 0x0000004f6200723e */ /* 0x002fce00000010ff */
[----:B------:R-:W-:Y:S01]  /*6040*/  MUFU.EX2 R102, R18 ;  /* 0x0000001200667308 */ /* 0x000fe20000000800 */
[C---:B------:R-:W-:Y:S02]  /*6050*/  PRMT R138, R0.reuse, 0x7632, R138 ;  /* 0x00007632008a7816 */ /* 0x040fe4000000008a */
[----:B------:R-:W-:Y:S02]  /*6060*/  PRMT R137, R0, 0x7610, R137 ;  /* 0x0000761000897816 */ /* 0x000fe40000000089 */
[----:B--2---:R-:W-:-:S03]  /*6070*/  F2FP.BF16.PACK_AB R4, R95, R68 ;  /* 0x000000445f04723e */ /* 0x004fc600000010ff */
[----:B------:R-:W1:Y:S01]  /*6080*/  MUFU.EX2 R69, R12 ;  /* 0x0000000c00457308 */ /* 0x000e620000000800 */
[C---:B------:R-:W-:Y:S02]  /*6090*/  PRMT R140, R4.reuse, 0x7610, R140 ;  /* 0x00007610048c7816 */ /* 0x040fe4000000008c */
[----:B------:R-:W-:-:S04]  /*60a0*/  PRMT R139, R4, 0x7632, R139 ;  /* 0x00007632048b7816 */ /* 0x000fc8000000008b */
[----:B------:R-:W-:-:S04]  /*60b0*/  PRMT R0, R140, 0x5410, R139 ;  /* 0x000054108c007816 */ /* 0x000fc8000000008b */
[----:B------:R-:W-:Y:S02]  /*60c0*/  LOP3.LUT R4, R2, R0, RZ, 0xc0, !PT ;  /* 0x0000000002047212 */ /* 0x000fe400078ec0ff */
[----:B------:R-:W-:Y:S02]  /*60d0*/  PRMT R0, R137, 0x5410, R138 ;  /* 0x0000541089007816 */ /* 0x000fe4000000008a */
[----:B------:R-:W-:Y:S02]  /*60e0*/  F2FP.BF16.PACK_AB R2, R83, R100 ;  /* 0x000000645302723e */ /* 0x000fe400000010ff */
[----:B------:R-:W-:Y:S02]  /*60f0*/  LOP3.LUT R5, R5, R0, RZ, 0xc0, !PT ;  /* 0x0000000005057212 */ /* 0x000fe400078ec0ff */
[----:B---3--:R-:W-:Y:S02]  /*6100*/  F2FP.BF16.PACK_AB R0, R82, R96 ;  /* 0x000000605200723e */ /* 0x008fe400000010ff */
[----:B------:R-:W-:-:S02]  /*6110*/  PRMT R118, R2, 0x7610, R118 ;  /* 0x0000761002767816 */ /* 0x000fc40000000076 */
[C---:B------:R-:W-:Y:S02]  /*6120*/  PRMT R136, R0.reuse, 0x7610, R136 ;  /* 0x0000761000887816 */ /* 0x040fe40000000088 */
[----:B------:R-:W-:Y:S02]  /*6130*/  PRMT R119, R0, 0x7632, R119 ;  /* 0x0000763200777816 */ /* 0x000fe40000000077 */
[----:B----4-:R-:W-:Y:S02]  /*6140*/  F2FP.BF16.PACK_AB R0, R106, R77 ;  /* 0x0000004d6a00723e */ /* 0x010fe400000010ff */
[----:B------:R-:W-:Y:S02]  /*6150*/  PRMT R117, R2, 0x7632, R117 ;  /* 0x0000763202757816 */ /* 0x000fe40000000075 */
[C---:B------:R-:W-:Y:S02]  /*6160*/  PRMT R25, R0.reuse, 0x7610, R25 ;  /* 0x0000761000197816 */ /* 0x040fe40000000019 */
[----:B------:R-:W-:-:S02]  /*6170*/  PRMT R24, R0, 0x7632, R24 ;  /* 0x0000763200187816 */ /* 0x000fc40000000018 */
[----:B------:R-:W-:Y:S02]  /*6180*/  PRMT R0, R136, 0x5410, R119 ;  /* 0x0000541088007816 */ /* 0x000fe40000000077 */
[----:B-1----:R-:W-:Y:S02]  /*6190*/  F2FP.BF16.PACK_AB R2, R69, R101 ;  /* 0x000000654502723e */ /* 0x002fe400000010ff */
[----:B------:R-:W-:Y:S02]  /*61a0*/  LOP3.LUT R6, R6, R0, RZ, 0xc0, !PT ;  /* 0x0000000006067212 */ /* 0x000fe400078ec0ff */
[----:B------:R-:W-:Y:S02]  /*61b0*/  PRMT R0, R118, 0x5410, R117 ;  /* 0x0000541076007816 */ /* 0x000fe40000000075 */
[----:B------:R-:W-:Y:S02]  /*61c0*/  PRMT R21, R2, 0x7610, R21 ;  /* 0x0000761002157816 */ /* 0x000fe40000000015 */
[----:B------:R-:W-:-:S02]  /*61d0*/  LOP3.LUT R7, R7, R0, RZ, 0xc0, !PT ;  /* 0x0000000007077212 */ /* 0x000fc400078ec0ff */
[----:B------:R-:W-:Y:S02]  /*61e0*/  PRMT R0, R25, 0x5410, R24 ;  /* 0x0000541019007816 */ /* 0x000fe40000000018 */
[----:B------:R-:W-:Y:S02]  /*61f0*/  PRMT R20, R2, 0x7632, R20 ;  /* 0x0000763202147816 */ /* 0x000fe40000000014 */
[----:B------:R-:W-:Y:S02]  /*6200*/  LOP3.LUT R112, R13, R0, RZ, 0xc0, !PT ;  /* 0x000000000d707212 */ /* 0x000fe400078ec0ff */
[----:B------:R-:W-:-:S04]  /*6210*/  F2FP.BF16.PACK_AB R0, R181, R76 ;  /* 0x0000004cb500723e */ /* 0x000fc800000010ff */
[C---:B------:R-:W-:Y:S02]  /*6220*/  PRMT R23, R0.reuse, 0x7610, R23 ;  /* 0x0000761000177816 */ /* 0x040fe40000000017 */
[----:B------:R-:W-:Y:S02]  /*6230*/  PRMT R22, R0, 0x7632, R22 ;  /* 0x0000763200167816 */ /* 0x000fe40000000016 */
[----:B------:R-:W-:-:S04]  /*6240*/  F2FP.BF16.PACK_AB R0, R102, R110 ;  /* 0x0000006e6600723e */ /* 0x000fc800000010ff */
[C---:B------:R-:W-:Y:S02]  /*6250*/  PRMT R19, R0.reuse, 0x7610, R19 ;  /* 0x0000761000137816 */ /* 0x040fe40000000013 */
[----:B------:R-:W-:Y:S02]  /*6260*/  PRMT R18, R0, 0x7632, R18 ;  /* 0x0000763200127816 */ /* 0x000fe40000000012 */
[----:B------:R-:W-:-:S04]  /*6270*/  PRMT R0, R23, 0x5410, R22 ;  /* 0x0000541017007816 */ /* 0x000fc80000000016 */
[----:B------:R-:W-:Y:S02]  /*6280*/  LOP3.LUT R113, R15, R0, RZ, 0xc0, !PT ;  /* 0x000000000f717212 */ /* 0x000fe400078ec0ff */
[----:B------:R-:W1:Y:S01]  /*6290*/  LDSM.16.MT88.4 R12, [R179+0x10800] ;  /* 0x01080000b30c783b */ /* 0x000e620000004200 */
[----:B------:R-:W-:-:S04]  /*62a0*/  PRMT R0, R21, 0x5410, R20 ;  /* 0x0000541015007816 */ /* 0x000fc80000000014 */
[----:B------:R-:W-:Y:S01]  /*62b0*/  LOP3.LUT R114, R16, R0, RZ, 0xc0, !PT ;  /* 0x0000000010727212 */ /* 0x000fe200078ec0ff */
[----:B------:R-:W-:Y:S01]  /*62c0*/  IMAD.MOV.U32 R16, RZ, RZ, R69 ;  /* 0x000000ffff107224 */ /* 0x000fe200078e0045 */
[----:B------:R-:W-:-:S04]  /*62d0*/  PRMT R0, R19, 0x5410, R18 ;  /* 0x0000541013007816 */ /* 0x000fc80000000012 */
[----:B------:R-:W-:Y:S01]  /*62e0*/  LOP3.LUT R115, R17, R0, RZ, 0xc0, !PT ;  /* 0x0000000011737212 */ /* 0x000fe200078ec0ff */
[----:B------:R-:W-:Y:S01]  /*62f0*/  @!P5 HFMA2.BF16_V2 R251, -RZ.H0_H0, RZ.H0_H0, -R165.H0_H0 ;  /* 0x200000fffffbd231 */ /* 0x000fe200003409a5 */
[C---:B-1----:R-:W-:Y:S08]  /*6300*/  HMMA.16816.F32.BF16 R36, R8.reuse, R12, R72 ;  /* 0x0000000c0824723c */ /* 0x042ff00000041848 */
[----:B------:R-:W-:Y:S01]  /*6310*/  HMMA.16816.F32.BF16 R32, R8, R14, R64 ;  /* 0x0000000e0820723c */ /* 0x000fe20000041840 */
[----:B------:R-:W1:Y:S01]  /*6320*/  LDSM.16.MT88.4 R8, [R177+0xd000] ;  /* 0x00d00000b108783b */ /* 0x000e620000004200 */
[----:B------:R-:W-:Y:S01]  /*6330*/  LOP3.LUT R2, R84, 0xff, RZ, 0xc0, !PT ;  /* 0x000000ff54027812 */ /* 0x000fe200078ec0ff */
[----:B------:R-:W-:-:S02]  /*6340*/  IMAD.MOV.U32 R17, RZ, RZ, R102 ;  /* 0x000000ffff117224 */ /* 0x000fc400078e0066 */
[----:B------:R-:W2:Y:S03]  /*6350*/  LDSM.16.MT88.4 R12, [R178+0xd000] ;  /* 0x00d00000b20c783b */ /* 0x000ea60000004200 */
[C---:B-1----:R-:W-:Y:S08]  /*6360*/  HMMA.16816.F32.BF16 R120, R4.reuse, R8, R120 ;  /* 0x000000080478723c */ /* 0x042ff00000041878 */
[C---:B------:R-:W-:Y:S01]  /*6370*/  HMMA.16816.F32.BF16 R28, R4.reuse, R10, R236 ;  /* 0x0000000a041c723c */ /* 0x040fe200000418ec */
[----:B------:R-:W1:Y:S06]  /*6380*/  LDSM.16.MT88.4 R8, [R180+0xd000] ;  /* 0x00d00000b408783b */ /* 0x000e6c0000004200 */
[----:B------:R-:W-:Y:S01]  /*6390*/  IMAD.MOV.U32 R236, RZ, RZ, R97 ;  /* 0x000000ffffec7224 */ /* 0x000fe200078e0061 */
[----:B--2---:R-:W-:Y:S01]  /*63a0*/  HMMA.16816.F32.BF16 R44, R4, R12, R244 ;  /* 0x0000000c042c723c */ /* 0x004fe200000418f4 */
[----:B------:R-:W-:Y:S01]  /*63b0*/  SHF.R.U32.HI R0, RZ, 0x8, R86 ;  /* 0x00000008ff007819 */ /* 0x000fe20000011656 */
[----:B------:R-:W-:Y:S01]  /*63c0*/  IMAD.MOV.U32 R238, RZ, RZ, R110 ;  /* 0x000000ffffee7224 */ /* 0x000fe200078e006e */
[----:B------:R-:W-:Y:S01]  /*63d0*/  @!P5 PRMT R165, R251, 0x5410, RZ ;  /* 0x00005410fba5d816 */ /* 0x000fe200000000ff */
[----:B------:R-:W-:-:S02]  /*63e0*/  IMAD.MOV.U32 R239, RZ, RZ, R101 ;  /* 0x000000ffffef7224 */ /* 0x000fc400078e0065 */
[----:B------:R-:W-:Y:S02]  /*63f0*/  IMAD.MOV.U32 R237, RZ, RZ, R106 ;  /* 0x000000ffffed7224 */ /* 0x000fe400078e006a */
[----:B------:R-:W-:Y:S01]  /*6400*/  HMMA.16816.F32.BF16 R52, R4, R14, R240 ;  /* 0x0000000e0434723c */ /* 0x000fe200000418f0 */
[----:B------:R-:W2:Y:S01]  /*6410*/  LDSM.16.MT88.4 R12, [R179+0xd000] ;  /* 0x00d00000b30c783b */ /* 0x000ea20000004200 */
[----:B------:R-:W-:Y:S02]  /*6420*/  IMAD.MOV.U32 R247, RZ, RZ, R77 ;  /* 0x000000fffff77224 */ /* 0x000fe400078e004d */
[----:B------:R-:W-:Y:S01]  /*6430*/  IMAD.MOV.U32 R246, RZ, RZ, R76 ;  /* 0x000000fffff67224 */ /* 0x000fe200078e004c */
[----:B------:R-:W-:Y:S01]  /*6440*/  @!P3 HFMA2.BF16_V2 R250, -RZ.H0_H0, RZ.H0_H0, -R152.H0_H0 ;  /* 0x200000fffffab231 */ /* 0x000fe20000340998 */
[----:B------:R-:W-:Y:S02]  /*6450*/  IMAD.MOV.U32 R244, RZ, RZ, R83 ;  /* 0x000000fffff47224 */ /* 0x000fe400078e0053 */
[----:B------:R-:W-:-:S02]  /*6460*/  IMAD.MOV.U32 R243, RZ, RZ, R96 ;  /* 0x000000fffff37224 */ /* 0x000fc400078e0060 */
[----:B------:R-:W-:Y:S01]  /*6470*/  IMAD.MOV.U32 R241, RZ, RZ, R98 ;  /* 0x000000fffff17224 */ /* 0x000fe200078e0062 */
[C---:B-1----:R-:W-:Y:S08]  /*6480*/  HMMA.16816.F32.BF16 R60, R4.reuse, R8, R232 ;  /* 0x00000008043c723c */ /* 0x042ff000000418e8 */
[----:B------:R-:W-:Y:S01]  /*6490*/  HMMA.16816.F32.BF16 R64, R4, R10, R228 ;  /* 0x0000000a0440723c */ /* 0x000fe200000418e4 */
[----:B------:R-:W-:Y:S01]  /*64a0*/  IMAD.MOV.U32 R235, RZ, RZ, R68 ;  /* 0x000000ffffeb7224 */ /* 0x000fe200078e0044 */
[----:B------:R-:W-:Y:S01]  /*64b0*/  LOP3.LUT R0, R0, 0xffff, RZ, 0xc0, !PT ;  /* 0x0000ffff00007812 */ /* 0x000fe200078ec0ff */
[----:B------:R-:W1:Y:S01]  /*64c0*/  LDSM.16.MT88.4 R8, [R177+0xf000] ;  /* 0x00f00000b108783b */ /* 0x000e620000004200 */
[----:B------:R-:W-:-:S02]  /*64d0*/  IMAD.MOV.U32 R232, RZ, RZ, R88 ;  /* 0x000000ffffe87224 */ /* 0x000fc400078e0058 */
[----:B------:R-:W-:Y:S02]  /*64e0*/  IMAD.MOV.U32 R233, RZ, RZ, R78 ;  /* 0x000000ffffe97224 */ /* 0x000fe400078e004e */
[----:B------:R-:W-:Y:S01]  /*64f0*/  IMAD.MOV.U32 R230, RZ, RZ, R70 ;  /* 0x000000ffffe67224 */ /* 0x000fe200078e0046 */
[C---:B--2---:R-:W-:Y:S01]  /*6500*/  HMMA.16816.F32.BF16 R72, R4.reuse, R14, R216 ;  /* 0x0000000e0448723c */ /* 0x044fe200000418d8 */
[----:B------:R-:W-:Y:S02]  /*6510*/  IMAD.MOV.U32 R229, RZ, RZ, R71 ;  /* 0x000000ffffe57224 */ /* 0x000fe400078e0047 */
[----:B------:R-:W-:Y:S02]  /*6520*/  IMAD.MOV.U32 R231, RZ, RZ, R89 ;  /* 0x000000ffffe77224 */ /* 0x000fe400078e0059 */
[----:B------:R-:W-:Y:S02]  /*6530*/  IMAD.MOV.U32 R234, RZ, RZ, R79 ;  /* 0x000000ffffea7224 */ /* 0x000fe400078e004f */
[----:B------:R-:W-:Y:S01]  /*6540*/  IMAD.MOV.U32 R228, RZ, RZ, R91 ;  /* 0x000000ffffe47224 */ /* 0x000fe200078e005b */
[----:B------:R-:W-:Y:S01]  /*6550*/  HMMA.16816.F32.BF16 R68, R4, R12, R224 ;  /* 0x0000000c0444723c */ /* 0x000fe200000418e0 */
[----:B------:R-:W2:Y:S01]  /*6560*/  LDSM.16.MT88.4 R12, [R178+0xf000] ;  /* 0x00f00000b20c783b */ /* 0x000ea20000004200 */
[----:B------:R-:W-:-:S02]  /*6570*/  IMAD.MOV.U32 R218, RZ, RZ, R109 ;  /* 0x000000ffffda7224 */ /* 0x000fc400078e006d */
[----:B------:R-:W-:Y:S02]  /*6580*/  IMAD.MOV.U32 R240, RZ, RZ, R111 ;  /* 0x000000fffff07224 */ /* 0x000fe400078e006f */
[----:B------:R-:W-:Y:S02]  /*6590*/  IMAD.MOV.U32 R216, RZ, RZ, R103 ;  /* 0x000000ffffd87224 */ /* 0x000fe400078e0067 */
[----:B------:R-:W-:Y:S02]  /*65a0*/  IMAD.MOV.U32 R226, RZ, RZ, R99 ;  /* 0x000000ffffe27224 */ /* 0x000fe400078e0063 */
[----:B------:R-:W-:Y:S02]  /*65b0*/  IMAD.MOV.U32 R225, RZ, RZ, R90 ;  /* 0x000000ffffe17224 */ /* 0x000fe400078e005a */
[----:B------:R-:W-:Y:S02]  /*65c0*/  IMAD.MOV.U32 R242, RZ, RZ, R100 ;  /* 0x000000fffff27224 */ /* 0x000fe400078e0064 */
[----:B------:R-:W-:-:S02]  /*65d0*/  IMAD.MOV.U32 R217, RZ, RZ, R105 ;  /* 0x000000ffffd97224 */ /* 0x000fc400078e0069 */
[----:B------:R-:W-:Y:S01]  /*65e0*/  IMAD.MOV.U32 R227, RZ, RZ, R104 ;  /* 0x000000ffffe37224 */ /* 0x000fe200078e0068 */
[----:B------:R-:W-:Y:S01]  /*65f0*/  @!P3 PRMT R152, R250, 0x5410, RZ ;  /* 0x00005410fa98b816 */ /* 0x000fe200000000ff */
[----:B------:R-:W-:Y:S01]  /*6600*/  @!P1 HFMA2.BF16_V2 R248, -RZ.H0_H0, RZ.H0_H0, -R164.H0_H0 ;  /* 0x200000fffff89231 */ /* 0x000fe200003409a4 */
[----:B------:R-:W-:Y:S01]  /*6610*/  IMAD.MOV.U32 R219, RZ, RZ, R80 ;  /* 0x000000ffffdb7224 */ /* 0x000fe200078e0050 */
[----:B------:R-:W-:Y:S01]  /*6620*/  @!P2 HFMA2.BF16_V2 R203, -RZ.H0_H0, RZ.H0_H0, -R159.H0_H0 ;  /* 0x200000ffffcba231 */ /* 0x000fe2000034099f */
[----:B------:R-:W-:Y:S01]  /*6630*/  IMAD.MOV.U32 R224, RZ, RZ, R81 ;  /* 0x000000ffffe07224 */ /* 0x000fe200078e0051 */
[----:B------:R-:W-:Y:S01]  /*6640*/  @!P6 HFMA2.BF16_V2 R202, -RZ.H0_H0, RZ.H0_H0, -R167.H0_H0 ;  /* 0x200000ffffcae231 */ /* 0x000fe200003409a7 */
[----:B------:R-:W-:Y:S01]  /*6650*/  IMAD.MOV.U32 R245, RZ, RZ, R82 ;  /* 0x000000fffff57224 */ /* 0x000fe200078e0052 */
[C---:B-1----:R-:W-:Y:S08]  /*6660*/  HMMA.16816.F32.BF16 R76, R4.reuse, R8, R204 ;  /* 0x00000008044c723c */ /* 0x042ff000000418cc */
[C---:B------:R-:W-:Y:S01]  /*6670*/  HMMA.16816.F32.BF16 R88, R4.reuse, R10, R148 ;  /* 0x0000000a0458723c */ /* 0x040fe20000041894 */
[----:B------:R-:W1:Y:S07]  /*6680*/  LDSM.16.MT88.4 R8, [R180+0xf000] ;  /* 0x00f00000b408783b */ /* 0x000e6e0000004200 */
[----:B--2---:R-:W-:Y:S01]  /*6690*/  HMMA.16816.F32.BF16 R96, R4, R12, R220 ;  /* 0x0000000c0460723c */ /* 0x004fe200000418dc */
[----:B------:R2:W3:Y:S01]  /*66a0*/  LDL.LU.S16 R222, [R1] ;  /* 0x0000000001de7983 */ /* 0x0004e20000300600 */
[----:B------:R-:W4:Y:S01]  /*66b0*/  LDC.U8 R223, c[0x0][0x2d8] ;  /* 0x0000b600ffdf7b82 */ /* 0x000f220000000000 */
[----:B------:R-:W-:-:S02]  /*66c0*/  @!P1 PRMT R164, R248, 0x5410, RZ ;  /* 0x00005410f8a49816 */ /* 0x000fc400000000ff */
[----:B------:R-:W-:Y:S01]  /*66d0*/  @!P2 PRMT R159, R203, 0x5410, RZ ;  /* 0x00005410cb9fa816 */ /* 0x000fe200000000ff */
[----:B------:R-:W-:Y:S01]  /*66e0*/  LDSM.16.MT88.4 R80, [R180+0xf800] ;  /* 0x00f80000b450783b */ /* 0x000fe20000004200 */
[----:B------:R-:W-:Y:S01]  /*66f0*/  @!P6 PRMT R167, R202, 0x5410, RZ ;  /* 0x00005410caa7e816 */ /* 0x000fe200000000ff */
[----:B------:R-:W-:Y:S02]  /*6700*/  HMMA.16816.F32.BF16 R100, R4, R14, R212 ;  /* 0x0000000e0464723c */ /* 0x000fe400000418d4 */
[----:B------:R-:W2:Y:S01]  /*6710*/  LDSM.16.MT88.4 R12, [R179+0xf000] ;  /* 0x00f00000b30c783b */ /* 0x000ea20000004200 */
[C---:B----4-:R-:W-:Y:S02]  /*6720*/  ISETP.GE.U32.AND P0, PT, R223.reuse, R0, PT ;  /* 0x00000000df00720c */ /* 0x050fe40003f06070 */
[----:B------:R-:W-:Y:S02]  /*6730*/  LOP3.LUT R0, R94, 0xff, RZ, 0xc0, !PT ;  /* 0x000000ff5e007812 */ /* 0x000fe400078ec0ff */
[----:B------:R-:W-:-:S02]  /*6740*/  ISETP.GE.U32.AND P1, PT, R223, R93, PT ;  /* 0x0000005ddf00720c */ /* 0x000fc40003f26070 */
[C---:B------:R-:W-:Y:S01]  /*6750*/  ISETP.GE.U32.AND P5, PT, R223.reuse, R0, PT ;  /* 0x00000000df00720c */ /* 0x040fe20003fa6070 */
[C---:B-1----:R-:W-:Y:S01]  /*6760*/  HMMA.16816.F32.BF16 R108, R4.reuse, R10, R124 ;  /* 0x0000000a046c723c */ /* 0x042fe2000004187c */
[----:B------:R-:W1:Y:S01]  /*6770*/  LDSM.16.MT88.4 R124, [R177+0xd800] ;  /* 0x00d80000b17c783b */ /* 0x000e620000004200 */
[----:B------:R-:W-:Y:S02]  /*6780*/  LOP3.LUT R0, R84, 0xffff, RZ, 0xc0, !PT ;  /* 0x0000ffff54007812 */ /* 0x000fe400078ec0ff */
[----:B------:R-:W-:Y:S02]  /*6790*/  ISETP.GE.U32.AND P2, PT, R223, R87, PT ;  /* 0x00000057df00720c */ /* 0x000fe40003f46070 */
[----:B------:R-:W-:Y:S01]  /*67a0*/  @!P0 HFMA2.BF16_V2 R249, -RZ.H0_H0, RZ.H0_H0, -R143.H0_H0 ;  /* 0x200000fffff98231 */ /* 0x000fe2000034098f */
[----:B------:R-:W-:Y:S01]  /*67b0*/  SHF.R.U32.HI R0, RZ, 0x8, R0 ;  /* 0x00000008ff007819 */ /* 0x000fe20000011600 */
[----:B------:R-:W-:Y:S01]  /*67c0*/  HMMA.16816.F32.BF16 R104, R4, R8, R160 ;  /* 0x000000080468723c */ /* 0x000fe200000418a0 */
[----:B------:R-:W4:Y:S01]  /*67d0*/  LDSM.16.MT88.4 R8, [R177+0x11000] ;  /* 0x01100000b108783b */ /* 0x000f220000004200 */
[----:B------:R-:W-:Y:S01]  /*67e0*/  @!P1 HFMA2.BF16_V2 R252, -RZ.H0_H0, RZ.H0_H0, -R141.H0_H0 ;  /* 0x200000fffffc9231 */ /* 0x000fe2000034098d */
[----:B------:R-:W-:-:S02]  /*67f0*/  @!P0 PRMT R143, R249, 0x5410, RZ ;  /* 0x00005410f98f8816 */ /* 0x000fc400000000ff */
[C---:B------:R-:W-:Y:S02]  /*6800*/  ISETP.GE.U32.AND P0, PT, R223.reuse, R2, PT ;  /* 0x00000002df00720c */ /* 0x040fe40003f06070 */
[----:B------:R-:W-:Y:S01]  /*6810*/  LOP3.LUT R0, R0, 0xffff, RZ, 0xc0, !PT ;  /* 0x0000ffff00007812 */ /* 0x000fe200078ec0ff */
[----:B--2---:R-:W-:Y:S01]  /*6820*/  HMMA.16816.F32.BF16 R128, R4, R12, R128 ;  /* 0x0000000c0480723c */ /* 0x004fe20000041880 */
[C---:B------:R-:W-:Y:S02]  /*6830*/  ISETP.GE.U32.AND P6, PT, R223.reuse, R85, PT ;  /* 0x00000055df00720c */ /* 0x040fe40003fc6070 */
[----:B------:R-:W-:Y:S02]  /*6840*/  ISETP.GE.U32.AND P3, PT, R223, R0, PT ;  /* 0x00000000df00720c */ /* 0x000fe40003f66070 */
[----:B------:R-:W-:-:S03]  /*6850*/  SHF.R.U32.HI R0, RZ, 0x18, R84 ;  /* 0x00000018ff007819 */ /* 0x000fc60000011654 */
[----:B------:R-:W-:Y:S01]  /*6860*/  HMMA.16816.F32.BF16 R132, R4, R14, R132 ;  /* 0x0000000e0484723c */ /* 0x000fe20000041884 */
[----:B------:R-:W2:Y:S07]  /*6870*/  LDSM.16.MT88.4 R12, [R178+0x11000] ;  /* 0x01100000b20c783b */ /* 0x000eae0000004200 */
[C---:B-1----:R-:W-:Y:S08]  /*6880*/  HMMA.16816.F32.BF16 R120, R112.reuse, R124, R120 ;  /* 0x0000007c7078723c */ /* 0x042ff00000041878 */
[----:B------:R-:W-:Y:S08]  /*6890*/  HMMA.16816.F32.BF16 R124, R112, R126, R28 ;  /* 0x0000007e707c723c */ /* 0x000ff0000004181c */
[C---:B----4-:R-:W-:Y:S08]  /*68a0*/  HMMA.16816.F32.BF16 R144, R4.reuse, R8, R144 ;  /* 0x000000080490723c */ /* 0x050ff00000041890 */
[----:B------:R-:W-:Y:S01]  /*68b0*/  HMMA.16816.F32.BF16 R148, R4, R10, R48 ;  /* 0x0000000a0494723c */ /* 0x000fe20000041830 */
[----:B------:R-:W1:Y:S01]  /*68c0*/  LDSM.16.MT88.4 R8, [R180+0x11000] ;  /* 0x01100000b408783b */ /* 0x000e620000004200 */
[----:B---3--:R-:W-:-:S06]  /*68d0*/  @!P5 HFMA2.BF16_V2 R222, -RZ.H0_H0, RZ.H0_H0, -R142.H0_H0 ;  /* 0x200000ffffded231 */ /* 0x008fcc000034098e */
[----:B--2---:R-:W-:Y:S01]  /*68e0*/  HMMA.16816.F32.BF16 R160, R4, R12, R56 ;  /* 0x0000000c04a0723c */ /* 0x004fe20000041838 */
[----:B------:R-:W-:Y:S01]  /*68f0*/  @!P1 PRMT R141, R252, 0x5410, RZ ;  /* 0x00005410fc8d9816 */ /* 0x000fe200000000ff */
[----:B------:R-:W-:Y:S01]  /*6900*/  LDSM.16.MT88.4 R48, [R180+0xd800] ;  /* 0x00d80000b430783b */ /* 0x000fe20000004200 */
[----:B------:R-:W-:-:S03]  /*6910*/  PRMT R2, R222, 0x7610, R2 ;  /* 0x00007610de027816 */ /* 0x000fc60000000002 */
[----:B------:R-:W-:Y:S01]  /*6920*/  LDSM.16.MT88.4 R56, [R179+0xd800] ;  /* 0x00d80000b338783b */ /* 0x000fe20000004200 */
[----:B------:R-:W-:Y:S01]  /*6930*/  @!P5 PRMT R142, R2, 0x5410, RZ ;  /* 0x00005410028ed816 */ /* 0x000fe200000000ff */
[C---:B------:R-:W-:Y:S02]  /*6940*/  HMMA.16816.F32.BF16 R208, R4.reuse, R14, R208 ;  /* 0x0000000e04d0723c */ /* 0x040fe400000418d0 */
[----:B------:R2:W3:Y:S06]  /*6950*/  LDL.LU.S16 R2, [R1+0x4] ;  /* 0x0000040001027983 */ /* 0x0004ec0000300600 */
[C---:B-1----:R-:W-:Y:S08]  /*6960*/  HMMA.16816.F32.BF16 R172, R4.reuse, R8, R172 ;  /* 0x0000000804ac723c */ /* 0x042ff000000418ac */
[----:B------:R-:W-:Y:S01]  /*6970*/  HMMA.16816.F32.BF16 R12, R4, R10, R40 ;  /* 0x0000000a040c723c */ /* 0x000fe20000041828 */
[----:B------:R-:W1:Y:S01]  /*6980*/  LDSM.16.MT88.4 R8, [R179+0x11000] ;  /* 0x01100000b308783b */ /* 0x000e620000004200 */
[----:B------:R-:W-:Y:S01]  /*6990*/  ISETP.GE.U32.AND P5, PT, R223, R0, PT ;  /* 0x00000000df00720c */ /* 0x000fe20003fa6070 */
[----:B------:R-:W-:-:S02]  /*69a0*/  IMAD.MOV.U32 R222, RZ, RZ, R216 ;  /* 0x000000ffffde7224 */ /* 0x000fc400078e00d8 */
[----:B------:R-:W4:Y:S03]  /*69b0*/  LDSM.16.MT88.4 R40, [R178+0xd800] ;  /* 0x00d80000b228783b */ /* 0x000f260000004200 */
[----:B-1----:R-:W-:Y:S01]  /*69c0*/  HMMA.16816.F32.BF16 R32, R4, R10, R32 ;  /* 0x0000000a0420723c */ /* 0x002fe20000041820 */
[----:B---3--:R-:W-:-:S07]  /*69d0*/  @!P0 HFMA2.BF16_V2 R2, -RZ.H0_H0, RZ.H0_H0, -R140.H0_H0 ;  /* 0x200000ffff028231 */ /* 0x008fce000034098c */
[----:B------:R-:W-:Y:S01]  /*69e0*/  HMMA.16816.F32.BF16 R204, R4, R8, R36 ;  /* 0x0000000804cc723c */ /* 0x000fe20000041824 */
[----:B------:R-:W-:Y:S02]  /*69f0*/  PRMT R30, R2, 0x7610, R30 ;  /* 0x00007610021e7816 */ /* 0x000fe4000000001e */
[----:B------:R-:W-:Y:S02]  /*6a00*/  SHF.R.U32.HI R0, RZ, 0x10, R84 ;  /* 0x00000010ff007819 */ /* 0x000fe40000011654 */
[----:B------:R-:W-:Y:S01]  /*6a10*/  @!P0 PRMT R140, R30, 0x5410, RZ ;  /* 0x000054101e8c8816 */ /* 0x000fe200000000ff */
[----:B------:R-:W-:Y:S01]  /*6a20*/  IMAD.MOV.U32 R216, RZ, RZ, R217 ;  /* 0x000000ffffd87224 */ /* 0x000fe200078e00d9 */
[----:B------:R2:W3:Y:S01]  /*6a30*/  LDL.LU.S16 R30, [R1+0x8] ;  /* 0x00000800011e7983 */ /* 0x0004e20000300600 */
[----:B------:R-:W-:Y:S01]  /*6a40*/  IMAD.MOV.U32 R221, RZ, RZ, R222 ;  /* 0x000000ffffdd7224 */ /* 0x000fe200078e00de */
[----:B----4-:R-:W-:Y:S01]  /*6a50*/  HMMA.16816.F32.BF16 R36, R112, R40, R44 ;  /* 0x000000287024723c */ /* 0x010fe2000004182c */
[----:B------:R-:W-:-:S02]  /*6a60*/  LOP3.LUT R0, R0, 0xff, RZ, 0xc0, !PT ;  /* 0x000000ff00007812 */ /* 0x000fc400078ec0ff */
[--C-:B------:R-:W-:Y:S02]  /*6a70*/  SHF.R.U32.HI R4, RZ, 0x18, R26.reuse ;  /* 0x00000018ff047819 */ /* 0x100fe4000001161a */
[----:B------:R-:W-:Y:S02]  /*6a80*/  SHF.R.U32.HI R6, RZ, 0x10, R26 ;  /* 0x00000010ff067819 */ /* 0x000fe4000001161a */
[C---:B------:R-:W-:Y:S02]  /*6a90*/  LOP3.LUT R7, R26.reuse, 0xffff, RZ, 0xc0, !PT ;  /* 0x0000ffff1a077812 */ /* 0x040fe400078ec0ff */
[----:B------:R-:W-:Y:S01]  /*6aa0*/  SHF.R.U32.HI R2, RZ, 0x8, R169 ;  /* 0x00000008ff027819 */ /* 0x000fe200000116a9 */
[----:B------:R-:W-:Y:S01]  /*6ab0*/  IMAD.MOV.U32 R217, RZ, RZ, R218 ;  /* 0x000000ffffd97224 */ /* 0x000fe200078e00da */
[----:B------:R-:W-:Y:S01]  /*6ac0*/  LOP3.LUT R5, R26, 0xff, RZ, 0xc0, !PT ;  /* 0x000000ff1a057812 */ /* 0x000fe200078ec0ff */
[----:B------:R-:W-:Y:S01]  /*6ad0*/  IMAD.MOV.U32 R220, RZ, RZ, R216 ;  /* 0x000000ffffdc7224 */ /* 0x000fe200078e00d8 */
[----:B---3--:R-:W-:Y:S01]  /*6ae0*/  @!P3 HFMA2.BF16_V2 R30, -RZ.H0_H0, RZ.H0_H0, -R139.H0_H0 ;  /* 0x200000ffff1eb231 */ /* 0x008fe2000034098b */
[----:B------:R-:W-:Y:S04]  /*6af0*/  HMMA.16816.F32.BF16 R44, R112, R48, R60 ;  /* 0x00000030702c723c */ /* 0x000fe8000004183c */
[----:B------:R-:W-:-:S04]  /*6b00*/  PRMT R11, R30, 0x7610, R11 ;  /* 0x000076101e0b7816 */ /* 0x000fc8000000000b */
[----:B------:R-:W-:Y:S01]  /*6b10*/  @!P3 PRMT R139, R11, 0x5410, RZ ;  /* 0x000054100b8bb816 */ /* 0x000fe200000000ff */
[----:B------:R-:W-:Y:S01]  /*6b20*/  HMMA.16816.F32.BF16 R40, R112, R42, R52 ;  /* 0x0000002a7028723c */ /* 0x000fe20000041834 */
[----:B------:R2:W3:Y:S01]  /*6b30*/  LDL.LU.S16 R11, [R1+0xc] ;  /* 0x00000c00010b7983 */ /* 0x0004e20000300600 */
[----:B------:R-:W-:Y:S01]  /*6b40*/  ISETP.GE.U32.AND P1, PT, R223, R0, PT ;  /* 0x00000000df00720c */ /* 0x000fe20003f26070 */
[----:B------:R-:W-:Y:S02]  /*6b50*/  IMAD.MOV.U32 R218, RZ, RZ, R219 ;  /* 0x000000ffffda7224 */ /* 0x000fe400078e00db */
[----:B------:R-:W-:-:S03]  /*6b60*/  IMAD.MOV.U32 R222, RZ, RZ, R217 ;  /* 0x000000ffffde7224 */ /* 0x000fc600078e00d9 */
[C---:B------:R-:W-:Y:S08]  /*6b70*/  HMMA.16816.F32.BF16 R48, R112.reuse, R50, R64 ;  /* 0x000000327030723c */ /* 0x040ff00000041840 */
[----:B------:R-:W-:Y:S01]  /*6b80*/  HMMA.16816.F32.BF16 R52, R112, R56, R68 ;  /* 0x000000387034723c */ /* 0x000fe20000041844 */
[----:B---3--:R-:W-:Y:S01]  /*6b90*/  @!P5 HFMA2.BF16_V2 R11, -RZ.H0_H0, RZ.H0_H0, -R138.H0_H0 ;  /* 0x200000ffff0bd231 */ /* 0x008fe2000034098a */
[----:B------:R-:W-:Y:S01]  /*6ba0*/  LOP3.LUT R0, R2, 0xffff, RZ, 0xc0, !PT ;  /* 0x0000ffff02007812 */ /* 0x000fe200078ec0ff */
[----:B------:R-:W-:Y:S01]  /*6bb0*/  IMAD.MOV.U32 R219, RZ, RZ, R224 ;  /* 0x000000ffffdb7224 */ /* 0x000fe200078e00e0 */
[----:B------:R-:W1:Y:S01]  /*6bc0*/  LDSM.16.MT88.4 R64, [R177+0xf800] ;  /* 0x00f80000b140783b */ /* 0x000e620000004200 */
[----:B------:R-:W-:Y:S01]  /*6bd0*/  IMAD.MOV.U32 R216, RZ, RZ, R218 ;  /* 0x000000ffffd87224 */ /* 0x000fe200078e00da */
[----:B------:R-:W-:-:S02]  /*6be0*/  PRMT R10, R11, 0x7610, R10 ;  /* 0x000076100b0a7816 */ /* 0x000fc4000000000a */
[C---:B------:R-:W-:Y:S01]  /*6bf0*/  HMMA.16816.F32.BF16 R56, R112.reuse, R58, R72 ;  /* 0x0000003a7038723c */ /* 0x040fe20000041848 */
[----:B------:R2:W3:Y:S01]  /*6c00*/  LDL.LU.S16 R11, [R1+0x10] ;  /* 0x00001000010b7983 */ /* 0x0004e20000300600 */
[C---:B------:R-:W-:Y:S02]  /*6c10*/  ISETP.GE.U32.AND P0, PT, R223.reuse, R0, PT ;  /* 0x00000000df00720c */ /* 0x040fe40003f06070 */
[----:B------:R-:W-:Y:S01]  /*6c20*/  LOP3.LUT R0, R170, 0xff, RZ, 0xc0, !PT ;  /* 0x000000ffaa007812 */ /* 0x000fe200078ec0ff */
[----:B------:R-:W-:Y:S01]  /*6c30*/  IMAD.MOV.U32 R224, RZ, RZ, R228 ;  /* 0x000000ffffe07224 */ /* 0x000fe200078e00e4 */
[----:B------:R-:W-:Y:S01]  /*6c40*/  @!P5 PRMT R138, R10, 0x5410, RZ ;  /* 0x000054100a8ad816 */ /* 0x000fe200000000ff */
[----:B------:R-:W-:Y:S01]  /*6c50*/  IMAD.MOV.U32 R217, RZ, RZ, R219 ;  /* 0x000000ffffd97224 */ /* 0x000fe200078e00db */
[----:B------:R-:W-:Y:S01]  /*6c60*/  ISETP.GE.U32.AND P3, PT, R223, R0, PT ;  /* 0x00000000df00720c */ /* 0x000fe20003f66070 */
[----:B------:R2:W4:Y:S04]  /*6c70*/  LDL.LU.S16 R10, [R1+0x18] ;  /* 0x00001800010a7983 */ /* 0x0005280000300600 */
[----:B------:R-:W2:Y:S01]  /*6c80*/  LDSM.16.MT88.4 R72, [R178+0xf800] ;  /* 0x00f80000b248783b */ /* 0x000ea20000004200 */
[----:B-1----:R-:W-:Y:S01]  /*6c90*/  HMMA.16816.F32.BF16 R60, R112, R64, R76 ;  /* 0x00000040703c723c */ /* 0x002fe2000004184c */
[----:B---3--:R-:W-:Y:S01]  /*6ca0*/  @!P1 HFMA2.BF16_V2 R11, -RZ.H0_H0, RZ.H0_H0, -R137.H0_H0 ;  /* 0x200000ffff0b9231 */ /* 0x008fe20000340989 */
[----:B------:R-:W-:-:S06]  /*6cb0*/  IMAD.MOV.U32 R218, RZ, RZ, R224 ;  /* 0x000000ffffda7224 */ /* 0x000fcc00078e00e0 */
[----:B------:R-:W-:Y:S01]  /*6cc0*/  HMMA.16816.F32.BF16 R64, R112, R66, R88 ;  /* 0x000000427040723c */ /* 0x000fe20000041858 */
[----:B------:R-:W-:Y:S01]  /*6cd0*/  PRMT R0, R11, 0x7610, R0 ;  /* 0x000076100b007816 */ /* 0x000fe20000000000 */
[----:B----4-:R-:W-:-:S03]  /*6ce0*/  @!P2 HFMA2.BF16_V2 R10, -RZ.H0_H0, RZ.H0_H0, -R136.H0_H0 ;  /* 0x200000ffff0aa231 */ /* 0x010fc60000340988 */
[----:B------:R-:W-:Y:S01]  /*6cf0*/  @!P1 PRMT R137, R0, 0x5410, RZ ;  /* 0x0000541000899816 */ /* 0x000fe200000000ff */
[----:B------:R-:W-:Y:S01]  /*6d00*/  IMAD.MOV.U32 R219, RZ, RZ, R226 ;  /* 0x000000ffffdb7224 */ /* 0x000fe200078e00e2 */
[----:B------:R1:W3:Y:S01]  /*6d10*/  LDL.LU.S16 R0, [R1+0x14] ;  /* 0x0000140001007983 */ /* 0x0002e20000300600 */
[C---:B------:R-:W-:Y:S01]  /*6d20*/  HMMA.16816.F32.BF16 R76, R112.reuse, R80, R104 ;  /* 0x00000050704c723c */ /* 0x040fe20000041868 */
[----:B------:R-:W-:Y:S01]  /*6d30*/  PRMT R9, R10, 0x7610, R9 ;  /* 0x000076100a097816 */ /* 0x000fe20000000009 */
[----:B------:R-:W-:Y:S01]  /*6d40*/  IMAD.MOV.U32 R224, RZ, RZ, R236 ;  /* 0x000000ffffe07224 */ /* 0x000fe200078e00ec */
[----:B------:R-:W4:Y:S02]  /*6d50*/  LDSM.16.MT88.4 R88, [R179+0xf800] ;  /* 0x00f80000b358783b */ /* 0x000f240000004200 */
[----:B------:R-:W-:Y:S02]  /*6d60*/  @!P2 PRMT R136, R9, 0x5410, RZ ;  /* 0x000054100988a816 */ /* 0x000fe400000000ff */
[C---:B------:R-:W-:Y:S01]  /*6d70*/  ISETP.GE.U32.AND P5, PT, R223.reuse, R5, PT ;  /* 0x00000005df00720c */ /* 0x040fe20003fa6070 */
[----:B------:R-:W-:Y:S01]  /*6d80*/  ULDC UR4, c[0x0][0x228] ;  /* 0x00008a0000047ab9 */ /* 0x000fe20000000800 */
[----:B--2---:R-:W-:Y:S01]  /*6d90*/  HMMA.16816.F32.BF16 R68, R112, R72, R96 ;  /* 0x000000487044723c */ /* 0x004fe20000041860 */
[----:B---3--:R-:W-:Y:S01]  /*6da0*/  @!P0 HFMA2.BF16_V2 R0, -RZ.H0_H0, RZ.H0_H0, -R119.H0_H0 ;  /* 0x200000ffff008231 */ /* 0x008fe20000340977 */
[----:B------:R-:W-:Y:S01]  /*6db0*/  IMAD.MOV.U32 R226, RZ, RZ, R182 ;  /* 0x000000ffffe27224 */ /* 0x000fe200078e00b6 */
[----:B------:R-:W-:Y:S01]  /*6dc0*/  ISETP.GE.U32.AND P1, PT, R223, R4, PT ;  /* 0x00000004df00720c */ /* 0x000fe20003f26070 */
[----:B------:R-:W-:-:S04]  /*6dd0*/  IMAD.MOV.U32 R236, RZ, RZ, R181 ;  /* 0x000000ffffec7224 */ /* 0x000fc800078e00b5 */
[C---:B----4-:R-:W-:Y:S01]  /*6de0*/  HMMA.16816.F32.BF16 R84, R112.reuse, R88, R128 ;  /* 0x000000587054723c */ /* 0x050fe20000041880 */
[----:B------:R-:W-:Y:S01]  /*6df0*/  PRMT R2, R0, 0x7610, R2 ;  /* 0x0000761000027816 */ /* 0x000fe20000000002 */
[----:B------:R-:W2:Y:S01]  /*6e00*/  LDSM.16.MT88.4 R104, [R178+0x11800] ;  /* 0x01180000b268783b */ /* 0x000ea20000004200 */
[----:B------:R-:W-:Y:S01]  /*6e10*/  LOP3.LUT R0, R92, 0xff, RZ, 0xc0, !PT ;  /* 0x000000ff5c007812 */ /* 0x000fe200078ec0ff */
[----:B------:R-:W-:Y:S01]  /*6e20*/  USHF.L.U32 UR4, UR4, 0x3, URZ ;  /* 0x0000000304047899 */ /* 0x000fe2000800063f */
[----:B------:R-:W-:Y:S01]  /*6e30*/  IMAD.MOV.U32 R228, RZ, RZ, R229 ;  /* 0x000000ffffe47224 */ /* 0x000fe200078e00e5 */
[----:B------:R-:W3:Y:S01]  /*6e40*/  LDSM.16.MT88.4 R96, [R177+0x11800] ;  /* 0x01180000b160783b */ /* 0x000ee20000004200 */
[----:B------:R-:W-:Y:S01]  /*6e50*/  ISETP.GE.U32.AND P2, PT, R223, R0, PT ;  /* 0x00000000df00720c */ /* 0x000fe20003f46070 */
[C---:B------:R-:W-:Y:S02]  /*6e60*/  HMMA.16816.F32.BF16 R80, R112.reuse, R82, R108 ;  /* 0x000000527050723c */ /* 0x040fe4000004186c */
[----:B------:R1:W4:Y:S04]  /*6e70*/  LDL.LU.S16 R0, [R1+0x1c] ;  /* 0x00001c0001007983 */ /* 0x0003280000300600 */
[----:B------:R1:W2:Y:S01]  /*6e80*/  LDL.LU.S16 R9, [R1+0x20] ;  /* 0x0000200001097983 */ /* 0x0002a20000300600 */
[----:B------:R-:W-:Y:S01]  /*6e90*/  @!P0 PRMT R119, R2, 0x5410, RZ ;  /* 0x0000541002778816 */ /* 0x000fe200000000ff */
[----:B------:R-:W-:Y:S01]  /*6ea0*/  HMMA.16816.F32.BF16 R72, R112, R74, R100 ;  /* 0x0000004a7048723c */ /* 0x000fe20000041864 */
[----:B------:R-:W-:Y:S01]  /*6eb0*/  SHF.R.U32.HI R2, RZ, 0x10, R92 ;  /* 0x00000010ff027819 */ /* 0x000fe2000001165c */
[----:B------:R-:W-:Y:S01]  /*6ec0*/  UIMAD.WIDE UR8, UR4, 0x2, URZ ;  /* 0x00000002040878a5 */ /* 0x000fe2000f8e023f */
[----:B------:R-:W-:Y:S02]  /*6ed0*/  LDSM.16.MT88.4 R108, [R180+0x11800] ;  /* 0x01180000b46c783b */ /* 0x000fe40000004200 */
[----:B------:R-:W-:-:S04]  /*6ee0*/  LOP3.LUT R2, R2, 0xff, RZ, 0xc0, !PT ;  /* 0x000000ff02027812 */ /* 0x000fc800078ec0ff */
[----:B------:R-:W-:Y:S01]  /*6ef0*/  ISETP.GE.U32.AND P0, PT, R223, R2, PT ;  /* 0x00000002df00720c */ /* 0x000fe20003f06070 */
[----:B----4-:R-:W-:-:S05]  /*6f00*/  @!P3 HFMA2.BF16_V2 R0, -RZ.H0_H0, RZ.H0_H0, -R118.H0_H0 ;  /* 0x200000ffff00b231 */ /* 0x010fca0000340976 */
[----:B------:R-:W-:Y:S02]  /*6f10*/  PRMT R8, R0, 0x7610, R8 ;  /* 0x0000761000087816 */ /* 0x000fe40000000008 */
[----:B------:R-:W-:Y:S01]  /*6f20*/  LOP3.LUT R0, R92, 0xffff, RZ, 0xc0, !PT ;  /* 0x0000ffff5c007812 */ /* 0x000fe200078ec0ff */
[----:B--2---:R-:W-:-:S03]  /*6f30*/  @!P6 HFMA2.BF16_V2 R9, -RZ.H0_H0, RZ.H0_H0, -R117.H0_H0 ;  /* 0x200000ffff09e231 */ /* 0x004fc60000340975 */
[----:B------:R-:W-:Y:S02]  /*6f40*/  SHF.R.U32.HI R0, RZ, 0x8, R0 ;  /* 0x00000008ff007819 */ /* 0x000fe40000011600 */
[----:B------:R-:W-:Y:S02]  /*6f50*/  PRMT R2, R9, 0x7610, R2 ;  /* 0x0000761009027816 */ /* 0x000fe40000000002 */
[----:B------:R-:W-:Y:S02]  /*6f60*/  LOP3.LUT R0, R0, 0xffff, RZ, 0xc0, !PT ;  /* 0x0000ffff00007812 */ /* 0x000fe400078ec0ff */
[----:B------:R-:W-:Y:S02]  /*6f70*/  @!P3 PRMT R118, R8, 0x5410, RZ ;  /* 0x000054100876b816 */ /* 0x000fe400000000ff */
[----:B------:R-:W-:Y:S01]  /*6f80*/  ISETP.GE.U32.AND P3, PT, R223, R0, PT ;  /* 0x00000000df00720c */ /* 0x000fe20003f66070 */
[----:B------:R-:W-:Y:S01]  /*6f90*/  IMAD.MOV.U32 R229, RZ, RZ, R240 ;  /* 0x000000ffffe57224 */ /* 0x000fe200078e00f0 */
[----:B------:R-:W-:Y:S01]  /*6fa0*/  @!P6 PRMT R117, R2, 0x5410, RZ ;  /* 0x000054100275e816 */ /* 0x000fe200000000ff */
[----:B------:R1:W2:Y:S01]  /*6fb0*/  LDL.LU.S16 R0, [R1+0x28] ;  /* 0x0000280001007983 */ /* 0x0002a20000300600 */
[----:B------:R-:W-:-:S03]  /*6fc0*/  SHF.R.U32.HI R2, RZ, 0x18, R92 ;  /* 0x00000018ff027819 */ /* 0x000fc6000001165c */
[----:B------:R1:W5:Y:S01]  /*6fd0*/  LDL.LU R182, [R1+0x90] ;  /* 0x0000900001b67983 */ /* 0x0003620000300800 */
[----:B------:R-:W-:-:S03]  /*6fe0*/  ISETP.GE.U32.AND P6, PT, R223, R2, PT ;  /* 0x00000002df00720c */ /* 0x000fc60003fc6070 */
[----:B------:R1:W5:Y:S04]  /*6ff0*/  LDL.LU R181, [R1+0x8c] ;  /* 0x00008c0001b57983 */ /* 0x0003680000300800 */
[----:B------:R1:W4:Y:S04]  /*7000*/  LDL.LU.S16 R2, [R1+0x2c] ;  /* 0x00002c0001027983 */ /* 0x0003280000300600 */
[----:B------:R-:W1:Y:S01]  /*7010*/  LDSM.16.MT88.4 R8, [R179+0x11800] ;  /* 0x01180000b308783b */ /* 0x000e620000004200 */
[----:B--2---:R-:W-:-:S05]  /*7020*/  @!P2 HFMA2.BF16_V2 R0, -RZ.H0_H0, RZ.H0_H0, -R25.H0_H0 ;  /* 0x200000ffff00a231 */ /* 0x004fca0000340919 */
[----:B------:R-:W-:-:S04]  /*7030*/  PRMT R4, R0, 0x7610, R4 ;  /* 0x0000761000047816 */ /* 0x000fc80000000004 */
[----:B------:R-:W-:Y:S01]  /*7040*/  @!P2 PRMT R25, R4, 0x5410, RZ ;  /* 0x000054100419a816 */ /* 0x000fe200000000ff */
[----:B----4-:R-:W-:Y:S01]  /*7050*/  @!P3 HFMA2.BF16_V2 R2, -RZ.H0_H0, RZ.H0_H0, -R24.H0_H0 ;  /* 0x200000ffff02b231 */ /* 0x010fe20000340918 */
[----:B------:R-:W-:Y:S02]  /*7060*/  FADD.FTZ R4, R221, R220 ;  /* 0x000000dcdd047221 */ /* 0x000fe40000010000 */
[----:B------:R-:W-:Y:S02]  /*7070*/  IMAD.MOV.U32 R221, RZ, RZ, R216 ;  /* 0x000000ffffdd7224 */ /* 0x000fe400078e00d8 */
[----:B------:R-:W-:Y:S01]  /*7080*/  PRMT R29, R2, 0x7610, R29 ;  /* 0x00007610021d7816 */ /* 0x000fe2000000001d */
[----:B------:R-:W-:Y:S01]  /*7090*/  IMAD.MOV.U32 R216, RZ, RZ, R217 ;  /* 0x000000ffffd87224 */ /* 0x000fe200078e00d9 */
[----:B------:R2:W4:Y:S01]  /*70a0*/  LDL.LU.S16 R2, [R1+0x5c] ;  /* 0x00005c0001027983 */ /* 0x0005220000300600 */
[----:B------:R-:W-:Y:S02]  /*70b0*/  IMAD.MOV.U32 R217, RZ, RZ, R226 ;  /* 0x000000ffffd97224 */ /* 0x000fe400078e00e2 */
[----:B------:R-:W-:-:S02]  /*70c0*/  IMAD.MOV.U32 R226, RZ, RZ, R227 ;  /* 0x000000ffffe27224 */ /* 0x000fc400078e00e3 */
[----:B------:R-:W-:Y:S02]  /*70d0*/  IMAD.MOV.U32 R227, RZ, RZ, R176 ;  /* 0x000000ffffe37224 */ /* 0x000fe400078e00b0 */
[----:B------:R2:W5:Y:S01]  /*70e0*/  LDL.LU R176, [R1+0x88] ;  /* 0x0000880001b07983 */ /* 0x0005620000300800 */
[----:B------:R-:W-:-:S03]  /*70f0*/  @!P3 PRMT R24, R29, 0x5410, RZ ;  /* 0x000054101d18b816 */ /* 0x000fc600000000ff */
[----:B------:R2:W2:Y:S04]  /*7100*/  LDL.LU.S16 R129, [R1+0x74] ;  /* 0x0000740001817983 */ /* 0x0004a80000300600 */
[----:B------:R1:W2:Y:S04]  /*7110*/  LDL.LU.S16 R128, [R1+0x70] ;  /* 0x0000700001807983 */ /* 0x0002a80000300600 */
[----:B------:R1:W2:Y:S04]  /*7120*/  LDL.LU.S16 R31, [R1+0x6c] ;  /* 0x00006c00011f7983 */ /* 0x0002a80000300600 */
[----:B------:R1:W2:Y:S04]  /*7130*/  LDL.LU.S16 R30, [R1+0x68] ;  /* 0x00006800011e7983 */ /* 0x0002a80000300600 */
[----:B------:R1:W2:Y:S01]  /*7140*/  LDL.LU.S16 R29, [R1+0x64] ;  /* 0x00006400011d7983 */ /* 0x0002a20000300600 */
[----:B------:R-:W-:-:S04]  /*7150*/  LOP3.LUT R0, R6, 0xff, RZ, 0xc0, !PT ;  /* 0x000000ff06007812 */ /* 0x000fc800078ec0ff */
[----:B------:R-:W-:Y:S02]  /*7160*/  ISETP.GE.U32.AND P2, PT, R223, R0, PT ;  /* 0x00000000df00720c */ /* 0x000fe40003f46070 */
[----:B------:R-:W-:-:S04]  /*7170*/  SHF.R.U32.HI R0, RZ, 0x8, R7 ;  /* 0x00000008ff007819 */ /* 0x000fc80000011607 */
[----:B------:R-:W-:-:S04]  /*7180*/  LOP3.LUT R0, R0, 0xffff, RZ, 0xc0, !PT ;  /* 0x0000ffff00007812 */ /* 0x000fc800078ec0ff */
[----:B------:R-:W-:Y:S01]  /*7190*/  ISETP.GE.U32.AND P3, PT, R223, R0, PT ;  /* 0x00000000df00720c */ /* 0x000fe20003f66070 */
[----:B------:R-:W-:-:S04]  /*71a0*/  FADD.FTZ R0, R216, R4 ;  /* 0x00000004d8007221 */ /* 0x000fc80000010000 */
[----:B------:R-:W-:-:S04]  /*71b0*/  FADD.FTZ R0, R218, R0 ;  /* 0x00000000da007221 */ /* 0x000fc80000010000 */
[----:B------:R-:W-:-:S04]  /*71c0*/  FADD.FTZ R0, R226, R0 ;  /* 0x00000000e2007221 */ /* 0x000fc80000010000 */
[----:B------:R-:W-:-:S04]  /*71d0*/  FADD.FTZ R0, R228, R0 ;  /* 0x00000000e4007221 */ /* 0x000fc80000010000 */
[----:B------:R-:W-:-:S04]  /*71e0*/  FADD.FTZ R0, R230, R0 ;  /* 0x00000000e6007221 */ /* 0x000fc80000010000 */
[----:B------:R-:W-:Y:S02]  /*71f0*/  FADD.FTZ R0, R232, R0 ;  /* 0x00000000e8007221 */ /* 0x000fe40000010000 */
[----:B------:R-:W-:Y:S02]  /*7200*/  IMAD.MOV.U32 R240, RZ, RZ, R241 ;  /* 0x000000fffff07224 */ /* 0x000fe400078e00f1 */
[----:B------:R-:W-:Y:S02]  /*7210*/  FADD.FTZ R0, R234, R0 ;  /* 0x00000000ea007221 */ /* 0x000fe40000010000 */
[----:B------:R-:W-:Y:S02]  /*7220*/  IMAD.MOV.U32 R241, RZ, RZ, R95 ;  /* 0x000000fffff17224 */ /* 0x000fe400078e005f */
[----:B------:R-:W-:Y:S01]  /*7230*/  FADD.FTZ R0, R240, R0 ;  /* 0x00000000f0007221 */ /* 0x000fe20000010000 */
[----:B------:R-:W-:Y:S03]  /*7240*/  HMMA.16816.F32.BF16 R100, R112, R104, R160 ;  /* 0x000000687064723c */ /* 0x000fe600000418a0 */
[----:B------:R-:W-:-:S05]  /*7250*/  FADD.FTZ R0, R242, R0 ;  /* 0x00000000f2007221 */ /* 0x000fca0000010000 */
[----:B------:R-:W-:Y:S07]  /*7260*/  HMMA.16816.F32.BF16 R104, R112, R106, R208 ;  /* 0x0000006a7068723c */ /* 0x000fee00000418d0 */
[----:B------:R-:W-:-:S04]  /*7270*/  FADD.FTZ R209, R244, R0 ;  /* 0x00000000f4d17221 */ /* 0x000fc80000010000 */
[----:B------:R-:W-:Y:S01]  /*7280*/  FADD.FTZ R209, R246, R209 ;  /* 0x000000d1f6d17221 */ /* 0x000fe20000010000 */
[----:B------:R-:W-:Y:S03]  /*7290*/  HMMA.16816.F32.BF16 R88, R112, R90, R132 ;  /* 0x0000005a7058723c */ /* 0x000fe60000041884 */
[----:B------:R-:W-:-:S04]  /*72a0*/  FADD.FTZ R209, R236, R209 ;  /* 0x000000d1ecd17221 */ /* 0x000fc80000010000 */
[----:B------:R-:W-:Y:S01]  /*72b0*/  FADD.FTZ R209, R238, R209 ;  /* 0x000000d1eed17221 */ /* 0x000fe20000010000 */
[----:B---3--:R-:W-:Y:S03]  /*72c0*/  HMMA.16816.F32.BF16 R92, R112, R96, R144 ;  /* 0x00000060705c723c */ /* 0x008fe60000041890 */
[----:B------:R-:W-:-:S05]  /*72d0*/  FADD.FTZ R209, R17, R209 ;  /* 0x000000d111d17221 */ /* 0x000fca0000010000 */
[C---:B------:R-:W-:Y:S08]  /*72e0*/  HMMA.16816.F32.BF16 R96, R112.reuse, R98, R148 ;  /* 0x000000627060723c */ /* 0x040ff00000041894 */
[----:B-1----:R-:W-:Y:S01]  /*72f0*/  HMMA.16816.F32.BF16 R132, R112, R8, R204 ;  /* 0x000000087084723c */ /* 0x002fe200000418cc */
[----:B----4-:R-:W-:-:S05]  /*7300*/  @!P0 HFMA2.BF16_V2 R2, -RZ.H0_H0, RZ.H0_H0, -R23.H0_H0 ;  /* 0x200000ffff028231 */ /* 0x010fca0000340917 */
[----:B------:R-:W-:Y:S01]  /*7310*/  PRMT R5, R2, 0x7610, R5 ;  /* 0x0000761002057816 */ /* 0x000fe20000000005 */
[----:B------:R-:W-:-:S04]  /*7320*/  FADD.FTZ R2, R222, R221 ;  /* 0x000000ddde027221 */ /* 0x000fc80000010000 */
[----:B------:R-:W-:Y:S01]  /*7330*/  FADD.FTZ R2, R217, R2 ;  /* 0x00000002d9027221 */ /* 0x000fe20000010000 */
[----:B------:R-:W-:Y:S02]  /*7340*/  @!P0 PRMT R23, R5, 0x5410, RZ ;  /* 0x0000541005178816 */ /* 0x000fe400000000ff */
[----:B------:R-:W-:Y:S01]  /*7350*/  LEA R4, P0, R225, c[0x0][0x1f8], 0x1 ;  /* 0x00007e00e1047a11 */ /* 0x000fe200078008ff */
[----:B------:R-:W-:-:S03]  /*7360*/  FADD.FTZ R2, R219, R2 ;  /* 0x00000002db027221 */ /* 0x000fc60000010000 */
[----:B------:R-:W-:Y:S01]  /*7370*/  LEA.HI.X R5, R225, c[0x0][0x1fc], R224, 0x1, P0 ;  /* 0x00007f00e1057a11 */ /* 0x000fe200000f0ce0 */
[----:B------:R-:W-:Y:S01]  /*7380*/  FADD.FTZ R2, R227, R2 ;  /* 0x00000002e3027221 */ /* 0x000fe20000010000 */
[----:B--2---:R-:W-:Y:S02]  /*7390*/  @!P2 HFMA2.BF16_V2 R30, -RZ.H0_H0, RZ.H0_H0, -R19.H0_H0 ;  /* 0x200000ffff1ea231 */ /* 0x004fe40000340913 */
[----:B------:R-:W-:-:S03]  /*73a0*/  @!P1 HFMA2.BF16_V2 R29, -RZ.H0_H0, RZ.H0_H0, -R18.H0_H0 ;  /* 0x200000ffff1d9231 */ /* 0x000fc60000340912 */
[----:B------:R-:W-:Y:S02]  /*73b0*/  PRMT R7, R30, 0x7610, R7 ;  /* 0x000076101e077816 */ /* 0x000fe40000000007 */
[----:B------:R-:W-:-:S04]  /*73c0*/  PRMT R6, R29, 0x7610, R6 ;  /* 0x000076101d067816 */ /* 0x000fc80000000006 */
[----:B------:R-:W-:Y:S02]  /*73d0*/  @!P1 PRMT R18, R6, 0x5410, RZ ;  /* 0x0000541006129816 */ /* 0x000fe400000000ff */
[----:B------:R-:W-:Y:S01]  /*73e0*/  IADD3 R6, P0, R4, UR8, RZ ;  /* 0x0000000804067c10 */ /* 0x000fe2000ff1e0ff */
[----:B------:R-:W-:Y:S01]  /*73f0*/  FADD.FTZ R2, R229, R2 ;  /* 0x00000002e5027221 */ /* 0x000fe20000010000 */
[----:B------:R-:W-:Y:S02]  /*7400*/  @!P2 PRMT R19, R7, 0x5410, RZ ;  /* 0x000054100713a816 */ /* 0x000fe400000000ff */
[----:B------:R-:W-:Y:S01]  /*7410*/  IADD3.X R7, R5, UR9, RZ, P0, !PT ;  /* 0x0000000905077c10 */ /* 0x000fe200087fe4ff */
[----:B------:R-:W-:Y:S01]  /*7420*/  @!P6 HFMA2.BF16_V2 R129, -RZ.H0_H0, RZ.H0_H0, -R22.H0_H0 ;  /* 0x200000ffff81e231 */ /* 0x000fe20000340916 */
[----:B------:R-:W-:Y:S01]  /*7430*/  FADD.FTZ R2, R231, R2 ;  /* 0x00000002e7027221 */ /* 0x000fe20000010000 */
[----:B------:R-:W-:Y:S01]  /*7440*/  @!P5 HFMA2.BF16_V2 R128, -RZ.H0_H0, RZ.H0_H0, -R21.H0_H0 ;  /* 0x200000ffff80d231 */ /* 0x000fe20000340915 */
[----:B------:R1:W-:Y:S01]  /*7450*/  STG.E.U16 [R4.64], R158 ;  /* 0x0000009e04007986 */ /* 0x0003e2000c101506 */
[----:B------:R-:W-:-:S03]  /*7460*/  @!P3 HFMA2.BF16_V2 R31, -RZ.H0_H0, RZ.H0_H0, -R20.H0_H0 ;  /* 0x200000ffff1fb231 */ /* 0x000fc60000340914 */
[----:B------:R1:W-:Y:S01]  /*7470*/  STG.E.U16 [R4.64+0x2], R157 ;  /* 0x0000029d04007986 */ /* 0x0003e2000c101506 */
[----:B------:R-:W-:-:S03]  /*7480*/  FADD.FTZ R2, R233, R2 ;  /* 0x00000002e9027221 */ /* 0x000fc60000010000 */
[----:B------:R1:W-:Y:S01]  /*7490*/  STG.E.U16 [R6.64], R168 ;  /* 0x000000a806007986 */ /* 0x0003e2000c101506 */
[----:B------:R-:W-:-:S03]  /*74a0*/  PRMT R28, R129, 0x7610, R28 ;  /* 0x00007610811c7816 */ /* 0x000fc6000000001c */
[----:B------:R1:W-:Y:S01]  /*74b0*/  STG.E.U16 [R6.64+0x2], R166 ;  /* 0x000002a606007986 */ /* 0x0003e2000c101506 */
[----:B------:R-:W-:-:S03]  /*74c0*/  PRMT R27, R128, 0x7610, R27 ;  /* 0x00007610801b7816 */ /* 0x000fc6000000001b */
[----:B------:R1:W-:Y:S01]  /*74d0*/  STG.E.U16 [R4.64+0x10], R164 ;  /* 0x000010a404007986 */ /* 0x0003e2000c101506 */
[----:B------:R-:W-:-:S03]  /*74e0*/  PRMT R26, R31, 0x7610, R26 ;  /* 0x000076101f1a7816 */ /* 0x000fc6000000001a */
[----:B------:R1:W-:Y:S04]  /*74f0*/  STG.E.U16 [R4.64+0x12], R159 ;  /* 0x0000129f04007986 */ /* 0x0003e8000c101506 */
[----:B------:R1:W-:Y:S04]  /*7500*/  STG.E.U16 [R6.64+0x10], R167 ;  /* 0x000010a706007986 */ /* 0x0003e8000c101506 */
[----:B------:R1:W-:Y:S01]  /*7510*/  STG.E.U16 [R6.64+0x12], R165 ;  /* 0x000012a506007986 */ /* 0x0003e2000c101506 */
[----:B------:R-:W-:-:S03]  /*7520*/  FADD.FTZ R2, R235, R2 ;  /* 0x00000002eb027221 */ /* 0x000fc60000010000 */
[----:B------:R1:W-:Y:S04]  /*7530*/  STG.E.U16 [R4.64+0x20], R156 ;  /* 0x0000209c04007986 */ /* 0x0003e8000c101506 */
[----:B------:R1:W-:Y:S01]  /*7540*/  STG.E.U16 [R4.64+0x22], R155 ;  /* 0x0000229b04007986 */ /* 0x0003e2000c101506 */
[----:B------:R-:W-:-:S03]  /*7550*/  @!P6 PRMT R22, R28, 0x5410, RZ ;  /* 0x000054101c16e816 */ /* 0x000fc600000000ff */
[----:B------:R1:W-:Y:S04]  /*7560*/  STG.E.U16 [R6.64+0x20], R154 ;  /* 0x0000209a06007986 */ /* 0x0003e8000c101506 */
[----:B------:R1:W-:Y:S01]  /*7570*/  STG.E.U16 [R6.64+0x22], R153 ;  /* 0x0000229906007986 */ /* 0x0003e2000c101506 */
[----:B------:R-:W-:-:S03]  /*7580*/  @!P5 PRMT R21, R27, 0x5410, RZ ;  /* 0x000054101b15d816 */ /* 0x000fc600000000ff */
[----:B------:R1:W-:Y:S01]  /*7590*/  STG.E.U16 [R4.64+0x30], R152 ;  /* 0x0000309804007986 */ /* 0x0003e2000c101506 */
[----:B------:R-:W-:-:S03]  /*75a0*/  @!P3 PRMT R20, R26, 0x5410, RZ ;  /* 0x000054101a14b816 */ /* 0x000fc600000000ff */
[----:B------:R1:W-:Y:S04]  /*75b0*/  STG.E.U16 [R4.64+0x32], R143 ;  /* 0x0000328f04007986 */ /* 0x0003e8000c101506 */
[----:B------:R1:W-:Y:S04]  /*75c0*/  STG.E.U16 [R6.64+0x30], R142 ;  /* 0x0000308e06007986 */ /* 0x0003e8000c101506 */
[----:B------:R1:W-:Y:S01]  /*75d0*/  STG.E.U16 [R6.64+0x32], R141 ;  /* 0x0000328d06007986 */ /* 0x0003e2000c101506 */
[----:B------:R-:W-:-:S03]  /*75e0*/  FADD.FTZ R2, R241, R2 ;  /* 0x00000002f1027221 */ /* 0x000fc60000010000 */
[----:B------:R1:W-:Y:S04]  /*75f0*/  STG.E.U16 [R4.64+0x40], R140 ;  /* 0x0000408c04007986 */ /* 0x0003e8000c101506 */
[----:B------:R1:W-:Y:S04]  /*7600*/  STG.E.U16 [R4.64+0x42], R139 ;  /* 0x0000428b04007986 */ /* 0x0003e8000c101506 */
[----:B------:R1:W-:Y:S04]  /*7610*/  STG.E.U16 [R6.64+0x40], R137 ;  /* 0x0000408906007986 */ /* 0x0003e8000c101506 */
[----:B------:R1:W-:Y:S04]  /*7620*/  STG.E.U16 [R6.64+0x42], R138 ;  /* 0x0000428a06007986 */ /* 0x0003e8000c101506 */
[----:B------:R1:W-:Y:S04]  /*7630*/  STG.E.U16 [R4.64+0x50], R136 ;  /* 0x0000508804007986 */ /* 0x0003e8000c101506 */
        /* <DEDUP_REMOVED lines=12> */
[----:B------:R-:W-:-:S04]  /*7700*/  FADD.FTZ R0, R245, R2 ;  /* 0x00000002f5007221 */ /* 0x000fc80000010000 */
[----:B------:R-:W-:Y:S01]  /*7710*/  FADD.FTZ R0, R247, R0 ;  /* 0x00000000f7007221 */ /* 0x000fe20000010000 */
[----:B------:R-:W-:Y:S03]  /*7720*/  HMMA.16816.F32.BF16 R128, R112, R108, R172 ;  /* 0x0000006c7080723c */ /* 0x000fe600000418ac */
[----:B------:R-:W-:-:S04]  /*7730*/  FADD.FTZ R208, R237, R0 ;  /* 0x00000000edd07221 */ /* 0x000fc80000010000 */
[----:B------:R-:W-:Y:S01]  /*7740*/  FADD.FTZ R208, R239, R208 ;  /* 0x000000d0efd07221 */ /* 0x000fe20000010000 */
[----:B------:R-:W-:Y:S03]  /*7750*/  HMMA.16816.F32.BF16 R108, R112, R110, R12 ;  /* 0x0000006e706c723c */ /* 0x000fe6000004180c */
[----:B------:R-:W-:-:S05]  /*7760*/  FADD.FTZ R208, R16, R208 ;  /* 0x000000d010d07221 */ /* 0x000fca0000010000 */
[----:B------:R-:W-:Y:S01]  /*7770*/  HMMA.16816.F32.BF16 R112, R112, R10, R32 ;  /* 0x0000000a7070723c */ /* 0x000fe20000041820 */
[----:B------:R-:W-:Y:S07]  /*7780*/  @!P4 BRA `(.L_x_751) ;  /* 0x00004c100000c947 */ /* 0x000fee0003800000 */
[----:B------:R-:W2:Y:S01]  /*7790*/  LDL.LU R16, [R1+0x24] ;  /* 0x0000240001107983 */ /* 0x000ea20000300800 */
[----:B-1----:R-:W-:Y:S01]  /*77a0*/  IMAD.MOV.U32 R117, RZ, RZ, R3 ;  /* 0x000000ffff757224 */ /* 0x002fe200078e0003 */
[----:B------:R-:W-:Y:S01]  /*77b0*/  IADD3 R203, P0, R4, -0x80, RZ ;  /* 0xffffff8004cb7810 */ /* 0x000fe20007f1e0ff */
[----:B------:R-:W-:Y:S01]  /*77c0*/  ULDC.64 UR4, c[0x0][0x1a0] ;  /* 0x0000680000047ab9 */ /* 0x000fe20000000a00 */
[----:B------:R-:W3:Y:S01]  /*77d0*/  LDL.LU R238, [R1+0x78] ;  /* 0x0000780001ee7983 */ /* 0x000ee20000300800 */
[----:B------:R-:W1:Y:S01]  /*77e0*/  LDC.U8 R205, c[0x0][0x2d8] ;  /* 0x0000b600ffcd7b82 */ /* 0x000e620000000000 */
[----:B------:R-:W-:Y:S01]  /*77f0*/  IMAD.MOV.U32 R0, RZ, RZ, R116 ;  /* 0x000000ffff007224 */ /* 0x000fe200078e0074 */
[----:B------:R-:W-:Y:S01]  /*7800*/  IADD3.X R119, R5, -0x1, RZ, P0, !PT ;  /* 0xffffffff05777810 */ /* 0x000fe200007fe4ff */
[----:B------:R-:W4:Y:S01]  /*7810*/  LDL.64 R236, [R1+0x30] ;  /* 0x0000300001ec7983 */ /* 0x000f220000100a00 */
[----:B------:R-:W-:-:S02]  /*7820*/  USHF.L.U64.HI UR5, UR4, 0x4, UR5 ;  /* 0x0000000404057899 */ /* 0x000fc40008010205 */
[----:B------:R-:W-:Y:S01]  /*7830*/  USHF.L.U32 UR4, UR4, 0x4, URZ ;  /* 0x0000000404047899 */ /* 0x000fe2000800063f */
[----:B------:R-:W4:Y:S04]  /*7840*/  LDL R239, [R1+0x40] ;  /* 0x0000400001ef7983 */ /* 0x000f280000100800 */
[----:B------:R-:W4:Y:S01]  /*7850*/  LDL R17, [R1+0x44] ;  /* 0x0000440001117983 */ /* 0x000f220000100800 */
[----:B--2---:R-:W-:-:S03]  /*7860*/  IADD3 R202, R16, -0x2, RZ ;  /* 0xfffffffe10ca7810 */ /* 0x004fc60007ffe0ff */
[----:B------:R-:W2:Y:S01]  /*7870*/  LDL.LU R16, [R1+0x80] ;  /* 0x0000800001107983 */ /* 0x000ea20000300800 */
[----:B---3--:R-:W-:-:S05]  /*7880*/  IMAD.WIDE.U32 R2, R238, -0x326172a9, RZ ;  /* 0xcd9e8d57ee027825 */ /* 0x008fca00078e00ff */
[----:B------:R-:W-:Y:S01]  /*7890*/  LOP3.LUT R220, R3, R171, RZ, 0x3c, !PT ;  /* 0x000000ab03dc7212 */ /* 0x000fe200078e3cff */
[----:B------:R1:W-:Y:S01]  /*78a0*/  STL.64 [R1+0x28], R2 ;  /* 0x0000280201007387 */ /* 0x0003e20000100a00 */
[----:B----4-:R-:W-:Y:S02]  /*78b0*/  ISETP.GE.AND P3, PT, R236, c[0x0][0x220], PT ;  /* 0x00008800ec007a0c */ /* 0x010fe40003f66270 */
[----:B------:R-:W-:Y:S01]  /*78c0*/  ISETP.GE.AND P2, PT, R239, c[0x0][0x220], PT ;  /* 0x00008800ef007a0c */ /* 0x000fe20003f46270 */
[----:B------:R-:W-:Y:S01]  /*78d0*/  IMAD.WIDE.U32 R220, R220, -0x2daee0ad, RZ ;  /* 0xd2511f53dcdc7825 */ /* 0x000fe200078e00ff */
[----:B------:R-:W-:Y:S02]  /*78e0*/  ISETP.GE.AND P1, PT, R17, c[0x0][0x220], PT ;  /* 0x0000880011007a0c */ /* 0x000fe40003f26270 */
[----:B-1----:R-:W-:Y:S01]  /*78f0*/  PRMT R2, R205, 0x7054, R205 ;  /* 0x00007054cd027816 */ /* 0x002fe200000000cd */
[----:B--2---:R-:W-:Y:S01]  /*7900*/  IMAD.WIDE.U32 R222, R16, -0x2daee0ad, RZ ;  /* 0xd2511f5310de7825 */ /* 0x004fe200078e00ff */
[----:B------:R-:W-:Y:S05]  /*7910*/  BRA `(.L_x_752) ;  /* 0x000006b000007947 */ /* 0x000fea0003800000 */
.L_x_754:
[----:B------:R-:W2:Y:S01]  /*7920*/  LDL.64 R206, [R1+0x50] ;  /* 0x0000500001ce7983 */ /* 0x000ea20000100a00 */
[----:B------:R-:W-:Y:S01]  /*7930*/  IADD3 R2, R202, -0x1, RZ ;  /* 0xffffffffca027810 */ /* 0x000fe20007ffe0ff */
[----:B------:R-:W-:Y:S02]  /*7940*/  IMAD.MOV.U32 R204, RZ, RZ, c[0x0][0x198] ;  /* 0x00006600ffcc7624 */ /* 0x000fe400078e00ff */
[----:B------:R-:W3:Y:S01]  /*7950*/  LDL.64 R210, [R1+0x38] ;  /* 0x0000380001d27983 */ /* 0x000ee20000100a00 */
[----:B------:R-:W-:Y:S01]  /*7960*/  SHF.R.S32.HI R3, RZ, 0x1f, R2 ;  /* 0x0000001fff037819 */ /* 0x000fe20000011402 */
[C---:B------:R-:W-:Y:S02]  /*7970*/  IMAD.WIDE.U32 R136, R2.reuse, c[0x0][0x198], RZ ;  /* 0x0000660002887a25 */ /* 0x040fe400078e00ff */
[----:B------:R1:W-:Y:S02]  /*7980*/  @P3 STS.128 [R199+0x6000], RZ ;  /* 0x006000ffc7003388 */ /* 0x0003e40000000c00 */
[----:B------:R-:W-:Y:S04]  /*7990*/  IMAD R3, R3, c[0x0][0x198], RZ ;  /* 0x0000660003037a24 */ /* 0x000fe800078e02ff */
[----:B------:R-:W-:Y:S04]  /*79a0*/  IMAD R3, R2, c[0x0][0x19c], R3 ;  /* 0x0000670002037a24 */ /* 0x000fe800078e0203 */
[----:B------:R-:W-:Y:S01]  /*79b0*/  IMAD.IADD R3, R137, 0x1, R3 ;  /* 0x0000000189037824 */ /* 0x000fe200078e0203 */
[----:B--2---:R-:W-:Y:S01]  /*79c0*/  LEA R2, P4, R136, R206, 0x6 ;  /* 0x000000ce88027211 */ /* 0x004fe200078830ff */
[----:B------:R-:W-:Y:S02]  /*79d0*/  IMAD.MOV.U32 R207, RZ, RZ, c[0x0][0x198] ;  /* 0x00006600ffcf7624 */ /* 0x000fe400078e00ff */
[----:B------:R-:W-:Y:S01]  /*79e0*/  IMAD.MOV.U32 R206, RZ, RZ, 0x4 ;  /* 0x00000004ffce7424 */ /* 0x000fe200078e00ff */
[----:B------:R-:W-:Y:S01]  /*79f0*/  @!P3 LEA R118, P0, R2, c[0x0][0x168], 0x1 ;  /* 0x00005a000276ba11 */ /* 0x000fe200078008ff */
[----:B------:R-:W-:Y:S01]  /*7a00*/  IMAD.SHL.U32 R207, R207, 0x10, RZ ;  /* 0x00000010cfcf7824 */ /* 0x000fe200078e00ff */
[----:B---3--:R-:W-:Y:S02]  /*7a10*/  LEA.HI.X R116, R136, R211, R3, 0x6, P4 ;  /* 0x000000d388747211 */ /* 0x008fe400020f3403 */
        /* <DEDUP_REMOVED lines=8> */
[----:B------:R-:W-:Y:S02]  /*7aa0*/  IADD3 R3, P5, R207, R2, RZ ;  /* 0x00000002cf037210 */ /* 0x000fe40007fbe0ff */
[--C-:B------:R-:W-:Y:S01]  /*7ab0*/  @!P1 LEA.HI.X R155, R2, c[0x0][0x16c], R116.reuse, 0x1, P0 ;  /* 0x00005b00029b9a11 */ /* 0x100fe200000f0c74 */
[----:B------:R1:W-:Y:S01]  /*7ac0*/  @P2 STS.128 [R199+0x8000], RZ ;  /* 0x008000ffc7002388 */ /* 0x0003e20000000c00 */
[C---:B------:R-:W-:Y:S02]  /*7ad0*/  @!P3 LEA R152, P6, R3.reuse, c[0x0][0x168], 0x1 ;  /* 0x00005a000398ba11 */ /* 0x040fe400078c08ff */
[C---:B------:R-:W-:Y:S01]  /*7ae0*/  @!P2 LEA R150, P4, R3.reuse, c[0x0][0x168], 0x1 ;  /* 0x00005a000396aa11 */ /* 0x040fe200078808ff */
[----:B------:R-:W-:Y:S01]  /*7af0*/  @!PT LDS RZ, [RZ] ;  /* 0x00000000fffff984 */ /* 0x000fe20000000800 */
[----:B------:R-:W-:Y:S01]  /*7b00*/  @!PT LDS RZ, [RZ] ;  /* 0x00000000fffff984 */ /* 0x000fe20000000800 */
[----:B------:R-:W-:Y:S01]  /*7b10*/  @!PT LDS RZ, [RZ] ;  /* 0x00000000fffff984 */ /* 0x000fe20000000800 */
[----:B------:R1:W-:Y:S01]  /*7b20*/  @!P2 LDGSTS.E.BYPASS.LTC128B.128 [R199+0x8000], [R156.64+0x80] ;  /* 0x080000809cc7afae */ /* 0x0003e2000b901d46 */
[----:B------:R-:W-:Y:S02]  /*7b30*/  SHF.L.U64.HI R204, R204, R206, c[0x0][0x19c] ;  /* 0x00006700cccc7619 */ /* 0x000fe400000102ce */
[----:B------:R-:W-:Y:S01]  /*7b40*/  @!P1 LEA R148, P0, R3, c[0x0][0x168], 0x1 ;  /* 0x00005a0003949a11 */ /* 0x000fe200078008ff */
[----:B------:R1:W-:Y:S04]  /*7b50*/  @P1 STS.128 [R199+0xa000], RZ ;  /* 0x00a000ffc7001388 */ /* 0x0003e80000000c00 */
[----:B------:R-:W-:Y:S01]  /*7b60*/  @!PT LDS RZ, [RZ] ;  /* 0x00000000fffff984 */ /* 0x000fe20000000800 */
[----:B------:R-:W-:Y:S01]  /*7b70*/  @!PT LDS RZ, [RZ] ;  /* 0x00000000fffff984 */ /* 0x000fe20000000800 */
[----:B------:R-:W-:Y:S01]  /*7b80*/  @!PT LDS RZ, [RZ] ;  /* 0x00000000fffff984 */ /* 0x000fe20000000800 */
[----:B------:R1:W-:Y:S04]  /*7b90*/  @!P1 LDGSTS.E.BYPASS.LTC128B.128 [R199+0xa000], [R154.64+0x100] ;  /* 0x0a0001009ac79fae */ /* 0x0003e8000b901d46 */
[----:B------:R1:W-:Y:S01]  /*7ba0*/  @P3 STS.128 [R199+0x6800], RZ ;  /* 0x006800ffc7003388 */ /* 0x0003e20000000c00 */
[----:B--2---:R-:W-:Y:S01]  /*7bb0*/  IMAD.X R118, R204, 0x1, R116, P5 ;  /* 0x00000001cc767824 */ /* 0x004fe200028e0674 */
[----:B------:R-:W-:Y:S04]  /*7bc0*/  IADD3 R2, P5, R207, R3, RZ ;  /* 0x00000003cf027210 */ /* 0x000fe80007fbe0ff */
[C-C-:B------:R-:W-:Y:S02]  /*7bd0*/  @!P3 LEA.HI.X R153, R3.reuse, c[0x0][0x16c], R118.reuse, 0x1, P6 ;  /* 0x00005b000399ba11 */ /* 0x140fe400030f0c76 */
[C-C-:B------:R-:W-:Y:S02]  /*7be0*/  @!P2 LEA.HI.X R151, R3.reuse, c[0x0][0x16c], R118.reuse, 0x1, P4 ;  /* 0x00005b000397aa11 */ /* 0x140fe400020f0c76 */
[--C-:B------:R-:W-:Y:S01]  /*7bf0*/  @!P1 LEA.HI.X R149, R3, c[0x0][0x16c], R118.reuse, 0x1, P0 ;  /* 0x00005b0003959a11 */ /* 0x100fe200000f0c76 */
[----:B------:R-:W-:Y:S01]  /*7c00*/  @!PT LDS RZ, [RZ] ;  /* 0x00000000fffff984 */ /* 0x000fe20000000800 */
[----:B------:R-:W-:Y:S01]  /*7c10*/  @!PT LDS RZ, [RZ] ;  /* 0x00000000fffff984 */ /* 0x000fe20000000800 */
[----:B------:R-:W-:Y:S01]  /*7c20*/  @!PT LDS RZ, [RZ] ;  /* 0x00000000fffff984 */ /* 0x000fe20000000800 */
[----:B------:R1:W-:Y:S01]  /*7c30*/  @!P3 LDGSTS.E.BYPASS.LTC128B.128 [R199+0x6800], [R152.64] ;  /* 0x0680000098c7bfae */ /* 0x0003e2000b901d46 */
[----:B------:R-:W-:Y:S01]  /*7c40*/  @!P3 LEA R146, P4, R2, c[0x0][0x168], 0x1 ;  /* 0x00005a000292ba11 */ /* 0x000fe200078808ff */
[----:B------:R-:W-:Y:S01]  /*7c50*/  IMAD.X R3, R204, 0x1, R118, P5 ;  /* 0x00000001cc037824 */ /* 0x000fe200028e0676 */
[C---:B------:R-:W-:Y:S01]  /*7c60*/  @!P2 LEA R142, P0, R2.reuse, c[0x0][0x168], 0x1 ;  /* 0x00005a00028eaa11 */ /* 0x040fe200078008ff */
[----:B------:R1:W-:Y:S01]  /*7c70*/  @P2 STS.128 [R199+0x8800], RZ ;  /* 0x008800ffc7002388 */ /* 0x0003e20000000c00 */
[C---:B------:R-:W-:Y:S02]  /*7c80*/  @!P1 LEA R140, P5, R2.reuse, c[0x0][0x168], 0x1 ;  /* 0x00005a00028c9a11 */ /* 0x040fe400078a08ff */
[C-C-:B------:R-:W-:Y:S01]  /*7c90*/  @!P3 LEA.HI.X R147, R2.reuse, c[0x0][0x16c], R3.reuse, 0x1, P4 ;  /* 0x00005b000293ba11 */ /* 0x140fe200020f0c03 */
[----:B------:R-:W-:Y:S01]  /*7ca0*/  @!PT LDS RZ, [RZ] ;  /* 0x00000000fffff984 */ /* 0x000fe20000000800 */
[----:B------:R-:W-:Y:S01]  /*7cb0*/  @!PT LDS RZ, [RZ] ;  /* 0x00000000fffff984 */ /* 0x000fe20000000800 */
[----:B------:R-:W-:Y:S01]  /*7cc0*/  @!PT LDS RZ, [RZ] ;  /* 0x00000000fffff984 */ /* 0x000fe20000000800 */
[----:B------:R1:W-:Y:S01]  /*7cd0*/  @!P2 LDGSTS.E.BYPASS.LTC128B.128 [R199+0x8800], [R150.64+0x80] ;  /* 0x0880008096c7afae */ /* 0x0003e2000b901d46 */
[C-C-:B------:R-:W-:Y:S02]  /*7ce0*/  @!P2 LEA.HI.X R143, R2.reuse, c[0x0][0x16c], R3.reuse, 0x1, P0 ;  /* 0x00005b00028faa11 */ /* 0x140fe400000f0c03 */
[--C-:B------:R-:W-:Y:S01]  /*7cf0*/  @!P1 LEA.HI.X R141, R2, c[0x0][0x16c], R3.reuse, 0x1, P5 ;  /* 0x00005b00028d9a11 */ /* 0x100fe200028f0c03 */
[----:B------:R1:W-:Y:S01]  /*7d00*/  @P1 STS.128 [R199+0xa800], RZ ;  /* 0x00a800ffc7001388 */ /* 0x0003e20000000c00 */
[----:B------:R-:W-:Y:S03]  /*7d10*/  IADD3 R116, P6, R207, R2, RZ ;  /* 0x00000002cf747210 */ /* 0x000fe60007fde0ff */
[----:B------:R-:W-:Y:S01]  /*7d20*/  @!PT LDS RZ, [RZ] ;  /* 0x00000000fffff984 */ /* 0x000fe20000000800 */
[----:B------:R-:W-:Y:S01]  /*7d30*/  @!PT LDS RZ, [RZ] ;  /* 0x00000000fffff984 */ /* 0x000fe20000000800 */
[----:B------:R-:W-:Y:S01]  /*7d40*/  @!PT LDS RZ, [RZ] ;  /* 0x00000000fffff984 */ /* 0x000fe20000000800 */
[----:B------:R1:W-:Y:S01]  /*7d50*/  @!P1 LDGSTS.E.BYPASS.LTC128B.128 [R199+0xa800], [R148.64+0x100] ;  /* 0x0a80010094c79fae */ /* 0x0003e2000b901d46 */
        /* <DEDUP_REMOVED lines=9> */
[----:B------:R1:W-:Y:S01]  /*7df0*/  @!P3 LDGSTS.E.BYPASS.LTC128B.128 [R199+0x7000], [R146.64] ;  /* 0x0700000092c7bfae */ /* 0x0003e2000b901d46 */
        /* <DEDUP_REMOVED lines=29> */
.L_x_752:
[----:B------:R-:W2:Y:S01]  /*7fd0*/  LDL.64 R6, [R1+0x48] ;  /* 0x0000480001067983 */ /* 0x000ea20000100a00 */
[----:B------:R-:W-:Y:S04]  /*7fe0*/  DEPBAR.LE SB0, 0x0 ;  /* 0x000080000000791a */ /* 0x000fe80000000000 */
[----:B------:R-:W3:Y:S01]  /*7ff0*/  LDL R8, [R1+0x58] ;  /* 0x0000580001087983 */ /* 0x000ee20000100800 */
[----:B------:R-:W-:Y:S01]  /*8000*/  SHF.R.S32.HI R2, RZ, 0x1f, R202 ;  /* 0x0000001fff027819 */ /* 0x000fe200000114ca */
[----:B------:R-:W-:Y:S02]  /*8010*/  IMAD.WIDE.U32 R4, R202, c[0x0][0x1a0], RZ ;  /* 0x00006800ca047a25 */ /* 0x000fe400078e00ff */
[----:B------:R-:W-:Y:S02]  /*8020*/  BAR.SYNC.DEFER_BLOCKING 0x0 ;  /* 0x0000000000007b1d */ /* 0x000fe40000010000 */
[----:B------:R-:W-:Y:S04]  /*8030*/  IMAD R2, R2, c[0x0][0x1a0], RZ ;  /* 0x0000680002027a24 */ /* 0x000fe800078e02ff */
[----:B------:R-:W-:Y:S04]  /*8040*/  IMAD R3, R202, c[0x0][0x1a4], R2 ;  /* 0x00006900ca037a24 */ /* 0x000fe800078e0202 */
[----:B------:R-:W-:Y:S01]  /*8050*/  IMAD.IADD R3, R5, 0x1, R3 ;  /* 0x0000000105037824 */ /* 0x000fe200078e0203 */
[----:B------:R-:W-:Y:S01]  /*8060*/  @P3 STS.128 [R199+0xc000], RZ ;  /* 0x00c000ffc7003388 */ /* 0x000fe20000000c00 */
[----:B--2---:R-:W-:Y:S04]  /*8070*/  LEA R2, P4, R4, R6, 0x6 ;  /* 0x0000000604027211 */ /* 0x004fe800078830ff */
[----:B------:R-:W-:Y:S02]  /*8080*/  @!P3 LEA R6, P0, R2, c[0x0][0x170], 0x1 ;  /* 0x00005c000206ba11 */ /* 0x000fe400078008ff */
        /* <DEDUP_REMOVED lines=58> */
[C---:B-1----:R-:W-:Y:S01]  /*8430*/  @!P1 LEA R6, P0, R4.reuse, c[0x0][0x170], 0x1 ;  /* 0x00005c0004069a11 */ /* 0x042fe200078008ff */
[----:B------:R-:W-:Y:S01]  /*8440*/  @!PT LDS RZ, [RZ] ;  /* 0x00000000fffff984 */ /* 0x000fe20000000800 */
[----:B------:R-:W-:Y:S01]  /*8450*/  @!PT LDS RZ, [RZ] ;  /* 0x00000000fffff984 */ /* 0x000fe20000000800 */
[----:B------:R-:W-:Y:S01]  /*8460*/  @!PT LDS RZ, [RZ] ;  /* 0x00000000fffff984 */ /* 0x000fe20000000800 */
[----:B------:R4:W-:Y:S03]  /*8470*/  @!P3 LDGSTS.E.BYPASS.LTC128B.128 [R199+0xd000], [R16.64] ;  /* 0x0d00000010c7bfae */ /* 0x0009e6000b901d46 */
[----:B------:R-:W-:Y:S01]  /*8480*/  @!P1 LEA.HI.X R7, R4, c[0x0][0x174], R5, 0x1, P0 ;  /* 0x00005d0004079a11 */ /* 0x000fe200000f0c05 */
[----:B------:R-:W-:Y:S01]  /*8490*/  @P2 STS.128 [R199+0xf000], RZ ;  /* 0x00f000ffc7002388 */ /* 0x000fe20000000c00 */
[----:B------:R-:W-:Y:S03]  /*84a0*/  ISETP.GE.AND P0, PT, R202, 0x1, PT ;  /* 0x00000001ca00780c */ /* 0x000fe60003f06270 */
        /* <DEDUP_REMOVED lines=25> */
[----:B----45:R-:W-:Y:S04]  /*8640*/  LDSM.16.M88.4 R16, [R176+0x6800] ;  /* 0x00680000b010783b */ /* 0x030fe80000000200 */
[----:B--2---:R-:W-:Y:S04]  /*8650*/  LDSM.16.M88.4 R24, [R176+0x7000] ;  /* 0x00700000b018783b */ /* 0x004fe80000000200 */
[----:B------:R-:W-:Y:S04]  /*8660*/  LDSM.16.M88.4 R136, [R176+0x7800] ;  /* 0x00780000b088783b */ /* 0x000fe80000000200 */
[----:B-1----:R-:W3:Y:S04]  /*8670*/  LDSM.16.M88.4 R8, [R176+0x6000] ;  /* 0x00600000b008783b */ /* 0x002ee80000000200 */
[----:B------:R-:W0:Y:S04]  /*8680*/  LDGDEPBAR ;  /* 0x00000000000079af */ /* 0x000e280000000000 */
[----:B------:R-:W-:Y:S04]  /*8690*/  LDSM.16.M88.4 R140, [R184] ;  /* 0x00000000b88c783b */ /* 0x000fe80000000200 */
[----:B------:R-:W1:Y:S04]  /*86a0*/  LDSM.16.M88.4 R144, [R187] ;  /* 0x00000000bb90783b */ /* 0x000e680000000200 */
[----:B------:R-:W2:Y:S04]  /*86b0*/  LDSM.16.M88.4 R148, [R198] ;  /* 0x00000000c694783b */ /* 0x000ea80000000200 */
[----:B------:R-:W4:Y:S04]  /*86c0*/  LDSM.16.M88.4 R152, [R197] ;  /* 0x00000000c598783b */ /* 0x000f280000000200 */
[----:B------:R-:W1:Y:S04]  /*86d0*/  LDSM.16.M88.4 R156, [R196] ;  /* 0x00000000c49c783b */ /* 0x000e680000000200 */
[----:B------:R-:W-:Y:S04]  /*86e0*/  LDSM.16.M88.4 R160, [R186] ;  /* 0x00000000baa0783b */ /* 0x000fe80000000200 */
[----:B------:R-:W1:Y:S04]  /*86f0*/  LDSM.16.M88.4 R164, [R182+0x6000] ;  /* 0x00600000b6a4783b */ /* 0x000e680000000200 */
[----:B------:R-:W1:Y:S01]  /*8700*/  LDSM.16.M88.4 R168, [R182+0x6800] ;  /* 0x00680000b6a8783b */ /* 0x000e620000000200 */
[C---:B---3--:R-:W-:Y:S03]  /*8710*/  HMMA.16816.F32.BF16 R4, R32.reuse, R8, RZ ;  /* 0x000000082004723c */ /* 0x048fe600000418ff */
[----:B------:R-:W-:Y:S05]  /*8720*/  LDSM.16.M88.4 R172, [R182+0x7800] ;  /* 0x00780000b6ac783b */ /* 0x000fea0000000200 */
[C---:B------:R-:W-:Y:S08]  /*8730*/  HMMA.16816.F32.BF16 R8, R32.reuse, R10, RZ ;  /* 0x0000000a2008723c */ /* 0x040ff000000418ff */
[C---:B------:R-:W-:Y:S08]  /*8740*/  HMMA.16816.F32.BF16 R12, R32.reuse, R16, RZ ;  /* 0x00000010200c723c */ /* 0x040ff000000418ff */
[C---:B------:R-:W-:Y:S08]  /*8750*/  HMMA.16816.F32.BF16 R16, R32.reuse, R18, RZ ;  /* 0x000000122010723c */ /* 0x040ff000000418ff */
[C---:B------:R-:W-:Y:S08]  /*8760*/  HMMA.16816.F32.BF16 R20, R32.reuse, R24, RZ ;  /* 0x000000182014723c */ /* 0x040ff000000418ff */
[C---:B------:R-:W-:Y:S08]  /*8770*/  HMMA.16816.F32.BF16 R24, R32.reuse, R26, RZ ;  /* 0x0000001a2018723c */ /* 0x040ff000000418ff */
[C---:B------:R-:W-:Y:S08]  /*8780*/  HMMA.16816.F32.BF16 R28, R32.reuse, R136, RZ ;  /* 0x00000088201c723c */ /* 0x040ff000000418ff */
[----:B------:R-:W-:Y:S01]  /*8790*/  HMMA.16816.F32.BF16 R32, R32, R138, RZ ;  /* 0x0000008a2020723c */ /* 0x000fe200000418ff */
[----:B------:R-:W3:Y:S07]  /*87a0*/  LDSM.16.M88.4 R136, [R182+0x7000] ;  /* 0x00700000b688783b */ /* 0x000eee0000000200 */
[C---:B-1----:R-:W-:Y:S08]  /*87b0*/  HMMA.16816.F32.BF16 R4, R140.reuse, R144, R4 ;  /* 0x000000908c04723c */ /* 0x042ff00000041804 */
[C---:B------:R-:W-:Y:S01]  /*87c0*/  HMMA.16816.F32.BF16 R8, R140.reuse, R146, R8 ;  /* 0x000000928c08723c */ /* 0x040fe20000041808 */
[----:B------:R-:W-:Y:S07]  /*87d0*/  LDSM.16.M88.4 R144, [R185] ;  /* 0x00000000b990783b */ /* 0x000fee0000000200 */
[C---:B--2---:R-:W-:Y:S08]  /*87e0*/  HMMA.16816.F32.BF16 R12, R140.reuse, R148, R12 ;  /* 0x000000948c0c723c */ /* 0x044ff0000004180c */
[C---:B------:R-:W-:Y:S01]  /*87f0*/  HMMA.16816.F32.BF16 R16, R140.reuse, R150, R16 ;  /* 0x000000968c10723c */ /* 0x040fe20000041810 */
[----:B------:R-:W1:Y:S07]  /*8800*/  LDSM.16.M88.4 R148, [R181] ;  /* 0x00000000b594783b */ /* 0x000e6e0000000200 */
[C---:B----4-:R-:W-:Y:S08]  /*8810*/  HMMA.16816.F32.BF16 R20, R140.reuse, R152, R20 ;  /* 0x000000988c14723c */ /* 0x050ff00000041814 */
[C---:B------:R-:W-:Y:S01]  /*8820*/  HMMA.16816.F32.BF16 R24, R140.reuse, R154, R24 ;  /* 0x0000009a8c18723c */ /* 0x040fe20000041818 */
[----:B------:R-:W2:Y:S07]  /*8830*/  LDSM.16.M88.4 R152, [R181+0x800] ;  /* 0x00080000b598783b */ /* 0x000eae0000000200 */
[C---:B------:R-:W-:Y:S08]  /*8840*/  HMMA.16816.F32.BF16 R28, R140.reuse, R156, R28 ;  /* 0x0000009c8c1c723c */ /* 0x040ff0000004181c */
[----:B------:R-:W-:Y:S01]  /*8850*/  HMMA.16816.F32.BF16 R32, R140, R158, R32 ;  /* 0x0000009e8c20723c */ /* 0x000fe20000041820 */
[----:B------:R-:W4:Y:S04]  /*8860*/  LDSM.16.M88.4 R140, [R181+0x1000] ;  /* 0x00100000b58c783b */ /* 0x000f280000000200 */
[----:B------:R-:W1:Y:S03]  /*8870*/  LDSM.16.M88.4 R156, [R181+0x1800] ;  /* 0x00180000b59c783b */ /* 0x000e660000000200 */
        /* <DEDUP_REMOVED lines=8> */
[----:B------:R-:W3:Y:S07]  /*8900*/  LDSM.16.M88.4 R136, [R183+0x2000] ;  /* 0x00200000b788783b */ /* 0x000eee0000000200 */
[C---:B------:R-:W-:Y:S08]  /*8910*/  HMMA.16816.F32.BF16 R28, R160.reuse, R172, R28 ;  /* 0x000000aca01c723c */ /* 0x040ff0000004181c */
[----:B------:R-:W-:Y:S01]  /*8920*/  HMMA.16816.F32.BF16 R32, R160, R174, R32 ;  /* 0x000000aea020723c */ /* 0x000fe20000041820 */
[----:B------:R-:W3:Y:S04]  /*8930*/  LDSM.16.M88.4 R160, [R176+0x9000] ;  /* 0x00900000b0a0783b */ /* 0x000ee80000000200 */
[----:B------:R-:W3:Y:S03]  /*8940*/  LDSM.16.M88.4 R172, [R176+0x9800] ;  /* 0x00980000b0ac783b */ /* 0x000ee60000000200 */
[C---:B-1----:R-:W-:Y:S08]  /*8950*/  HMMA.16816.F32.BF16 R4, R144.reuse, R148, R4 ;  /* 0x000000949004723c */ /* 0x042ff00000041804 */
[C---:B------:R-:W-:Y:S01]  /*8960*/  HMMA.16816.F32.BF16 R8, R144.reuse, R150, R8 ;  /* 0x000000969008723c */ /* 0x040fe20000041808 */
[----:B------:R-:W-:Y:S07]  /*8970*/  LDSM.16.M88.4 R148, [R195] ;  /* 0x00000000c394783b */ /* 0x000fee0000000200 */
[C---:B--2---:R-:W-:Y:S08]  /*8980*/  HMMA.16816.F32.BF16 R12, R144.reuse, R152, R12 ;  /* 0x00000098900c723c */ /* 0x044ff0000004180c */
[C---:B------:R-:W-:Y:S01]  /*8990*/  HMMA.16816.F32.BF16 R16, R144.reuse, R154, R16 ;  /* 0x0000009a9010723c */ /* 0x040fe20000041810 */
[----:B------:R-:W-:Y:S07]  /*89a0*/  LDSM.16.M88.4 R152, [R194] ;  /* 0x00000000c298783b */ /* 0x000fee0000000200 */
[C---:B----4-:R-:W-:Y:S08]  /*89b0*/  HMMA.16816.F32.BF16 R20, R144.reuse, R140, R20 ;  /* 0x0000008c9014723c */ /* 0x050ff00000041814 */
[C---:B------:R-:W-:Y:S01]  /*89c0*/  HMMA.16816.F32.BF16 R24, R144.reuse, R142, R24 ;  /* 0x0000008e9018723c */ /* 0x040fe20000041818 */
[----:B------:R-:W1:Y:S07]  /*89d0*/  LDSM.16.M88.4 R140, [R184+0x2000] ;  /* 0x00200000b88c783b */ /* 0x000e6e0000000200 */
[C---:B------:R-:W-:Y:S08]  /*89e0*/  HMMA.16816.F32.BF16 R28, R144.reuse, R156, R28 ;  /* 0x0000009c901c723c */ /* 0x040ff0000004181c */
[----:B------:R-:W-:Y:S01]  /*89f0*/  HMMA.16816.F32.BF16 R32, R144, R158, R32 ;  /* 0x0000009e9020723c */ /* 0x000fe20000041820 */
[----:B------:R-:W2:Y:S04]  /*8a00*/  LDSM.16.M88.4 R144, [R193] ;  /* 0x00000000c190783b */ /* 0x000ea80000000200 */
[----:B------:R-:W4:Y:S03]  /*8a10*/  LDSM.16.M88.4 R156, [R192] ;  /* 0x00000000c09c783b */ /* 0x000f260000000200 */
        /* <DEDUP_REMOVED lines=22> */
[C---:B----4-:R-:W-:Y:S08]  /*8b80*/  HMMA.16816.F32.BF16 R28, R140.reuse, R156, R28 ;  /* 0x0000009c8c1c723c */ /* 0x050ff0000004181c */
[----:B------:R-:W-:Y:S01]  /*8b90*/  HMMA.16816.F32.BF16 R32, R140, R158, R32 ;  /* 0x0000009e8c20723c */ /* 0x000fe20000041820 */
[----:B------:R-:W2:Y:S04]  /*8ba0*/  LDSM.16.M88.4 R140, [R181+0x3000] ;  /* 0x00300000b58c783b */ /* 0x000ea80000000200 */
[----:B------:R-:W4:Y:S03]  /*8bb0*/  LDSM.16.M88.4 R156, [R181+0x3800] ;  /* 0x00380000b59c783b */ /* 0x000f260000000200 */
        /* <DEDUP_REMOVED lines=16> */
[C---:B------:R-:W-:Y:S08]  /*8cc0*/  HMMA.16816.F32.BF16 R12, R144.reuse, R152, R12 ;  /* 0x00000098900c723c */ /* 0x040ff0000004180c */
[C---:B------:R-:W-:Y:S01]  /*8cd0*/  HMMA.16816.F32.BF16 R16, R144.reuse, R154, R16 ;  /* 0x0000009a9010723c */ /* 0x040fe20000041810 */
[----:B------:R-:W-:Y:S07]  /*8ce0*/  LDSM.16.M88.4 R152, [R190] ;  /* 0x00000000be98783b */ /* 0x000fee0000000200 */
[C---:B--2---:R-:W-:Y:S08]  /*8cf0*/  HMMA.16816.F32.BF16 R20, R144.reuse, R140, R20 ;  /* 0x0000008c9014723c */ /* 0x044ff00000041814 */
[C---:B------:R-:W-:Y:S01]  /*8d00*/  HMMA.16816.F32.BF16 R24, R144.reuse, R142, R24 ;  /* 0x0000008e9018723c */ /* 0x040fe20000041818 */
[----:B------:R-:W1:Y:S07]  /*8d10*/  LDSM.16.M88.4 R140, [R184+0x4000] ;  /* 0x00400000b88c783b */ /* 0x000e6e0000000200 */
[C---:B----4-:R-:W-:Y:S08]  /*8d20*/  HMMA.16816.F32.BF16 R28, R144.reuse, R156, R28 ;  /* 0x0000009c901c723c */ /* 0x050ff0000004181c */
        /* <DEDUP_REMOVED lines=29> */
[C---:B---3--:R-:W-:Y:S01]  /*8f00*/  HMMA.16816.F32.BF16 R4, R160.reuse, R164, R4 ;  /* 0x000000a4a004723c */ /* 0x048fe20000041804 */
[----:B------:R-:W-:Y:S04]  /*8f10*/  DEPBAR.LE SB0, 0x0 ;  /* 0x000080000000791a */ /* 0x000fe80000000000 */
[----:B------:R-:W-:Y:S03]  /*8f20*/  BAR.SYNC.DEFER_BLOCKING 0x0 ;  /* 0x0000000000007b1d */ /* 0x000fe60000010000 */
[C---:B------:R-:W-:Y:S08]  /*8f30*/  HMMA.16816.F32.BF16 R8, R160.reuse, R166, R8 ;  /* 0x000000a6a008723c */ /* 0x040ff00000041808 */
[C---:B------:R-:W-:Y:S08]  /*8f40*/  HMMA.16816.F32.BF16 R12, R160.reuse, R168, R12 ;  /* 0x000000a8a00c723c */ /* 0x040ff0000004180c */
[C---:B------:R-:W-:Y:S07]  /*8f50*/  HMMA.16816.F32.BF16 R16, R160.reuse, R170, R16 ;  /* 0x000000aaa010723c */ /* 0x040fee0000041810 */
[----:B------:R-:W-:Y:S01]  /*8f60*/  IMAD.MOV.U32 R170, RZ, RZ, R203 ;  /* 0x000000ffffaa7224 */ /* 0x000fe200078e00cb */
[C---:B------:R-:W-:Y:S04]  /*8f70*/  HMMA.16816.F32.BF16 R20, R160.reuse, R136, R20 ;  /* 0x00000088a014723c */ /* 0x040fe80000041814 */
[----:B------:R-:W-:Y:S04]  /*8f80*/  IMAD.MOV.U32 R171, RZ, RZ, R119 ;  /* 0x000000ffffab7224 */ /* 0x000fe800078e0077 */
        /* <DEDUP_REMOVED lines=9> */
[C---:B----4-:R-:W-:Y:S08]  /*9020*/  HMMA.16816.F32.BF16 R28, R144.reuse, R156, R28 ;  /* 0x0000009c901c723c */ /* 0x050ff0000004181c */
[----:B------:R-:W-:Y:S01]  /*9030*/  HMMA.16816.F32.BF16 R32, R144, R158, R32 ;  /* 0x0000009e9020723c */ /* 0x000fe20000041820 */
[----:B------:R-:W-:-:S07]  /*9040*/  @P0 BRA `(.L_x_754) ;  /* 0xffffe8d000000947 */ /* 0x000fce000383ffff */
.L_x_753:
[----:B------:R-:W2:Y:S01]  /*9050*/  LDL.64 R214, [R1+0x28] ;  /* 0x0000280001d67983 */ /* 0x000ea20000100a00 */
[----:B------:R-:W-:Y:S01]  /*9060*/  FMNMX.FTZ R2, R4, R0, !PT ;  /* 0x0000000004027209 */ /* 0x000fe20007810000 */
[----:B-1----:R-:W-:Y:S01]  /*9070*/  IMAD.SHL.U32 R152, R202, 0x2, RZ ;  /* 0x00000002ca987824 */ /* 0x002fe200078e00ff */
[C---:B------:R-:W-:Y:S02]  /*9080*/  IADD3 R153, R200.reuse, -0x61c88647, RZ ;  /* 0x9e3779b9c8997810 */ /* 0x040fe40007ffe0ff */
[----:B------:R-:W-:Y:S01]  /*9090*/  FMNMX.FTZ R2, R5, R2, !PT ;  /* 0x0000000205027209 */ /* 0x000fe20007810000 */
[----:B------:R-:W-:Y:S01]  /*90a0*/  LDSM.16.MT88.4 R140, [R177+0xc000] ;  /* 0x00c00000b18c783b */ /* 0x000fe20000004200 */
[----:B------:R-:W-:Y:S02]  /*90b0*/  IADD3 R154, R200, 0x3c6ef372, RZ ;  /* 0x3c6ef372c89a7810 */ /* 0x000fe40007ffe0ff */
[----:B------:R-:W-:Y:S02]  /*90c0*/  FMNMX.FTZ R2, R8, R2, !PT ;  /* 0x0000000208027209 */ /* 0x000fe40007810000 */
[----:B------:R-:W-:Y:S02]  /*90d0*/  IADD3 R155, R201, 0x76cf5d0a, RZ ;  /* 0x76cf5d0ac99b7810 */ /* 0x000fe40007ffe0ff */
        /* <DEDUP_REMOVED lines=27> */
[----:B------:R-:W-:Y:S01]  /*9290*/  IADD3 R157, R201, 0x32370b8f, RZ ;  /* 0x32370b8fc99d7810 */ /* 0x000fe20007ffe0ff */
[----:B------:R-:W1:Y:S01]  /*92a0*/  SHFL.BFLY PT, R118, R116, 0x2, 0x1f ;  /* 0x0c401f0074767f89 */ /* 0x000e6200000e0000 */
[----:B------:R-:W-:Y:S02]  /*92b0*/  FMNMX.FTZ R2, R31, R2, !PT ;  /* 0x000000021f027209 */ /* 0x000fe40007810000 */
[----:B------:R-:W-:Y:S02]  /*92c0*/  IADD3 R156, R200, -0x255992d5, RZ ;  /* 0xdaa66d2bc89c7810 */ /* 0x000fe40007ffe0ff */
[----:B------:R-:W-:Y:S02]  /*92d0*/  FMNMX.FTZ R2, R34, R2, !PT ;  /* 0x0000000222027209 */ /* 0x000fe40007810000 */
[C---:B------:R-:W-:Y:S02]  /*92e0*/  IADD3 R167, R200.reuse, 0x78dde6e4, RZ ;  /* 0x78dde6e4c8a77810 */ /* 0x040fe40007ffe0ff */
[----:B------:R-:W-:Y:S02]  /*92f0*/  FMNMX.FTZ R2, R35, R2, !PT ;  /* 0x0000000223027209 */ /* 0x000fe40007810000 */
[----:B------:R-:W-:Y:S02]  /*9300*/  IADD3 R158, R201, -0x126145ec, RZ ;  /* 0xed9eba14c99e7810 */ /* 0x000fe40007ffe0ff */
[----:B------:R-:W-:Y:S01]  /*9310*/  IADD3 R203, R200, -0x4ab325aa, RZ ;  /* 0xb54cda56c8cb7810 */ /* 0x000fe20007ffe0ff */
[----:B------:R-:W3:Y:S01]  /*9320*/  SHFL.BFLY PT, R3, R2, 0x2, 0x1f ;  /* 0x0c401f0002037f89 */ /* 0x000ee200000e0000 */
[----:B------:R-:W-:Y:S02]  /*9330*/  PRMT R204, R205, 0x7054, R205 ;  /* 0x00007054cdcc7816 */ /* 0x000fe400000000cd */
[----:B-1----:R-:W-:Y:S05]  /*9340*/  FMNMX.FTZ R116, R116, R118, !PT ;  /* 0x0000007674747209 */ /* 0x002fea0007810000 */
[----:B------:R-:W1:Y:S01]  /*9350*/  SHFL.BFLY PT, R118, R116, 0x1, 0x1f ;  /* 0x0c201f0074767f89 */ /* 0x000e6200000e0000 */
[----:B---3--:R-:W-:Y:S07]  /*9360*/  FMNMX.FTZ R2, R2, R3, !PT ;  /* 0x0000000302027209 */ /* 0x008fee0007810000 */
[----:B------:R-:W3:Y:S01]  /*9370*/  SHFL.BFLY PT, R3, R2, 0x1, 0x1f ;  /* 0x0c201f0002037f89 */ /* 0x000ee200000e0000 */
[----:B-1----:R-:W-:Y:S04]  /*9380*/  FMNMX.FTZ R116, R116, R118, !PT ;  /* 0x0000007674747209 */ /* 0x002fe80007810000 */
[C---:B------:R-:W-:Y:S01]  /*9390*/  FSETP.NEU.FTZ.AND P0, PT, R116.reuse, -INF , PT ;  /* 0xff8000007400780b */ /* 0x040fe20003f1d000 */
[C---:B------:R-:W-:Y:S02]  /*93a0*/  FMUL.FTZ R166, R116.reuse, c[0x0][0x23c] ;  /* 0x00008f0074a67a20 */ /* 0x040fe40000410000 */
[----:B------:R-:W-:Y:S03]  /*93b0*/  FADD.FTZ R0, -R116, R0 ;  /* 0x0000000074007221 */ /* 0x000fe60000010100 */
[----:B------:R-:W-:Y:S01]  /*93c0*/  FSEL R166, R166, RZ, P0 ;  /* 0x000000ffa6a67208 */ /* 0x000fe20000000000 */
[----:B------:R-:W-:Y:S01]  /*93d0*/  FMUL.FTZ R0, R0, c[0x0][0x23c] ;  /* 0x00008f0000007a20 */ /* 0x000fe20000410000 */
[----:B---3--:R-:W-:Y:S03]  /*93e0*/  FMNMX.FTZ R3, R2, R3, !PT ;  /* 0x0000000302037209 */ /* 0x008fe60007810000 */
[--C-:B------:R-:W-:Y:S01]  /*93f0*/  FFMA.FTZ R5, R5, c[0x0][0x23c], -R166.reuse ;  /* 0x00008f0005057a23 */ /* 0x100fe200000108a6 */
[----:B------:R-:W-:Y:S01]  /*9400*/  IADD3 R2, R201, -0x4498517b, RZ ;  /* 0xbb67ae85c9027810 */ /* 0x000fe20007ffe0ff */
[----:B------:R-:W-:Y:S01]  /*9410*/  FFMA.FTZ R118, R4, c[0x0][0x23c], -R166 ;  /* 0x00008f0004767a23 */ /* 0x000fe200000108a6 */
[----:B------:R-:W-:Y:S01]  /*9420*/  LOP3.LUT R4, R152, R201, RZ, 0x3c, !PT ;  /* 0x000000c998047212 */ /* 0x000fe200078e3cff */
[----:B------:R-:W-:Y:S01]  /*9430*/  MUFU.EX2 R226, R5 ;  /* 0x0000000500e27308 */ /* 0x000fe20000000800 */
[----:B------:R-:W-:Y:S01]  /*9440*/  LOP3.LUT R2, R221, R222, R2, 0x96, !PT ;  /* 0x000000dedd027212 */ /* 0x000fe200078e9602 */
[--C-:B------:R-:W-:Y:S01]  /*9450*/  FFMA.FTZ R8, R8, c[0x0][0x23c], -R166.reuse ;  /* 0x00008f0008087a23 */ /* 0x100fe200000108a6 */
[----:B------:R-:W-:Y:S01]  /*9460*/  LOP3.LUT R4, R223, R4, RZ, 0x3c, !PT ;  /* 0x00000004df047212 */ /* 0x000fe200078e3cff */
[--C-:B------:R-:W-:Y:S01]  /*9470*/  FFMA.FTZ R9, R9, c[0x0][0x23c], -R166.reuse ;  /* 0x00008f0009097a23 */ /* 0x100fe200000108a6 */
[----:B------:R-:W-:Y:S01]  /*9480*/  FSETP.NEU.FTZ.AND P0, PT, R3, -INF , PT ;  /* 0xff8000000300780b */ /* 0x000fe20003f1d000 */
[----:B------:R-:W-:Y:S04]  /*9490*/  IMAD.WIDE.U32 R174, R2, -0x326172a9, RZ ;  /* 0xcd9e8d5702ae7825 */ /* 0x000fe800078e00ff */
[----:B------:R1:W3:Y:S01]  /*94a0*/  MUFU.EX2 R206, R118 ;  /* 0x0000007600ce7308 */ /* 0x0002e20000000800 */
[----:B------:R-:W-:Y:S04]  /*94b0*/  IMAD.WIDE.U32 R136, R4, -0x326172a9, RZ ;  /* 0xcd9e8d5704887825 */ /* 0x000fe800078e00ff */
[----:B------:R-:W-:Y:S01]  /*94c0*/  FFMA.FTZ R12, R12, c[0x0][0x23c], -R166 ;  /* 0x00008f000c0c7a23 */ /* 0x000fe200000108a6 */
[----:B------:R-:W-:Y:S01]  /*94d0*/  LOP3.LUT R136, R175, R136, R154, 0x96, !PT ;  /* 0x00000088af887212 */ /* 0x000fe200078e969a */
[--C-:B------:R-:W-:Y:S02]  /*94e0*/  FFMA.FTZ R13, R13, c[0x0][0x23c], -R166.reuse ;  /* 0x00008f000d0d7a23 */ /* 0x100fe400000108a6 */
[--C-:B------:R-:W-:Y:S01]  /*94f0*/  FFMA.FTZ R17, R17, c[0x0][0x23c], -R166.reuse ;  /* 0x00008f0011117a23 */ /* 0x100fe200000108a6 */
[----:B------:R-:W-:Y:S01]  /*9500*/  MUFU.EX2 R224, R8 ;  /* 0x0000000800e07308 */ /* 0x000fe20000000800 */
[--C-:B------:R-:W-:Y:S02]  /*9510*/  FFMA.FTZ R25, R25, c[0x0][0x23c], -R166.reuse ;  /* 0x00008f0019197a23 */ /* 0x100fe400000108a6 */
[--C-:B------:R-:W-:Y:S02]  /*9520*/  FFMA.FTZ R21, R21, c[0x0][0x23c], -R166.reuse ;  /* 0x00008f0015157a23 */ /* 0x100fe400000108a6 */
[----:B------:R-:W-:Y:S05]  /*9530*/  FFMA.FTZ R24, R24, c[0x0][0x23c], -R166 ;  /* 0x00008f0018187a23 */ /* 0x000fea00000108a6 */
[----:B------:R-:W4:Y:S01]  /*9540*/  MUFU.EX2 R210, R9 ;  /* 0x0000000900d27308 */ /* 0x000f220000000800 */
[----:B-1----:R-:W-:Y:S01]  /*9550*/  FMUL.FTZ R118, R3, c[0x0][0x23c] ;  /* 0x00008f0003767a20 */ /* 0x002fe20000410000 */
[----:B---3--:R-:W-:Y:S04]  /*9560*/  F2FP.BF16.PACK_AB R119, R226, R206 ;  /* 0x000000cee277723e */ /* 0x008fe800000010ff */
[----:B------:R-:W-:Y:S04]  /*9570*/  FSEL R118, R118, RZ, P0 ;  /* 0x000000ff76767208 */ /* 0x000fe80000000000 */
[----:B------:R-:W-:Y:S01]  /*9580*/  MUFU.EX2 R216, R13 ;  /* 0x0000000d00d87308 */ /* 0x000fe20000000800 */
[----:B------:R-:W-:Y:S01]  /*9590*/  PRMT R159, R119, 0x7632, R159 ;  /* 0x00007632779f7816 */ /* 0x000fe2000000009f */
[--C-:B------:R-:W-:Y:S02]  /*95a0*/  FFMA.FTZ R6, R6, c[0x0][0x23c], -R118.reuse ;  /* 0x00008f0006067a23 */ /* 0x100fe40000010876 */
[--C-:B------:R-:W-:Y:S02]  /*95b0*/  FFMA.FTZ R7, R7, c[0x0][0x23c], -R118.reuse ;  /* 0x00008f0007077a23 */ /* 0x100fe40000010876 */
[--C-:B------:R-:W-:Y:S04]  /*95c0*/  FFMA.FTZ R10, R10, c[0x0][0x23c], -R118.reuse ;  /* 0x00008f000a0a7a23 */ /* 0x100fe80000010876 */
[----:B------:R-:W-:Y:S01]  /*95d0*/  MUFU.EX2 R207, R6 ;  /* 0x0000000600cf7308 */ /* 0x000fe20000000800 */
[--C-:B------:R-:W-:Y:S02]  /*95e0*/  FFMA.FTZ R11, R11, c[0x0][0x23c], -R118.reuse ;  /* 0x00008f000b0b7a23 */ /* 0x100fe40000010876 */
[--C-:B------:R-:W-:Y:S01]  /*95f0*/  FFMA.FTZ R14, R14, c[0x0][0x23c], -R118.reuse ;  /* 0x00008f000e0e7a23 */ /* 0x100fe20000010876 */
[----:B----4-:R-:W-:Y:S01]  /*9600*/  F2FP.BF16.PACK_AB R162, R210, R224 ;  /* 0x000000e0d2a2723e */ /* 0x010fe200000010ff */
[--C-:B------:R-:W-:Y:S02]  /*9610*/  FFMA.FTZ R15, R15, c[0x0][0x23c], -R118.reuse ;  /* 0x00008f000f0f7a23 */ /* 0x100fe40000010876 */
[--C-:B------:R-:W-:Y:S01]  /*9620*/  FFMA.FTZ R19, R19, c[0x0][0x23c], -R118.reuse ;  /* 0x00008f0013137a23 */ /* 0x100fe20000010876 */
[----:B------:R-:W-:Y:S01]  /*9630*/  PRMT R163, R162, 0x7632, R163 ;  /* 0x00007632a2a37816 */ /* 0x000fe200000000a3 */
[--C-:B------:R-:W-:Y:S01]  /*9640*/  FFMA.FTZ R22, R22, c[0x0][0x23c], -R118.reuse ;  /* 0x00008f0016167a23 */ /* 0x100fe20000010876 */
[----:B------:R-:W1:Y:S01]  /*9650*/  MUFU.EX2 R219, R7 ;  /* 0x0000000700db7308 */ /* 0x000e620000000800 */
[--C-:B------:R-:W-:Y:S02]  /*9660*/  FFMA.FTZ R23, R23, c[0x0][0x23c], -R118.reuse ;  /* 0x00008f0017177a23 */ /* 0x100fe40000010876 */
[----:B------:R-:W-:Y:S07]  /*9670*/  FFMA.FTZ R26, R26, c[0x0][0x23c], -R118 ;  /* 0x00008f001a1a7a23 */ /* 0x000fee0000010876 */
[----:B------:R-:W-:Y:S10]  /*9680*/  MUFU.EX2 R225, R10 ;  /* 0x0000000a00e17308 */ /* 0x000ff40000000800 */
[----:B------:R-:W3:Y:S01]  /*9690*/  MUFU.EX2 R212, R11 ;  /* 0x0000000b00d47308 */ /* 0x000ee20000000800 */
[----:B-1----:R-:W-:Y:S04]  /*96a0*/  F2FP.BF16.PACK_AB R160, R219, R207 ;  /* 0x000000cfdba0723e */ /* 0x002fe800000010ff */
[----:B------:R-:W-:Y:S05]  /*96b0*/  PRMT R161, R160, 0x7632, R161 ;  /* 0x00007632a0a17816 */ /* 0x000fea00000000a1 */
[----:B------:R-:W-:Y:S10]  /*96c0*/  MUFU.EX2 R211, R14 ;  /* 0x0000000e00d37308 */ /* 0x000ff40000000800 */
[----:B------:R-:W-:Y:S01]  /*96d0*/  MUFU.EX2 R213, R17 ;  /* 0x0000001100d57308 */ /* 0x000fe20000000800 */
[----:B---3--:R-:W-:Y:S04]  /*96e0*/  F2FP.BF16.PACK_AB R165, R212, R225 ;  /* 0x000000e1d4a5723e */ /* 0x008fe800000010ff */
[----:B------:R-:W-:Y:S05]  /*96f0*/  PRMT R164, R165, 0x7632, R164 ;  /* 0x00007632a5a47816 */ /* 0x000fea00000000a4 */
[----:B------:R-:W-:Y:S01]  /*9700*/  MUFU.EX2 R227, R19 ;  /* 0x0000001300e37308 */ /* 0x000fe20000000800 */
[----:B--2---:R-:W-:Y:S01]  /*9710*/  LOP3.LUT R4, R137, R214, R153, 0x96, !PT ;  /* 0x000000d689047212 */ /* 0x004fe200078e9699 */
[----:B------:R-:W-:Y:S08]  /*9720*/  IMAD.WIDE.U32 R136, R136, -0x2daee0ad, RZ ;  /* 0xd2511f5388887825 */ /* 0x000ff000078e00ff */
[----:B------:R-:W-:Y:S01]  /*9730*/  MUFU.EX2 R215, R15 ;  /* 0x0000000f00d77308 */ /* 0x000fe20000000800 */
[----:B------:R-:W-:Y:S05]  /*9740*/  IMAD.WIDE.U32 R4, R4, -0x2daee0ad, RZ ;  /* 0xd2511f5304047825 */ /* 0x000fea00078e00ff */
[----:B------:R-:W-:Y:S02]  /*9750*/  LOP3.LUT R5, R5, R220, R155, 0x96, !PT ;  /* 0x000000dc05057212 */ /* 0x000fe400078e969b */
[----:B------:R-:W-:Y:S03]  /*9760*/  LOP3.LUT R2, R137, R4, R157, 0x96, !PT ;  /* 0x0000000489027212 */ /* 0x000fe600078e969d */
[----:B------:R-:W-:Y:S04]  /*9770*/  IMAD.WIDE.U32 R4, R5, -0x326172a9, RZ ;  /* 0xcd9e8d5705047825 */ /* 0x000fe800078e00ff */
[----:B------:R-:W-:Y:S01]  /*9780*/  IMAD.WIDE.U32 R168, R2, -0x326172a9, RZ ;  /* 0xcd9e8d5702a87825 */ /* 0x000fe200078e00ff */
[----:B------:R-:W-:Y:S04]  /*9790*/  LOP3.LUT R5, R5, R174, R156, 0x96, !PT ;  /* 0x000000ae05057212 */ /* 0x000fe800078e969c */
[----:B------:R-:W-:Y:S01]  /*97a0*/  LOP3.LUT R2, R169, R4, R167, 0x96, !PT ;  /* 0x00000004a9027212 */ /* 0x000fe200078e96a7 */
[----:B------:R-:W-:Y:S01]  /*97b0*/  IMAD.WIDE.U32 R4, R5, -0x2daee0ad, RZ ;  /* 0xd2511f5305047825 */ /* 0x000fe200078e00ff */
[----:B------:R-:W-:Y:S03]  /*97c0*/  IADD3 R169, R201, -0x56f99767, RZ ;  /* 0xa9066899c9a97810 */ /* 0x000fe60007ffe0ff */
[----:B------:R-:W-:Y:S01]  /*97d0*/  IMAD.WIDE.U32 R172, R2, -0x2daee0ad, RZ ;  /* 0xd2511f5302ac7825 */ /* 0x000fe200078e00ff */
[----:B------:R-:W-:Y:S04]  /*97e0*/  LOP3.LUT R5, R5, R136, R158, 0x96, !PT ;  /* 0x0000008805057212 */ /* 0x000fe800078e969e */
[----:B------:R-:W-:Y:S01]  /*97f0*/  LOP3.LUT R148, R173, R4, R169, 0x96, !PT ;  /* 0x00000004ad947212 */ /* 0x000fe200078e96a9 */
[----:B------:R-:W-:Y:S01]  /*9800*/  IMAD.WIDE.U32 R150, R5, -0x326172a9, RZ ;  /* 0xcd9e8d5705967825 */ /* 0x000fe200078e00ff */
[----:B------:R-:W-:Y:S03]  /*9810*/  IADD3 R173, R201, 0x646e171e, RZ ;  /* 0x646e171ec9ad7810 */ /* 0x000fe60007ffe0ff */
[----:B------:R-:W-:Y:S05]  /*9820*/  IMAD.WIDE.U32 R148, R148, -0x326172a9, RZ ;  /* 0xcd9e8d5794947825 */ /* 0x000fea00078e00ff */
[C---:B------:R-:W-:Y:S02]  /*9830*/  LOP3.LUT R2, R148.reuse, 0xffff, RZ, 0xc0, !PT ;  /* 0x0000ffff94027812 */ /* 0x040fe400078ec0ff */
[----:B------:R-:W-:Y:S02]  /*9840*/  SHF.R.U32.HI R4, RZ, 0x10, R148 ;  /* 0x00000010ff047819 */ /* 0x000fe40000011694 */
[----:B------:R-:W-:Y:S02]  /*9850*/  LOP3.LUT R6, R148, 0xff, RZ, 0xc0, !PT ;  /* 0x000000ff94067812 */ /* 0x000fe400078ec0ff */
[----:B------:R-:W-:Y:S02]  /*9860*/  SHF.R.U32.HI R2, RZ, 0x8, R2 ;  /* 0x00000008ff027819 */ /* 0x000fe40000011602 */
[----:B------:R-:W-:Y:S02]  /*9870*/  SHF.R.U32.HI R5, RZ, 0x18, R148 ;  /* 0x00000018ff057819 */ /* 0x000fe40000011694 */
[----:B------:R-:W-:Y:S02]  /*9880*/  PRMT R138, R6, 0x5410, R2 ;  /* 0x00005410068a7816 */ /* 0x000fe40000000002 */
[----:B------:R-:W-:Y:S02]  /*9890*/  LOP3.LUT R2, R149, R150, R203, 0x96, !PT ;  /* 0x0000009695027212 */ /* 0x000fe400078e96cb */
[----:B------:R-:W-:Y:S01]  /*98a0*/  LOP3.LUT R4, R4, 0xff, RZ, 0xc0, !PT ;  /* 0x000000ff04047812 */ /* 0x000fe200078ec0ff */
[--C-:B------:R-:W-:Y:S01]  /*98b0*/  HSET2.LE.AND R138, R138, R204.reuse, PT ;  /* 0x000000cc8a8a7233 */ /* 0x100fe20003803000 */
[----:B------:R-:W-:Y:S02]  /*98c0*/  LOP3.LUT R7, R2, 0xff, RZ, 0xc0, !PT ;  /* 0x000000ff02077812 */ /* 0x000fe400078ec0ff */
[--C-:B------:R-:W-:Y:S02]  /*98d0*/  SHF.R.U32.HI R6, RZ, 0x18, R2.reuse ;  /* 0x00000018ff067819 */ /* 0x100fe40000011602 */
[----:B------:R-:W-:Y:S02]  /*98e0*/  PRMT R139, R4, 0x5410, R5 ;  /* 0x00005410048b7816 */ /* 0x000fe40000000005 */
[----:B------:R-:W-:Y:S02]  /*98f0*/  LOP3.LUT R4, R2, 0xffff, RZ, 0xc0, !PT ;  /* 0x0000ffff02047812 */ /* 0x000fe400078ec0ff */
[----:B------:R-:W-:Y:S01]  /*9900*/  SHF.R.U32.HI R5, RZ, 0x10, R2 ;  /* 0x00000010ff057819 */ /* 0x000fe20000011602 */
[--C-:B------:R-:W-:Y:S01]  /*9910*/  HSET2.LE.AND R139, R139, R204.reuse, PT ;  /* 0x000000cc8b8b7233 */ /* 0x100fe20003803000 */
[----:B------:R1:W2:Y:S01]  /*9920*/  MUFU.EX2 R2, R0 ;  /* 0x0000000000027308 */ /* 0x0002a20000000800 */
[----:B------:R-:W-:Y:S02]  /*9930*/  SHF.R.U32.HI R4, RZ, 0x8, R4 ;  /* 0x00000008ff047819 */ /* 0x000fe40000011604 */
[----:B------:R-:W-:Y:S02]  /*9940*/  LOP3.LUT R5, R5, 0xff, RZ, 0xc0, !PT ;  /* 0x000000ff05057812 */ /* 0x000fe400078ec0ff */
[----:B------:R-:W-:Y:S02]  /*9950*/  PRMT R4, R7, 0x5410, R4 ;  /* 0x0000541007047816 */ /* 0x000fe40000000004 */
[----:B------:R-:W-:Y:S02]  /*9960*/  PRMT R5, R5, 0x5410, R6 ;  /* 0x0000541005057816 */ /* 0x000fe40000000006 */
[----:B------:R-:W-:Y:S01]  /*9970*/  LOP3.LUT R13, R148, 0xff, RZ, 0xc0, !PT ;  /* 0x000000ff940d7812 */ /* 0x000fe200078ec0ff */
[--C-:B------:R-:W-:Y:S01]  /*9980*/  HSET2.LE.AND R136, R4, R204.reuse, PT ;  /* 0x000000cc04887233 */ /* 0x100fe20003803000 */
[----:B------:R-:W-:Y:S01]  /*9990*/  PRMT R4, R119, 0x5410, R159 ;  /* 0x0000541077047816 */ /* 0x000fe2000000009f */
[----:B------:R-:W-:Y:S01]  /*99a0*/  HSET2.LE.AND R137, R5, R204, PT ;  /* 0x000000cc05897233 */ /* 0x000fe20003803000 */
[----:B------:R-:W-:Y:S01]  /*99b0*/  ISETP.GE.U32.AND P5, PT, R205, R13, PT ;  /* 0x0000000dcd00720c */ /* 0x000fe20003fa6070 */
[----:B------:R3:W-:Y:S01]  /*99c0*/  MUFU.EX2 R204, R12 ;  /* 0x0000000c00cc7308 */ /* 0x0007e20000000800 */
[----:B------:R-:W-:Y:S02]  /*99d0*/  LOP3.LUT R136, R136, R4, RZ, 0xc0, !PT ;  /* 0x0000000488887212 */ /* 0x000fe400078ec0ff */
[----:B------:R-:W-:Y:S04]  /*99e0*/  PRMT R4, R160, 0x5410, R161 ;  /* 0x00005410a0047816 */ /* 0x000fe800000000a1 */
[----:B------:R-:W-:Y:S02]  /*99f0*/  LOP3.LUT R137, R137, R4, RZ, 0xc0, !PT ;  /* 0x0000000489897212 */ /* 0x000fe400078ec0ff */
[----:B------:R-:W-:Y:S01]  /*9a00*/  PRMT R4, R162, 0x5410, R163 ;  /* 0x00005410a2047816 */ /* 0x000fe200000000a3 */
[----:B-1----:R-:W-:Y:S01]  /*9a10*/  FADD.FTZ R0, -R3, R117 ;  /* 0x0000007503007221 */ /* 0x002fe20000010100 */
[----:B------:R-:W-:Y:S01]  /*9a20*/  IADD3 R117, R152, 0x1, RZ ;  /* 0x0000000198757810 */ /* 0x000fe20007ffe0ff */
[----:B--2---:R-:W-:Y:S01]  /*9a30*/  FMUL.FTZ R5, R2, R121 ;  /* 0x0000007902057220 */ /* 0x004fe20000410000 */
[----:B------:R-:W-:Y:S01]  /*9a40*/  LOP3.LUT R138, R138, R4, RZ, 0xc0, !PT ;  /* 0x000000048a8a7212 */ /* 0x000fe200078ec0ff */
[----:B------:R-:W-:Y:S01]  /*9a50*/  FMUL.FTZ R0, R0, c[0x0][0x23c] ;  /* 0x00008f0000007a20 */ /* 0x000fe20000410000 */
[----:B------:R-:W-:Y:S01]  /*9a60*/  PRMT R4, R165, 0x5410, R164 ;  /* 0x00005410a5047816 */ /* 0x000fe200000000a4 */
[C---:B------:R-:W-:Y:S01]  /*9a70*/  FMUL.FTZ R8, R2.reuse, R124 ;  /* 0x0000007c02087220 */ /* 0x040fe20000410000 */
[----:B------:R-:W-:Y:S01]  /*9a80*/  LOP3.LUT R117, R117, R201, RZ, 0x3c, !PT ;  /* 0x000000c975757212 */ /* 0x000fe200078e3cff */
[C---:B------:R-:W-:Y:S01]  /*9a90*/  FMUL.FTZ R9, R2.reuse, R125 ;  /* 0x0000007d02097220 */ /* 0x040fe20000410000 */
[----:B------:R-:W-:Y:S01]  /*9aa0*/  LOP3.LUT R139, R139, R4, RZ, 0xc0, !PT ;  /* 0x000000048b8b7212 */ /* 0x000fe200078ec0ff */
[----:B------:R-:W1:Y:S01]  /*9ab0*/  MUFU.EX2 R0, R0 ;  /* 0x0000000000007308 */ /* 0x000e620000000800 */
[C---:B------:R-:W-:Y:S01]  /*9ac0*/  FMUL.FTZ R4, R2.reuse, R120 ;  /* 0x0000007802047220 */ /* 0x040fe20000410000 */
[----:B------:R-:W-:Y:S01]  /*9ad0*/  LOP3.LUT R117, R223, R117, RZ, 0x3c, !PT ;  /* 0x00000075df757212 */ /* 0x000fe200078e3cff */
[C---:B------:R-:W-:Y:S01]  /*9ae0*/  FMUL.FTZ R36, R2.reuse, R36 ;  /* 0x0000002402247220 */ /* 0x040fe20000410000 */
[----:B---3--:R-:W-:Y:S01]  /*9af0*/  SHF.R.U32.HI R12, RZ, 0x18, R148 ;  /* 0x00000018ff0c7819 */ /* 0x008fe20000011694 */
[C---:B------:R-:W-:Y:S02]  /*9b00*/  FMUL.FTZ R37, R2.reuse, R37 ;  /* 0x0000002502257220 */ /* 0x040fe40000410000 */
[C---:B------:R-:W-:Y:S01]  /*9b10*/  FMUL.FTZ R40, R2.reuse, R40 ;  /* 0x0000002802287220 */ /* 0x040fe20000410000 */
[----:B------:R-:W-:Y:S01]  /*9b20*/  ISETP.GE.U32.AND P4, PT, R205, R12, PT ;  /* 0x0000000ccd00720c */ /* 0x000fe20003f86070 */
[C---:B------:R-:W-:Y:S02]  /*9b30*/  FMUL.FTZ R41, R2.reuse, R41 ;  /* 0x0000002902297220 */ /* 0x040fe40000410000 */
[C---:B------:R-:W-:Y:S02]  /*9b40*/  FMUL.FTZ R44, R2.reuse, R44 ;  /* 0x0000002c022c7220 */ /* 0x040fe40000410000 */
[C---:B------:R-:W-:Y:S02]  /*9b50*/  FMUL.FTZ R45, R2.reuse, R45 ;  /* 0x0000002d022d7220 */ /* 0x040fe40000410000 */
[C---:B------:R-:W-:Y:S02]  /*9b60*/  FMUL.FTZ R48, R2.reuse, R48 ;  /* 0x0000003002307220 */ /* 0x040fe40000410000 */
[C---:B------:R-:W-:Y:S02]  /*9b70*/  FMUL.FTZ R49, R2.reuse, R49 ;  /* 0x0000003102317220 */ /* 0x040fe40000410000 */
[C---:B------:R-:W-:Y:S02]  /*9b80*/  FMUL.FTZ R52, R2.reuse, R52 ;  /* 0x0000003402347220 */ /* 0x040fe40000410000 */
[C---:B------:R-:W-:Y:S01]  /*9b90*/  FMUL.FTZ R53, R2.reuse, R53 ;  /* 0x0000003502357220 */ /* 0x040fe20000410000 */
[----:B------:R-:W-:Y:S01]  /*9ba0*/  @!P4 HFMA2.BF16_V2 R247, -RZ.H0_H0, RZ.H0_H0, -R164.H0_H0 ;  /* 0x200000fffff7c231 */ /* 0x000fe200003409a4 */
[----:B------:R-:W-:Y:S02]  /*9bb0*/  FMUL.FTZ R56, R2, R56 ;  /* 0x0000003802387220 */ /* 0x000fe40000410000 */
[C---:B-1----:R-:W-:Y:S02]  /*9bc0*/  FMUL.FTZ R6, R0.reuse, R122 ;  /* 0x0000007a00067220 */ /* 0x042fe40000410000 */
[C---:B------:R-:W-:Y:S01]  /*9bd0*/  FMUL.FTZ R7, R0.reuse, R123 ;  /* 0x0000007b00077220 */ /* 0x040fe20000410000 */
[----:B------:R-:W-:Y:S01]  /*9be0*/  @!P4 PRMT R164, R247, 0x5410, RZ ;  /* 0x00005410f7a4c816 */ /* 0x000fe200000000ff */
[----:B------:R-:W1:Y:S01]  /*9bf0*/  LDSM.16.MT88.4 R120, [R180+0xc000] ;  /* 0x00c00000b478783b */ /* 0x000e620000004200 */
[C---:B------:R-:W-:Y:S02]  /*9c00*/  FMUL.FTZ R10, R0.reuse, R126 ;  /* 0x0000007e000a7220 */ /* 0x040fe40000410000 */
[C---:B------:R-:W-:Y:S02]  /*9c10*/  FMUL.FTZ R11, R0.reuse, R127 ;  /* 0x0000007f000b7220 */ /* 0x040fe40000410000 */
[C---:B------:R-:W-:Y:S01]  /*9c20*/  HMMA.16816.F32.BF16 R4, R136.reuse, R140, R4 ;  /* 0x0000008c8804723c */ /* 0x040fe20000041804 */
[C---:B------:R-:W-:Y:S02]  /*9c30*/  FMUL.FTZ R14, R0.reuse, R130 ;  /* 0x00000082000e7220 */ /* 0x040fe40000410000 */
[----:B------:R-:W2:Y:S01]  /*9c40*/  LDSM.16.MT88.4 R124, [R179+0xc000] ;  /* 0x00c00000b37c783b */ /* 0x000ea20000004200 */
[C---:B------:R-:W-:Y:S02]  /*9c50*/  FMUL.FTZ R15, R0.reuse, R131 ;  /* 0x00000083000f7220 */ /* 0x040fe40000410000 */
[C---:B------:R-:W-:Y:S02]  /*9c60*/  FMUL.FTZ R19, R0.reuse, R135 ;  /* 0x0000008700137220 */ /* 0x040fe40000410000 */
[C---:B------:R-:W-:Y:S01]  /*9c70*/  HMMA.16816.F32.BF16 R8, R136.reuse, R142, R8 ;  /* 0x0000008e8808723c */ /* 0x040fe20000041808 */
[C---:B------:R-:W-:Y:S02]  /*9c80*/  FMUL.FTZ R38, R0.reuse, R38 ;  /* 0x0000002600267220 */ /* 0x040fe40000410000 */
[----:B------:R-:W3:Y:S01]  /*9c90*/  LDSM.16.MT88.4 R140, [R177+0xe000] ;  /* 0x00e00000b18c783b */ /* 0x000ee20000004200 */
[C---:B------:R-:W-:Y:S02]  /*9ca0*/  FMUL.FTZ R39, R0.reuse, R39 ;  /* 0x0000002700277220 */ /* 0x040fe40000410000 */
[C---:B------:R-:W-:Y:S02]  /*9cb0*/  FMUL.FTZ R42, R0.reuse, R42 ;  /* 0x0000002a002a7220 */ /* 0x040fe40000410000 */
[C---:B------:R-:W-:Y:S03]  /*9cc0*/  FMUL.FTZ R43, R0.reuse, R43 ;  /* 0x0000002b002b7220 */ /* 0x040fe60000410000 */
[C---:B------:R-:W-:Y:S01]  /*9cd0*/  HMMA.16816.F32.BF16 R36, R136.reuse, R144, R36 ;  /* 0x000000908824723c */ /* 0x040fe20000041824 */
[C---:B------:R-:W-:Y:S02]  /*9ce0*/  FMUL.FTZ R46, R0.reuse, R46 ;  /* 0x0000002e002e7220 */ /* 0x040fe40000410000 */
[C---:B------:R-:W-:Y:S02]  /*9cf0*/  FMUL.FTZ R47, R0.reuse, R47 ;  /* 0x0000002f002f7220 */ /* 0x040fe40000410000 */
[C---:B------:R-:W-:Y:S02]  /*9d00*/  FMUL.FTZ R50, R0.reuse, R50 ;  /* 0x0000003200327220 */ /* 0x040fe40000410000 */
[C---:B------:R-:W-:Y:S01]  /*9d10*/  FMUL.FTZ R51, R0.reuse, R51 ;  /* 0x0000003300337220 */ /* 0x040fe20000410000 */
[C---:B------:R-:W-:Y:S01]  /*9d20*/  HMMA.16816.F32.BF16 R40, R136.reuse, R146, R40 ;  /* 0x000000928828723c */ /* 0x040fe20000041828 */
[C---:B------:R-:W-:Y:S03]  /*9d30*/  FMUL.FTZ R54, R0.reuse, R54 ;  /* 0x0000003600367220 */ /* 0x040fe60000410000 */
[----:B------:R-:W-:Y:S02]  /*9d40*/  FMUL.FTZ R55, R0, R55 ;  /* 0x0000003700377220 */ /* 0x000fe40000410000 */
[----:B------:R-:W-:Y:S02]  /*9d50*/  FMUL.FTZ R57, R2, R57 ;  /* 0x0000003902397220 */ /* 0x000fe40000410000 */
[C---:B-1----:R-:W-:Y:S01]  /*9d60*/  HMMA.16816.F32.BF16 R44, R136.reuse, R120, R44 ;  /* 0x00000078882c723c */ /* 0x042fe2000004182c */
[C---:B------:R-:W-:Y:S03]  /*9d70*/  FMUL.FTZ R58, R0.reuse, R58 ;  /* 0x0000003a003a7220 */ /* 0x040fe60000410000 */
[----:B------:R-:W-:Y:S02]  /*9d80*/  FMUL.FTZ R59, R0, R59 ;  /* 0x0000003b003b7220 */ /* 0x000fe40000410000 */
[C---:B------:R-:W-:Y:S02]  /*9d90*/  FMUL.FTZ R60, R2.reuse, R60 ;  /* 0x0000003c023c7220 */ /* 0x040fe40000410000 */
[C---:B------:R-:W-:Y:S01]  /*9da0*/  HMMA.16816.F32.BF16 R48, R136.reuse, R122, R48 ;  /* 0x0000007a8830723c */ /* 0x040fe20000041830 */
[----:B------:R-:W1:Y:S03]  /*9db0*/  LDSM.16.MT88.4 R120, [R178+0xe000] ;  /* 0x00e00000b278783b */ /* 0x000e660000004200 */
[----:B------:R-:W-:Y:S02]  /*9dc0*/  FMUL.FTZ R61, R2, R61 ;  /* 0x0000003d023d7220 */ /* 0x000fe40000410000 */
[C---:B------:R-:W-:Y:S02]  /*9dd0*/  FMUL.FTZ R62, R0.reuse, R62 ;  /* 0x0000003e003e7220 */ /* 0x040fe40000410000 */
[C---:B--2---:R-:W-:Y:S01]  /*9de0*/  HMMA.16816.F32.BF16 R52, R136.reuse, R124, R52 ;  /* 0x0000007c8834723c */ /* 0x044fe20000041834 */
[----:B------:R-:W-:Y:S03]  /*9df0*/  FMUL.FTZ R63, R0, R63 ;  /* 0x0000003f003f7220 */ /* 0x000fe60000410000 */
[C---:B------:R-:W-:Y:S02]  /*9e00*/  FMUL.FTZ R64, R2.reuse, R64 ;  /* 0x0000004002407220 */ /* 0x040fe40000410000 */
[----:B------:R-:W-:Y:S02]  /*9e10*/  FMUL.FTZ R65, R2, R65 ;  /* 0x0000004102417220 */ /* 0x000fe40000410000 */
[C---:B------:R-:W-:Y:S01]  /*9e20*/  HMMA.16816.F32.BF16 R56, R136.reuse, R126, R56 ;  /* 0x0000007e8838723c */ /* 0x040fe20000041838 */
[----:B------:R-:W2:Y:S03]  /*9e30*/  LDSM.16.MT88.4 R124, [R180+0xe000] ;  /* 0x00e00000b47c783b */ /* 0x000ea60000004200 */
[C---:B------:R-:W-:Y:S02]  /*9e40*/  FMUL.FTZ R66, R0.reuse, R66 ;  /* 0x0000004200427220 */ /* 0x040fe40000410000 */
[----:B------:R-:W-:Y:S02]  /*9e50*/  FMUL.FTZ R67, R0, R67 ;  /* 0x0000004300437220 */ /* 0x000fe40000410000 */
[C---:B---3--:R-:W-:Y:S01]  /*9e60*/  HMMA.16816.F32.BF16 R60, R136.reuse, R140, R60 ;  /* 0x0000008c883c723c */ /* 0x048fe2000004183c */
[C---:B------:R-:W-:Y:S03]  /*9e70*/  FMUL.FTZ R68, R2.reuse, R68 ;  /* 0x0000004402447220 */ /* 0x040fe60000410000 */
[----:B------:R-:W-:Y:S02]  /*9e80*/  FMUL.FTZ R69, R2, R69 ;  /* 0x0000004502457220 */ /* 0x000fe40000410000 */
[C---:B------:R-:W-:Y:S02]  /*9e90*/  FMUL.FTZ R70, R0.reuse, R70 ;  /* 0x0000004600467220 */ /* 0x040fe40000410000 */
[C---:B------:R-:W-:Y:S01]  /*9ea0*/  HMMA.16816.F32.BF16 R64, R136.reuse, R142, R64 ;  /* 0x0000008e8840723c */ /* 0x040fe20000041840 */
[----:B------:R-:W3:Y:S03]  /*9eb0*/  LDSM.16.MT88.4 R140, [R179+0xe000] ;  /* 0x00e00000b38c783b */ /* 0x000ee60000004200 */
[----:B------:R-:W-:Y:S02]  /*9ec0*/  FMUL.FTZ R71, R0, R71 ;  /* 0x0000004700477220 */ /* 0x000fe40000410000 */
[C---:B------:R-:W-:Y:S02]  /*9ed0*/  FMUL.FTZ R72, R2.reuse, R72 ;  /* 0x0000004802487220 */ /* 0x040fe40000410000 */
[----:B------:R-:W-:Y:S03]  /*9ee0*/  FMUL.FTZ R73, R2, R73 ;  /* 0x0000004902497220 */ /* 0x000fe60000410000 */
[C---:B-1----:R-:W-:Y:S01]  /*9ef0*/  HMMA.16816.F32.BF16 R68, R136.reuse, R120, R68 ;  /* 0x000000788844723c */ /* 0x042fe20000041844 */
[C---:B------:R-:W-:Y:S02]  /*9f00*/  FMUL.FTZ R74, R0.reuse, R74 ;  /* 0x0000004a004a7220 */ /* 0x040fe40000410000 */
[----:B------:R-:W-:Y:S02]  /*9f10*/  FMUL.FTZ R75, R0, R75 ;  /* 0x0000004b004b7220 */ /* 0x000fe40000410000 */
[C---:B------:R-:W-:Y:S02]  /*9f20*/  FMUL.FTZ R76, R2.reuse, R76 ;  /* 0x0000004c024c7220 */ /* 0x040fe40000410000 */
[----:B------:R-:W-:Y:S02]  /*9f30*/  FMUL.FTZ R77, R2, R77 ;  /* 0x0000004d024d7220 */ /* 0x000fe40000410000 */
[C---:B------:R-:W-:Y:S01]  /*9f40*/  FMUL.FTZ R78, R0.reuse, R78 ;  /* 0x0000004e004e7220 */ /* 0x040fe20000410000 */
[C---:B------:R-:W-:Y:S01]  /*9f50*/  HMMA.16816.F32.BF16 R72, R136.reuse, R122, R72 ;  /* 0x0000007a8848723c */ /* 0x040fe20000041848 */
[----:B------:R-:W1:Y:S01]  /*9f60*/  LDSM.16.MT88.4 R120, [R177+0x10000] ;  /* 0x01000000b178783b */ /* 0x000e620000004200 */
[----:B------:R-:W-:Y:S02]  /*9f70*/  FMUL.FTZ R79, R0, R79 ;  /* 0x0000004f004f7220 */ /* 0x000fe40000410000 */
[C---:B------:R-:W-:Y:S02]  /*9f80*/  FMUL.FTZ R80, R2.reuse, R80 ;  /* 0x0000005002507220 */ /* 0x040fe40000410000 */
[----:B------:R-:W-:Y:S02]  /*9f90*/  FMUL.FTZ R81, R2, R81 ;  /* 0x0000005102517220 */ /* 0x000fe40000410000 */
[C---:B------:R-:W-:Y:S01]  /*9fa0*/  FMUL.FTZ R82, R0.reuse, R82 ;  /* 0x0000005200527220 */ /* 0x040fe20000410000 */
[C---:B--2---:R-:W-:Y:S03]  /*9fb0*/  HMMA.16816.F32.BF16 R76, R136.reuse, R124, R76 ;  /* 0x0000007c884c723c */ /* 0x044fe6000004184c */
[----:B------:R-:W-:Y:S02]  /*9fc0*/  FMUL.FTZ R83, R0, R83 ;  /* 0x0000005300537220 */ /* 0x000fe40000410000 */
[C---:B------:R-:W-:Y:S02]  /*9fd0*/  FMUL.FTZ R84, R2.reuse, R84 ;  /* 0x0000005402547220 */ /* 0x040fe40000410000 */
[----:B------:R-:W-:Y:S02]  /*9fe0*/  FMUL.FTZ R85, R2, R85 ;  /* 0x0000005502557220 */ /* 0x000fe40000410000 */
[C---:B------:R-:W-:Y:S01]  /*9ff0*/  FMUL.FTZ R86, R0.reuse, R86 ;  /* 0x0000005600567220 */ /* 0x040fe20000410000 */
[C---:B------:R-:W-:Y:S01]  /*a000*/  HMMA.16816.F32.BF16 R80, R136.reuse, R126, R80 ;  /* 0x0000007e8850723c */ /* 0x040fe20000041850 */
[----:B------:R-:W2:Y:S01]  /*a010*/  LDSM.16.MT88.4 R124, [R178+0x10000] ;  /* 0x01000000b27c783b */ /* 0x000ea20000004200 */
[----:B------:R-:W-:Y:S02]  /*a020*/  FMUL.FTZ R87, R0, R87 ;  /* 0x0000005700577220 */ /* 0x000fe40000410000 */
[C---:B------:R-:W-:Y:S02]  /*a030*/  FMUL.FTZ R88, R2.reuse, R88 ;  /* 0x0000005802587220 */ /* 0x040fe40000410000 */
[----:B------:R-:W-:Y:S02]  /*a040*/  FMUL.FTZ R89, R2, R89 ;  /* 0x0000005902597220 */ /* 0x000fe40000410000 */
[C---:B------:R-:W-:Y:S01]  /*a050*/  FMUL.FTZ R90, R0.reuse, R90 ;  /* 0x0000005a005a7220 */ /* 0x040fe20000410000 */
[C---:B---3--:R-:W-:Y:S03]  /*a060*/  HMMA.16816.F32.BF16 R84, R136.reuse, R140, R84 ;  /* 0x0000008c8854723c */ /* 0x048fe60000041854 */
[----:B------:R-:W-:Y:S02]  /*a070*/  FMUL.FTZ R91, R0, R91 ;  /* 0x0000005b005b7220 */ /* 0x000fe40000410000 */
[C---:B------:R-:W-:Y:S02]  /*a080*/  FMUL.FTZ R92, R2.reuse, R92 ;  /* 0x0000005c025c7220 */ /* 0x040fe40000410000 */
[----:B------:R-:W-:Y:S02]  /*a090*/  FMUL.FTZ R93, R2, R93 ;  /* 0x0000005d025d7220 */ /* 0x000fe40000410000 */
[C---:B------:R-:W-:Y:S01]  /*a0a0*/  FMUL.FTZ R94, R0.reuse, R94 ;  /* 0x0000005e005e7220 */ /* 0x040fe20000410000 */
[C---:B------:R-:W-:Y:S02]  /*a0b0*/  HMMA.16816.F32.BF16 R88, R136.reuse, R142, R88 ;  /* 0x0000008e8858723c */ /* 0x040fe40000041858 */
[----:B------:R-:W-:Y:S02]  /*a0c0*/  FMUL.FTZ R95, R0, R95 ;  /* 0x0000005f005f7220 */ /* 0x000fe40000410000 */
[----:B------:R-:W-:Y:S01]  /*a0d0*/  IMAD.WIDE.U32 R146, R117, -0x326172a9, RZ ;  /* 0xcd9e8d5775927825 */ /* 0x000fe200078e00ff */
[----:B------:R-:W-:Y:S03]  /*a0e0*/  IADD3 R117, R200, 0x1715609d, RZ ;  /* 0x1715609dc8757810 */ /* 0x000fe60007ffe0ff */
[C---:B------:R-:W-:Y:S01]  /*a0f0*/  FMUL.FTZ R96, R2.reuse, R96 ;  /* 0x0000006002607220 */ /* 0x040fe20000410000 */
[C---:B-1----:R-:W-:Y:S03]  /*a100*/  HMMA.16816.F32.BF16 R92, R136.reuse, R120, R92 ;  /* 0x00000078885c723c */ /* 0x042fe6000004185c */
[----:B------:R-:W-:Y:S01]  /*a110*/  FMUL.FTZ R97, R2, R97 ;  /* 0x0000006102617220 */ /* 0x000fe20000410000 */
[----:B------:R-:W-:Y:S01]  /*a120*/  LOP3.LUT R144, R147, R214, R153, 0x96, !PT ;  /* 0x000000d693907212 */ /* 0x000fe200078e9699 */
[C---:B------:R-:W-:Y:S01]  /*a130*/  FMUL.FTZ R98, R0.reuse, R98 ;  /* 0x0000006200627220 */ /* 0x040fe20000410000 */
[----:B------:R-:W-:Y:S01]  /*a140*/  LOP3.LUT R146, R175, R146, R154, 0x96, !PT ;  /* 0x00000092af927212 */ /* 0x000fe200078e969a */
[----:B------:R-:W-:Y:S01]  /*a150*/  FMUL.FTZ R99, R0, R99 ;  /* 0x0000006300637220 */ /* 0x000fe20000410000 */
[----:B------:R1:W3:Y:S01]  /*a160*/  LDL.S16 R214, [R1+0xc] ;  /* 0x00000c0001d67983 */ /* 0x0002e20000100600 */
[C---:B------:R-:W-:Y:S03]  /*a170*/  FMUL.FTZ R100, R2.reuse, R100 ;  /* 0x0000006402647220 */ /* 0x040fe60000410000 */
[----:B------:R-:W-:Y:S02]  /*a180*/  FMUL.FTZ R101, R2, R101 ;  /* 0x0000006502657220 */ /* 0x000fe40000410000 */
[C---:B------:R-:W-:Y:S01]  /*a190*/  HMMA.16816.F32.BF16 R96, R136.reuse, R122, R96 ;  /* 0x0000007a8860723c */ /* 0x040fe20000041860 */
[----:B------:R-:W4:Y:S01]  /*a1a0*/  LDSM.16.MT88.4 R120, [R180+0x10000] ;  /* 0x01000000b478783b */ /* 0x000f220000004200 */
[----:B------:R-:W-:Y:S04]  /*a1b0*/  IMAD.WIDE.U32 R144, R144, -0x2daee0ad, RZ ;  /* 0xd2511f5390907825 */ /* 0x000fe800078e00ff */
[----:B------:R-:W-:Y:S01]  /*a1c0*/  IMAD.WIDE.U32 R146, R146, -0x2daee0ad, RZ ;  /* 0xd2511f5392927825 */ /* 0x000fe200078e00ff */
[----:B------:R-:W-:Y:S05]  /*a1d0*/  LOP3.LUT R140, R145, R220, R155, 0x96, !PT ;  /* 0x000000dc918c7212 */ /* 0x000fea00078e969b */
[----:B------:R-:W-:Y:S01]  /*a1e0*/  LOP3.LUT R144, R147, R144, R157, 0x96, !PT ;  /* 0x0000009093907212 */ /* 0x000fe200078e969d */
[----:B------:R-:W-:Y:S04]  /*a1f0*/  IMAD.WIDE.U32 R140, R140, -0x326172a9, RZ ;  /* 0xcd9e8d578c8c7825 */ /* 0x000fe800078e00ff */
[----:B------:R-:W-:Y:S01]  /*a200*/  IMAD.WIDE.U32 R144, R144, -0x326172a9, RZ ;  /* 0xcd9e8d5790907825 */ /* 0x000fe200078e00ff */
[----:B------:R-:W-:Y:S02]  /*a210*/  LOP3.LUT R142, R141, R174, R156, 0x96, !PT ;  /* 0x000000ae8d8e7212 */ /* 0x000fe400078e969c */
[----:B------:R-:W-:Y:S01]  /*a220*/  F2FP.BF16.PACK_AB R156, R216, R204 ;  /* 0x000000ccd89c723e */ /* 0x000fe200000010ff */
[C---:B------:R-:W-:Y:S01]  /*a230*/  FMUL.FTZ R102, R0.reuse, R102 ;  /* 0x0000006600667220 */ /* 0x040fe20000410000 */
[----:B------:R-:W-:Y:S01]  /*a240*/  LOP3.LUT R140, R145, R140, R167, 0x96, !PT ;  /* 0x0000008c918c7212 */ /* 0x000fe200078e96a7 */
[----:B------:R-:W-:Y:S01]  /*a250*/  FMUL.FTZ R103, R0, R103 ;  /* 0x0000006700677220 */ /* 0x000fe20000410000 */
[----:B------:R-:W-:Y:S01]  /*a260*/  PRMT R155, R156, 0x7632, R155 ;  /* 0x000076329c9b7816 */ /* 0x000fe2000000009b */
[----:B------:R-:W-:Y:S04]  /*a270*/  IMAD.WIDE.U32 R142, R142, -0x2daee0ad, RZ ;  /* 0xd2511f538e8e7825 */ /* 0x000fe800078e00ff */
[----:B------:R-:W-:Y:S01]  /*a280*/  IMAD.WIDE.U32 R174, R140, -0x2daee0ad, RZ ;  /* 0xd2511f538cae7825 */ /* 0x000fe200078e00ff */
[C---:B--2---:R-:W-:Y:S01]  /*a290*/  HMMA.16816.F32.BF16 R100, R136.reuse, R124, R100 ;  /* 0x0000007c8864723c */ /* 0x044fe20000041864 */
[----:B------:R-:W-:Y:S02]  /*a2a0*/  LOP3.LUT R146, R143, R146, R158, 0x96, !PT ;  /* 0x000000928f927212 */ /* 0x000fe400078e969e */
[C---:B------:R-:W-:Y:S01]  /*a2b0*/  FMUL.FTZ R104, R2.reuse, R104 ;  /* 0x0000006802687220 */ /* 0x040fe20000410000 */
[----:B------:R-:W-:Y:S01]  /*a2c0*/  LOP3.LUT R167, R175, R142, R169, 0x96, !PT ;  /* 0x0000008eafa77212 */ /* 0x000fe200078e96a9 */
[----:B------:R-:W-:Y:S01]  /*a2d0*/  FMUL.FTZ R105, R2, R105 ;  /* 0x0000006902697220 */ /* 0x000fe20000410000 */
[----:B------:R-:W-:Y:S01]  /*a2e0*/  LOP3.LUT R142, R149, R150, R203, 0x96, !PT ;  /* 0x00000096958e7212 */ /* 0x000fe200078e96cb */
[C---:B------:R-:W-:Y:S01]  /*a2f0*/  FMUL.FTZ R106, R0.reuse, R106 ;  /* 0x0000006a006a7220 */ /* 0x040fe20000410000 */
[--C-:B------:R-:W-:Y:S01]  /*a300*/  LOP3.LUT R140, R151, R168, R117.reuse, 0x96, !PT ;  /* 0x000000a8978c7212 */ /* 0x100fe200078e9675 */
[----:B------:R-:W-:Y:S03]  /*a310*/  FMUL.FTZ R107, R0, R107 ;  /* 0x0000006b006b7220 */ /* 0x000fe60000410000 */
[----:B------:R-:W-:Y:S01]  /*a320*/  SHF.R.U32.HI R12, RZ, 0x10, R142 ;  /* 0x00000010ff0c7819 */ /* 0x000fe2000001168e */
[----:B------:R-:W-:Y:S01]  /*a330*/  FMUL.FTZ R13, R2, R129 ;  /* 0x00000081020d7220 */ /* 0x000fe20000410000 */
[----:B------:R-:W-:Y:S01]  /*a340*/  IADD3 R168, P0, R170, UR8, RZ ;  /* 0x00000008aaa87c10 */ /* 0x000fe2000ff1e0ff */
[----:B------:R-:W-:Y:S01]  /*a350*/  IMAD.WIDE.U32 R140, R140, -0x2daee0ad, RZ ;  /* 0xd2511f538c8c7825 */ /* 0x000fe200078e00ff */
[C---:B------:R-:W-:Y:S01]  /*a360*/  HMMA.16816.F32.BF16 R104, R136.reuse, R126, R104 ;  /* 0x0000007e8868723c */ /* 0x040fe20000041868 */
[----:B------:R-:W-:Y:S01]  /*a370*/  LOP3.LUT R145, R12, 0xff, RZ, 0xc0, !PT ;  /* 0x000000ff0c917812 */ /* 0x000fe200078ec0ff */
[----:B------:R-:W2:Y:S01]  /*a380*/  LDSM.16.MT88.4 R124, [R179+0x10000] ;  /* 0x01000000b37c783b */ /* 0x000ea20000004200 */
[----:B------:R-:W-:Y:S01]  /*a390*/  FMUL.FTZ R12, R2, R128 ;  /* 0x00000080020c7220 */ /* 0x000fe20000410000 */
[----:B------:R-:W-:Y:S01]  /*a3a0*/  SHF.R.U32.HI R129, RZ, 0x18, R140 ;  /* 0x00000018ff817819 */ /* 0x000fe2000001168c */
[----:B------:R-:W-:Y:S01]  /*a3b0*/  IMAD.WIDE.U32 R146, R146, -0x326172a9, RZ ;  /* 0xcd9e8d5792927825 */ /* 0x000fe200078e00ff */
[----:B------:R-:W-:Y:S02]  /*a3c0*/  IADD3.X R169, R171, UR9, RZ, P0, !PT ;  /* 0x00000009aba97c10 */ /* 0x000fe400087fe4ff */
[----:B------:R-:W-:Y:S01]  /*a3d0*/  ISETP.GE.U32.AND P0, PT, R205, R145, PT ;  /* 0x00000091cd00720c */ /* 0x000fe20003f06070 */
[C---:B------:R-:W-:Y:S01]  /*a3e0*/  FMUL.FTZ R108, R2.reuse, R108 ;  /* 0x0000006c026c7220 */ /* 0x040fe20000410000 */
[C---:B----4-:R-:W-:Y:S02]  /*a3f0*/  HMMA.16816.F32.BF16 R12, R136.reuse, R120, R12 ;  /* 0x00000078880c723c */ /* 0x050fe4000004180c */
[----:B------:R-:W-:Y:S01]  /*a400*/  LOP3.LUT R175, R147, R144, R117, 0x96, !PT ;  /* 0x0000009093af7212 */ /* 0x000fe200078e9675 */
[----:B------:R-:W-:Y:S01]  /*a410*/  FMUL.FTZ R109, R2, R109 ;  /* 0x0000006d026d7220 */ /* 0x000fe20000410000 */
[----:B------:R-:W-:Y:S01]  /*a420*/  LOP3.LUT R117, R142, 0xff, RZ, 0xc0, !PT ;  /* 0x000000ff8e757812 */ /* 0x000fe200078ec0ff */
[----:B------:R-:W-:Y:S01]  /*a430*/  FMUL.FTZ R110, R0, R110 ;  /* 0x0000006e006e7220 */ /* 0x000fe20000410000 */
[----:B------:R-:W-:Y:S01]  /*a440*/  LOP3.LUT R144, R140, 0xff, RZ, 0xc0, !PT ;  /* 0x000000ff8c907812 */ /* 0x000fe200078ec0ff */
[----:B------:R-:W-:Y:S01]  /*a450*/  FMUL.FTZ R111, R0, R111 ;  /* 0x0000006f006f7220 */ /* 0x000fe20000410000 */
[----:B------:R-:W-:Y:S01]  /*a460*/  ISETP.GE.U32.AND P6, PT, R205, R117, PT ;  /* 0x00000075cd00720c */ /* 0x000fe20003fc6070 */
[----:B------:R-:W-:Y:S03]  /*a470*/  FFMA.FTZ R143, R16, c[0x0][0x23c], -R166 ;  /* 0x00008f00108f7a23 */ /* 0x000fe600000108a6 */
[----:B------:R-:W-:Y:S01]  /*a480*/  LOP3.LUT R117, R140, 0xffff, RZ, 0xc0, !PT ;  /* 0x0000ffff8c757812 */ /* 0x000fe200078ec0ff */
[----:B------:R-:W4:Y:S01]  /*a490*/  MUFU.EX2 R218, R143 ;  /* 0x0000008f00da7308 */ /* 0x000f220000000800 */
[C---:B------:R-:W-:Y:S01]  /*a4a0*/  HMMA.16816.F32.BF16 R108, R136.reuse, R122, R108 ;  /* 0x0000007a886c723c */ /* 0x040fe2000004186c */
[----:B------:R-:W-:Y:S01]  /*a4b0*/  SHF.R.U32.HI R17, RZ, 0x10, R140 ;  /* 0x00000010ff117819 */ /* 0x000fe2000001168c */
[----:B------:R-:W-:Y:S01]  /*a4c0*/  FMUL.FTZ R112, R2, R112 ;  /* 0x0000007002707220 */ /* 0x000fe20000410000 */
[----:B------:R-:W-:Y:S01]  /*a4d0*/  SHF.R.U32.HI R16, RZ, 0x8, R117 ;  /* 0x00000008ff107819 */ /* 0x000fe20000011675 */
[----:B------:R-:W-:Y:S01]  /*a4e0*/  FFMA.FTZ R117, R18, c[0x0][0x23c], -R118 ;  /* 0x00008f0012757a23 */ /* 0x000fe20000010876 */
[----:B------:R-:W-:Y:S01]  /*a4f0*/  LOP3.LUT R18, R142, 0xffff, RZ, 0xc0, !PT ;  /* 0x0000ffff8e127812 */ /* 0x000fe200078ec0ff */
[----:B------:R-:W-:Y:S01]  /*a500*/  FMUL.FTZ R113, R2, R113 ;  /* 0x0000007102717220 */ /* 0x000fe20000410000 */
[----:B------:R-:W-:Y:S01]  /*a510*/  PRMT R144, R144, 0x5410, R16 ;  /* 0x0000541090907816 */ /* 0x000fe20000000010 */
[----:B------:R-:W-:Y:S01]  /*a520*/  @!P6 HFMA2.BF16_V2 R239, -RZ.H0_H0, RZ.H0_H0, -R119.H0_H0 ;  /* 0x200000ffffefe231 */ /* 0x000fe20000340977 */
[----:B------:R-:W-:Y:S01]  /*a530*/  SHF.R.U32.HI R18, RZ, 0x8, R18 ;  /* 0x00000008ff127819 */ /* 0x000fe20000011612 */
[----:B------:R5:W1:Y:S02]  /*a540*/  MUFU.EX2 R217, R117 ;  /* 0x0000007500d97308 */ /* 0x000a640000000800 */
[----:B------:R-:W-:Y:S01]  /*a550*/  LOP3.LUT R16, R141, R172, R173, 0x96, !PT ;  /* 0x000000ac8d107212 */ /* 0x000fe200078e96ad */
[----:B------:R-:W-:Y:S01]  /*a560*/  FMUL.FTZ R114, R0, R114 ;  /* 0x0000007200727220 */ /* 0x000fe20000410000 */
[----:B------:R-:W-:Y:S01]  /*a570*/  LOP3.LUT R122, R18, 0xffff, RZ, 0xc0, !PT ;  /* 0x0000ffff127a7812 */ /* 0x000fe200078ec0ff */
[----:B------:R-:W-:Y:S01]  /*a580*/  FMUL.FTZ R18, R0, R134 ;  /* 0x0000008600127220 */ /* 0x000fe20000410000 */
[----:B------:R-:W-:Y:S01]  /*a590*/  LOP3.LUT R128, R17, 0xff, RZ, 0xc0, !PT ;  /* 0x000000ff11807812 */ /* 0x000fe200078ec0ff */
[----:B------:R1:W3:Y:S01]  /*a5a0*/  LDL.S16 R134, [R1+0x18] ;  /* 0x0000180001867983 */ /* 0x0002e20000100600 */
[----:B------:R-:W-:Y:S01]  /*a5b0*/  LOP3.LUT R17, R16, 0xffff, RZ, 0xc0, !PT ;  /* 0x0000ffff10117812 */ /* 0x000fe200078ec0ff */
[----:B------:R-:W-:Y:S01]  /*a5c0*/  FMUL.FTZ R115, R0, R115 ;  /* 0x0000007300737220 */ /* 0x000fe20000410000 */
[----:B------:R-:W-:Y:S02]  /*a5d0*/  @!P6 PRMT R119, R239, 0x5410, RZ ;  /* 0x00005410ef77e816 */ /* 0x000fe400000000ff */
[C---:B------:R-:W-:Y:S02]  /*a5e0*/  ISETP.GE.U32.AND P6, PT, R205.reuse, R122, PT ;  /* 0x0000007acd00720c */ /* 0x040fe40003fc6070 */
[----:B------:R-:W-:Y:S01]  /*a5f0*/  LOP3.LUT R123, R16, 0xff, RZ, 0xc0, !PT ;  /* 0x000000ff107b7812 */ /* 0x000fe200078ec0ff */
[----:B------:R-:W-:Y:S01]  /*a600*/  STG.E.U16 [R170.64], R119 ;  /* 0x00000077aa007986 */ /* 0x000fe2000c101506 */
[----:B------:R-:W-:Y:S02]  /*a610*/  SHF.R.U32.HI R121, RZ, 0x18, R16 ;  /* 0x00000018ff797819 */ /* 0x000fe40000011610 */
[----:B------:R-:W-:Y:S01]  /*a620*/  SHF.R.U32.HI R120, RZ, 0x8, R17 ;  /* 0x00000008ff787819 */ /* 0x000fe20000011611 */
[C---:B------:R-:W-:Y:S01]  /*a630*/  FMUL.FTZ R17, R2.reuse, R133 ;  /* 0x0000008502117220 */ /* 0x040fe20000410000 */
[----:B------:R-:W-:Y:S02]  /*a640*/  PRMT R133, R205, 0x7054, R205 ;  /* 0x00007054cd857816 */ /* 0x000fe400000000cd */
[----:B------:R-:W-:Y:S02]  /*a650*/  PRMT R120, R123, 0x5410, R120 ;  /* 0x000054107b787816 */ /* 0x000fe40000000078 */
[----:B-----5:R-:W-:Y:S01]  /*a660*/  SHF.R.U32.HI R117, RZ, 0x10, R16 ;  /* 0x00000010ff757819 */ /* 0x020fe20000011610 */
[----:B------:R-:W-:Y:S01]  /*a670*/  FMUL.FTZ R16, R2, R132 ;  /* 0x0000008402107220 */ /* 0x000fe20000410000 */
[----:B------:R-:W-:Y:S01]  /*a680*/  PRMT R132, R128, 0x5410, R129 ;  /* 0x0000541080847816 */ /* 0x000fe20000000081 */
[--C-:B------:R-:W-:Y:S01]  /*a690*/  HSET2.LE.AND R120, R120, R133.reuse, PT ;  /* 0x0000008578787233 */ /* 0x100fe20003803000 */
[----:B------:R-:W-:Y:S01]  /*a6a0*/  LOP3.LUT R117, R117, 0xff, RZ, 0xc0, !PT ;  /* 0x000000ff75757812 */ /* 0x000fe200078ec0ff */
[--C-:B------:R-:W-:Y:S01]  /*a6b0*/  HSET2.LE.AND R122, R144, R133.reuse, PT ;  /* 0x00000085907a7233 */ /* 0x100fe20003803000 */
[----:B------:R-:W-:Y:S01]  /*a6c0*/  F2FP.BF16.PACK_AB R158, R215, R211 ;  /* 0x000000d3d79e723e */ /* 0x000fe200000010ff */
[--C-:B------:R-:W-:Y:S01]  /*a6d0*/  HSET2.LE.AND R123, R132, R133.reuse, PT ;  /* 0x00000085847b7233 */ /* 0x100fe20003803000 */
[C---:B--2---:R-:W-:Y:S01]  /*a6e0*/  HMMA.16816.F32.BF16 R16, R136.reuse, R124, R16 ;  /* 0x0000007c8810723c */ /* 0x044fe20000041810 */
[----:B------:R-:W-:Y:S01]  /*a6f0*/  PRMT R121, R117, 0x5410, R121 ;  /* 0x0000541075797816 */ /* 0x000fe20000000079 */
[----:B------:R-:W2:Y:S01]  /*a700*/  LDSM.16.MT88.4 R128, [R177+0xc800] ;  /* 0x00c80000b180783b */ /* 0x000ea20000004200 */
[----:B----4-:R-:W-:Y:S02]  /*a710*/  F2FP.BF16.PACK_AB R152, R213, R218 ;  /* 0x000000dad598723e */ /* 0x010fe400000010ff */
[----:B------:R-:W-:Y:S01]  /*a720*/  PRMT R157, R158, 0x7632, R157 ;  /* 0x000076329e9d7816 */ /* 0x000fe2000000009d */
[----:B------:R-:W-:Y:S01]  /*a730*/  HSET2.LE.AND R121, R121, R133, PT ;  /* 0x0000008579797233 */ /* 0x000fe20003803000 */
[----:B------:R-:W-:Y:S01]  /*a740*/  PRMT R117, R156, 0x5410, R155 ;  /* 0x000054109c757816 */ /* 0x000fe2000000009b */
[----:B------:R-:W-:Y:S01]  /*a750*/  HMMA.16816.F32.BF16 R112, R136, R126, R112 ;  /* 0x0000007e8870723c */ /* 0x000fe20000041870 */
[----:B-1----:R-:W-:Y:S01]  /*a760*/  F2FP.BF16.PACK_AB R153, R227, R217 ;  /* 0x000000d9e399723e */ /* 0x002fe200000010ff */
[----:B------:R1:W4:Y:S02]  /*a770*/  LDL.S16 R133, [R1+0x8] ;  /* 0x0000080001857983 */ /* 0x0003240000100600 */
[----:B------:R-:W-:Y:S02]  /*a780*/  LOP3.LUT R120, R120, R117, RZ, 0xc0, !PT ;  /* 0x0000007578787212 */ /* 0x000fe400078ec0ff */
[----:B------:R-:W-:Y:S01]  /*a790*/  PRMT R151, R152, 0x7632, R151 ;  /* 0x0000763298977816 */ /* 0x000fe20000000097 */
[----:B------:R-:W5:Y:S01]  /*a7a0*/  LDSM.16.MT88.4 R124, [R178+0xc800] ;  /* 0x00c80000b27c783b */ /* 0x000f620000004200 */
[----:B------:R-:W-:Y:S04]  /*a7b0*/  PRMT R117, R158, 0x5410, R157 ;  /* 0x000054109e757816 */ /* 0x000fe8000000009d */
[----:B------:R-:W-:Y:S02]  /*a7c0*/  LOP3.LUT R121, R121, R117, RZ, 0xc0, !PT ;  /* 0x0000007579797212 */ /* 0x000fe400078ec0ff */
[C---:B------:R-:W-:Y:S02]  /*a7d0*/  PRMT R154, R153.reuse, 0x7632, R154 ;  /* 0x00007632999a7816 */ /* 0x040fe4000000009a */
[----:B------:R-:W-:Y:S02]  /*a7e0*/  PRMT R117, R152, 0x5410, R151 ;  /* 0x0000541098757816 */ /* 0x000fe40000000097 */
[----:B------:R-:W-:Y:S02]  /*a7f0*/  SHF.R.U32.HI R142, RZ, 0x18, R142 ;  /* 0x00000018ff8e7819 */ /* 0x000fe4000001168e */
[----:B------:R-:W-:Y:S02]  /*a800*/  LOP3.LUT R122, R122, R117, RZ, 0xc0, !PT ;  /* 0x000000757a7a7212 */ /* 0x000fe400078ec0ff */
[----:B------:R-:W-:Y:S04]  /*a810*/  PRMT R117, R153, 0x5410, R154 ;  /* 0x0000541099757816 */ /* 0x000fe8000000009a */
[----:B------:R-:W-:Y:S07]  /*a820*/  LOP3.LUT R123, R123, R117, RZ, 0xc0, !PT ;  /* 0x000000757b7b7212 */ /* 0x000fee00078ec0ff */
[C---:B--2---:R-:W-:Y:S08]  /*a830*/  HMMA.16816.F32.BF16 R4, R120.reuse, R128, R4 ;  /* 0x000000807804723c */ /* 0x044ff00000041804 */
[C---:B------:R-:W-:Y:S01]  /*a840*/  HMMA.16816.F32.BF16 R8, R120.reuse, R130, R8 ;  /* 0x000000827808723c */ /* 0x040fe20000041808 */
[----:B------:R-:W2:Y:S07]  /*a850*/  LDSM.16.MT88.4 R128, [R180+0xc800] ;  /* 0x00c80000b480783b */ /* 0x000eae0000004200 */
[C---:B-----5:R-:W-:Y:S08]  /*a860*/  HMMA.16816.F32.BF16 R36, R120.reuse, R124, R36 ;  /* 0x0000007c7824723c */ /* 0x060ff00000041824 */
[C---:B------:R-:W-:Y:S08]  /*a870*/  HMMA.16816.F32.BF16 R40, R120.reuse, R126, R40 ;  /* 0x0000007e7828723c */ /* 0x040ff00000041828 */
[C---:B--2---:R-:W-:Y:S08]  /*a880*/  HMMA.16816.F32.BF16 R44, R120.reuse, R128, R44 ;  /* 0x00000080782c723c */ /* 0x044ff0000004182c */
[C---:B------:R-:W-:Y:S01]  /*a890*/  HMMA.16816.F32.BF16 R48, R120.reuse, R130, R48 ;  /* 0x000000827830723c */ /* 0x040fe20000041830 */
[----:B---3--:R-:W-:Y:S05]  /*a8a0*/  @!P6 HFMA2.BF16_V2 R214, -RZ.H0_H0, RZ.H0_H0, -R159.H0_H0 ;  /* 0x200000ffffd6e231 */ /* 0x008fea000034099f */
[----:B------:R2:W-:Y:S01]  /*a8b0*/  @!P6 STL.S16 [R1+0xc], R214 ;  /* 0x00000cd60100e387 */ /* 0x0005e20000100600 */
[----:B------:R-:W-:Y:S05]  /*a8c0*/  PRMT R117, R214, 0x7610, R117 ;  /* 0x00007610d6757816 */ /* 0x000fea0000000075 */
[----:B------:R-:W-:Y:S02]  /*a8d0*/  @!P6 PRMT R159, R117, 0x5410, RZ ;  /* 0x00005410759fe816 */ /* 0x000fe400000000ff */
[----:B------:R-:W-:Y:S02]  /*a8e0*/  ISETP.GE.U32.AND P6, PT, R205, R142, PT ;  /* 0x0000008ecd00720c */ /* 0x000fe40003fc6070 */
[----:B------:R-:W-:Y:S01]  /*a8f0*/  LOP3.LUT R117, R148, 0xffff, RZ, 0xc0, !PT ;  /* 0x0000ffff94757812 */ /* 0x000fe200078ec0ff */
[----:B------:R-:W-:Y:S01]  /*a900*/  STG.E.U16 [R170.64+0x2], R159 ;  /* 0x0000029faa007986 */ /* 0x000fe2000c101506 */
[----:B------:R-:W-:Y:S02]  /*a910*/  SHF.R.U32.HI R148, RZ, 0x10, R148 ;  /* 0x00000010ff947819 */ /* 0x000fe40000011694 */
[----:B------:R-:W-:Y:S02]  /*a920*/  SHF.R.U32.HI R117, RZ, 0x8, R117 ;  /* 0x00000008ff757819 */ /* 0x000fe40000011675 */
[----:B------:R-:W-:Y:S02]  /*a930*/  LOP3.LUT R124, R148, 0xff, RZ, 0xc0, !PT ;  /* 0x000000ff947c7812 */ /* 0x000fe400078ec0ff */
[----:B------:R-:W-:Y:S01]  /*a940*/  LOP3.LUT R117, R117, 0xffff, RZ, 0xc0, !PT ;  /* 0x0000ffff75757812 */ /* 0x000fe200078ec0ff */
[----:B--2---:R1:W2:Y:S01]  /*a950*/  LDL.S16 R214, [R1] ;  /* 0x0000000001d67983 */ /* 0x0042a20000100600 */
[----:B------:R-:W-:Y:S05]  /*a960*/  @!P0 HFMA2.BF16_V2 R134, -RZ.H0_H0, RZ.H0_H0, -R160.H0_H0 ;  /* 0x200000ffff868231 */ /* 0x000fea00003409a0 */
[----:B------:R-:W-:Y:S01]  /*a970*/  @!P0 STL.S16 [R1+0x18], R134 ;  /* 0x0000188601008387 */ /* 0x000fe20000100600 */
[----:B------:R-:W-:Y:S03]  /*a980*/  PRMT R132, R134, 0x7610, R132 ;  /* 0x0000761086847816 */ /* 0x000fe60000000084 */
[----:B------:R1:W3:Y:S01]  /*a990*/  LDL.S16 R136, [R1+0x14] ;  /* 0x0000140001887983 */ /* 0x0002e20000100600 */
[----:B------:R-:W-:Y:S02]  /*a9a0*/  @!P0 PRMT R160, R132, 0x5410, RZ ;  /* 0x0000541084a08816 */ /* 0x000fe400000000ff */
[----:B------:R-:W-:Y:S02]  /*a9b0*/  ISETP.GE.U32.AND P0, PT, R205, R117, PT ;  /* 0x00000075cd00720c */ /* 0x000fe40003f06070 */
[----:B------:R-:W-:Y:S01]  /*a9c0*/  LOP3.LUT R117, R141, R172, R173, 0x96, !PT ;  /* 0x000000ac8d757212 */ /* 0x000fe200078e96ad */
[----:B------:R-:W-:Y:S03]  /*a9d0*/  STG.E.U16 [R168.64], R160 ;  /* 0x000000a0a8007986 */ /* 0x000fe6000c101506 */
[C---:B------:R-:W-:Y:S02]  /*a9e0*/  LOP3.LUT R129, R117.reuse, 0xff, RZ, 0xc0, !PT ;  /* 0x000000ff75817812 */ /* 0x040fe400078ec0ff */
[----:B------:R-:W-:Y:S04]  /*a9f0*/  LOP3.LUT R128, R117, 0xffff, RZ, 0xc0, !PT ;  /* 0x0000ffff75807812 */ /* 0x000fe800078ec0ff */
[----:B------:R-:W-:Y:S04]  /*aa00*/  SHF.R.U32.HI R128, RZ, 0x8, R128 ;  /* 0x00000008ff807819 */ /* 0x000fe80000011680 */
[----:B------:R-:W-:Y:S01]  /*aa10*/  LOP3.LUT R128, R128, 0xffff, RZ, 0xc0, !PT ;  /* 0x0000ffff80807812 */ /* 0x000fe200078ec0ff */
[----:B----4-:R-:W-:Y:S05]  /*aa20*/  @!P6 HFMA2.BF16_V2 R133, -RZ.H0_H0, RZ.H0_H0, -R161.H0_H0 ;  /* 0x200000ffff85e231 */ /* 0x010fea00003409a1 */
[----:B------:R-:W-:Y:S01]  /*aa30*/  @!P6 STL.S16 [R1+0x8], R133 ;  /* 0x000008850100e387 */ /* 0x000fe20000100600 */
[----:B------:R-:W-:Y:S03]  /*aa40*/  PRMT R138, R133, 0x7610, R138 ;  /* 0x00007610858a7816 */ /* 0x000fe6000000008a */
[----:B------:R-:W4:Y:S01]  /*aa50*/  LDSM.16.MT88.4 R132, [R179+0xc800] ;  /* 0x00c80000b384783b */ /* 0x000f220000004200 */
[----:B------:R-:W-:Y:S02]  /*aa60*/  @!P6 PRMT R161, R138, 0x5410, RZ ;  /* 0x000054108aa1e816 */ /* 0x000fe400000000ff */
[C---:B------:R-:W-:Y:S02]  /*aa70*/  ISETP.GE.U32.AND P6, PT, R205.reuse, R124, PT ;  /* 0x0000007ccd00720c */ /* 0x040fe40003fc6070 */
[--C-:B------:R-:W-:Y:S03]  /*aa80*/  SHF.R.U32.HI R138, RZ, 0x18, R140.reuse ;  /* 0x00000018ff8a7819 */ /* 0x100fe6000001168c */
[----:B------:R-:W5:Y:S08]  /*aa90*/  LDSM.16.MT88.4 R124, [R177+0xe800] ;  /* 0x00e80000b17c783b */ /* 0x000f700000004200 */
[----:B------:R-:W-:Y:S01]  /*aaa0*/  STG.E.U16 [R168.64+0x2], R161 ;  /* 0x000002a1a8007986 */ /* 0x000fe2000c101506 */
[----:B------:R-:W-:Y:S05]  /*aab0*/  @!P6 HFMA2.BF16_V2 R248, -RZ.H0_H0, RZ.H0_H0, -R165.H0_H0 ;  /* 0x200000fffff8e231 */ /* 0x000fea00003409a5 */
[----:B------:R-:W-:Y:S01]  /*aac0*/  @!P6 PRMT R165, R248, 0x5410, RZ ;  /* 0x00005410f8a5e816 */ /* 0x000fe200000000ff */
[C---:B----4-:R-:W-:Y:S07]  /*aad0*/  HMMA.16816.F32.BF16 R52, R120.reuse, R132, R52 ;  /* 0x000000847834723c */ /* 0x050fee0000041834 */
[----:B------:R-:W-:Y:S01]  /*aae0*/  SHF.R.U32.HI R133, RZ, 0x18, R117 ;  /* 0x00000018ff857819 */ /* 0x000fe20000011675 */
[C---:B------:R-:W-:Y:S01]  /*aaf0*/  HMMA.16816.F32.BF16 R56, R120.reuse, R134, R56 ;  /* 0x000000867838723c */ /* 0x040fe20000041838 */
[----:B------:R-:W-:Y:S02]  /*ab00*/  LOP3.LUT R132, R140, 0xff, RZ, 0xc0, !PT ;  /* 0x000000ff8c847812 */ /* 0x000fe400078ec0ff */
[C---:B------:R-:W-:Y:S02]  /*ab10*/  ISETP.GE.U32.AND P4, PT, R205.reuse, R133, PT ;  /* 0x00000085cd00720c */ /* 0x040fe40003f86070 */
[----:B------:R-:W-:Y:S02]  /*ab20*/  ISETP.GE.U32.AND P6, PT, R205, R132, PT ;  /* 0x00000084cd00720c */ /* 0x000fe40003fc6070 */
[----:B------:R-:W-:Y:S01]  /*ab30*/  LDSM.16.MT88.4 R132, [R180+0xe800] ;  /* 0x00e80000b484783b */ /* 0x000fe20000004200 */
[C---:B-----5:R-:W-:Y:S08]  /*ab40*/  HMMA.16816.F32.BF16 R60, R120.reuse, R124, R60 ;  /* 0x0000007c783c723c */ /* 0x060ff0000004183c */
[C---:B------:R-:W-:Y:S01]  /*ab50*/  HMMA.16816.F32.BF16 R64, R120.reuse, R126, R64 ;  /* 0x0000007e7840723c */ /* 0x040fe20000041840 */
[----:B------:R-:W-:Y:S03]  /*ab60*/  LDSM.16.MT88.4 R124, [R179+0xe800] ;  /* 0x00e80000b37c783b */ /* 0x000fe60000004200 */
[----:B------:R-:W-:Y:S05]  /*ab70*/  @!P4 HFMA2.BF16_V2 R251, -RZ.H0_H0, RZ.H0_H0, -R157.H0_H0 ;  /* 0x200000fffffbc231 */ /* 0x000fea000034099d */
[----:B------:R-:W-:Y:S03]  /*ab80*/  @!P4 PRMT R157, R251, 0x5410, RZ ;  /* 0x00005410fb9dc816 */ /* 0x000fe600000000ff */
[----:B--2---:R-:W-:Y:S05]  /*ab90*/  @!P5 HFMA2.BF16_V2 R214, -RZ.H0_H0, RZ.H0_H0, -R162.H0_H0 ;  /* 0x200000ffffd6d231 */ /* 0x004fea00003409a2 */
[----:B------:R-:W-:Y:S01]  /*aba0*/  PRMT R137, R214, 0x7610, R137 ;  /* 0x00007610d6897816 */ /* 0x000fe20000000089 */
[----:B------:R-:W-:Y:S03]  /*abb0*/  @!P5 STL.S16 [R1], R214 ;  /* 0x000000d60100d387 */ /* 0x000fe60000100600 */
[----:B------:R-:W-:Y:S02]  /*abc0*/  @!P5 PRMT R162, R137, 0x5410, RZ ;  /* 0x0000541089a2d816 */ /* 0x000fe400000000ff */
[----:B------:R1:W2:Y:S01]  /*abd0*/  LDL.S16 R137, [R1+0x4] ;  /* 0x0000040001897983 */ /* 0x0002a20000100600 */
[----:B------:R-:W-:Y:S03]  /*abe0*/  ISETP.GE.U32.AND P5, PT, R205, R129, PT ;  /* 0x00000081cd00720c */ /* 0x000fe60003fa6070 */
[----:B------:R-:W-:Y:S10]  /*abf0*/  STG.E.U16 [R170.64+0x10], R162 ;  /* 0x000010a2aa007986 */ /* 0x000ff4000c101506 */
[----:B------:R-:W-:Y:S05]  /*ac00*/  @!P5 HFMA2.BF16_V2 R246, -RZ.H0_H0, RZ.H0_H0, -R156.H0_H0 ;  /* 0x200000fffff6d231 */ /* 0x000fea000034099c */
[----:B------:R-:W-:Y:S01]  /*ac10*/  @!P5 PRMT R156, R246, 0x5410, RZ ;  /* 0x00005410f69cd816 */ /* 0x000fe200000000ff */
[----:B---3--:R-:W-:Y:S05]  /*ac20*/  @!P0 HFMA2.BF16_V2 R136, -RZ.H0_H0, RZ.H0_H0, -R163.H0_H0 ;  /* 0x200000ffff888231 */ /* 0x008fea00003409a3 */
[----:B------:R3:W-:Y:S01]  /*ac30*/  @!P0 STL.S16 [R1+0x14], R136 ;  /* 0x0000148801008387 */ /* 0x0007e20000100600 */
[----:B------:R-:W-:Y:S03]  /*ac40*/  PRMT R129, R136, 0x7610, R129 ;  /* 0x0000761088817816 */ /* 0x000fe60000000081 */
[----:B------:R1:W4:Y:S01]  /*ac50*/  LDL.S16 R172, [R1+0x10] ;  /* 0x0000100001ac7983 */ /* 0x0003220000100600 */
[----:B------:R-:W-:Y:S02]  /*ac60*/  @!P0 PRMT R163, R129, 0x5410, RZ ;  /* 0x0000541081a38816 */ /* 0x000fe400000000ff */
[C---:B------:R-:W-:Y:S02]  /*ac70*/  ISETP.GE.U32.AND P0, PT, R205.reuse, R128, PT ;  /* 0x00000080cd00720c */ /* 0x040fe40003f06070 */
[----:B------:R-:W5:Y:S08]  /*ac80*/  LDSM.16.MT88.4 R128, [R178+0xe800] ;  /* 0x00e80000b280783b */ /* 0x000f700000004200 */
[----:B------:R-:W-:Y:S03]  /*ac90*/  STG.E.U16 [R170.64+0x12], R163 ;  /* 0x000012a3aa007986 */ /* 0x000fe6000c101506 */
[----:B------:R-:W-:Y:S01]  /*aca0*/  @!P0 HFMA2.BF16_V2 R252, -RZ.H0_H0, RZ.H0_H0, -R155.H0_H0 ;  /* 0x200000fffffc8231 */ /* 0x000fe2000034099b */
[----:B------:R-:W-:Y:S01]  /*acb0*/  STG.E.U16 [R168.64+0x10], R165 ;  /* 0x000010a5a8007986 */ /* 0x000fe2000c101506 */
[----:B---3--:R-:W-:Y:S03]  /*acc0*/  SHF.R.U32.HI R136, RZ, 0x10, R117 ;  /* 0x00000010ff887819 */ /* 0x008fe60000011675 */
[----:B------:R-:W-:Y:S01]  /*acd0*/  STG.E.U16 [R168.64+0x12], R164 ;  /* 0x000012a4a8007986 */ /* 0x000fe2000c101506 */
[----:B------:R-:W-:Y:S02]  /*ace0*/  @!P0 PRMT R155, R252, 0x5410, RZ ;  /* 0x00005410fc9b8816 */ /* 0x000fe400000000ff */
[----:B------:R-:W-:Y:S01]  /*acf0*/  LOP3.LUT R117, R136, 0xff, RZ, 0xc0, !PT ;  /* 0x000000ff88757812 */ /* 0x000fe200078ec0ff */
[----:B------:R-:W-:Y:S03]  /*ad00*/  STG.E.U16 [R170.64+0x20], R156 ;  /* 0x0000209caa007986 */ /* 0x000fe6000c101506 */
[----:B------:R-:W-:Y:S01]  /*ad10*/  ISETP.GE.U32.AND P5, PT, R205, R117, PT ;  /* 0x00000075cd00720c */ /* 0x000fe20003fa6070 */
[----:B------:R-:W-:Y:S01]  /*ad20*/  STG.E.U16 [R170.64+0x22], R155 ;  /* 0x0000229baa007986 */ /* 0x000fe2000c101506 */
[----:B------:R-:W-:Y:S02]  /*ad30*/  LOP3.LUT R117, R140, 0xffff, RZ, 0xc0, !PT ;  /* 0x0000ffff8c757812 */ /* 0x000fe400078ec0ff */
[----:B------:R-:W-:Y:S01]  /*ad40*/  SHF.R.U32.HI R140, RZ, 0x10, R140 ;  /* 0x00000010ff8c7819 */ /* 0x000fe2000001168c */
[----:B------:R-:W-:Y:S01]  /*ad50*/  STG.E.U16 [R168.64+0x22], R157 ;  /* 0x0000229da8007986 */ /* 0x000fe2000c101506 */
[----:B------:R-:W-:Y:S04]  /*ad60*/  SHF.R.U32.HI R117, RZ, 0x8, R117 ;  /* 0x00000008ff757819 */ /* 0x000fe80000011675 */
[----:B------:R-:W-:Y:S04]  /*ad70*/  LOP3.LUT R117, R117, 0xffff, RZ, 0xc0, !PT ;  /* 0x0000ffff75757812 */ /* 0x000fe800078ec0ff */
[C---:B------:R-:W-:Y:S01]  /*ad80*/  ISETP.GE.U32.AND P0, PT, R205.reuse, R117, PT ;  /* 0x00000075cd00720c */ /* 0x040fe20003f06070 */
[C---:B-----5:R-:W-:Y:S01]  /*ad90*/  HMMA.16816.F32.BF16 R68, R120.reuse, R128, R68 ;  /* 0x000000807844723c */ /* 0x060fe20000041844 */
[----:B------:R-:W-:Y:S04]  /*ada0*/  LOP3.LUT R117, R140, 0xff, RZ, 0xc0, !PT ;  /* 0x000000ff8c757812 */ /* 0x000fe800078ec0ff */
[----:B------:R-:W-:Y:S03]  /*adb0*/  ISETP.GE.U32.AND P4, PT, R205, R117, PT ;  /* 0x00000075cd00720c */ /* 0x000fe60003f86070 */
[C---:B------:R-:W-:Y:S01]  /*adc0*/  HMMA.16816.F32.BF16 R72, R120.reuse, R130, R72 ;  /* 0x000000827848723c */ /* 0x040fe20000041848 */
[----:B------:R-:W3:Y:S03]  /*add0*/  LDSM.16.MT88.4 R128, [R177+0x10800] ;  /* 0x01080000b180783b */ /* 0x000ee60000004200 */
[----:B------:R-:W-:Y:S04]  /*ade0*/  @!P0 HFMA2.BF16_V2 R250, -RZ.H0_H0, RZ.H0_H0, -R151.H0_H0 ;  /* 0x200000fffffa8231 */ /* 0x000fe80000340997 */
[C---:B------:R-:W-:Y:S01]  /*adf0*/  HMMA.16816.F32.BF16 R76, R120.reuse, R132, R76 ;  /* 0x00000084784c723c */ /* 0x040fe2000004184c */
[----:B------:R-:W-:Y:S03]  /*ae00*/  @!P0 PRMT R151, R250, 0x5410, RZ ;  /* 0x00005410fa978816 */ /* 0x000fe600000000ff */
[----:B------:R-:W-:Y:S04]  /*ae10*/  @!P4 HFMA2.BF16_V2 R245, -RZ.H0_H0, RZ.H0_H0, -R153.H0_H0 ;  /* 0x200000fffff5c231 */ /* 0x000fe80000340999 */
[C---:B------:R-:W-:Y:S01]  /*ae20*/  HMMA.16816.F32.BF16 R80, R120.reuse, R134, R80 ;  /* 0x000000867850723c */ /* 0x040fe20000041850 */
[----:B------:R-:W5:Y:S03]  /*ae30*/  LDSM.16.MT88.4 R132, [R178+0x10800] ;  /* 0x01080000b284783b */ /* 0x000f660000004200 */
[----:B------:R-:W-:Y:S04]  /*ae40*/  @!P4 PRMT R153, R245, 0x5410, RZ ;  /* 0x00005410f599c816 */ /* 0x000fe800000000ff */
[C---:B------:R-:W-:Y:S08]  /*ae50*/  HMMA.16816.F32.BF16 R84, R120.reuse, R124, R84 ;  /* 0x0000007c7854723c */ /* 0x040ff00000041854 */
[C---:B------:R-:W-:Y:S01]  /*ae60*/  HMMA.16816.F32.BF16 R88, R120.reuse, R126, R88 ;  /* 0x0000007e7858723c */ /* 0x040fe20000041858 */
[----:B------:R-:W-:Y:S07]  /*ae70*/  LDSM.16.MT88.4 R124, [R179+0x10800] ;  /* 0x01080000b37c783b */ /* 0x000fee0000004200 */
[C---:B---3--:R-:W-:Y:S07]  /*ae80*/  HMMA.16816.F32.BF16 R92, R120.reuse, R128, R92 ;  /* 0x00000080785c723c */ /* 0x048fee000004185c */
[----:B------:R-:W-:Y:S01]  /*ae90*/  FFMA.FTZ R128, R0, R209, R207 ;  /* 0x000000d100807223 */ /* 0x000fe200000100cf */
[C---:B------:R-:W-:Y:S01]  /*aea0*/  HMMA.16816.F32.BF16 R96, R120.reuse, R130, R96 ;  /* 0x000000827860723c */ /* 0x040fe20000041860 */
[----:B------:R-:W-:Y:S03]  /*aeb0*/  MUFU.EX2 R209, R24 ;  /* 0x0000001800d17308 */ /* 0x000fe60000000800 */
[----:B------:R-:W-:Y:S02]  /*aec0*/  FFMA.FTZ R129, R30, c[0x0][0x23c], -R118 ;  /* 0x00008f001e817a23 */ /* 0x000fe40000010876 */
[----:B------:R-:W-:Y:S02]  /*aed0*/  FADD.FTZ R128, R219, R128 ;  /* 0x00000080db807221 */ /* 0x000fe40000010000 */
[C---:B-----5:R-:W-:Y:S01]  /*aee0*/  HMMA.16816.F32.BF16 R100, R120.reuse, R132, R100 ;  /* 0x000000847864723c */ /* 0x060fe20000041864 */
[----:B------:R-:W-:Y:S02]  /*aef0*/  FFMA.FTZ R131, R31, c[0x0][0x23c], -R118 ;  /* 0x00008f001f837a23 */ /* 0x000fe40000010876 */
[----:B------:R-:W-:Y:S01]  /*af00*/  MUFU.EX2 R207, R26 ;  /* 0x0000001a00cf7308 */ /* 0x000fe20000000800 */
[----:B------:R-:W-:Y:S03]  /*af10*/  FADD.FTZ R128, R225, R128 ;  /* 0x00000080e1807221 */ /* 0x000fe60000010000 */
[--C-:B------:R-:W-:Y:S01]  /*af20*/  FFMA.FTZ R132, R28, c[0x0][0x23c], -R166.reuse ;  /* 0x00008f001c847a23 */ /* 0x100fe200000108a6 */
[C---:B------:R-:W-:Y:S01]  /*af30*/  HMMA.16816.F32.BF16 R104, R120.reuse, R134, R104 ;  /* 0x000000867868723c */ /* 0x040fe20000041868 */
[----:B------:R-:W-:Y:S02]  /*af40*/  FFMA.FTZ R133, R29, c[0x0][0x23c], -R166 ;  /* 0x00008f001d857a23 */ /* 0x000fe400000108a6 */
[----:B------:R-:W-:Y:S01]  /*af50*/  LDSM.16.MT88.4 R28, [R178+0xd000] ;  /* 0x00d00000b21c783b */ /* 0x000fe20000004200 */
[----:B--2---:R-:W-:Y:S07]  /*af60*/  @!P5 HFMA2.BF16_V2 R137, -RZ.H0_H0, RZ.H0_H0, -R158.H0_H0 ;  /* 0x200000ffff89d231 */ /* 0x004fee000034099e */
[----:B------:R2:W-:Y:S01]  /*af70*/  @!P5 STL.S16 [R1+0x4], R137 ;  /* 0x000004890100d387 */ /* 0x0005e20000100600 */
[----:B------:R-:W-:Y:S04]  /*af80*/  PRMT R141, R137, 0x7610, R141 ;  /* 0x00007610898d7816 */ /* 0x000fe8000000008d */
[----:B------:R-:W-:Y:S02]  /*af90*/  @!P5 PRMT R158, R141, 0x5410, RZ ;  /* 0x000054108d9ed816 */ /* 0x000fe400000000ff */
[----:B------:R-:W-:Y:S03]  /*afa0*/  ISETP.GE.U32.AND P5, PT, R205, R138, PT ;  /* 0x0000008acd00720c */ /* 0x000fe60003fa6070 */
[----:B------:R-:W-:Y:S04]  /*afb0*/  STG.E.U16 [R168.64+0x20], R158 ;  /* 0x0000209ea8007986 */ /* 0x000fe8000c101506 */
[----:B------:R-:W-:Y:S06]  /*afc0*/  STG.E.U16 [R170.64+0x32], R151 ;  /* 0x00003297aa007986 */ /* 0x000fec000c101506 */
[----:B------:R-:W-:Y:S01]  /*afd0*/  @!P5 HFMA2.BF16_V2 R244, -RZ.H0_H0, RZ.H0_H0, -R154.H0_H0 ;  /* 0x200000fffff4d231 */ /* 0x000fe2000034099a */
[----:B--2---:R-:W-:Y:S04]  /*afe0*/  IMAD.WIDE.U32 R136, R167, -0x326172a9, RZ ;  /* 0xcd9e8d57a7887825 */ /* 0x004fe800078e00ff */
[----:B------:R-:W-:Y:S01]  /*aff0*/  @!P5 PRMT R154, R244, 0x5410, RZ ;  /* 0x00005410f49ad816 */ /* 0x000fe200000000ff */
[----:B------:R-:W-:Y:S01]  /*b000*/  IMAD.MOV.U32 R167, RZ, RZ, R212 ;  /* 0x000000ffffa77224 */ /* 0x000fe200078e00d4 */
[----:B------:R-:W-:Y:S01]  /*b010*/  LOP3.LUT R138, R137, R146, R203, 0x96, !PT ;  /* 0x00000092898a7212 */ /* 0x000fe200078e96cb */
[----:B------:R-:W-:Y:S01]  /*b020*/  MUFU.EX2 R212, R22 ;  /* 0x0000001600d47308 */ /* 0x000fe20000000800 */
[----:B------:R-:W-:Y:S02]  /*b030*/  LOP3.LUT R0, R136, 0xffff, RZ, 0xc0, !PT ;  /* 0x0000ffff88007812 */ /* 0x000fe400078ec0ff */
[----:B------:R-:W-:Y:S02]  /*b040*/  LOP3.LUT R117, R138, 0xff, RZ, 0xc0, !PT ;  /* 0x000000ff8a757812 */ /* 0x000fe400078ec0ff */
[----:B------:R-:W-:Y:S04]  /*b050*/  SHF.R.U32.HI R0, RZ, 0x8, R0 ;  /* 0x00000008ff007819 */ /* 0x000fe80000011600 */
[----:B------:R-:W-:Y:S01]  /*b060*/  LOP3.LUT R0, R0, 0xffff, RZ, 0xc0, !PT ;  /* 0x0000ffff00007812 */ /* 0x000fe200078ec0ff */
[----:B----4-:R-:W-:Y:S05]  /*b070*/  @!P6 HFMA2.BF16_V2 R172, -RZ.H0_H0, RZ.H0_H0, -R152.H0_H0 ;  /* 0x200000fffface231 */ /* 0x010fea0000340998 */
[----:B------:R2:W-:Y:S01]  /*b080*/  @!P6 STL.S16 [R1+0x10], R172 ;  /* 0x000010ac0100e387 */ /* 0x0005e20000100600 */
[----:B------:R-:W-:Y:S04]  /*b090*/  PRMT R139, R172, 0x7610, R139 ;  /* 0x00007610ac8b7816 */ /* 0x000fe8000000008b */
[----:B------:R-:W-:Y:S02]  /*b0a0*/  @!P6 PRMT R152, R139, 0x5410, RZ ;  /* 0x000054108b98e816 */ /* 0x000fe400000000ff */
[C---:B------:R-:W-:Y:S01]  /*b0b0*/  ISETP.GE.U32.AND P6, PT, R205.reuse, R117, PT ;  /* 0x00000075cd00720c */ /* 0x040fe20003fc6070 */
[----:B------:R-:W-:Y:S01]  /*b0c0*/  FFMA.FTZ R117, R20, c[0x0][0x23c], -R166 ;  /* 0x00008f0014757a23 */ /* 0x000fe200000108a6 */
[----:B------:R-:W-:Y:S01]  /*b0d0*/  LOP3.LUT R20, R138, 0xffff, RZ, 0xc0, !PT ;  /* 0x0000ffff8a147812 */ /* 0x000fe200078ec0ff */
[----:B------:R-:W-:Y:S01]  /*b0e0*/  STG.E.U16 [R170.64+0x30], R152 ;  /* 0x00003098aa007986 */ /* 0x000fe2000c101506 */
[----:B------:R-:W-:Y:S01]  /*b0f0*/  LOP3.LUT R139, R136, 0xff, RZ, 0xc0, !PT ;  /* 0x000000ff888b7812 */ /* 0x000fe200078ec0ff */
[----:B------:R3:W-:Y:S01]  /*b100*/  MUFU.EX2 R214, R117 ;  /* 0x0000007500d67308 */ /* 0x0007e20000000800 */
[----:B------:R-:W-:Y:S01]  /*b110*/  SHF.R.U32.HI R20, RZ, 0x8, R20 ;  /* 0x00000008ff147819 */ /* 0x000fe20000011614 */
[----:B------:R-:W-:Y:S03]  /*b120*/  STG.E.U16 [R168.64+0x30], R153 ;  /* 0x00003099a8007986 */ /* 0x000fe6000c101506 */
[----:B------:R-:W-:Y:S01]  /*b130*/  LOP3.LUT R20, R20, 0xffff, RZ, 0xc0, !PT ;  /* 0x0000ffff14147812 */ /* 0x000fe200078ec0ff */
[----:B------:R-:W-:Y:S03]  /*b140*/  STG.E.U16 [R168.64+0x32], R154 ;  /* 0x0000329aa8007986 */ /* 0x000fe6000c101506 */
[----:B------:R-:W-:Y:S02]  /*b150*/  ISETP.GE.U32.AND P0, PT, R205, R20, PT ;  /* 0x00000014cd00720c */ /* 0x000fe40003f06070 */
[----:B------:R-:W-:Y:S01]  /*b160*/  LOP3.LUT R20, R136, 0xffff, RZ, 0xc0, !PT ;  /* 0x0000ffff88147812 */ /* 0x000fe200078ec0ff */
[----:B--2---:R-:W-:Y:S02]  /*b170*/  IMAD.MOV.U32 R172, RZ, RZ, R213 ;  /* 0x000000ffffac7224 */ /* 0x004fe400078e00d5 */
[----:B------:R-:W2:Y:S01]  /*b180*/  MUFU.EX2 R213, R21 ;  /* 0x0000001500d57308 */ /* 0x000ea20000000800 */
[----:B------:R-:W-:Y:S04]  /*b190*/  SHF.R.U32.HI R20, RZ, 0x8, R20 ;  /* 0x00000008ff147819 */ /* 0x000fe80000011614 */
[----:B------:R-:W-:Y:S01]  /*b1a0*/  PRMT R141, R139, 0x5410, R20 ;  /* 0x000054108b8d7816 */ /* 0x000fe20000000014 */
[----:B------:R-:W-:Y:S01]  /*b1b0*/  FFMA.FTZ R139, R2, R208, R206 ;  /* 0x000000d0028b7223 */ /* 0x000fe200000100ce */
[----:B------:R-:W-:Y:S02]  /*b1c0*/  SHF.R.U32.HI R20, RZ, 0x10, R136 ;  /* 0x00000010ff147819 */ /* 0x000fe40000011688 */
[----:B---3--:R-:W-:Y:S01]  /*b1d0*/  LOP3.LUT R117, R137, R146, R203, 0x96, !PT ;  /* 0x0000009289757212 */ /* 0x008fe200078e96cb */
[----:B------:R-:W-:Y:S01]  /*b1e0*/  IMAD.MOV.U32 R203, RZ, RZ, R210 ;  /* 0x000000ffffcb7224 */ /* 0x000fe200078e00d2 */
[----:B------:R-:W-:Y:S01]  /*b1f0*/  SHF.R.U32.HI R2, RZ, 0x18, R138 ;  /* 0x00000018ff027819 */ /* 0x000fe2000001168a */
[----:B------:R3:W4:Y:S01]  /*b200*/  MUFU.EX2 R210, R23 ;  /* 0x0000001700d27308 */ /* 0x0007220000000800 */
[----:B------:R-:W-:Y:S01]  /*b210*/  LOP3.LUT R20, R20, 0xff, RZ, 0xc0, !PT ;  /* 0x000000ff14147812 */ /* 0x000fe200078ec0ff */
[--C-:B------:R-:W-:Y:S01]  /*b220*/  FFMA.FTZ R137, R32, c[0x0][0x23c], -R166.reuse ;  /* 0x00008f0020897a23 */ /* 0x100fe200000108a6 */
[----:B------:R-:W-:Y:S01]  /*b230*/  ISETP.GE.U32.AND P5, PT, R205, R2, PT ;  /* 0x00000002cd00720c */ /* 0x000fe20003fa6070 */
[----:B------:R-:W-:Y:S01]  /*b240*/  FFMA.FTZ R166, R33, c[0x0][0x23c], -R166 ;  /* 0x00008f0021a67a23 */ /* 0x000fe200000108a6 */
[----:B------:R-:W-:Y:S02]  /*b250*/  SHF.R.U32.HI R138, RZ, 0x10, R138 ;  /* 0x00000010ff8a7819 */ /* 0x000fe4000001168a */
[----:B------:R-:W-:Y:S02]  /*b260*/  SHF.R.U32.HI R24, RZ, 0x10, R117 ;  /* 0x00000010ff187819 */ /* 0x000fe40000011675 */
[----:B------:R-:W-:Y:S01]  /*b270*/  LOP3.LUT R138, R138, 0xff, RZ, 0xc0, !PT ;  /* 0x000000ff8a8a7812 */ /* 0x000fe200078ec0ff */
[----:B------:R-:W5:Y:S01]  /*b280*/  MUFU.EX2 R208, R25 ;  /* 0x0000001900d07308 */ /* 0x000f620000000800 */
[----:B------:R-:W-:Y:S02]  /*b290*/  LOP3.LUT R26, R117, 0xff, RZ, 0xc0, !PT ;  /* 0x000000ff751a7812 */ /* 0x000fe400078ec0ff */
[----:B--2---:R-:W-:Y:S02]  /*b2a0*/  F2FP.BF16.PACK_AB R150, R213, R214 ;  /* 0x000000d6d596723e */ /* 0x004fe400000010ff */
[----:B------:R-:W-:Y:S02]  /*b2b0*/  LOP3.LUT R21, R136, 0xff, RZ, 0xc0, !PT ;  /* 0x000000ff88157812 */ /* 0x000fe400078ec0ff */
[C---:B------:R-:W-:Y:S01]  /*b2c0*/  PRMT R149, R150.reuse, 0x7632, R149 ;  /* 0x0000763296957816 */ /* 0x040fe20000000095 */
[----:B------:R-:W-:Y:S01]  /*b2d0*/  @!P6 HFMA2.BF16_V2 R238, -RZ.H0_H0, RZ.H0_H0, -R150.H0_H0 ;  /* 0x200000ffffeee231 */ /* 0x000fe20000340996 */
[----:B------:R-:W-:Y:S01]  /*b2e0*/  ISETP.GE.U32.AND P4, PT, R205, R21, PT ;  /* 0x00000015cd00720c */ /* 0x000fe20003f86070 */
[----:B------:R-:W-:Y:S01]  /*b2f0*/  MUFU.EX2 R166, R166 ;  /* 0x000000a600a67308 */ /* 0x000fe20000000800 */
[----:B------:R-:W-:Y:S01]  /*b300*/  SHF.R.U32.HI R21, RZ, 0x18, R136 ;  /* 0x00000018ff157819 */ /* 0x000fe20000011688 */
[----:B------:R-:W-:Y:S01]  /*b310*/  @!P0 HFMA2.BF16_V2 R241, -RZ.H0_H0, RZ.H0_H0, -R149.H0_H0 ;  /* 0x200000fffff18231 */ /* 0x000fe20000340995 */
[----:B------:R-:W-:Y:S02]  /*b320*/  PRMT R2, R150, 0x5410, R149 ;  /* 0x0000541096027816 */ /* 0x000fe40000000095 */
[----:B------:R-:W-:Y:S02]  /*b330*/  PRMT R140, R20, 0x5410, R21 ;  /* 0x00005410148c7816 */ /* 0x000fe40000000015 */
[----:B------:R-:W-:Y:S01]  /*b340*/  @!P0 PRMT R149, R241, 0x5410, RZ ;  /* 0x00005410f1958816 */ /* 0x000fe200000000ff */
[----:B---3--:R-:W2:Y:S01]  /*b350*/  LDSM.16.MT88.4 R20, [R180+0x10800] ;  /* 0x01080000b414783b */ /* 0x008ea20000004200 */
[----:B------:R-:W-:Y:S01]  /*b360*/  ISETP.GE.U32.AND P0, PT, R205, R0, PT ;  /* 0x00000000cd00720c */ /* 0x000fe20003f06070 */
[----:B------:R-:W-:Y:S01]  /*b370*/  FFMA.FTZ R0, R27, c[0x0][0x23c], -R118 ;  /* 0x00008f001b007a23 */ /* 0x000fe20000010876 */
[----:B------:R-:W-:Y:S02]  /*b380*/  @!P6 PRMT R150, R238, 0x5410, RZ ;  /* 0x00005410ee96e816 */ /* 0x000fe400000000ff */
[----:B------:R-:W-:Y:S01]  /*b390*/  ISETP.GE.U32.AND P6, PT, R205, R138, PT ;  /* 0x0000008acd00720c */ /* 0x000fe20003fc6070 */
[----:B------:R3:W1:Y:S01]  /*b3a0*/  MUFU.EX2 R206, R0 ;  /* 0x0000000000ce7308 */ /* 0x0006620000000800 */
[----:B----4-:R-:W-:Y:S01]  /*b3b0*/  F2FP.BF16.PACK_AB R148, R210, R212 ;  /* 0x000000d4d294723e */ /* 0x010fe200000010ff */
[----:B------:R-:W-:Y:S01]  /*b3c0*/  STG.E.U16 [R170.64+0x40], R150 ;  /* 0x00004096aa007986 */ /* 0x000fe2000c101506 */
[----:B------:R-:W-:Y:S01]  /*b3d0*/  SHF.R.U32.HI R27, RZ, 0x10, R136 ;  /* 0x00000010ff1b7819 */ /* 0x000fe20000011688 */
[----:B------:R-:W-:Y:S01]  /*b3e0*/  IMAD.MOV.U32 R138, RZ, RZ, R172 ;  /* 0x000000ffff8a7224 */ /* 0x000fe200078e00ac */
[----:B------:R-:W-:Y:S01]  /*b3f0*/  LOP3.LUT R24, R24, 0xff, RZ, 0xc0, !PT ;  /* 0x000000ff18187812 */ /* 0x000fe200078ec0ff */
[----:B------:R-:W-:Y:S01]  /*b400*/  STG.E.U16 [R170.64+0x42], R149 ;  /* 0x00004295aa007986 */ /* 0x000fe2000c101506 */
[----:B------:R-:W-:Y:S02]  /*b410*/  LOP3.LUT R27, R27, 0xff, RZ, 0xc0, !PT ;  /* 0x000000ff1b1b7812 */ /* 0x000fe400078ec0ff */
[----:B------:R-:W-:Y:S01]  /*b420*/  PRMT R147, R148, 0x7632, R147 ;  /* 0x0000763294937816 */ /* 0x000fe20000000093 */
[----:B------:R-:W-:Y:S01]  /*b430*/  MUFU.EX2 R172, R131 ;  /* 0x0000008300ac7308 */ /* 0x000fe20000000800 */
[----:B-----5:R-:W-:Y:S01]  /*b440*/  F2FP.BF16.PACK_AB R143, R208, R209 ;  /* 0x000000d1d08f723e */ /* 0x020fe200000010ff */
[----:B------:R-:W-:Y:S01]  /*b450*/  @!P6 HFMA2.BF16_V2 R249, -RZ.H0_H0, RZ.H0_H0, -R148.H0_H0 ;  /* 0x200000fffff9e231 */ /* 0x000fe20000340994 */
[----:B------:R-:W-:Y:S01]  /*b460*/  SHF.R.U32.HI R136, RZ, 0x18, R136 ;  /* 0x00000018ff887819 */ /* 0x000fe20000011688 */
[----:B------:R-:W-:Y:S01]  /*b470*/  @!P5 HFMA2.BF16_V2 R243, -RZ.H0_H0, RZ.H0_H0, -R147.H0_H0 ;  /* 0x200000fffff3d231 */ /* 0x000fe20000340993 */
[----:B------:R-:W-:Y:S01]  /*b480*/  PRMT R144, R143, 0x7632, R144 ;  /* 0x000076328f907816 */ /* 0x000fe20000000090 */
[----:B------:R-:W-:Y:S04]  /*b490*/  @!P4 HFMA2.BF16_V2 R242, -RZ.H0_H0, RZ.H0_H0, -R143.H0_H0 ;  /* 0x200000fffff2c231 */ /* 0x000fe8000034098f */
[----:B------:R-:W-:Y:S01]  /*b4a0*/  @!P0 HFMA2.BF16_V2 R235, -RZ.H0_H0, RZ.H0_H0, -R144.H0_H0 ;  /* 0x200000ffffeb8231 */ /* 0x000fe20000340990 */
[----:B---3--:R-:W-:Y:S02]  /*b4b0*/  LOP3.LUT R0, R117, 0xffff, RZ, 0xc0, !PT ;  /* 0x0000ffff75007812 */ /* 0x008fe400078ec0ff */
[----:B------:R-:W-:Y:S02]  /*b4c0*/  SHF.R.U32.HI R117, RZ, 0x18, R117 ;  /* 0x00000018ff757819 */ /* 0x000fe40000011675 */
[----:B------:R-:W-:Y:S02]  /*b4d0*/  SHF.R.U32.HI R25, RZ, 0x8, R0 ;  /* 0x00000008ff197819 */ /* 0x000fe40000011600 */
[----:B------:R-:W-:Y:S01]  /*b4e0*/  PRMT R32, R24, 0x5410, R117 ;  /* 0x0000541018207816 */ /* 0x000fe20000000075 */
[--C-:B------:R-:W-:Y:S01]  /*b4f0*/  FFMA.FTZ R117, R34, c[0x0][0x23c], -R118.reuse ;  /* 0x00008f0022757a23 */ /* 0x100fe20000010876 */
[----:B------:R-:W-:Y:S01]  /*b500*/  PRMT R33, R26, 0x5410, R25 ;  /* 0x000054101a217816 */ /* 0x000fe20000000019 */
[----:B------:R-:W-:Y:S01]  /*b510*/  FFMA.FTZ R118, R35, c[0x0][0x23c], -R118 ;  /* 0x00008f0023767a23 */ /* 0x000fe20000010876 */
[C---:B--2---:R-:W-:Y:S01]  /*b520*/  HMMA.16816.F32.BF16 R12, R120.reuse, R20, R12 ;  /* 0x00000014780c723c */ /* 0x044fe2000004180c */
[----:B------:R-:W-:Y:S01]  /*b530*/  PRMT R0, R148, 0x5410, R147 ;  /* 0x0000541094007816 */ /* 0x000fe20000000093 */
[----:B------:R2:W-:Y:S01]  /*b540*/  MUFU.EX2 R159, R117 ;  /* 0x00000075009f7308 */ /* 0x0005e20000000800 */
[----:B------:R-:W-:Y:S02]  /*b550*/  @!P6 PRMT R148, R249, 0x5410, RZ ;  /* 0x00005410f994e816 */ /* 0x000fe400000000ff */
[C---:B------:R-:W-:Y:S02]  /*b560*/  ISETP.GE.U32.AND P6, PT, R205.reuse, R27, PT ;  /* 0x0000001bcd00720c */ /* 0x040fe40003fc6070 */
[----:B------:R-:W3:Y:S01]  /*b570*/  LDSM.16.MT88.4 R24, [R177+0xd000] ;  /* 0x00d00000b118783b */ /* 0x000ee20000004200 */
[C---:B------:R-:W-:Y:S01]  /*b580*/  HMMA.16816.F32.BF16 R108, R120.reuse, R22, R108 ;  /* 0x00000016786c723c */ /* 0x040fe2000004186c */
[----:B------:R-:W-:Y:S03]  /*b590*/  FADD.FTZ R20, R226, R139 ;  /* 0x0000008be2147221 */ /* 0x000fe60000010000 */
[----:B------:R-:W-:Y:S01]  /*b5a0*/  PRMT R139, R205, 0x7054, R205 ;  /* 0x00007054cd8b7816 */ /* 0x000fe200000000cd */
[----:B------:R-:W-:Y:S01]  /*b5b0*/  FADD.FTZ R130, R224, R20 ;  /* 0x00000014e0827221 */ /* 0x000fe20000010000 */
[----:B-1----:R-:W-:Y:S01]  /*b5c0*/  F2FP.BF16.PACK_AB R146, R206, R207 ;  /* 0x000000cfce92723e */ /* 0x002fe200000010ff */
[----:B------:R-:W-:Y:S01]  /*b5d0*/  STG.E.U16 [R168.64+0x40], R148 ;  /* 0x00004094a8007986 */ /* 0x000fe2000c101506 */
[C---:B------:R-:W-:Y:S01]  /*b5e0*/  HMMA.16816.F32.BF16 R16, R120.reuse, R124, R16 ;  /* 0x0000007c7810723c */ /* 0x040fe20000041810 */
[--C-:B------:R-:W-:Y:S01]  /*b5f0*/  HSET2.LE.AND R21, R32, R139.reuse, PT ;  /* 0x0000008b20157233 */ /* 0x100fe20003803000 */
[----:B------:R-:W-:Y:S02]  /*b600*/  MUFU.EX2 R118, R118 ;  /* 0x0000007600767308 */ /* 0x000fe40000000800 */
[--C-:B------:R-:W-:Y:S01]  /*b610*/  HSET2.LE.AND R22, R141, R139.reuse, PT ;  /* 0x0000008b8d167233 */ /* 0x100fe20003803000 */
[----:B------:R-:W-:Y:S01]  /*b620*/  PRMT R145, R146, 0x7632, R145 ;  /* 0x0000763292917816 */ /* 0x000fe20000000091 */
[--C-:B------:R-:W-:Y:S01]  /*b630*/  HSET2.LE.AND R20, R33, R139.reuse, PT ;  /* 0x0000008b21147233 */ /* 0x100fe20003803000 */
[----:B------:R-:W-:Y:S01]  /*b640*/  LOP3.LUT R21, R21, R0, RZ, 0xc0, !PT ;  /* 0x0000000015157212 */ /* 0x000fe200078ec0ff */
[----:B------:R-:W-:Y:S01]  /*b650*/  HMMA.16816.F32.BF16 R112, R120, R126, R112 ;  /* 0x0000007e7870723c */ /* 0x000fe20000041870 */
[----:B------:R-:W-:Y:S01]  /*b660*/  PRMT R0, R143, 0x5410, R144 ;  /* 0x000054108f007816 */ /* 0x000fe20000000090 */
[----:B------:R-:W1:Y:S02]  /*b670*/  LDSM.16.MT88.4 R32, [R180+0xd000] ;  /* 0x00d00000b420783b */ /* 0x000e640000004200 */
[----:B------:R-:W-:Y:S01]  /*b680*/  HSET2.LE.AND R23, R140, R139, PT ;  /* 0x0000008b8c177233 */ /* 0x000fe20003803000 */
[----:B------:R-:W-:Y:S01]  /*b690*/  LOP3.LUT R22, R22, R0, RZ, 0xc0, !PT ;  /* 0x0000000016167212 */ /* 0x000fe200078ec0ff */
[----:B------:R-:W-:Y:S01]  /*b6a0*/  IMAD.MOV.U32 R226, RZ, RZ, R138 ;  /* 0x000000ffffe27224 */ /* 0x000fe200078e008a */
[----:B------:R-:W-:Y:S01]  /*b6b0*/  PRMT R0, R146, 0x5410, R145 ;  /* 0x0000541092007816 */ /* 0x000fe20000000091 */
[----:B------:R-:W-:Y:S01]  /*b6c0*/  @!P6 HFMA2.BF16_V2 R237, -RZ.H0_H0, RZ.H0_H0, -R146.H0_H0 ;  /* 0x200000ffffede231 */ /* 0x000fe20000340992 */
[----:B------:R-:W-:Y:S01]  /*b6d0*/  LOP3.LUT R20, R20, R2, RZ, 0xc0, !PT ;  /* 0x0000000214147212 */ /* 0x000fe200078ec0ff */
[----:B------:R-:W4:Y:S02]  /*b6e0*/  LDSM.16.MT88.4 R120, [R179+0xd000] ;  /* 0x00d00000b378783b */ /* 0x000f240000004200 */
[----:B------:R-:W-:Y:S01]  /*b6f0*/  LOP3.LUT R23, R23, R0, RZ, 0xc0, !PT ;  /* 0x0000000017177212 */ /* 0x000fe200078ec0ff */
[----:B------:R-:W-:Y:S01]  /*b700*/  FADD.FTZ R2, R203, R130 ;  /* 0x00000082cb027221 */ /* 0x000fe20000010000 */
[----:B------:R-:W-:Y:S01]  /*b710*/  @!P4 PRMT R143, R242, 0x5410, RZ ;  /* 0x00005410f28fc816 */ /* 0x000fe200000000ff */
[----:B------:R-:W-:Y:S01]  /*b720*/  MUFU.EX2 R203, R132 ;  /* 0x0000008400cb7308 */ /* 0x000fe20000000800 */
[----:B------:R-:W-:Y:S02]  /*b730*/  @!P5 PRMT R147, R243, 0x5410, RZ ;  /* 0x00005410f393d816 */ /* 0x000fe400000000ff */
[----:B------:R-:W5:Y:S01]  /*b740*/  LDSM.16.MT88.4 R124, [R177+0xf000] ;  /* 0x00f00000b17c783b */ /* 0x000f620000004200 */
[----:B------:R-:W-:Y:S02]  /*b750*/  @!P0 PRMT R144, R235, 0x5410, RZ ;  /* 0x00005410eb908816 */ /* 0x000fe400000000ff */
[----:B------:R-:W-:Y:S01]  /*b760*/  @!P6 PRMT R146, R237, 0x5410, RZ ;  /* 0x00005410ed92e816 */ /* 0x000fe200000000ff */
[C---:B---3--:R-:W-:Y:S01]  /*b770*/  HMMA.16816.F32.BF16 R4, R20.reuse, R24, R4 ;  /* 0x000000181404723c */ /* 0x048fe20000041804 */
[----:B------:R-:W-:Y:S03]  /*b780*/  ISETP.GE.U32.AND P5, PT, R205, R136, PT ;  /* 0x00000088cd00720c */ /* 0x000fe60003fa6070 */
[----:B------:R-:W-:Y:S04]  /*b790*/  STG.E.U16 [R168.64+0x42], R147 ;  /* 0x00004293a8007986 */ /* 0x000fe8000c101506 */
[----:B------:R-:W-:Y:S01]  /*b7a0*/  STG.E.U16 [R170.64+0x50], R143 ;  /* 0x0000508faa007986 */ /* 0x000fe2000c101506 */
[C---:B------:R-:W-:Y:S03]  /*b7b0*/  HMMA.16816.F32.BF16 R8, R20.reuse, R26, R8 ;  /* 0x0000001a1408723c */ /* 0x040fe60000041808 */
[----:B------:R-:W3:Y:S02]  /*b7c0*/  LDSM.16.MT88.4 R24, [R178+0xf000] ;  /* 0x00f00000b218783b */ /* 0x000ee40000004200 */
[----:B------:R-:W-:Y:S03]  /*b7d0*/  @!P5 HFMA2.BF16_V2 R234, -RZ.H0_H0, RZ.H0_H0, -R145.H0_H0 ;  /* 0x200000ffffead231 */ /* 0x000fe60000340991 */
[C---:B------:R-:W-:Y:S03]  /*b7e0*/  HMMA.16816.F32.BF16 R36, R20.reuse, R28, R36 ;  /* 0x0000001c1424723c */ /* 0x040fe60000041824 */
[----:B------:R-:W-:Y:S01]  /*b7f0*/  STG.E.U16 [R170.64+0x52], R144 ;  /* 0x00005290aa007986 */ /* 0x000fe2000c101506 */
[----:B------:R-:W-:Y:S03]  /*b800*/  @!P5 PRMT R145, R234, 0x5410, RZ ;  /* 0x00005410ea91d816 */ /* 0x000fe600000000ff */
[----:B------:R-:W-:Y:S01]  /*b810*/  STG.E.U16 [R168.64+0x50], R146 ;  /* 0x00005092a8007986 */ /* 0x000fe2000c101506 */
[C---:B------:R-:W-:Y:S03]  /*b820*/  HMMA.16816.F32.BF16 R40, R20.reuse, R30, R40 ;  /* 0x0000001e1428723c */ /* 0x040fe60000041828 */
[----:B------:R-:W2:Y:S05]  /*b830*/  LDSM.16.MT88.4 R28, [R180+0xf000] ;  /* 0x00f00000b41c783b */ /* 0x000eaa0000004200 */
[C---:B-1----:R-:W-:Y:S03]  /*b840*/  HMMA.16816.F32.BF16 R44, R20.reuse, R32, R44 ;  /* 0x00000020142c723c */ /* 0x042fe6000004182c */
[----:B------:R-:W-:Y:S05]  /*b850*/  STG.E.U16 [R168.64+0x52], R145 ;  /* 0x00005291a8007986 */ /* 0x000fea000c101506 */
[C---:B------:R-:W-:Y:S01]  /*b860*/  HMMA.16816.F32.BF16 R48, R20.reuse, R34, R48 ;  /* 0x000000221430723c */ /* 0x040fe20000041830 */
[----:B------:R-:W1:Y:S07]  /*b870*/  LDSM.16.MT88.4 R32, [R179+0xf000] ;  /* 0x00f00000b320783b */ /* 0x000e6e0000004200 */
[C---:B----4-:R-:W-:Y:S07]  /*b880*/  HMMA.16816.F32.BF16 R52, R20.reuse, R120, R52 ;  /* 0x000000781434723c */ /* 0x050fee0000041834 */
[----:B------:R-:W-:Y:S01]  /*b890*/  FADD.FTZ R120, R167, R128 ;  /* 0x00000080a7787221 */ /* 0x000fe20000010000 */
[C---:B------:R-:W-:Y:S01]  /*b8a0*/  HMMA.16816.F32.BF16 R56, R20.reuse, R122, R56 ;  /* 0x0000007a1438723c */ /* 0x040fe20000041838 */
[----:B------:R-:W-:Y:S03]  /*b8b0*/  MUFU.EX2 R167, R137 ;  /* 0x0000008900a77308 */ /* 0x000fe60000000800 */
[----:B------:R-:W-:Y:S03]  /*b8c0*/  FADD.FTZ R120, R211, R120 ;  /* 0x00000078d3787221 */ /* 0x000fe60000010000 */
[----:B------:R-:W-:Y:S01]  /*b8d0*/  IMAD.WIDE.U32 R122, R175, -0x2daee0ad, RZ ;  /* 0xd2511f53af7a7825 */ /* 0x000fe200078e00ff */
[C---:B-----5:R-:W-:Y:S03]  /*b8e0*/  HMMA.16816.F32.BF16 R60, R20.reuse, R124, R60 ;  /* 0x0000007c143c723c */ /* 0x060fe6000004183c */
[----:B------:R-:W4:Y:S01]  /*b8f0*/  MUFU.EX2 R175, R129 ;  /* 0x0000008100af7308 */ /* 0x000f220000000800 */
[----:B------:R-:W-:Y:S01]  /*b900*/  FADD.FTZ R136, R215, R120 ;  /* 0x00000078d7887221 */ /* 0x000fe20000010000 */
[----:B------:R-:W-:Y:S02]  /*b910*/  LOP3.LUT R0, R123, R174, R173, 0x96, !PT ;  /* 0x000000ae7b007212 */ /* 0x000fe400078e96ad */
[----:B------:R-:W-:Y:S01]  /*b920*/  FADD.FTZ R124, R204, R2 ;  /* 0x00000002cc7c7221 */ /* 0x000fe20000010000 */
[C---:B------:R-:W-:Y:S01]  /*b930*/  HMMA.16816.F32.BF16 R64, R20.reuse, R126, R64 ;  /* 0x0000007e1440723c */ /* 0x040fe20000041840 */
[----:B------:R-:W-:Y:S03]  /*b940*/  FADD.FTZ R160, R217, R136 ;  /* 0x00000088d9a07221 */ /* 0x000fe60000010000 */
[----:B------:R-:W-:Y:S01]  /*b950*/  FADD.FTZ R128, R216, R124 ;  /* 0x0000007cd8807221 */ /* 0x000fe20000010000 */
[----:B------:R-:W5:Y:S01]  /*b960*/  MUFU.EX2 R204, R133 ;  /* 0x0000008500cc7308 */ /* 0x000f620000000800 */
[----:B------:R-:W-:Y:S01]  /*b970*/  LDSM.16.MT88.4 R124, [R177+0xd800] ;  /* 0x00d80000b17c783b */ /* 0x000fe20000004200 */
[----:B------:R-:W-:Y:S01]  /*b980*/  LOP3.LUT R2, R0, 0xff, RZ, 0xc0, !PT ;  /* 0x000000ff00027812 */ /* 0x000fe200078ec0ff */
[C---:B---3--:R-:W-:Y:S01]  /*b990*/  HMMA.16816.F32.BF16 R68, R20.reuse, R24, R68 ;  /* 0x000000181444723c */ /* 0x048fe20000041844 */
[----:B------:R-:W-:Y:S02]  /*b9a0*/  FADD.FTZ R161, R218, R128 ;  /* 0x00000080daa17221 */ /* 0x000fe40000010000 */
[C---:B------:R-:W-:Y:S02]  /*b9b0*/  ISETP.GE.U32.AND P4, PT, R205.reuse, R2, PT ;  /* 0x00000002cd00720c */ /* 0x040fe40003f86070 */
[----:B------:R-:W-:Y:S02]  /*b9c0*/  LOP3.LUT R2, R0, 0xffff, RZ, 0xc0, !PT ;  /* 0x0000ffff00027812 */ /* 0x000fe400078ec0ff */
[----:B--2---:R-:W-:Y:S01]  /*b9d0*/  SHF.R.U32.HI R117, RZ, 0x18, R122 ;  /* 0x00000018ff757819 */ /* 0x004fe2000001167a */
[C---:B------:R-:W-:Y:S01]  /*b9e0*/  HMMA.16816.F32.BF16 R72, R20.reuse, R26, R72 ;  /* 0x0000001a1448723c */ /* 0x040fe20000041848 */
[----:B------:R-:W2:Y:S03]  /*b9f0*/  LDSM.16.MT88.4 R24, [R177+0x11000] ;  /* 0x01100000b118783b */ /* 0x000ea60000004200 */
[----:B----4-:R-:W-:Y:S02]  /*ba00*/  F2FP.BF16.PACK_AB R140, R172, R175 ;  /* 0x000000afac8c723e */ /* 0x010fe400000010ff */
[----:B------:R-:W-:Y:S02]  /*ba10*/  SHF.R.U32.HI R2, RZ, 0x8, R2 ;  /* 0x00000008ff027819 */ /* 0x000fe40000011602 */
[C---:B------:R-:W-:Y:S01]  /*ba20*/  HMMA.16816.F32.BF16 R76, R20.reuse, R28, R76 ;  /* 0x0000001c144c723c */ /* 0x040fe2000004184c */
[----:B------:R-:W-:Y:S03]  /*ba30*/  LDSM.16.MT88.4 R128, [R180+0xd800] ;  /* 0x00d80000b480783b */ /* 0x000fe60000004200 */
[----:B------:R-:W-:Y:S02]  /*ba40*/  PRMT R119, R140, 0x7632, R119 ;  /* 0x000076328c777816 */ /* 0x000fe40000000077 */
[----:B-----5:R-:W-:Y:S02]  /*ba50*/  F2FP.BF16.PACK_AB R142, R204, R203 ;  /* 0x000000cbcc8e723e */ /* 0x020fe400000010ff */
[C---:B------:R-:W-:Y:S01]  /*ba60*/  HMMA.16816.F32.BF16 R80, R20.reuse, R30, R80 ;  /* 0x0000001e1450723c */ /* 0x040fe20000041850 */
[----:B------:R-:W3:Y:S03]  /*ba70*/  LDSM.16.MT88.4 R28, [R178+0x11000] ;  /* 0x01100000b21c783b */ /* 0x000ee60000004200 */
[----:B------:R-:W-:Y:S01]  /*ba80*/  @!P4 HFMA2.BF16_V2 R236, -RZ.H0_H0, RZ.H0_H0, -R142.H0_H0 ;  /* 0x200000ffffecc231 */ /* 0x000fe2000034098e */
[----:B------:R-:W-:Y:S02]  /*ba90*/  PRMT R141, R142, 0x7632, R141 ;  /* 0x000076328e8d7816 */ /* 0x000fe4000000008d */
[----:B------:R-:W-:Y:S01]  /*baa0*/  PRMT R120, R140, 0x5410, R119 ;  /* 0x000054108c787816 */ /* 0x000fe20000000077 */
[C---:B-1----:R-:W-:Y:S01]  /*bab0*/  HMMA.16816.F32.BF16 R84, R20.reuse, R32, R84 ;  /* 0x000000201454723c */ /* 0x042fe20000041854 */
[----:B------:R-:W-:Y:S03]  /*bac0*/  LDSM.16.MT88.4 R132, [R179+0xd800] ;  /* 0x00d80000b384783b */ /* 0x000fe60000004200 */
[----:B------:R-:W-:Y:S02]  /*bad0*/  PRMT R121, R142, 0x5410, R141 ;  /* 0x000054108e797816 */ /* 0x000fe4000000008d */
[----:B------:R-:W-:Y:S02]  /*bae0*/  @!P4 PRMT R142, R236, 0x5410, RZ ;  /* 0x00005410ec8ec816 */ /* 0x000fe400000000ff */
[C---:B------:R-:W-:Y:S01]  /*baf0*/  HMMA.16816.F32.BF16 R88, R20.reuse, R34, R88 ;  /* 0x000000221458723c */ /* 0x040fe20000041858 */
[----:B------:R-:W1:Y:S03]  /*bb00*/  LDSM.16.MT88.4 R32, [R180+0x11000] ;  /* 0x01100000b420783b */ /* 0x000e660000004200 */
[----:B------:R-:W-:Y:S04]  /*bb10*/  LOP3.LUT R2, R2, 0xffff, RZ, 0xc0, !PT ;  /* 0x0000ffff02027812 */ /* 0x000fe800078ec0ff */
[C---:B------:R-:W-:Y:S01]  /*bb20*/  ISETP.GE.U32.AND P0, PT, R205.reuse, R2, PT ;  /* 0x00000002cd00720c */ /* 0x040fe20003f06070 */
[C---:B--2---:R-:W-:Y:S01]  /*bb30*/  HMMA.16816.F32.BF16 R92, R20.reuse, R24, R92 ;  /* 0x00000018145c723c */ /* 0x044fe2000004185c */
[----:B------:R-:W-:Y:S02]  /*bb40*/  STG.E.U16 [R170.64+0x60], R142 ;  /* 0x0000608eaa007986 */ /* 0x000fe4000c101506 */
[--C-:B------:R-:W-:Y:S04]  /*bb50*/  SHF.R.U32.HI R2, RZ, 0x18, R0.reuse ;  /* 0x00000018ff027819 */ /* 0x100fe80000011600 */
[C---:B------:R-:W-:Y:S01]  /*bb60*/  ISETP.GE.U32.AND P6, PT, R205.reuse, R2, PT ;  /* 0x00000002cd00720c */ /* 0x040fe20003fc6070 */
[C---:B------:R-:W-:Y:S01]  /*bb70*/  HMMA.16816.F32.BF16 R96, R20.reuse, R26, R96 ;  /* 0x0000001a1460723c */ /* 0x040fe20000041860 */
[----:B------:R-:W2:Y:S03]  /*bb80*/  LDSM.16.MT88.4 R24, [R179+0x11000] ;  /* 0x01100000b318783b */ /* 0x000ea60000004200 */
[C---:B------:R-:W-:Y:S01]  /*bb90*/  LOP3.LUT R2, R122.reuse, 0xff, RZ, 0xc0, !PT ;  /* 0x000000ff7a027812 */ /* 0x040fe200078ec0ff */
[----:B------:R-:W-:Y:S03]  /*bba0*/  @!P0 HFMA2.BF16_V2 R240, -RZ.H0_H0, RZ.H0_H0, -R141.H0_H0 ;  /* 0x200000fffff08231 */ /* 0x000fe6000034098d */
[C---:B---3--:R-:W-:Y:S01]  /*bbb0*/  HMMA.16816.F32.BF16 R100, R20.reuse, R28, R100 ;  /* 0x0000001c1464723c */ /* 0x048fe20000041864 */
[C---:B------:R-:W-:Y:S03]  /*bbc0*/  ISETP.GE.U32.AND P5, PT, R205.reuse, R2, PT ;  /* 0x00000002cd00720c */ /* 0x040fe60003fa6070 */
[----:B------:R-:W-:Y:S01]  /*bbd0*/  SHF.R.U32.HI R2, RZ, 0x10, R0 ;  /* 0x00000010ff027819 */ /* 0x000fe20000011600 */
[----:B------:R-:W-:Y:S01]  /*bbe0*/  @!P6 HFMA2.BF16_V2 R232, -RZ.H0_H0, RZ.H0_H0, -R119.H0_H0 ;  /* 0x200000ffffe8e231 */ /* 0x000fe20000340977 */
[----:B------:R-:W-:Y:S02]  /*bbf0*/  LOP3.LUT R0, R122, 0xffff, RZ, 0xc0, !PT ;  /* 0x0000ffff7a007812 */ /* 0x000fe400078ec0ff */
[C---:B------:R-:W-:Y:S01]  /*bc00*/  HMMA.16816.F32.BF16 R104, R20.reuse, R30, R104 ;  /* 0x0000001e1468723c */ /* 0x040fe20000041868 */
[----:B------:R-:W-:Y:S03]  /*bc10*/  LOP3.LUT R2, R2, 0xff, RZ, 0xc0, !PT ;  /* 0x000000ff02027812 */ /* 0x000fe600078ec0ff */
[----:B------:R-:W-:Y:S02]  /*bc20*/  SHF.R.U32.HI R0, RZ, 0x8, R0 ;  /* 0x00000008ff007819 */ /* 0x000fe40000011600 */
[C---:B------:R-:W-:Y:S02]  /*bc30*/  ISETP.GE.U32.AND P4, PT, R205.reuse, R2, PT ;  /* 0x00000002cd00720c */ /* 0x040fe40003f86070 */
[C---:B-1----:R-:W-:Y:S01]  /*bc40*/  HMMA.16816.F32.BF16 R12, R20.reuse, R32, R12 ;  /* 0x00000020140c723c */ /* 0x042fe2000004180c */
[----:B------:R-:W-:Y:S03]  /*bc50*/  LOP3.LUT R2, R0, 0xffff, RZ, 0xc0, !PT ;  /* 0x0000ffff00027812 */ /* 0x000fe600078ec0ff */
[----:B------:R-:W-:Y:S02]  /*bc60*/  @!P0 PRMT R141, R240, 0x5410, RZ ;  /* 0x00005410f08d8816 */ /* 0x000fe400000000ff */
[----:B------:R-:W-:Y:S02]  /*bc70*/  ISETP.GE.U32.AND P0, PT, R205, R2, PT ;  /* 0x00000002cd00720c */ /* 0x000fe40003f06070 */
[C---:B------:R-:W-:Y:S01]  /*bc80*/  HMMA.16816.F32.BF16 R108, R20.reuse, R34, R108 ;  /* 0x00000022146c723c */ /* 0x040fe2000004186c */
[--C-:B------:R-:W-:Y:S01]  /*bc90*/  SHF.R.U32.HI R2, RZ, 0x10, R122.reuse ;  /* 0x00000010ff027819 */ /* 0x100fe2000001167a */
[----:B------:R-:W1:Y:S02]  /*bca0*/  LDSM.16.MT88.4 R32, [R178+0xd800] ;  /* 0x00d80000b220783b */ /* 0x000e640000004200 */
[----:B------:R-:W-:Y:S01]  /*bcb0*/  @!P4 HFMA2.BF16_V2 R233, -RZ.H0_H0, RZ.H0_H0, -R140.H0_H0 ;  /* 0x200000ffffe9c231 */ /* 0x000fe2000034098c */
[----:B------:R-:W-:Y:S02]  /*bcc0*/  LOP3.LUT R2, R2, 0xff, RZ, 0xc0, !PT ;  /* 0x000000ff02027812 */ /* 0x000fe400078ec0ff */
[C---:B------:R-:W-:Y:S01]  /*bcd0*/  LOP3.LUT R28, R122.reuse, 0xffff, RZ, 0xc0, !PT ;  /* 0x0000ffff7a1c7812 */ /* 0x040fe200078ec0ff */
[C---:B--2---:R-:W-:Y:S02]  /*bce0*/  HMMA.16816.F32.BF16 R16, R20.reuse, R24, R16 ;  /* 0x000000181410723c */ /* 0x044fe40000041810 */
[----:B------:R-:W-:Y:S02]  /*bcf0*/  STG.E.U16 [R170.64+0x62], R141 ;  /* 0x0000628daa007986 */ /* 0x000fe4000c101506 */
[----:B------:R-:W-:Y:S02]  /*bd00*/  @!P4 PRMT R140, R233, 0x5410, RZ ;  /* 0x00005410e98cc816 */ /* 0x000fe400000000ff */
[----:B------:R-:W-:Y:S02]  /*bd10*/  ISETP.GE.U32.AND P4, PT, R205, R2, PT ;  /* 0x00000002cd00720c */ /* 0x000fe40003f86070 */
[--C-:B------:R-:W-:Y:S01]  /*bd20*/  SHF.R.U32.HI R2, RZ, 0x10, R122.reuse ;  /* 0x00000010ff027819 */ /* 0x100fe2000001167a */
[----:B------:R-:W-:Y:S03]  /*bd30*/  HMMA.16816.F32.BF16 R112, R20, R26, R112 ;  /* 0x0000001a1470723c */ /* 0x000fe60000041870 */
[----:B------:R-:W-:Y:S01]  /*bd40*/  LOP3.LUT R0, R123, R174, R173, 0x96, !PT ;  /* 0x000000ae7b007212 */ /* 0x000fe200078e96ad */
[----:B------:R-:W-:Y:S01]  /*bd50*/  LDSM.16.MT88.4 R24, [R178+0xf800] ;  /* 0x00f80000b218783b */ /* 0x000fe20000004200 */
[----:B------:R-:W-:Y:S02]  /*bd60*/  SHF.R.U32.HI R29, RZ, 0x18, R122 ;  /* 0x00000018ff1d7819 */ /* 0x000fe4000001167a */
[----:B------:R-:W-:Y:S02]  /*bd70*/  LOP3.LUT R122, R122, 0xff, RZ, 0xc0, !PT ;  /* 0x000000ff7a7a7812 */ /* 0x000fe400078ec0ff */
[----:B------:R-:W-:Y:S03]  /*bd80*/  LOP3.LUT R2, R2, 0xff, RZ, 0xc0, !PT ;  /* 0x000000ff02027812 */ /* 0x000fe600078ec0ff */
[----:B------:R-:W-:Y:S01]  /*bd90*/  STG.E.U16 [R168.64+0x60], R140 ;  /* 0x0000608ca8007986 */ /* 0x000fe2000c101506 */
[----:B------:R-:W-:Y:S02]  /*bda0*/  SHF.R.U32.HI R28, RZ, 0x8, R28 ;  /* 0x00000008ff1c7819 */ /* 0x000fe4000001161c */
[----:B------:R-:W-:Y:S02]  /*bdb0*/  PRMT R31, R2, 0x5410, R117 ;  /* 0x00005410021f7816 */ /* 0x000fe40000000075 */
[----:B------:R-:W-:Y:S02]  /*bdc0*/  PRMT R122, R122, 0x5410, R28 ;  /* 0x000054107a7a7816 */ /* 0x000fe4000000001c */
[----:B------:R-:W-:Y:S01]  /*bdd0*/  LOP3.LUT R2, R0, 0xffff, RZ, 0xc0, !PT ;  /* 0x0000ffff00027812 */ /* 0x000fe200078ec0ff */
[--C-:B------:R-:W-:Y:S01]  /*bde0*/  HSET2.LE.AND R31, R31, R139.reuse, PT ;  /* 0x0000008b1f1f7233 */ /* 0x100fe20003803000 */
[--C-:B------:R-:W-:Y:S02]  /*bdf0*/  SHF.R.U32.HI R28, RZ, 0x10, R0.reuse ;  /* 0x00000010ff1c7819 */ /* 0x100fe40000011600 */
[----:B------:R-:W-:Y:S02]  /*be00*/  @!P6 PRMT R119, R232, 0x5410, RZ ;  /* 0x00005410e877e816 */ /* 0x000fe400000000ff */
[----:B------:R-:W-:Y:S02]  /*be10*/  ISETP.GE.U32.AND P6, PT, R205, R29, PT ;  /* 0x0000001dcd00720c */ /* 0x000fe40003fc6070 */
[----:B------:R-:W-:Y:S01]  /*be20*/  LOP3.LUT R28, R28, 0xff, RZ, 0xc0, !PT ;  /* 0x000000ff1c1c7812 */ /* 0x000fe200078ec0ff */
[----:B------:R-:W-:Y:S01]  /*be30*/  STG.E.U16 [R168.64+0x62], R119 ;  /* 0x00006277a8007986 */ /* 0x000fe2000c101506 */
[----:B------:R-:W-:Y:S02]  /*be40*/  LOP3.LUT R30, R0, 0xff, RZ, 0xc0, !PT ;  /* 0x000000ff001e7812 */ /* 0x000fe400078ec0ff */
[----:B------:R-:W-:Y:S02]  /*be50*/  SHF.R.U32.HI R29, RZ, 0x18, R0 ;  /* 0x00000018ff1d7819 */ /* 0x000fe40000011600 */
[----:B------:R-:W-:Y:S02]  /*be60*/  SHF.R.U32.HI R0, RZ, 0x8, R2 ;  /* 0x00000008ff007819 */ /* 0x000fe40000011602 */
[----:B------:R-:W-:Y:S02]  /*be70*/  F2FP.BF16.PACK_AB R2, R166, R167 ;  /* 0x000000a7a602723e */ /* 0x000fe400000010ff */
[--C-:B------:R-:W-:Y:S02]  /*be80*/  PRMT R30, R30, 0x5410, R0.reuse ;  /* 0x000054101e1e7816 */ /* 0x100fe40000000000 */
[----:B------:R-:W-:Y:S01]  /*be90*/  PRMT R29, R28, 0x5410, R29 ;  /* 0x000054101c1d7816 */ /* 0x000fe2000000001d */
[----:B------:R-:W-:Y:S01]  /*bea0*/  @!P5 HFMA2.BF16_V2 R228, -RZ.H0_H0, RZ.H0_H0, -R2.H0_H0 ;  /* 0x200000ffffe4d231 */ /* 0x000fe20000340902 */
[----:B------:R-:W-:Y:S01]  /*beb0*/  PRMT R0, R2, 0x7632, R0 ;  /* 0x0000763202007816 */ /* 0x000fe20000000000 */
[--C-:B------:R-:W-:Y:S01]  /*bec0*/  HSET2.LE.AND R28, R30, R139.reuse, PT ;  /* 0x0000008b1e1c7233 */ /* 0x100fe20003803000 */
[----:B------:R-:W-:Y:S01]  /*bed0*/  F2FP.BF16.PACK_AB R117, R118, R159 ;  /* 0x0000009f7675723e */ /* 0x000fe200000010ff */
[--C-:B------:R-:W-:Y:S01]  /*bee0*/  HSET2.LE.AND R29, R29, R139.reuse, PT ;  /* 0x0000008b1d1d7233 */ /* 0x100fe20003803000 */
[----:B------:R-:W-:Y:S01]  /*bef0*/  PRMT R20, R2, 0x5410, R0 ;  /* 0x0000541002147816 */ /* 0x000fe20000000000 */
[----:B------:R-:W-:Y:S01]  /*bf00*/  HSET2.LE.AND R30, R122, R139, PT ;  /* 0x0000008b7a1e7233 */ /* 0x000fe20003803000 */
[----:B------:R-:W-:Y:S01]  /*bf10*/  LOP3.LUT R31, R31, R117, RZ, 0xc0, !PT ;  /* 0x000000751f1f7212 */ /* 0x000fe200078ec0ff */
[----:B------:R-:W-:Y:S01]  /*bf20*/  LDSM.16.MT88.4 R136, [R180+0xf800] ;  /* 0x00f80000b488783b */ /* 0x000fe20000004200 */
[----:B------:R-:W-:Y:S01]  /*bf30*/  LOP3.LUT R28, R28, R121, RZ, 0xc0, !PT ;  /* 0x000000791c1c7212 */ /* 0x000fe200078ec0ff */
[----:B------:R-:W-:Y:S01]  /*bf40*/  @!P0 HFMA2.BF16_V2 R231, -RZ.H0_H0, RZ.H0_H0, -R0.H0_H0 ;  /* 0x200000ffffe78231 */ /* 0x000fe20000340900 */
[----:B------:R-:W-:Y:S01]  /*bf50*/  LOP3.LUT R30, R30, R20, RZ, 0xc0, !PT ;  /* 0x000000141e1e7212 */ /* 0x000fe200078ec0ff */
[--C-:B------:R-:W-:Y:S01]  /*bf60*/  @!P4 HFMA2.BF16_V2 R230, -RZ.H0_H0, RZ.H0_H0, -R117.reuse.H0_H0 ;  /* 0x200000ffffe6c231 */ /* 0x100fe20000340975 */
[----:B------:R-:W-:Y:S01]  /*bf70*/  LOP3.LUT R29, R29, R120, RZ, 0xc0, !PT ;  /* 0x000000781d1d7212 */ /* 0x000fe200078ec0ff */
[----:B------:R-:W-:Y:S01]  /*bf80*/  @!P6 HFMA2.BF16_V2 R229, -RZ.H0_H0, RZ.H0_H0, -R117.H1_H1 ;  /* 0x200000ffffe5e231 */ /* 0x000fe20000360975 */
[----:B------:R-:W-:Y:S01]  /*bf90*/  @!P0 PRMT R0, R231, 0x5410, RZ ;  /* 0x00005410e7008816 */ /* 0x000fe200000000ff */
[----:B------:R-:W2:Y:S01]  /*bfa0*/  LDSM.16.MT88.4 R20, [R177+0xf800] ;  /* 0x00f80000b114783b */ /* 0x000ea20000004200 */
[----:B------:R-:W-:Y:S03]  /*bfb0*/  @!P5 PRMT R2, R228, 0x5410, RZ ;  /* 0x00005410e402d816 */ /* 0x000fe600000000ff */
[C---:B------:R-:W-:Y:S04]  /*bfc0*/  HMMA.16816.F32.BF16 R120, R28.reuse, R124, R4 ;  /* 0x0000007c1c78723c */ /* 0x040fe80000041804 */
[----:B------:R-:W3:Y:S04]  /*bfd0*/  LDSM.16.MT88.4 R4, [R179+0xf800] ;  /* 0x00f80000b304783b */ /* 0x000ee80000004200 */
[C---:B------:R-:W-:Y:S04]  /*bfe0*/  HMMA.16816.F32.BF16 R124, R28.reuse, R126, R8 ;  /* 0x0000007e1c7c723c */ /* 0x040fe80000041808 */
[----:B------:R-:W4:Y:S04]  /*bff0*/  LDSM.16.MT88.4 R8, [R177+0x11800] ;  /* 0x01180000b108783b */ /* 0x000f280000004200 */
[C---:B-1----:R-:W-:Y:S04]  /*c000*/  HMMA.16816.F32.BF16 R36, R28.reuse, R32, R36 ;  /* 0x000000201c24723c */ /* 0x042fe80000041824 */
[----:B------:R1:W-:Y:S04]  /*c010*/  STG.E.U16 [R170.64+0x72], R0 ;  /* 0x00007200aa007986 */ /* 0x0003e8000c101506 */
[C---:B------:R-:W-:Y:S01]  /*c020*/  HMMA.16816.F32.BF16 R40, R28.reuse, R34, R40 ;  /* 0x000000221c28723c */ /* 0x040fe20000041828 */
[----:B------:R-:W5:Y:S07]  /*c030*/  LDSM.16.MT88.4 R32, [R178+0x11800] ;  /* 0x01180000b220783b */ /* 0x000f6e0000004200 */
[C---:B------:R-:W-:Y:S01]  /*c040*/  HMMA.16816.F32.BF16 R44, R28.reuse, R128, R44 ;  /* 0x000000801c2c723c */ /* 0x040fe2000004182c */
[----:B------:R1:W-:Y:S07]  /*c050*/  STG.E.U16 [R170.64+0x70], R2 ;  /* 0x00007002aa007986 */ /* 0x0003ee000c101506 */
[C---:B------:R-:W-:Y:S08]  /*c060*/  HMMA.16816.F32.BF16 R48, R28.reuse, R130, R48 ;  /* 0x000000821c30723c */ /* 0x040ff00000041830 */
[C---:B------:R-:W-:Y:S08]  /*c070*/  HMMA.16816.F32.BF16 R52, R28.reuse, R132, R52 ;  /* 0x000000841c34723c */ /* 0x040ff00000041834 */
[C---:B------:R-:W-:Y:S08]  /*c080*/  HMMA.16816.F32.BF16 R56, R28.reuse, R134, R56 ;  /* 0x000000861c38723c */ /* 0x040ff00000041838 */
[C---:B--2---:R-:W-:Y:S07]  /*c090*/  HMMA.16816.F32.BF16 R60, R28.reuse, R20, R60 ;  /* 0x000000141c3c723c */ /* 0x044fee000004183c */
[----:B------:R-:W-:Y:S01]  /*c0a0*/  @P6 PRMT R20, R117, 0x7632, R20 ;  /* 0x0000763275146816 */ /* 0x000fe20000000014 */
[C---:B------:R-:W-:Y:S01]  /*c0b0*/  HMMA.16816.F32.BF16 R64, R28.reuse, R22, R64 ;  /* 0x000000161c40723c */ /* 0x040fe20000041840 */
[----:B------:R-:W-:Y:S02]  /*c0c0*/  @!P4 PRMT R117, R230, 0x5410, RZ ;  /* 0x00005410e675c816 */ /* 0x000fe400000000ff */
[----:B------:R-:W-:Y:S01]  /*c0d0*/  ISETP.GT.AND P4, PT, R202, RZ, PT ;  /* 0x000000ffca00720c */ /* 0x000fe20003f84270 */
[----:B------:R-:W-:Y:S01]  /*c0e0*/  FADD.FTZ R21, R226, R161 ;  /* 0x000000a1e2157221 */ /* 0x000fe20000010000 */
[----:B------:R-:W-:Y:S01]  /*c0f0*/  @!P6 PRMT R20, R229, 0x5410, RZ ;  /* 0x00005410e514e816 */ /* 0x000fe200000000ff */
[----:B------:R2:W-:Y:S01]  /*c100*/  STG.E.U16 [R168.64+0x70], R117 ;  /* 0x00007075a8007986 */ /* 0x0005e2000c101506 */
[----:B------:R-:W-:Y:S01]  /*c110*/  FADD.FTZ R23, R227, R160 ;  /* 0x000000a0e3177221 */ /* 0x000fe20000010000 */
[C---:B------:R-:W-:Y:S01]  /*c120*/  HMMA.16816.F32.BF16 R68, R28.reuse, R24, R68 ;  /* 0x000000181c44723c */ /* 0x040fe20000041844 */
[----:B------:R-:W-:Y:S01]  /*c130*/  FADD.FTZ R22, R214, R21 ;  /* 0x00000015d6167221 */ /* 0x000fe20000010000 */
[----:B------:R-:W-:Y:S02]  /*c140*/  STG.E.U16 [R168.64+0x72], R20 ;  /* 0x00007214a8007986 */ /* 0x000fe4000c101506 */
[----:B------:R-:W-:Y:S02]  /*c150*/  FADD.FTZ R21, R212, R23 ;  /* 0x00000017d4157221 */ /* 0x000fe40000010000 */
[----:B------:R-:W-:Y:S02]  /*c160*/  FADD.FTZ R22, R213, R22 ;  /* 0x00000016d5167221 */ /* 0x000fe40000010000 */
[C---:B------:R-:W-:Y:S01]  /*c170*/  HMMA.16816.F32.BF16 R72, R28.reuse, R26, R72 ;  /* 0x0000001a1c48723c */ /* 0x040fe20000041848 */
[----:B------:R-:W-:Y:S03]  /*c180*/  FADD.FTZ R21, R210, R21 ;  /* 0x00000015d2157221 */ /* 0x000fe60000010000 */
[----:B------:R-:W-:Y:S02]  /*c190*/  FADD.FTZ R22, R209, R22 ;  /* 0x00000016d1167221 */ /* 0x000fe40000010000 */
[----:B------:R-:W-:Y:S02]  /*c1a0*/  FADD.FTZ R21, R207, R21 ;  /* 0x00000015cf157221 */ /* 0x000fe40000010000 */
[C---:B------:R-:W-:Y:S01]  /*c1b0*/  HMMA.16816.F32.BF16 R76, R28.reuse, R136, R76 ;  /* 0x000000881c4c723c */ /* 0x040fe2000004184c */
[----:B------:R-:W-:Y:S03]  /*c1c0*/  FADD.FTZ R22, R208, R22 ;  /* 0x00000016d0167221 */ /* 0x000fe60000010000 */
[----:B------:R-:W-:Y:S02]  /*c1d0*/  FADD.FTZ R21, R206, R21 ;  /* 0x00000015ce157221 */ /* 0x000fe40000010000 */
[----:B------:R-:W-:Y:S01]  /*c1e0*/  FADD.FTZ R22, R203, R22 ;  /* 0x00000016cb167221 */ /* 0x000fe20000010000 */
[----:B------:R-:W-:Y:S01]  /*c1f0*/  IADD3 R203, P0, R170, -0x80, RZ ;  /* 0xffffff80aacb7810 */ /* 0x000fe20007f1e0ff */
[C---:B------:R-:W-:Y:S01]  /*c200*/  HMMA.16816.F32.BF16 R80, R28.reuse, R138, R80 ;  /* 0x0000008a1c50723c */ /* 0x040fe20000041850 */
[----:B-1----:R-:W-:Y:S03]  /*c210*/  FADD.FTZ R0, R175, R21 ;  /* 0x00000015af007221 */ /* 0x002fe60000010000 */
[----:B------:R-:W-:Y:S01]  /*c220*/  FADD.FTZ R2, R204, R22 ;  /* 0x00000016cc027221 */ /* 0x000fe20000010000 */
[----:B------:R-:W-:Y:S01]  /*c230*/  IADD3.X R119, R171, -0x1, RZ, P0, !PT ;  /* 0xffffffffab777810 */ /* 0x000fe200007fe4ff */
[----:B------:R-:W-:Y:S02]  /*c240*/  FADD.FTZ R0, R172, R0 ;  /* 0x00000000ac007221 */ /* 0x000fe40000010000 */
[C---:B---3--:R-:W-:Y:S01]  /*c250*/  HMMA.16816.F32.BF16 R84, R28.reuse, R4, R84 ;  /* 0x000000041c54723c */ /* 0x048fe20000041854 */
[----:B------:R-:W-:Y:S03]  /*c260*/  FADD.FTZ R2, R167, R2 ;  /* 0x00000002a7027221 */ /* 0x000fe60000010000 */
[----:B------:R-:W-:Y:S01]  /*c270*/  FADD.FTZ R159, R159, R0 ;  /* 0x000000009f9f7221 */ /* 0x000fe20000010000 */
[----:B------:R-:W-:Y:S01]  /*c280*/  IADD3 R0, R202, -0x1, RZ ;  /* 0xffffffffca007810 */ /* 0x000fe20007ffe0ff */
[----:B------:R-:W-:Y:S02]  /*c290*/  FADD.FTZ R208, R166, R2 ;  /* 0x00000002a6d07221 */ /* 0x000fe40000010000 */
[C---:B------:R-:W-:Y:S01]  /*c2a0*/  HMMA.16816.F32.BF16 R88, R28.reuse, R6, R88 ;  /* 0x000000061c58723c */ /* 0x040fe20000041858 */
[----:B------:R-:W1:Y:S03]  /*c2b0*/  LDSM.16.MT88.4 R4, [R180+0x11800] ;  /* 0x01180000b404783b */ /* 0x000e660000004200 */
[----:B------:R-:W-:Y:S02]  /*c2c0*/  FADD.FTZ R209, R118, R159 ;  /* 0x0000009f76d17221 */ /* 0x000fe40000010000 */
[----:B------:R-:W-:Y:S02]  /*c2d0*/  IMAD.MOV.U32 R202, RZ, RZ, R0 ;  /* 0x000000ffffca7224 */ /* 0x000fe400078e0000 */
[C---:B----4-:R-:W-:Y:S01]  /*c2e0*/  HMMA.16816.F32.BF16 R92, R28.reuse, R8, R92 ;  /* 0x000000081c5c723c */ /* 0x050fe2000004185c */
[----:B--2---:R-:W-:Y:S03]  /*c2f0*/  IMAD.MOV.U32 R117, RZ, RZ, R3 ;  /* 0x000000ffff757224 */ /* 0x004fe600078e0003 */
[----:B------:R-:W-:Y:S04]  /*c300*/  IMAD.MOV.U32 R0, RZ, RZ, R116 ;  /* 0x000000ffff007224 */ /* 0x000fe800078e0074 */
[C---:B------:R-:W-:Y:S01]  /*c310*/  HMMA.16816.F32.BF16 R96, R28.reuse, R10, R96 ;  /* 0x0000000a1c60723c */ /* 0x040fe20000041860 */
[----:B------:R-:W2:Y:S07]  /*c320*/  LDSM.16.MT88.4 R8, [R179+0x11800] ;  /* 0x01180000b308783b */ /* 0x000eae0000004200 */
[C---:B-----5:R-:W-:Y:S08]  /*c330*/  HMMA.16816.F32.BF16 R100, R28.reuse, R32, R100 ;  /* 0x000000201c64723c */ /* 0x060ff00000041864 */
[C---:B------:R-:W-:Y:S08]  /*c340*/  HMMA.16816.F32.BF16 R104, R28.reuse, R34, R104 ;  /* 0x000000221c68723c */ /* 0x040ff00000041868 */
[C---:B-1----:R-:W-:Y:S08]  /*c350*/  HMMA.16816.F32.BF16 R128, R28.reuse, R4, R12 ;  /* 0x000000041c80723c */ /* 0x042ff0000004180c */
[C---:B------:R-:W-:Y:S08]  /*c360*/  HMMA.16816.F32.BF16 R108, R28.reuse, R6, R108 ;  /* 0x000000061c6c723c */ /* 0x040ff0000004186c */
[C---:B--2---:R-:W-:Y:S08]  /*c370*/  HMMA.16816.F32.BF16 R132, R28.reuse, R8, R16 ;  /* 0x000000081c84723c */ /* 0x044ff00000041810 */
[----:B------:R-:W-:Y:S01]  /*c380*/  HMMA.16816.F32.BF16 R112, R28, R10, R112 ;  /* 0x0000000a1c70723c */ /* 0x000fe20000041870 */
[----:B------:R-:W-:-:S07]  /*c390*/  @P4 BRA `(.L_x_752) ;  /* 0xffffbc3000004947 */ /* 0x000fce000383ffff */
.L_x_751:
[----:B-1----:R-:W2:Y:S01]  /*c3a0*/  LDL.LU R143, [R1+0x60] ;  /* 0x00006000018f7983 */ /* 0x002ea20000300800 */
[----:B------:R-:W-:-:S03]  /*c3b0*/  MOV R6, 0x3f800000 ;  /* 0x3f80000000067802 */ /* 0x000fc60000000f00 */
[----:B------:R-:W1:Y:S04]  /*c3c0*/  SHFL.BFLY PT, R2, R208, 0x2, 0x1f ;  /* 0x0c401f00d0027f89 */ /* 0x000e6800000e0000 */
[----:B------:R-:W3:Y:S04]  /*c3d0*/  SHFL.BFLY PT, R0, R209, 0x2, 0x1f ;  /* 0x0c401f00d1007f89 */ /* 0x000ee800000e0000 */
[----:B------:R-:W4:Y:S01]  /*c3e0*/  S2R R141, SR_TID.X ;  /* 0x00000000008d7919 */ /* 0x000f220000002100 */
[----:B-1----:R-:W-:Y:S02]  /*c3f0*/  FADD.FTZ R2, R2, R208 ;  /* 0x000000d002027221 */ /* 0x002fe40000010000 */
[----:B---3--:R-:W-:-:S03]  /*c400*/  FADD.FTZ R0, R0, R209 ;  /* 0x000000d100007221 */ /* 0x008fc60000010000 */
[----:B------:R-:W1:Y:S01]  /*c410*/  SHFL.BFLY PT, R5, R2, 0x1, 0x1f ;  /* 0x0c201f0002057f89 */ /* 0x000e6200000e0000 */
[----:B----4-:R-:W-:-:S03]  /*c420*/  SHF.R.S32.HI R142, RZ, 0x1f, R141 ;  /* 0x0000001fff8e7819 */ /* 0x010fc6000001148d */
[----:B------:R-:W3:Y:S01]  /*c430*/  SHFL.BFLY PT, R4, R0, 0x1, 0x1f ;  /* 0x0c201f0000047f89 */ /* 0x000ee200000e0000 */
[CC--:B------:R-:W-:Y:S02]  /*c440*/  LEA.HI R8, R142.reuse, R141.reuse, RZ, 0x2 ;  /* 0x0000008d8e087211 */ /* 0x0c0fe400078f10ff */
[----:B------:R-:W-:Y:S02]  /*c450*/  LEA.HI R140, R142, R141, RZ, 0x5 ;  /* 0x0000008d8e8c7211 */ /* 0x000fe400078f28ff */
[----:B------:R-:W-:Y:S01]  /*c460*/  SHF.R.S32.HI R7, RZ, 0x1f, R8 ;  /* 0x0000001fff077819 */ /* 0x000fe20000011408 */
[----:B-1----:R-:W-:Y:S01]  /*c470*/  FADD.FTZ R117, R2, R5 ;  /* 0x0000000502757221 */ /* 0x002fe20000010000 */
[----:B------:R-:W-:Y:S01]  /*c480*/  MOV R2, 0x3f800000 ;  /* 0x3f80000000027802 */ /* 0x000fe20000000f00 */
[----:B---3--:R-:W-:-:S03]  /*c490*/  FADD.FTZ R118, R0, R4 ;  /* 0x0000000400767221 */ /* 0x008fc60000010000 */
[----:B------:R-:W-:Y:S02]  /*c4a0*/  FSETP.NE.FTZ.AND P4, PT, R117, RZ, PT ;  /* 0x000000ff7500720b */ /* 0x000fe40003f95000 */
[----:B------:R-:W-:Y:S02]  /*c4b0*/  SHF.R.S32.HI R0, RZ, 0x2, R8 ;  /* 0x00000002ff007819 */ /* 0x000fe40000011408 */
[----:B------:R-:W-:Y:S02]  /*c4c0*/  FSETP.NE.FTZ.AND P3, PT, R118, RZ, PT ;  /* 0x000000ff7600720b */ /* 0x000fe40003f75000 */
[----:B------:R-:W-:Y:S02]  /*c4d0*/  LEA.HI R7, R7, R0, RZ, 0x3 ;  /* 0x0000000007077211 */ /* 0x000fe400078f18ff */
[----:B------:R-:W-:Y:S02]  /*c4e0*/  LOP3.LUT R8, R8, 0x3ffffffc, RZ, 0xc0, !PT ;  /* 0x3ffffffc08087812 */ /* 0x000fe400078ec0ff */
[----:B------:R-:W-:-:S02]  /*c4f0*/  LOP3.LUT R7, R7, 0xfffffff8, RZ, 0xc0, !PT ;  /* 0xfffffff807077812 */ /* 0x000fc400078ec0ff */
[----:B------:R-:W-:Y:S01]  /*c500*/  IADD3 R8, -R8, R141, RZ ;  /* 0x0000008d08087210 */ /* 0x000fe20007ffe1ff */
[----:B------:R-:W1:Y:S01]  /*c510*/  @P4 MUFU.RCP R2, R117 ;  /* 0x0000007500024308 */ /* 0x000e620000001000 */
[----:B------:R-:W-:-:S07]  /*c520*/  IADD3 R14, R0, -R7, RZ ;  /* 0x80000007000e7210 */ /* 0x000fce0007ffe0ff */
[----:B------:R-:W3:Y:S01]  /*c530*/  @P3 MUFU.RCP R6, R118 ;  /* 0x0000007600063308 */ /* 0x000ee20000001000 */
[----:B-1----:R-:W-:-:S04]  /*c540*/  FMUL.FTZ R2, R2, c[0x0][0x2dc] ;  /* 0x0000b70002027a20 */ /* 0x002fc80000410000 */
[C---:B------:R-:W-:Y:S02]  /*c550*/  FMUL.FTZ R13, R2.reuse, R37 ;  /* 0x00000025020d7220 */ /* 0x040fe40000410000 */
[C---:B------:R-:W-:Y:S02]  /*c560*/  FMUL.FTZ R68, R2.reuse, R68 ;  /* 0x0000004402447220 */ /* 0x040fe40000410000 */
[----:B------:R-:W-:Y:S02]  /*c570*/  FMUL.FTZ R37, R2, R69 ;  /* 0x0000004502257220 */ /* 0x000fe40000410000 */
[----:B---3--:R-:W-:Y:S02]  /*c580*/  FMUL.FTZ R0, R6, c[0x0][0x2dc] ;  /* 0x0000b70006007a20 */ /* 0x008fe40000410000 */
[C---:B------:R-:W-:Y:S01]  /*c590*/  FMUL.FTZ R136, R2.reuse, R120 ;  /* 0x0000007802887220 */ /* 0x040fe20000410000 */
[----:B------:R-:W-:Y:S01]  /*c5a0*/  F2FP.BF16.PACK_AB R37, R37, R68 ;  /* 0x000000442525723e */ /* 0x000fe200000010ff */
[C---:B------:R-:W-:Y:S01]  /*c5b0*/  FMUL.FTZ R11, R2.reuse, R41 ;  /* 0x00000029020b7220 */ /* 0x040fe20000410000 */
[----:B------:R1:W5:Y:S01]  /*c5c0*/  LDL R68, [R1+0x7c] ;  /* 0x00007c0001447983 */ /* 0x0003620000100800 */
[----:B------:R-:W-:-:S02]  /*c5d0*/  FMUL.FTZ R19, R2, R45 ;  /* 0x0000002d02137220 */ /* 0x000fc40000410000 */
[C---:B------:R-:W-:Y:S02]  /*c5e0*/  FMUL.FTZ R124, R2.reuse, R124 ;  /* 0x0000007c027c7220 */ /* 0x040fe40000410000 */
[C---:B------:R-:W-:Y:S02]  /*c5f0*/  FMUL.FTZ R7, R2.reuse, R125 ;  /* 0x0000007d02077220 */ /* 0x040fe40000410000 */
[C---:B------:R-:W-:Y:S02]  /*c600*/  FMUL.FTZ R120, R2.reuse, R40 ;  /* 0x0000002802787220 */ /* 0x040fe40000410000 */
[C---:B------:R-:W-:Y:S01]  /*c610*/  FMUL.FTZ R119, R2.reuse, R44 ;  /* 0x0000002c02777220 */ /* 0x040fe20000410000 */
[----:B------:R-:W-:Y:S01]  /*c620*/  F2FP.BF16.PACK_AB R7, R7, R124 ;  /* 0x0000007c0707723e */ /* 0x000fe200000010ff */
[C---:B------:R-:W-:Y:S01]  /*c630*/  FMUL.FTZ R48, R2.reuse, R48 ;  /* 0x0000003002307220 */ /* 0x040fe20000410000 */
[----:B------:R-:W-:Y:S01]  /*c640*/  F2FP.BF16.PACK_AB R11, R11, R120 ;  /* 0x000000780b0b723e */ /* 0x000fe200000010ff */
[----:B------:R-:W-:-:S02]  /*c650*/  FMUL.FTZ R17, R2, R49 ;  /* 0x0000003102117220 */ /* 0x000fc40000410000 */
[C---:B------:R-:W-:Y:S02]  /*c660*/  FMUL.FTZ R52, R2.reuse, R52 ;  /* 0x0000003402347220 */ /* 0x040fe40000410000 */
[C---:B------:R-:W-:Y:S02]  /*c670*/  FMUL.FTZ R45, R2.reuse, R53 ;  /* 0x00000035022d7220 */ /* 0x040fe40000410000 */
[C---:B------:R-:W-:Y:S02]  /*c680*/  FMUL.FTZ R56, R2.reuse, R56 ;  /* 0x0000003802387220 */ /* 0x040fe40000410000 */
[C---:B------:R-:W-:Y:S01]  /*c690*/  FMUL.FTZ R57, R2.reuse, R57 ;  /* 0x0000003902397220 */ /* 0x040fe20000410000 */
[----:B------:R-:W-:Y:S01]  /*c6a0*/  F2FP.BF16.PACK_AB R45, R45, R52 ;  /* 0x000000342d2d723e */ /* 0x000fe200000010ff */
[C---:B------:R-:W-:Y:S02]  /*c6b0*/  FMUL.FTZ R60, R2.reuse, R60 ;  /* 0x0000003c023c7220 */ /* 0x040fe40000410000 */
[----:B------:R-:W-:-:S02]  /*c6c0*/  FMUL.FTZ R41, R2, R61 ;  /* 0x0000003d02297220 */ /* 0x000fc40000410000 */
[C---:B------:R-:W-:Y:S02]  /*c6d0*/  FMUL.FTZ R64, R2.reuse, R64 ;  /* 0x0000004002407220 */ /* 0x040fe40000410000 */
[C---:B------:R-:W-:Y:S01]  /*c6e0*/  FMUL.FTZ R65, R2.reuse, R65 ;  /* 0x0000004102417220 */ /* 0x040fe20000410000 */
[----:B------:R-:W-:Y:S01]  /*c6f0*/  F2FP.BF16.PACK_AB R41, R41, R60 ;  /* 0x0000003c2929723e */ /* 0x000fe200000010ff */
[C---:B------:R-:W-:Y:S02]  /*c700*/  FMUL.FTZ R72, R2.reuse, R72 ;  /* 0x0000004802487220 */ /* 0x040fe40000410000 */
[C---:B------:R-:W-:Y:S02]  /*c710*/  FMUL.FTZ R35, R2.reuse, R73 ;  /* 0x0000004902237220 */ /* 0x040fe40000410000 */
        /* <DEDUP_REMOVED lines=25> */
[C---:B------:R-:W-:Y:S02]  /*c8b0*/  FMUL.FTZ R129, R2.reuse, R129 ;  /* 0x0000008102817220 */ /* 0x040fe40000410000 */
[C---:B------:R-:W-:Y:S02]  /*c8c0*/  FMUL.FTZ R108, R2.reuse, R108 ;  /* 0x0000006c026c7220 */ /* 0x040fe40000410000 */
[C---:B------:R-:W-:Y:S02]  /*c8d0*/  FMUL.FTZ R109, R2.reuse, R109 ;  /* 0x0000006d026d7220 */ /* 0x040fe40000410000 */
[----:B------:R-:W-:-:S02]  /*c8e0*/  FMUL.FTZ R132, R2, R132 ;  /* 0x0000008402847220 */ /* 0x000fc40000410000 */
[C---:B------:R-:W-:Y:S02]  /*c8f0*/  FMUL.FTZ R133, R2.reuse, R133 ;  /* 0x0000008502857220 */ /* 0x040fe40000410000 */
[C---:B------:R-:W-:Y:S02]  /*c900*/  FMUL.FTZ R112, R2.reuse, R112 ;  /* 0x0000007002707220 */ /* 0x040fe40000410000 */
[----:B------:R-:W-:Y:S02]  /*c910*/  FMUL.FTZ R113, R2, R113 ;  /* 0x0000007102717220 */ /* 0x000fe40000410000 */
[C---:B------:R-:W-:Y:S02]  /*c920*/  FMUL.FTZ R9, R0.reuse, R38 ;  /* 0x0000002600097220 */ /* 0x040fe40000410000 */
[C---:B------:R-:W-:Y:S01]  /*c930*/  FMUL.FTZ R6, R0.reuse, R42 ;  /* 0x0000002a00067220 */ /* 0x040fe20000410000 */
[----:B------:R-:W-:Y:S01]  /*c940*/  F2FP.BF16.PACK_AB R52, R113, R112 ;  /* 0x000000707134723e */ /* 0x000fe200000010ff */
        /* <DEDUP_REMOVED lines=10> */
[----:B------:R-:W-:Y:S01]  /*c9f0*/  FMUL.FTZ R50, R0, R50 ;  /* 0x0000003200327220 */ /* 0x000fe20000410000 */
[----:B------:R-:W-:Y:S01]  /*ca00*/  F2FP.BF16.PACK_AB R12, R12, R9 ;  /* 0x000000090c0c723e */ /* 0x000fe200000010ff */
[----:B------:R-:W-:Y:S01]  /*ca10*/  FMUL.FTZ R54, R0, R54 ;  /* 0x0000003600367220 */ /* 0x000fe20000410000 */
[----:B------:R-:W-:Y:S01]  /*ca20*/  F2FP.BF16.PACK_AB R10, R10, R6 ;  /* 0x000000060a0a723e */ /* 0x000fe200000010ff */
[C---:B------:R-:W-:Y:S01]  /*ca30*/  FMUL.FTZ R44, R0.reuse, R55 ;  /* 0x00000037002c7220 */ /* 0x040fe20000410000 */
[----:B------:R-:W-:Y:S01]  /*ca40*/  MOV R6, 0x20 ;  /* 0x0000002000067802 */ /* 0x000fe20000000f00 */
[C---:B------:R-:W-:Y:S01]  /*ca50*/  FMUL.FTZ R58, R0.reuse, R58 ;  /* 0x0000003a003a7220 */ /* 0x040fe20000410000 */
[----:B------:R-:W-:Y:S01]  /*ca60*/  F2FP.BF16.PACK_AB R9, R19, R119 ;  /* 0x000000771309723e */ /* 0x000fe200000010ff */
[----:B------:R-:W-:Y:S01]  /*ca70*/  FMUL.FTZ R42, R0, R59 ;  /* 0x0000003b002a7220 */ /* 0x000fe20000410000 */
[----:B------:R-:W-:Y:S01]  /*ca80*/  F2FP.BF16.PACK_AB R44, R44, R54 ;  /* 0x000000362c2c723e */ /* 0x000fe200000010ff */
[C---:B------:R-:W-:Y:S01]  /*ca90*/  FMUL.FTZ R62, R0.reuse, R62 ;  /* 0x0000003e003e7220 */ /* 0x040fe20000410000 */
[----:B------:R-:W-:Y:S01]  /*caa0*/  F2FP.BF16.PACK_AB R19, R105, R104 ;  /* 0x000000686913723e */ /* 0x000fe200000010ff */
[----:B------:R-:W-:Y:S01]  /*cab0*/  FMUL.FTZ R40, R0, R63 ;  /* 0x0000003f00287220 */ /* 0x000fe20000410000 */
[----:B------:R-:W-:Y:S01]  /*cac0*/  F2FP.BF16.PACK_AB R42, R42, R58 ;  /* 0x0000003a2a2a723e */ /* 0x000fe200000010ff */
[C---:B------:R-:W-:Y:S01]  /*cad0*/  FMUL.FTZ R66, R0.reuse, R66 ;  /* 0x0000004200427220 */ /* 0x040fe20000410000 */
[----:B------:R-:W3:Y:S01]  /*cae0*/  S2R R65, SR_CTAID.X ;  /* 0x0000000000417919 */ /* 0x000ee20000002500 */
[----:B------:R-:W-:Y:S01]  /*caf0*/  FMUL.FTZ R38, R0, R67 ;  /* 0x0000004300267220 */ /* 0x000fe20000410000 */
[----:B------:R-:W-:Y:S01]  /*cb00*/  F2FP.BF16.PACK_AB R40, R40, R62 ;  /* 0x0000003e2828723e */ /* 0x000fe200000010ff */
[C---:B------:R-:W-:Y:S01]  /*cb10*/  FMUL.FTZ R70, R0.reuse, R70 ;  /* 0x0000004600467220 */ /* 0x040fe20000410000 */
[----:B------:R-:W4:Y:S01]  /*cb20*/  S2R R64, SR_CTAID.Z ;  /* 0x0000000000407919 */ /* 0x000f220000002700 */
[----:B------:R-:W-:Y:S01]  /*cb30*/  FMUL.FTZ R74, R0, R74 ;  /* 0x0000004a004a7220 */ /* 0x000fe20000410000 */
[----:B------:R-:W-:Y:S01]  /*cb40*/  F2FP.BF16.PACK_AB R38, R38, R66 ;  /* 0x000000422626723e */ /* 0x000fe200000010ff */
[----:B------:R-:W-:-:S02]  /*cb50*/  FMUL.FTZ R34, R0, R75 ;  /* 0x0000004b00227220 */ /* 0x000fc40000410000 */
[C---:B------:R-:W-:Y:S02]  /*cb60*/  FMUL.FTZ R78, R0.reuse, R78 ;  /* 0x0000004e004e7220 */ /* 0x040fe40000410000 */
        /* <DEDUP_REMOVED lines=30> */
[C---:B------:R-:W-:Y:S01]  /*cd50*/  FMUL.FTZ R53, R0.reuse, R135 ;  /* 0x0000008700357220 */ /* 0x040fe20000410000 */
[----:B------:R-:W-:Y:S01]  /*cd60*/  F2FP.BF16.PACK_AB R49, R49, R110 ;  /* 0x0000006e3131723e */ /* 0x000fe200000010ff */
[----:B------:R-:W-:-:S03]  /*cd70*/  FMUL.FTZ R114, R0, R114 ;  /* 0x0000007200727220 */ /* 0x000fc60000410000 */
[----:B------:R-:W-:Y:S02]  /*cd80*/  F2FP.BF16.PACK_AB R53, R53, R134 ;  /* 0x000000863535723e */ /* 0x000fe400000010ff */
[----:B--2---:R-:W-:-:S04]  /*cd90*/  ISETP.NE.AND P0, PT, R143, -0x1, PT ;  /* 0xffffffff8f00780c */ /* 0x004fc80003f05270 */
[----:B------:R-:W-:-:S05]  /*cda0*/  R2P PR, R14, 0x6 ;  /* 0x000000060e007804 */ /* 0x000fca0000000000 */
[----:B------:R-:W-:-:S04]  /*cdb0*/  SEL R6, R6, 0xffffffe0, !P1 ;  /* 0xffffffe006067807 */ /* 0x000fc80004800000 */
[----:B------:R-:W-:-:S04]  /*cdc0*/  @P0 IMAD.WIDE.U32 R4, R143, c[0x0][0x1e8], RZ ;  /* 0x00007a008f040a25 */ /* 0x000fc800078e00ff */
[----:B------:R-:W-:Y:S01]  /*cdd0*/  @P0 IMAD R138, R143, c[0x0][0x1ec], R5 ;  /* 0x00007b008f8a0a24 */ /* 0x000fe200078e0205 */
[----:B------:R-:W-:Y:S02]  /*cde0*/  SHF.R.S32.HI R5, RZ, 0x5, R140 ;  /* 0x00000005ff057819 */ /* 0x000fe4000001148c */
[----:B------:R-:W-:Y:S01]  /*cdf0*/  @P0 MOV R137, R4 ;  /* 0x0000000400890202 */ /* 0x000fe20000000f00 */
[----:B------:R-:W-:Y:S01]  /*ce00*/  FMUL.FTZ R4, R0, R123 ;  /* 0x0000007b00047220 */ /* 0x000fe20000410000 */
[----:B------:R-:W-:Y:S01]  /*ce10*/  LEA R139, R5, R8, 0x9 ;  /* 0x00000008058b7211 */ /* 0x000fe200078e48ff */
[C---:B------:R-:W-:Y:S02]  /*ce20*/  FMUL.FTZ R5, R2.reuse, R121 ;  /* 0x0000007902057220 */ /* 0x040fe40000410000 */
[----:B------:R-:W-:Y:S01]  /*ce30*/  FMUL.FTZ R121, R2, R36 ;  /* 0x0000002402797220 */ /* 0x000fe20000410000 */
        /* <DEDUP_REMOVED lines=9> */
[----:B------:R-:W-:Y:S01]  /*ced0*/  FMUL.FTZ R51, R0, R115 ;  /* 0x0000007300337220 */ /* 0x000fe20000410000 */
[----:B------:R-:W-:-:S02]  /*cee0*/  SHF.L.U32 R0, R14, 0x6, RZ ;  /* 0x000000060e007819 */ /* 0x000fc400000006ff */
[----:B------:R-:W-:Y:S02]  /*cef0*/  ISETP.NE.U32.AND P5, PT, R2, 0x1, PT ;  /* 0x000000010200780c */ /* 0x000fe40003fa5070 */
[----:B------:R-:W-:Y:S02]  /*cf00*/  LOP3.LUT R0, R0, 0x1c0, RZ, 0xc0, !PT ;  /* 0x000001c000007812 */ /* 0x000fe400078ec0ff */
[----:B------:R-:W-:Y:S02]  /*cf10*/  MOV R14, 0x40 ;  /* 0x00000040000e7802 */ /* 0x000fe40000000f00 */
[----:B------:R-:W-:Y:S02]  /*cf20*/  LEA.HI R0, R0, R0, RZ, 0x1d ;  /* 0x0000000000007211 */ /* 0x000fe400078fe8ff */
[----:B------:R-:W-:Y:S02]  /*cf30*/  F2FP.BF16.PACK_AB R8, R8, R126 ;  /* 0x0000007e0808723e */ /* 0x000fe400000010ff */
[----:B------:R-:W-:-:S02]  /*cf40*/  LEA R0, R139, R0, 0x1 ;  /* 0x000000008b007211 */ /* 0x000fc400078e08ff */
[----:B------:R-:W-:Y:S02]  /*cf50*/  SEL R14, R14, 0xffffffc0, !P2 ;  /* 0xffffffc00e0e7807 */ /* 0x000fe40005000000 */
[----:B------:R-:W-:Y:S02]  /*cf60*/  SHF.L.U32 R0, R0, 0x1, RZ ;  /* 0x0000000100007819 */ /* 0x000fe400000006ff */
[----:B------:R-:W-:Y:S02]  /*cf70*/  F2FP.BF16.PACK_AB R46, R46, R50 ;  /* 0x000000322e2e723e */ /* 0x000fe400000010ff */
[C---:B------:R-:W-:Y:S01]  /*cf80*/  IADD3 R2, R0.reuse, -0x10, RZ ;  /* 0xfffffff000027810 */ /* 0x040fe20007ffe0ff */
[----:B------:R2:W-:Y:S01]  /*cf90*/  STS [R0], R5 ;  /* 0x0000000500007388 */ /* 0x0005e20000000800 */
[----:B------:R-:W-:Y:S02]  /*cfa0*/  @P5 IADD3 R2, R0, 0x10, RZ ;  /* 0x0000001000025810 */ /* 0x000fe40007ffe0ff */
[----:B------:R-:W-:Y:S01]  /*cfb0*/  F2FP.BF16.PACK_AB R36, R36, R70 ;  /* 0x000000462424723e */ /* 0x000fe200000010ff */
[----:B------:R1:W-:Y:S01]  /*cfc0*/  STS [R0+0x400], R4 ;  /* 0x0004000400007388 */ /* 0x0003e20000000800 */
[----:B------:R-:W-:-:S02]  /*cfd0*/  F2FP.BF16.PACK_AB R50, R109, R108 ;  /* 0x0000006c6d32723e */ /* 0x000fc400000010ff */
[----:B------:R-:W-:Y:S01]  /*cfe0*/  F2FP.BF16.PACK_AB R51, R51, R114 ;  /* 0x000000723333723e */ /* 0x000fe200000010ff */
[----:B------:R3:W-:Y:S04]  /*cff0*/  STS [R2+0x400], R8 ;  /* 0x0004000802007388 */ /* 0x0007e80000000800 */
[----:B------:R4:W-:Y:S01]  /*d000*/  STS [R2], R7 ;  /* 0x0000000702007388 */ /* 0x0009e20000000800 */
[----:B--2---:R-:W-:Y:S02]  /*d010*/  IADD3 R5, R0, R6, RZ ;  /* 0x0000000600057210 */ /* 0x004fe40007ffe0ff */
[----:B-1----:R-:W-:-:S03]  /*d020*/  IADD3 R4, R6, R2, RZ ;  /* 0x0000000206047210 */ /* 0x002fc60007ffe0ff */
[----:B------:R-:W-:Y:S01]  /*d030*/  STS [R5], R13 ;  /* 0x0000000d05007388 */ /* 0x000fe20000000800 */
[----:B---3--:R-:W-:-:S03]  /*d040*/  IADD3 R8, R0, R14, RZ ;  /* 0x0000000e00087210 */ /* 0x008fc60007ffe0ff */
[----:B------:R1:W-:Y:S01]  /*d050*/  STS [R5+0x400], R12 ;  /* 0x0004000c05007388 */ /* 0x0003e20000000800 */
[-C--:B------:R-:W-:Y:S02]  /*d060*/  IADD3 R6, R4, R14.reuse, RZ ;  /* 0x0000000e04067210 */ /* 0x080fe40007ffe0ff */
[----:B----4-:R-:W-:Y:S01]  /*d070*/  IADD3 R7, R5, R14, RZ ;  /* 0x0000000e05077210 */ /* 0x010fe20007ffe0ff */
[----:B------:R2:W-:Y:S04]  /*d080*/  STS [R4], R11 ;  /* 0x0000000b04007388 */ /* 0x0005e80000000800 */
[----:B------:R-:W-:Y:S04]  /*d090*/  STS [R4+0x400], R10 ;  /* 0x0004000a04007388 */ /* 0x000fe80000000800 */
[----:B------:R3:W-:Y:S04]  /*d0a0*/  STS [R8], R9 ;  /* 0x0000000908007388 */ /* 0x0007e80000000800 */
[----:B------:R-:W-:Y:S01]  /*d0b0*/  STS [R8+0x400], R15 ;  /* 0x0004000f08007388 */ /* 0x000fe20000000800 */
[----:B-1----:R-:W-:Y:S01]  /*d0c0*/  @P4 MUFU.LG2 R12, R117 ;  /* 0x00000075000c4308 */ /* 0x002fe20000000c00 */
[----:B--2---:R-:W1:Y:S01]  /*d0d0*/  LDC.U8 R11, c[0x0][0x328] ;  /* 0x0000ca00ff0b7b82 */ /* 0x004e620000000000 */
[----:B---3--:R-:W-:-:S07]  /*d0e0*/  IADD3 R9, R14, R2, RZ ;  /* 0x000000020e097210 */ /* 0x008fce0007ffe0ff */
[----:B------:R-:W2:Y:S01]  /*d0f0*/  LDC.U8 R10, c[0x0][0x329] ;  /* 0x0000ca40ff0a7b82 */ /* 0x000ea20000000000 */
[----:B------:R-:W3:Y:S04]  /*d100*/  S2R R14, SR_CTAID.Y ;  /* 0x00000000000e7919 */ /* 0x000ee80000002600 */
[----:B------:R-:W-:Y:S04]  /*d110*/  STS [R9], R47 ;  /* 0x0000002f09007388 */ /* 0x000fe80000000800 */
[----:B------:R-:W-:Y:S04]  /*d120*/  STS [R9+0x400], R46 ;  /* 0x0004002e09007388 */ /* 0x000fe80000000800 */
[----:B------:R-:W-:Y:S01]  /*d130*/  STS [R7], R45 ;  /* 0x0000002d07007388 */ /* 0x000fe20000000800 */
[----:B-1----:R-:W-:-:S03]  /*d140*/  ISETP.NE.AND P5, PT, R11, RZ, PT ;  /* 0x000000ff0b00720c */ /* 0x002fc60003fa5270 */
[----:B------:R-:W-:Y:S04]  /*d150*/  STS [R7+0x400], R44 ;  /* 0x0004002c07007388 */ /* 0x000fe80000000800 */
[----:B------:R-:W-:Y:S01]  /*d160*/  STS [R6], R43 ;  /* 0x0000002b06007388 */ /* 0x000fe20000000800 */
[----:B--2---:R-:W-:-:S03]  /*d170*/  ISETP.NE.AND P2, PT, R10, RZ, PT ;  /* 0x000000ff0a00720c */ /* 0x004fc60003f45270 */
[----:B------:R-:W-:Y:S01]  /*d180*/  STS [R6+0x400], R42 ;  /* 0x0004002a06007388 */ /* 0x000fe20000000800 */
[----:B------:R-:W-:-:S03]  /*d190*/  ISETP.NE.OR P1, PT, R10, RZ, !P5 ;  /* 0x000000ff0a00720c */ /* 0x000fc60006f25670 */
        /* <DEDUP_REMOVED lines=19> */
[----:B------:R2:W-:Y:S04]  /*d2d0*/  STS [R2+0x4400], R22 ;  /* 0x0044001602007388 */ /* 0x0005e80000000800 */
[----:B------:R-:W-:Y:S04]  /*d2e0*/  STS [R5+0x4000], R21 ;  /* 0x0040001505007388 */ /* 0x000fe80000000800 */
[----:B------:R-:W-:Y:S04]  /*d2f0*/  STS [R5+0x4400], R20 ;  /* 0x0044001405007388 */ /* 0x000fe80000000800 */
[----:B------:R-:W-:Y:S04]  /*d300*/  STS [R4+0x4000], R19 ;  /* 0x0040001304007388 */ /* 0x000fe80000000800 */
[----:B------:R-:W-:Y:S01]  /*d310*/  STS [R4+0x4400], R18 ;  /* 0x0044001204007388 */ /* 0x000fe20000000800 */
[----:B-1----:R-:W-:-:S03]  /*d320*/  @!P2 MOV R0, c[0x0][0x214] ;  /* 0x000085000000aa02 */ /* 0x002fc60000000f00 */
[----:B------:R-:W-:Y:S04]  /*d330*/  STS [R8+0x4000], R17 ;  /* 0x0040001108007388 */ /* 0x000fe80000000800 */
[----:B------:R1:W-:Y:S01]  /*d340*/  STS [R8+0x4400], R16 ;  /* 0x0044001008007388 */ /* 0x0003e20000000800 */
[----:B--2---:R-:W-:-:S03]  /*d350*/  @P2 MOV R2, c[0x0][0x210] ;  /* 0x0000840000022a02 */ /* 0x004fc60000000f00 */
[----:B------:R-:W-:Y:S02]  /*d360*/  STS [R9+0x4000], R50 ;  /* 0x0040003209007388 */ /* 0x000fe40000000800 */
[----:B------:R-:W-:Y:S01]  /*d370*/  @P2 IMAD R2, R2, c[0x0][0x214], RZ ;  /* 0x0000850002022a24 */ /* 0x000fe200078e02ff */
[----:B------:R-:W-:Y:S01]  /*d380*/  @!P2 SEL R2, R0, c[0x0][0x234], !P5 ;  /* 0x00008d000002aa07 */ /* 0x000fe20006800000 */
[----:B------:R-:W-:Y:S01]  /*d390*/  STS [R9+0x4400], R49 ;  /* 0x0044003109007388 */ /* 0x000fe20000000800 */
[----:B---3--:R-:W-:-:S03]  /*d3a0*/  @!P1 IMAD R0, R14, c[0x0][0x214], RZ ;  /* 0x000085000e009a24 */ /* 0x008fc600078e02ff */
[----:B------:R-:W-:Y:S01]  /*d3b0*/  STS [R7+0x4000], R48 ;  /* 0x0040003007007388 */ /* 0x000fe20000000800 */
[----:B------:R-:W2:Y:S01]  /*d3c0*/  @P3 MUFU.LG2 R10, R118 ;  /* 0x00000076000a3308 */ /* 0x000ea20000000c00 */
[----:B------:R-:W-:Y:S02]  /*d3d0*/  @!P1 SEL R0, R0, R143, !P0 ;  /* 0x0000008f00009207 */ /* 0x000fe40004000000 */
[----:B------:R3:W-:Y:S04]  /*d3e0*/  STS [R7+0x4400], R53 ;  /* 0x0044003507007388 */ /* 0x0007e80000000800 */
[----:B------:R-:W-:Y:S04]  /*d3f0*/  STS [R6+0x4000], R52 ;  /* 0x0040003406007388 */ /* 0x000fe80000000800 */
[----:B------:R4:W-:Y:S04]  /*d400*/  STS [R6+0x4400], R51 ;  /* 0x0044003306007388 */ /* 0x0009e80000000800 */
[----:B------:R-:W-:Y:S01]  /*d410*/  BAR.SYNC.DEFER_BLOCKING 0x0 ;  /* 0x0000000000007b1d */ /* 0x000fe20000010000 */
[----:B-1----:R-:W-:Y:S01]  /*d420*/  LOP3.LUT R8, R140, 0xffffffe0, RZ, 0xc0, !PT ;  /* 0xffffffe08c087812 */ /* 0x002fe200078ec0ff */
[----:B------:R-:W-:-:S03]  /*d430*/  CS2R R4, SRZ ;  /* 0x0000000000047805 */ /* 0x000fc6000001ff00 */
[----:B------:R-:W-:Y:S02]  /*d440*/  IADD3 R8, R141, -R8, RZ ;  /* 0x800000088d087210 */ /* 0x000fe40007ffe0ff */
[----:B---3--:R-:W-:Y:S01]  /*d450*/  @P2 MOV R7, 0x1 ;  /* 0x0000000100072802 */ /* 0x008fe20000000f00 */
[----:B------:R1:W3:Y:S04]  /*d460*/  LDS.128 R24, [R199] ;  /* 0x00000000c7187984 */ /* 0x0002e80000000c00 */
        /* <DEDUP_REMOVED lines=11> */
[----:B------:R-:W-:Y:S01]  /*d520*/  @!P2 IMAD R7, R2, c[0x0][0x1c0], RZ ;  /* 0x000070000207aa24 */ /* 0x000fe200078e02ff */
[----:B----4-:R-:W-:-:S02]  /*d530*/  @P2 MOV R6, c[0x0][0x210] ;  /* 0x0000840000062a02 */ /* 0x010fc40000000f00 */
[----:B------:R-:W-:Y:S01]  /*d540*/  @!P2 MOV R6, 0x1 ;  /* 0x000000010006a802 */ /* 0x000fe20000000f00 */
[----:B------:R-:W-:Y:S01]  /*d550*/  IMAD R7, R14, R7, RZ ;  /* 0x000000070e077224 */ /* 0x000fe200078e02ff */
[----:B------:R-:W-:Y:S02]  /*d560*/  @!P0 SHF.R.S32.HI R9, RZ, 0x1f, R14 ;  /* 0x0000001fff098819 */ /* 0x000fe4000001140e */
[----:B------:R-:W-:Y:S02]  /*d570*/  @!P1 SHF.R.S32.HI R5, RZ, 0x1f, R0 ;  /* 0x0000001fff059819 */ /* 0x000fe40000011400 */
[----:B------:R-:W-:Y:S02]  /*d580*/  LOP3.LUT P5, RZ, R8, 0x3, RZ, 0xc0, !PT ;  /* 0x0000000308ff7812 */ /* 0x000fe400078ac0ff */
[----:B------:R-:W-:Y:S02]  /*d590*/  SEL R7, R7, RZ, P1 ;  /* 0x000000ff07077207 */ /* 0x000fe40000800000 */
[----:B------:R-:W-:Y:S01]  /*d5a0*/  @!P1 MOV R4, R0 ;  /* 0x0000000000049202 */ /* 0x000fe20000000f00 */
[----:B------:R-:W-:-:S02]  /*d5b0*/  IMAD R0, R65, R6, RZ ;  /* 0x0000000641007224 */ /* 0x000fc400078e02ff */
[----:B------:R-:W-:Y:S02]  /*d5c0*/  @!P0 IMAD R9, R9, c[0x0][0x1e0], RZ ;  /* 0x0000780009098a24 */ /* 0x000fe400078e02ff */
[----:B------:R-:W-:Y:S01]  /*d5d0*/  IMAD R2, R64, R2, R7 ;  /* 0x0000000240027224 */ /* 0x000fe200078e0207 */
[----:B------:R-:W-:Y:S01]  /*d5e0*/  SHF.L.U32 R0, R0, 0x6, RZ ;  /* 0x0000000600007819 */ /* 0x000fe200000006ff */
[C---:B------:R-:W-:Y:S02]  /*d5f0*/  @!P0 IMAD R13, R14.reuse, c[0x0][0x1e4], R9 ;  /* 0x000079000e0d8a24 */ /* 0x040fe400078e0209 */
[----:B------:R-:W-:Y:S01]  /*d600*/  @!P0 IMAD.WIDE.U32 R14, R14, c[0x0][0x1e0], RZ ;  /* 0x000078000e0e8a25 */ /* 0x000fe200078e00ff */
[----:B------:R-:W-:Y:S01]  /*d610*/  IADD3 R4, P2, P1, R0, R4, R2 ;  /* 0x0000000400047210 */ /* 0x000fe2000795e002 */
[----:B------:R-:W-:Y:S01]  /*d620*/  BSSY B0, `(.L_x_755) ;  /* 0x000001e000007945 */ /* 0x000fe20003800000 */
[----:B------:R-:W-:Y:S01]  /*d630*/  SHF.R.S32.HI R0, RZ, 0x1f, R0 ;  /* 0x0000001fff007819 */ /* 0x000fe20000011400 */
[----:B--2---:R-:W-:Y:S01]  /*d640*/  @P3 FMUL.FTZ R7, R10, 0.69314718246459960938 ;  /* 0x3f3172180a073820 */ /* 0x004fe20000410000 */
[----:B------:R-:W-:Y:S01]  /*d650*/  SHF.R.S32.HI R2, RZ, 0x1f, R2 ;  /* 0x0000001fff027819 */ /* 0x000fe20000011402 */
[----:B------:R-:W-:Y:S01]  /*d660*/  @P4 FMUL.FTZ R8, R12, 0.69314718246459960938 ;  /* 0x3f3172180c084820 */ /* 0x000fe20000410000 */
[----:B------:R-:W-:Y:S01]  /*d670*/  MOV R11, 0x7f800000 ;  /* 0x7f800000000b7802 */ /* 0x000fe20000000f00 */
[----:B------:R-:W-:Y:S01]  /*d680*/  @P3 FFMA.FTZ R11, R3, c[0x0][0x238], R7 ;  /* 0x00008e00030b3a23 */ /* 0x000fe20000010007 */
[----:B------:R-:W-:Y:S01]  /*d690*/  MOV R9, 0x7f800000 ;  /* 0x7f80000000097802 */ /* 0x000fe20000000f00 */
[----:B------:R-:W-:Y:S01]  /*d6a0*/  @P4 FFMA.FTZ R9, R116, c[0x0][0x238], R8 ;  /* 0x00008e0074094a23 */ /* 0x000fe20000010008 */
[----:B------:R-:W-:-:S02]  /*d6b0*/  @!P0 MOV R137, R14 ;  /* 0x0000000e00898202 */ /* 0x000fc40000000f00 */
[----:B------:R-:W-:Y:S02]  /*d6c0*/  @!P0 IADD3 R138, R15, R13, RZ ;  /* 0x0000000d0f8a8210 */ /* 0x000fe40007ffe0ff */
[----:B------:R-:W-:Y:S01]  /*d6d0*/  IADD3.X R3, R0, R5, R2, P2, P1 ;  /* 0x0000000500037210 */ /* 0x000fe200017e2402 */
[----:B------:R-:W-:Y:S05]  /*d6e0*/  @P5 BRA `(.L_x_756) ;  /* 0x0000011000005947 */ /* 0x000fea0003800000 */
[----:B---3--:R-:W2:Y:S01]  /*d6f0*/  LDL.LU R66, [R1+0x84] ;  /* 0x0000840001427983 */ /* 0x008ea20000300800 */
[----:B-----5:R-:W-:Y:S01]  /*d700*/  IMAD R2, R65, -0x40, R68 ;  /* 0xffffffc041027824 */ /* 0x020fe200078e0244 */
[----:B--2---:R-:W-:-:S04]  /*d710*/  IADD3 R0, R66, 0x8, RZ ;  /* 0x0000000842007810 */ /* 0x004fc80007ffe0ff */
        /* <DEDUP_REMOVED lines=14> */
.L_x_756:
[----:B---3--:R-:W-:Y:S05]  /*d800*/  BSYNC B0 ;  /* 0x0000000000007941 */ /* 0x008fea0003800000 */
.L_x_755:
[----:B------:R-:W3:Y:S04]  /*d810*/  LDL.64 R66, [R1+0x30] ;  /* 0x0000300001427983 */ /* 0x000ee80000100a00 */
[----:B------:R4:W5:Y:S04]  /*d820*/  LDL R15, [R1+0x40] ;  /* 0x00004000010f7983 */ /* 0x0009680000100800 */
[----:B------:R4:W5:Y:S01]  /*d830*/  LDL R14, [R1+0x44] ;  /* 0x00004400010e7983 */ /* 0x0009620000100800 */
[----:B------:R-:W-:Y:S01]  /*d840*/  LEA.HI R13, R142, R141, RZ, 0x3 ;  /* 0x0000008d8e0d7211 */ /* 0x000fe200078f18ff */
[----:B-----5:R-:W-:Y:S01]  /*d850*/  IMAD R12, R65, -0x40, R68 ;  /* 0xffffffc0410c7824 */ /* 0x020fe200078e0244 */
[----:B--2---:R-:W-:Y:S01]  /*d860*/  SHF.R.S32.HI R3, RZ, 0x1f, R64 ;  /* 0x0000001fff037819 */ /* 0x004fe20000011440 */
[----:B------:R-:W2:Y:S01]  /*d870*/  S2R R6, SR_TID.X ;  /* 0x0000000000067919 */ /* 0x000ea20000002100 */
[----:B------:R-:W-:Y:S03]  /*d880*/  BSSY B0, `(.L_x_757) ;  /* 0x000001e000007945 */ /* 0x000fe60003800000 */
[----:B------:R-:W1:Y:S01]  /*d890*/  S2R R7, SR_CTAID.X ;  /* 0x0000000000077919 */ /* 0x000e620000002500 */
[----:B------:R-:W-:Y:S01]  /*d8a0*/  IMAD R3, R3, c[0x0][0x1f0], RZ ;  /* 0x00007c0003037a24 */ /* 0x000fe200078e02ff */
[----:B--2---:R-:W-:-:S04]  /*d8b0*/  SHF.R.S32.HI R2, RZ, 0x1f, R6 ;  /* 0x0000001fff027819 */ /* 0x004fc80000011406 */
[----:B------:R-:W-:-:S04]  /*d8c0*/  LEA.HI R2, R2, R6, RZ, 0x3 ;  /* 0x0000000602027211 */ /* 0x000fc800078f18ff */
[----:B------:R-:W-:Y:S02]  /*d8d0*/  SHF.R.S32.HI R2, RZ, 0x3, R2 ;  /* 0x00000003ff027819 */ /* 0x000fe40000011402 */
[----:B---3--:R-:W-:Y:S02]  /*d8e0*/  IADD3 R4, P0, R66, R137, RZ ;  /* 0x0000008942047210 */ /* 0x008fe40007f1e0ff */
[----:B------:R-:W-:-:S05]  /*d8f0*/  SHF.R.S32.HI R0, RZ, 0x1f, R66 ;  /* 0x0000001fff007819 */ /* 0x000fca0000011442 */
[----:B------:R-:W-:Y:S01]  /*d900*/  IMAD.X R5, R0, 0x1, R138, P0 ;  /* 0x0000000100057824 */ /* 0x000fe200000e068a */
[----:B------:R-:W-:-:S03]  /*d910*/  SHF.R.S32.HI R0, RZ, 0x3, R13 ;  /* 0x00000003ff007819 */ /* 0x000fc6000001140d */
[----:B------:R-:W-:Y:S01]  /*d920*/  IMAD.WIDE.U32 R10, R64, c[0x0][0x1f0], R4 ;  /* 0x00007c00400a7a25 */ /* 0x000fe200078e0004 */
[----:B------:R-:W-:-:S03]  /*d930*/  ISETP.GE.AND P0, PT, R0, R12, PT ;  /* 0x0000000c0000720c */ /* 0x000fc60003f06270 */
[----:B------:R-:W-:Y:S01]  /*d940*/  IMAD R0, R64, c[0x0][0x1f4], R3 ;  /* 0x00007d0040007a24 */ /* 0x000fe200078e0203 */
[----:B------:R-:W-:-:S03]  /*d950*/  SHF.R.S32.HI R3, RZ, 0x1f, R2 ;  /* 0x0000001fff037819 */ /* 0x000fc60000011402 */
[----:B------:R-:W-:Y:S02]  /*d960*/  IMAD.IADD R9, R11, 0x1, R0 ;  /* 0x000000010b097824 */ /* 0x000fe400078e0200 */
[----:B-1----:R-:W-:-:S04]  /*d970*/  IMAD.WIDE R2, R7, 0x40, R2 ;  /* 0x0000004007027825 */ /* 0x002fc800078e0202 */
[----:B------:R-:W-:Y:S05]  /*d980*/  @P0 BRA `(.L_x_758) ;  /* 0x000000d000000947 */ /* 0x000fea0003800000 */
[----:B----4-:R-:W-:Y:S01]  /*d990*/  IMAD R0, R3, c[0x0][0x1e8], RZ ;  /* 0x00007a0003007a24 */ /* 0x010fe200078e02ff */
        /* <DEDUP_REMOVED lines=12> */
.L_x_758:
[----:B----4-:R-:W-:Y:S05]  /*da60*/  BSYNC B0 ;  /* 0x0000000000007941 */ /* 0x010fea0003800000 */
.L_x_757:
[----:B------:R-:W-:Y:S01]  /*da70*/  LEA.HI.SX32 R0, R13, 0x10, 0x1d ;  /* 0x000000100d007811 */ /* 0x000fe200078feaff */
        /* <DEDUP_REMOVED lines=19> */
.L_x_760:
[----:B------:R-:W-:Y:S05]  /*dbb0*/  BSYNC B0 ;  /* 0x0000000000007941 */ /* 0x000fea0003800000 */
.L_x_759:
        /* <DEDUP_REMOVED lines=20> */
.L_x_762:
[----:B------:R-:W-:Y:S05]  /*dd00*/  BSYNC B0 ;  /* 0x0000000000007941 */ /* 0x000fea0003800000 */
.L_x_761:
[----:B------:R-:W-:-:S04]  /*dd10*/  LEA.HI.SX32 R0, R13, 0x30, 0x1d ;  /* 0x000000300d007811 */ /* 0x000fc800078feaff */
[----:B------:R-:W-:-:S13]  /*dd20*/  ISETP.GE.AND P0, PT, R0, R12, PT ;  /* 0x0000000c0000720c */ /* 0x000fda0003f06270 */
[----:B------:R-:W-:Y:S05]  /*dd30*/  @P0 EXIT ;  /* 0x000000000000094d */ /* 0x000fea0003800000 */
[----:B------:R-:W-:Y:S02]  /*dd40*/  IADD3 R0, P0, R2, 0x30, RZ ;  /* 0x0000003002007810 */ /* 0x000fe40007f1e0ff */
[----:B------:R-:W-:-:S03]  /*dd50*/  ISETP.GE.AND P1, PT, R66, c[0x0][0x220], PT ;  /* 0x0000880042007a0c */ /* 0x000fc60003f26270 */
[----:B------:R-:W-:Y:S01]  /*dd60*/  IMAD.X R2, RZ, RZ, R3, P0 ;  /* 0x000000ffff027224 */ /* 0x000fe200000e0603 */
[----:B------:R-:W-:Y:S02]  /*dd70*/  MOV R3, R9 ;  /* 0x0000000900037202 */ /* 0x000fe40000000f00 */
[----:B------:R-:W-:Y:S01]  /*dd80*/  ISETP.GE.AND P0, PT, R15, c[0x0][0x220], PT ;  /* 0x000088000f007a0c */ /* 0x000fe20003f06270 */
[----:B------:R-:W-:Y:S02]  /*dd90*/  IMAD R6, R2, c[0x0][0x1e8], RZ ;  /* 0x00007a0002067a24 */ /* 0x000fe400078e02ff */
[----:B------:R-:W-:-:S04]  /*dda0*/  IMAD.MOV.U32 R2, RZ, RZ, R10 ;  /* 0x000000ffff027224 */ /* 0x000fc800078e000a */
[----:B-1----:R-:W-:-:S04]  /*ddb0*/  IMAD.WIDE.U32 R4, R0, c[0x0][0x1e8], R2 ;  /* 0x00007a0000047a25 */ /* 0x002fc800078e0002 */
[----:B------:R-:W-:Y:S01]  /*ddc0*/  IMAD R0, R0, c[0x0][0x1ec], R6 ;  /* 0x00007b0000007a24 */ /* 0x000fe200078e0206 */
[----:B------:R-:W-:-:S03]  /*ddd0*/  LEA R2, P2, R4, c[0x0][0x1d0], 0x1 ;  /* 0x0000740004027a11 */ /* 0x000fc600078408ff */
        /* <DEDUP_REMOVED lines=8> */
.L_x_721:
[----:B------:R-:W3:Y:S04]  /*de60*/  LDL.LU R9, [R1+0x60] ;  /* 0x0000600001097983 */ /* 0x000ee80000300800 */
[----:B------:R-:W4:Y:S01]  /*de70*/  LDL.LU R12, [R1+0x7c] ;  /* 0x00007c00010c7983 */ /* 0x000f220000300800 */
[----:B------:R-:W1:Y:S01]  /*de80*/  LDC.U8 R3, c[0x0][0x329] ;  /* 0x0000ca40ff037b82 */ /* 0x000e620000000000 */
[----:B------:R-:W-:Y:S01]  /*de90*/  LEA.HI R10, R17, R38, RZ, 0x3 ;  /* 0x00000026110a7211 */ /* 0x000fe200078f18ff */
[----:B------:R-:W-:Y:S03]  /*dea0*/  BSSY B0, `(.L_x_763) ;  /* 0x0000045000007945 */ /* 0x000fe60003800000 */
[----:B------:R-:W-:-:S02]  /*deb0*/  LOP3.LUT R8, R10, 0xfffffff8, RZ, 0xc0, !PT ;  /* 0xfffffff80a087812 */ /* 0x000fc400078ec0ff */
[----:B------:R-:W-:Y:S01]  /*dec0*/  SHF.R.S32.HI R10, RZ, 0x3, R10 ;  /* 0x00000003ff0a7819 */ /* 0x000fe2000001140a */
[----:B------:R-:W5:Y:S02]  /*ded0*/  LDC.U8 R2, c[0x0][0x328] ;  /* 0x0000ca00ff027b82 */ /* 0x000f640000000000 */
[----:B------:R-:W-:Y:S01]  /*dee0*/  IMAD.IADD R20, R38, 0x1, -R8 ;  /* 0x0000000126147824 */ /* 0x000fe200078e0a08 */
[----:B------:R-:W-:Y:S02]  /*def0*/  SHF.R.S32.HI R8, RZ, 0x1f, R25 ;  /* 0x0000001fff087819 */ /* 0x000fe40000011419 */
[----:B------:R-:W-:Y:S01]  /*df00*/  SHF.R.S32.HI R11, RZ, 0x1f, R10 ;  /* 0x0000001fff0b7819 */ /* 0x000fe2000001140a */
[----:B------:R-:W-:Y:S02]  /*df10*/  IMAD.SHL.U32 R14, R20, 0x8, RZ ;  /* 0x00000008140e7824 */ /* 0x000fe400078e00ff */
[----:B------:R-:W-:-:S03]  /*df20*/  IMAD R8, R8, c[0x0][0x1f0], RZ ;  /* 0x00007c0008087a24 */ /* 0x000fc600078e02ff */
[C---:B------:R-:W-:Y:S01]  /*df30*/  IADD3 R24, R14.reuse, 0x40, RZ ;  /* 0x000000400e187810 */ /* 0x040fe20007ffe0ff */
[----:B------:R-:W-:Y:S01]  /*df40*/  IMAD R8, R25, c[0x0][0x1f4], R8 ;  /* 0x00007d0019087a24 */ /* 0x000fe200078e0208 */
[----:B------:R-:W-:Y:S02]  /*df50*/  IADD3 R23, R14, 0x80, RZ ;  /* 0x000000800e177810 */ /* 0x000fe40007ffe0ff */
[----:B-1----:R-:W-:Y:S02]  /*df60*/  ISETP.NE.AND P1, PT, R3, RZ, PT ;  /* 0x000000ff0300720c */ /* 0x002fe40003f25270 */
[----:B-----5:R-:W-:-:S04]  /*df70*/  ISETP.NE.AND P3, PT, R2, RZ, PT ;  /* 0x000000ff0200720c */ /* 0x020fc80003f65270 */
[----:B------:R-:W-:-:S07]  /*df80*/  ISETP.EQ.AND P3, PT, R3, RZ, P3 ;  /* 0x000000ff0300720c */ /* 0x000fce0001f62270 */
[----:B------:R-:W-:Y:S01]  /*df90*/  @P1 IMAD.MOV.U32 R0, RZ, RZ, c[0x0][0x210] ;  /* 0x00008400ff001624 */ /* 0x000fe200078e00ff */
[----:B------:R-:W-:Y:S01]  /*dfa0*/  @!P1 ISETP.NE.AND P0, PT, R2, RZ, PT ;  /* 0x000000ff0200920c */ /* 0x000fe20003f05270 */
[----:B------:R-:W-:Y:S02]  /*dfb0*/  @!P1 IMAD.MOV.U32 R2, RZ, RZ, c[0x0][0x214] ;  /* 0x00008500ff029624 */ /* 0x000fe400078e00ff */
[----:B------:R-:W-:Y:S02]  /*dfc0*/  @P1 IMAD R0, R0, c[0x0][0x214], RZ ;  /* 0x0000850000001a24 */ /* 0x000fe400078e02ff */
[----:B--2---:R-:W-:Y:S01]  /*dfd0*/  @P1 IMAD.MOV.U32 R4, RZ, RZ, 0x1 ;  /* 0x00000001ff041424 */ /* 0x004fe200078e00ff */
[----:B------:R-:W-:-:S05]  /*dfe0*/  @!P1 SEL R0, R2, c[0x0][0x234], !P0 ;  /* 0x00008d0002009a07 */ /* 0x000fca0004000000 */
[----:B------:R-:W-:Y:S01]  /*dff0*/  @!P1 IMAD R4, R0, c[0x0][0x1c0], RZ ;  /* 0x0000700000049a24 */ /* 0x000fe200078e02ff */
[C---:B---3--:R-:W-:Y:S02]  /*e000*/  ISETP.NE.AND P2, PT, R9.reuse, -0x1, PT ;  /* 0xffffffff0900780c */ /* 0x048fe40003f45270 */
[----:B------:R-:W-:Y:S02]  /*e010*/  ISETP.NE.OR P0, PT, R9, -0x1, !P3 ;  /* 0xffffffff0900780c */ /* 0x000fe40005f05670 */
[----:B----4-:R-:W-:-:S09]  /*e020*/  IADD3 R15, -R27, R12, RZ ;  /* 0x0000000c1b0f7210 */ /* 0x010fd20007ffe1ff */
[----:B------:R-:W-:Y:S01]  /*e030*/  @P2 IMAD.WIDE.U32 R2, R9, c[0x0][0x1e8], RZ ;  /* 0x00007a0009022a25 */ /* 0x000fe200078e00ff */
[----:B------:R-:W-:-:S03]  /*e040*/  @!P2 SHF.R.S32.HI R5, RZ, 0x1f, R19 ;  /* 0x0000001fff05a819 */ /* 0x000fc60000011413 */
[----:B------:R-:W-:Y:S02]  /*e050*/  @P2 IMAD R7, R9, c[0x0][0x1ec], R3 ;  /* 0x00007b0009072a24 */ /* 0x000fe400078e0203 */
[----:B------:R-:W-:Y:S02]  /*e060*/  @!P2 IMAD R6, R5, c[0x0][0x1e0], RZ ;  /* 0x000078000506aa24 */ /* 0x000fe400078e02ff */
[C---:B------:R-:W-:Y:S02]  /*e070*/  IMAD R3, R19.reuse, R4, RZ ;  /* 0x0000000413037224 */ /* 0x040fe400078e02ff */
[----:B------:R-:W-:-:S03]  /*e080*/  @!P2 IMAD.WIDE.U32 R4, R19, c[0x0][0x1e0], RZ ;  /* 0x000078001304aa25 */ /* 0x000fc600078e00ff */
[----:B------:R-:W-:Y:S01]  /*e090*/  SEL R3, R3, RZ, !P3 ;  /* 0x000000ff03037207 */ /* 0x000fe20005800000 */
[C---:B------:R-:W-:Y:S01]  /*e0a0*/  @!P0 IMAD R9, R19.reuse, c[0x0][0x214], RZ ;  /* 0x0000850013098a24 */ /* 0x040fe200078e02ff */
[----:B------:R-:W-:Y:S01]  /*e0b0*/  @!P2 MOV R2, R4 ;  /* 0x000000040002a202 */ /* 0x000fe20000000f00 */
[----:B------:R-:W-:Y:S02]  /*e0c0*/  @!P2 IMAD R6, R19, c[0x0][0x1e4], R6 ;  /* 0x000079001306aa24 */ /* 0x000fe400078e0206 */
[----:B------:R-:W-:Y:S01]  /*e0d0*/  @P1 IMAD.MOV.U32 R19, RZ, RZ, c[0x0][0x210] ;  /* 0x00008400ff131624 */ /* 0x000fe200078e00ff */
[----:B------:R1:W-:Y:S01]  /*e0e0*/  @!P0 STL [R1+0x60], R9 ;  /* 0x0000600901008387 */ /* 0x0003e20000100800 */
[----:B------:R-:W-:Y:S01]  /*e0f0*/  @!P2 IMAD.IADD R7, R5, 0x1, R6 ;  /* 0x000000010507a824 */ /* 0x000fe200078e0206 */
[----:B------:R-:W-:Y:S01]  /*e100*/  IADD3 R4, P0, R14, R2, RZ ;  /* 0x000000020e047210 */ /* 0x000fe20007f1e0ff */
[----:B------:R-:W-:Y:S01]  /*e110*/  IMAD R6, R25, R0, R3 ;  /* 0x0000000019067224 */ /* 0x000fe200078e0203 */
[----:B------:R-:W-:Y:S01]  /*e120*/  ISETP.GE.AND P2, PT, R10, R15, PT ;  /* 0x0000000f0a00720c */ /* 0x000fe20003f46270 */
[----:B------:R-:W-:Y:S01]  /*e130*/  @!P3 CS2R R2, SRZ ;  /* 0x000000000002b805 */ /* 0x000fe2000001ff00 */
[----:B------:R-:W-:Y:S01]  /*e140*/  @!P1 IMAD.MOV.U32 R19, RZ, RZ, 0x1 ;  /* 0x00000001ff139424 */ /* 0x000fe200078e00ff */
[----:B------:R-:W-:-:S02]  /*e150*/  @P3 SHF.R.S32.HI R3, RZ, 0x1f, R9 ;  /* 0x0000001fff033819 */ /* 0x000fc40000011409 */
[----:B------:R-:W-:Y:S01]  /*e160*/  @P3 MOV R2, R9 ;  /* 0x0000000900023202 */ /* 0x000fe20000000f00 */
[----:B------:R-:W-:Y:S01]  /*e170*/  IMAD R0, R27, R19, RZ ;  /* 0x000000131b007224 */ /* 0x000fe200078e02ff */
[----:B------:R-:W-:-:S04]  /*e180*/  LEA.HI.X.SX32 R5, R14, R7, 0x1, P0 ;  /* 0x000000070e057211 */ /* 0x000fc800000f0eff */
[----:B------:R-:W-:Y:S01]  /*e190*/  IADD3 R22, P1, P0, R0, R2, R6 ;  /* 0x0000000200167210 */ /* 0x000fe2000783e006 */
[----:B------:R-:W-:Y:S01]  /*e1a0*/  IMAD.WIDE.U32 R12, R25, c[0x0][0x1f0], R4 ;  /* 0x00007c00190c7a25 */ /* 0x000fe200078e0004 */
[----:B------:R-:W-:Y:S02]  /*e1b0*/  SHF.R.S32.HI R4, RZ, 0x1f, R0 ;  /* 0x0000001fff047819 */ /* 0x000fe40000011400 */
[----:B------:R-:W-:-:S04]  /*e1c0*/  SHF.R.S32.HI R0, RZ, 0x1f, R6 ;  /* 0x0000001fff007819 */ /* 0x000fc80000011406 */
[----:B------:R-:W-:Y:S01]  /*e1d0*/  IADD3.X R21, R4, R3, R0, P1, P0 ;  /* 0x0000000304157210 */ /* 0x000fe20000fe0400 */
[----:B-1----:R-:W1:Y:S02]  /*e1e0*/  S2R R9, SR_CTAID.X ;  /* 0x0000000000097919 */ /* 0x002e640000002500 */
[----:B-1----:R-:W-:-:S04]  /*e1f0*/  IMAD.WIDE R6, R9, 0x40, R10 ;  /* 0x0000004009067825 */ /* 0x002fc800078e020a */
[----:B------:R-:W-:Y:S01]  /*e200*/  IMAD.IADD R9, R8, 0x1, R13 ;  /* 0x0000000108097824 */ /* 0x000fe200078e020d */
        /* <DEDUP_REMOVED lines=14> */
.L_x_764:
[----:B------:R-:W-:Y:S05]  /*e2f0*/  BSYNC B0 ;  /* 0x0000000000007941 */ /* 0x000fea0003800000 */
.L_x_763:
[----:B------:R-:W-:Y:S01]  /*e300*/  IADD3 R18, R10, 0x10, RZ ;  /* 0x000000100a127810 */ /* 0x000fe20007ffe0ff */
[----:B------:R-:W-:Y:S03]  /*e310*/  BSSY B0, `(.L_x_765) ;  /* 0x0000013000007945 */ /* 0x000fe60003800000 */
[----:B------:R-:W-:-:S13]  /*e320*/  ISETP.GE.AND P0, PT, R18, R15, PT ;  /* 0x0000000f1200720c */ /* 0x000fda0003f06270 */
[----:B------:R-:W-:Y:S05]  /*e330*/  @P0 BRA `(.L_x_766) ;  /* 0x0000010000000947 */ /* 0x000fea0003800000 */
[----:B------:R-:W-:Y:S01]  /*e340*/  IADD3 R0, P0, R6, 0x10, RZ ;  /* 0x0000001006007810 */ /* 0x000fe20007f1e0ff */
[----:B------:R-:W-:Y:S01]  /*e350*/  IMAD.MOV.U32 R4, RZ, RZ, R12 ;  /* 0x000000ffff047224 */ /* 0x000fe200078e000c */
[----:B------:R-:W-:Y:S02]  /*e360*/  MOV R5, R9 ;  /* 0x0000000900057202 */ /* 0x000fe40000000f00 */
[----:B------:R-:W-:Y:S01]  /*e370*/  ISETP.GE.AND P2, PT, R14, c[0x0][0x220], PT ;  /* 0x000088000e007a0c */ /* 0x000fe20003f46270 */
[----:B-1----:R-:W-:Y:S01]  /*e380*/  IMAD.X R2, RZ, RZ, R7, P0 ;  /* 0x000000ffff027224 */ /* 0x002fe200000e0607 */
        /* <DEDUP_REMOVED lines=11> */
.L_x_766:
[----:B------:R-:W-:Y:S05]  /*e440*/  BSYNC B0 ;  /* 0x0000000000007941 */ /* 0x000fea0003800000 */
.L_x_765:
        /* <DEDUP_REMOVED lines=20> */
.L_x_768:
[----:B------:R-:W-:Y:S05]  /*e590*/  BSYNC B0 ;  /* 0x0000000000007941 */ /* 0x000fea0003800000 */
.L_x_767:
        /* <DEDUP_REMOVED lines=20> */
.L_x_770:
[----:B------:R-:W-:Y:S05]  /*e6e0*/  BSYNC B0 ;  /* 0x0000000000007941 */ /* 0x000fea0003800000 */
.L_x_769:
[----:B------:R-:W-:-:S04]  /*e6f0*/  ISETP.NE.AND P6, PT, R20, RZ, PT ;  /* 0x000000ff1400720c */ /* 0x000fc80003fc5270 */
[-C--:B------:R-:W-:Y:S02]  /*e700*/  ISETP.GE.OR P5, PT, R10, R15.reuse, P6 ;  /* 0x0000000f0a00720c */ /* 0x080fe400037a6670 */
[-C--:B------:R-:W-:Y:S02]  /*e710*/  ISETP.GE.OR P4, PT, R18, R15.reuse, P6 ;  /* 0x0000000f1200720c */ /* 0x080fe40003786670 */
[-C--:B------:R-:W-:Y:S02]  /*e720*/  ISETP.GE.OR P3, PT, R16, R15.reuse, P6 ;  /* 0x0000000f1000720c */ /* 0x080fe40003766670 */
[----:B------:R-:W-:-:S07]  /*e730*/  ISETP.GE.OR P6, PT, R17, R15, P6 ;  /* 0x0000000f1100720c */ /* 0x000fce00037c6670 */
[-C--:B------:R-:W-:Y:S02]  /*e740*/  @!P5 IMAD R0, R10, R19.reuse, RZ ;  /* 0x000000130a00d224 */ /* 0x080fe400078e02ff */
[-C--:B-1----:R-:W-:Y:S02]  /*e750*/  @!P4 IMAD R3, R18, R19.reuse, RZ ;  /* 0x000000131203c224 */ /* 0x082fe400078e02ff */
[----:B------:R-:W-:Y:S01]  /*e760*/  @!P3 IMAD R5, R16, R19, RZ ;  /* 0x000000131005b224 */ /* 0x000fe200078e02ff */
[CC--:B------:R-:W-:Y:S02]  /*e770*/  @!P5 IADD3 R2, P0, R0.reuse, R22.reuse, RZ ;  /* 0x000000160002d210 */ /* 0x0c0fe40007f1e0ff */
        /* <DEDUP_REMOVED lines=18> */
[----:B-1----:R-:W-:-:S05]  /*e8a0*/  IMAD R0, R17, R19, RZ ;  /* 0x0000001311007224 */ /* 0x002fca00078e02ff */
[----:B------:R-:W-:-:S04]  /*e8b0*/  IADD3 R3, P0, R0, R22, RZ ;  /* 0x0000001600037210 */ /* 0x000fc80007f1e0ff */
[----:B------:R-:W-:Y:S02]  /*e8c0*/  LEA.HI.X.SX32 R0, R0, R21, 0x1, P0 ;  /* 0x0000001500007211 */ /* 0x000fe400000f0eff */
[----:B------:R-:W-:-:S04]  /*e8d0*/  LEA R2, P0, R3, c[0x0][0x200], 0x2 ;  /* 0x0000800003027a11 */ /* 0x000fc800078010ff */
[----:B------:R-:W-:Y:S01]  /*e8e0*/  LEA.HI.X R3, R3, c[0x0][0x204], R0, 0x2, P0 ;  /* 0x0000810003037a11 */ /* 0x000fe200000f1400 */
[----:B------:R-:W-:-:S05]  /*e8f0*/  IMAD.MOV.U32 R0, RZ, RZ, 0x7f800000 ;  /* 0x7f800000ff007424 */ /* 0x000fca00078e00ff */
[----:B------:R-:W-:Y:S01]  /*e900*/  STG.E [R2.64], R0 ;  /* 0x0000000002007986 */ /* 0x000fe2000c101906 */
[----:B------:R-:W-:Y:S05]  /*e910*/  EXIT ;  /* 0x000000000000794d */ /* 0x000fea0003800000 */
.L_x_771:
        /* <DEDUP_REMOVED lines=14> */
.L_x_1291:


//--------------------- .text._ZN5flash16flash_fwd_kernelI23Flash_fwd_kernel_traitsILi192ELi64ELi64ELi4ELb0ELb0EN7cutlass10bfloat16_tE19Flash_kernel_traitsILi192ELi64ELi64ELi4ES3_EELb0ELb0ELb0ELb0ELb0ELb0ELb1ELb0EEEvNS_16Flash_fwd_paramsE --------------------------
	.section	.text._ZN5flash16flash_fwd_kernelI23Flash_fwd_kernel_traitsILi192ELi64ELi64ELi4ELb0ELb0EN7cutlass10bfloat16_tE19Flash_kernel_traitsILi192ELi64ELi64ELi4ES3_EELb0ELb0ELb0ELb0ELb0ELb0ELb1ELb0EEEvNS_16Flash_fwd_paramsE,"ax",@progbits
	.sectioninfo	@"SHI_REGISTERS=255"
	.align	128
        .global         _ZN5flash16flash_fwd_kernelI23Flash_fwd_kernel_traitsILi192ELi64ELi64ELi4ELb0ELb0EN7cutlass10bfloat16_tE19Flash_kernel_traitsILi192ELi64ELi64ELi4ES3_EELb0ELb0ELb0ELb0ELb0ELb0ELb1ELb0EEEvNS_16Flash_fwd_paramsE
        .type           _ZN5flash16flash_fwd_kernelI23Flash_fwd_kernel_traitsILi192ELi64ELi64ELi4ELb0ELb0EN7cutlass10bfloat16_tE19Flash_kernel_traitsILi192ELi64ELi64ELi4ES3_EELb0ELb0ELb0ELb0ELb0ELb0ELb1ELb0EEEvNS_16Flash_fwd_paramsE,@function
        .size           _ZN5flash16flash_fwd_kernelI23Flash_fwd_kernel_traitsILi192ELi64ELi64ELi4ELb0ELb0EN7cutlass10bfloat16_tE19Flash_kernel_traitsILi192ELi64ELi64ELi4ES3_EELb0ELb0ELb0ELb0ELb0ELb0ELb1ELb0EEEvNS_16Flash_fwd_paramsE,(.L_x_1292 - _ZN5flash16flash_fwd_kernelI23Flash_fwd_kernel_traitsILi192ELi64ELi64ELi4ELb0ELb0EN7cutlass10bfloat16_tE19Flash_kernel_traitsILi192ELi64ELi64ELi4ES3_EELb0ELb0ELb0ELb0ELb0ELb0ELb1ELb0EEEvNS_16Flash_fwd_paramsE)
        .other          _ZN5flash16flash_fwd_kernelI23Flash_fwd_kernel_traitsILi192ELi64ELi64ELi4ELb0ELb0EN7cutlass10bfloat16_tE19Flash_kernel_traitsILi192ELi64ELi64ELi4ES3_EELb0ELb0ELb0ELb0ELb0ELb0ELb1ELb0EEEvNS_16Flash_fwd_paramsE,@"STO_CUDA_ENTRY STV_DEFAULT"
_ZN5flash16flash_fwd_kernelI23Flash_fwd_kernel_traitsILi192ELi64ELi64ELi4ELb0ELb0EN7cutlass10bfloat16_tE19Flash_kernel_traitsILi192ELi64ELi64ELi4ES3_EELb0ELb0ELb0ELb0ELb0ELb0ELb1ELb0EEEvNS_16Flash_fwd_paramsE:
.text._ZN5flash16flash_fwd_kernelI23Flash_fwd_kernel_traitsILi192ELi64ELi64ELi4ELb0ELb0EN7cutlass10bfloat16_tE19Flash_kernel_traitsILi192ELi64ELi64ELi4ES3_EELb0ELb0ELb0ELb0ELb0ELb0ELb1ELb0EEEvNS_16Flash_fwd_paramsE:
        /* <DEDUP_REMOVED lines=34> */
.L_x_772:
[----:B-1-34-:R-:W-:Y:S02]  /*0220*/  MOV R2, c[0x0][0x218] ;  /* 0x0000860000027a02 */ /* 0x01afe40000000f00 */
.L_x_773:
        /* <DEDUP_REMOVED lines=41> */
.L_x_775:
[----:B------:R-:W-:Y:S02]  /*04c0*/  IABS R7, c[0x0][0x1c8] ;  /* 0x0000720000077a13 */ /* 0x000fe40000000000 */
[----:B------:R-:W-:Y:S02]  /*04d0*/  SHF.R.S32.HI R25, RZ, 0x1f, R22 ;  /* 0x0000001fff197819 */ /* 0x000fe40000011416 */
        /* <DEDUP_REMOVED lines=19> */
[----:B------:R-:W-:-:S03]  /*0610*/  LOP3.LUT R2, R22, c[0x0][0x1c8], RZ, 0x3c, !PT ;  /* 0x0000720016027a12 */ /* 0x000fc600078e3cff */
[----:B------:R-:W-:Y:S01]  /*0620*/  @P0 IMAD.WIDE.U32 R10, R7, c[0x0][0x1a0], RZ ;  /* 0x00006800070a0a25 */ /* 0x000fe200078e00ff */
[----:B------:R-:W-:-:S03]  /*0630*/  ISETP.GE.AND P1, PT, R2, RZ, PT ;  /* 0x000000ff0200720c */ /* 0x000fc60003f26270 */
[----:B------:R-:W-:-:S04]  /*0640*/  @P0 IMAD R7, R7, c[0x0][0x1a4], R11 ;  /* 0x0000690007070a24 */ /* 0x000fc800078e020b */
        /* <DEDUP_REMOVED lines=14> */
.L_x_776:
        /* <DEDUP_REMOVED lines=19> */
[----:B------:R-:W-:Y:S01]  /*0860*/  LOP3.LUT R0, R213, 0x38, R224, 0xf8, !PT ;  /* 0x00000038d5007812 */ /* 0x000fe200078ef8e0 */
[----:B------:R-:W-:Y:S01]  /*0870*/  IMAD.IADD R205, R4, 0x1, -R205 ;  /* 0x0000000104cd7824 */ /* 0x000fe200078e0acd */
[----:B------:R-:W-:Y:S01]  /*0880*/  SHF.R.U32.HI R213, RZ, 0x3, R213 ;  /* 0x00000003ffd57819 */ /* 0x000fe200000116d5 */
[----:B------:R-:W-:Y:S01]  /*0890*/  IMAD R9, R27, c[0x0][0x198], RZ ;  /* 0x000066001b097a24 */ /* 0x000fe200078e02ff */
[----:B------:R-:W-:Y:S01]  /*08a0*/  SHF.R.S32.HI R4, RZ, 0x1f, R11 ;  /* 0x0000001fff047819 */ /* 0x000fe2000001140b */
[----:B------:R-:W-:Y:S01]  /*08b0*/  IMAD.WIDE R28, R212, 0x40, R26 ;  /* 0x00000040d41c7825 */ /* 0x000fe200078e021a */
[----:B------:R-:W-:Y:S02]  /*08c0*/  LOP3.LUT R213, R0, R213, RZ, 0x3c, !PT ;  /* 0x000000d500d57212 */ /* 0x000fe400078e3cff */
[----:B------:R-:W-:Y:S02]  /*08d0*/  LEA.HI R5, R4, R11, RZ, 0x3 ;  /* 0x0000000b04057211 */ /* 0x000fe400078f18ff */
[----:B------:R-:W-:-:S02]  /*08e0*/  LEA.HI R0, R21, R6, RZ, 0x6 ;  /* 0x0000000615007211 */ /* 0x000fc400078f30ff */
[--C-:B------:R-:W-:Y:S02]  /*08f0*/  SHF.R.S32.HI R225, RZ, 0x1f, R224.reuse ;  /* 0x0000001fffe17819 */ /* 0x100fe400000114e0 */
[----:B------:R-:W-:Y:S01]  /*0900*/  IADD3 R12, P0, R224, R12, RZ ;  /* 0x0000000ce00c7210 */ /* 0x000fe20007f1e0ff */
[----:B------:R-:W-:Y:S01]  /*0910*/  IMAD.SHL.U32 R0, R0, 0x8, RZ ;  /* 0x0000000800007824 */ /* 0x000fe200078e00ff */
[----:B------:R-:W-:Y:S01]  /*0920*/  LOP3.LUT R4, R5, 0xfffffff8, RZ, 0xc0, !PT ;  /* 0xfffffff805047812 */ /* 0x000fe200078ec0ff */
[----:B------:R-:W-:Y:S01]  /*0930*/  IMAD.WIDE.U32 R14, R26, c[0x0][0x198], R224 ;  /* 0x000066001a0e7a25 */ /* 0x000fe200078e00e0 */
[----:B------:R-:W-:Y:S02]  /*0940*/  IADD3 R215, R224, 0x40, RZ ;  /* 0x00000040e0d77810 */ /* 0x000fe40007ffe0ff */
[----:B------:R-:W-:Y:S01]  /*0950*/  LOP3.LUT R213, R213, 0xfffffe00, R0, 0xf8, !PT ;  /* 0xfffffe00d5d57812 */ /* 0x000fe200078ef800 */
[----:B------:R-:W-:Y:S01]  /*0960*/  IMAD.X R13, R225, 0x1, R13, P0 ;  /* 0x00000001e10d7824 */ /* 0x000fe200000e060d */
[----:B------:R-:W-:Y:S01]  /*0970*/  IADD3 R220, P0, R220, R14, RZ ;  /* 0x0000000edcdc7210 */ /* 0x000fe20007f1e0ff */
[----:B------:R-:W-:Y:S01]  /*0980*/  IMAD.IADD R4, R11, 0x1, -R4 ;  /* 0x000000010b047824 */ /* 0x000fe200078e0a04 */
[----:B------:R-:W-:Y:S01]  /*0990*/  IADD3 R214, R224, 0x80, RZ ;  /* 0x00000080e0d67810 */ /* 0x000fe20007ffe0ff */
[----:B------:R-:W-:-:S02]  /*09a0*/  IMAD R0, R26, c[0x0][0x19c], R9 ;  /* 0x000067001a007a24 */ /* 0x000fc400078e0209 */
[----:B------:R-:W-:Y:S01]  /*09b0*/  IMAD.WIDE.U32 R22, R22, c[0x0][0x1a8], R12 ;  /* 0x00006a0016167a25 */ /* 0x000fe200078e000c */
[C---:B------:R-:W-:Y:S02]  /*09c0*/  LOP3.LUT P2, RZ, R4.reuse, 0x4, RZ, 0xc0, !PT ;  /* 0x0000000404ff7812 */ /* 0x040fe4000784c0ff */
[----:B------:R-:W-:Y:S01]  /*09d0*/  LOP3.LUT P1, RZ, R4, 0x2, RZ, 0xc0, !PT ;  /* 0x0000000204ff7812 */ /* 0x000fe2000782c0ff */
[----:B------:R-:W-:Y:S01]  /*09e0*/  IMAD R11, R27, c[0x0][0x1a0], RZ ;  /* 0x000068001b0b7a24 */ /* 0x000fe200078e02ff */
[----:B------:R-:W-:Y:S01]  /*09f0*/  IADD3.X R221, R3, R15, R0, P0, !PT ;  /* 0x0000000f03dd7210 */ /* 0x000fe200007fe400 */
[----:B------:R-:W-:Y:S01]  /*0a00*/  IMAD.WIDE.U32 R12, R26, c[0x0][0x1a0], R224 ;  /* 0x000068001a0c7a25 */ /* 0x000fe200078e00e0 */
[----:B------:R-:W-:-:S03]  /*0a10*/  SHF.R.S32.HI R3, RZ, 0x1f, R218 ;  /* 0x0000001fff037819 */ /* 0x000fc600000114da */
[----:B------:R-:W-:Y:S01]  /*0a20*/  IMAD.SHL.U32 R4, R4, 0x40, RZ ;  /* 0x0000004004047824 */ /* 0x000fe200078e00ff */
[----:B------:R-:W-:Y:S01]  /*0a30*/  IADD3 R10, P0, R10, R12, RZ ;  /* 0x0000000c0a0a7210 */ /* 0x000fe20007f1e0ff */
[----:B------:R-:W-:Y:S02]  /*0a40*/  IMAD R0, R26, c[0x0][0x1a4], R11 ;  /* 0x000069001a007a24 */ /* 0x000fe400078e020b */
[----:B------:R-:W-:Y:S01]  /*0a50*/  IMAD.SHL.U32 R9, R205, 0x8, RZ ;  /* 0x00000008cd097824 */ /* 0x000fe200078e00ff */
[----:B------:R-:W-:Y:S01]  /*0a60*/  LOP3.LUT R4, R4, 0x1c0, RZ, 0xc0, !PT ;  /* 0x000001c004047812 */ /* 0x000fe200078ec0ff */
[----:B------:R-:W-:Y:S01]  /*0a70*/  IMAD.SHL.U32 R5, R5, 0x40, RZ ;  /* 0x0000004005057824 */ /* 0x000fe200078e00ff */
[----:B------:R-:W-:Y:S01]  /*0a80*/  IADD3.X R11, R7, R13, R0, P0, !PT ;  /* 0x0000000d070b7210 */ /* 0x000fe200007fe400 */
[C---:B------:R-:W-:Y:S01]  /*0a90*/  IMAD R223, R3.reuse, c[0x0][0x1b0], RZ ;  /* 0x00006c0003df7a24 */ /* 0x040fe200078e02ff */
[----:B------:R-:W-:Y:S01]  /*0aa0*/  LOP3.LUT R9, R4, 0x8, R9, 0xf8, !PT ;  /* 0x0000000804097812 */ /* 0x000fe200078ef809 */
[----:B------:R-:W-:Y:S01]  /*0ab0*/  IMAD R3, R3, c[0x0][0x1b8], RZ ;  /* 0x00006e0003037a24 */ /* 0x000fe200078e02ff */
[----:B------:R-:W-:Y:S01]  /*0ac0*/  ISETP.GE.AND P0, PT, R26, R207, PT ;  /* 0x000000cf1a00720c */ /* 0x000fe20003f06270 */
[C---:B------:R-:W-:Y:S01]  /*0ad0*/  IMAD R223, R218.reuse, c[0x0][0x1b4], R223 ;  /* 0x00006d00dadf7a24 */ /* 0x040fe200078e02df */
[----:B------:R-:W-:Y:S01]  /*0ae0*/  SHF.R.U32.HI R4, RZ, 0x3, R4 ;  /* 0x00000003ff047819 */ /* 0x000fe20000011604 */
[----:B------:R-:W-:-:S02]  /*0af0*/  IMAD R3, R218, c[0x0][0x1bc], R3 ;  /* 0x00006f00da037a24 */ /* 0x000fc400078e0203 */
        /* <DEDUP_REMOVED lines=43> */
.L_x_778:
[----:B------:R-:W-:Y:S05]  /*0db0*/  BSYNC B0 ;  /* 0x0000000000007941 */ /* 0x000fea0003800000 */
.L_x_777:
[----:B------:R-:W-:Y:S01]  /*0dc0*/  IADD3 R19, R26, 0x10, RZ ;  /* 0x000000101a137810 */ /* 0x000fe20007ffe0ff */
        /* <DEDUP_REMOVED lines=13> */
[C---:B-1----:R-:W-:Y:S01]  /*0ea0*/  @!P3 LEA R14, P4, R10.reuse, c[0x0][0x160], 0x1 ;  /* 0x000058000a0eba11 */ /* 0x042fe200078808ff */
        /* <DEDUP_REMOVED lines=22> */
.L_x_780:
[----:B------:R-:W-:Y:S05]  /*1010*/  BSYNC B0 ;  /* 0x0000000000007941 */ /* 0x000fea0003800000 */
.L_x_779:
        /* <DEDUP_REMOVED lines=37> */
.L_x_782:
[----:B------:R-:W-:Y:S05]  /*1270*/  BSYNC B0 ;  /* 0x0000000000007941 */ /* 0x000fea0003800000 */
.L_x_781:
[----:B-1----:R-:W-:Y:S01]  /*1280*/  IADD3 R15, R26, 0x30, RZ ;  /* 0x000000301a0f7810 */ /* 0x002fe20007ffe0ff */
        /* <DEDUP_REMOVED lines=39> */
.L_x_784:
[----:B------:R-:W-:Y:S05]  /*1500*/  BSYNC B0 ;  /* 0x0000000000007941 */ /* 0x000fea0003800000 */
.L_x_783:
[----:B------:R-:W-:Y:S01]  /*1510*/  LEA.HI.SX32 R4, R133, 0xffffffff, 0x1a ;  /* 0xffffffff85047811 */ /* 0x000fe200078fd2ff */
[----:B------:R-:W-:Y:S01]  /*1520*/  BSSY B0, `(.L_x_785) ;  /* 0x0000023000007945 */ /* 0x000fe20003800000 */
[----:B------:R-:W-:Y:S02]  /*1530*/  MOV R222, R220 ;  /* 0x000000dc00de7202 */ /* 0x000fe40000000f00 */
[----:B------:R-:W-:Y:S01]  /*1540*/  SHF.R.S32.HI R12, RZ, 0x1f, R4 ;  /* 0x0000001fff0c7819 */ /* 0x000fe20000011404 */
[C---:B------:R-:W-:Y:S02]  /*1550*/  IMAD R10, R4.reuse, -0x40, R99 ;  /* 0xffffffc0040a7824 */ /* 0x040fe400078e0263 */
[----:B-1----:R-:W-:Y:S02]  /*1560*/  IMAD R25, R3, R4, RZ ;  /* 0x0000000403197224 */ /* 0x002fe400078e02ff */
[----:B------:R-:W-:Y:S01]  /*1570*/  IMAD.WIDE.U32 R22, R4, R97, R222 ;  /* 0x0000006104167225 */ /* 0x000fe200078e00de */
[----:B------:R-:W-:-:S03]  /*1580*/  ISETP.GE.AND P0, PT, R26, R10, PT ;  /* 0x0000000a1a00720c */ /* 0x000fc60003f06270 */
[----:B------:R-:W-:-:S05]  /*1590*/  IMAD R25, R12, R97, R25 ;  /* 0x000000610c197224 */ /* 0x000fca00078e0219 */
        /* <DEDUP_REMOVED lines=27> */
.L_x_786:
[----:B------:R-:W-:Y:S05]  /*1750*/  BSYNC B0 ;  /* 0x0000000000007941 */ /* 0x000fea0003800000 */
.L_x_785:
        /* <DEDUP_REMOVED lines=32> */
.L_x_788:
[----:B------:R-:W-:Y:S05]  /*1960*/  BSYNC B0 ;  /* 0x0000000000007941 */ /* 0x000fea0003800000 */
.L_x_787:
[----:B------:R-:W-:Y:S01]  /*1970*/  ISETP.GE.AND P0, PT, R17, R10, PT ;  /* 0x0000000a1100720c */ /* 0x000fe20003f06270 */
[----:B------:R-:W-:-:S12]  /*1980*/  BSSY B0, `(.L_x_789) ;  /* 0x000001e000007945 */ /* 0x000fd80003800000 */
[----:B------:R-:W-:Y:S05]  /*1990*/  @P0 BRA `(.L_x_790) ;  /* 0x000001c000000947 */ /* 0x000fea0003800000 */
[----:B------:R-:W-:Y:S01]  /*19a0*/  ISETP.GE.AND P3, PT, R224, c[0x0][0x220], PT ;  /* 0x00008800e0007a0c */ /* 0x000fe20003f66270 */
[----:B------:R-:W-:Y:S01]  /*19b0*/  IMAD.MOV.U32 R8, RZ, RZ, c[0x0][0x19c] ;  /* 0x00006700ff087624 */ /* 0x000fe200078e00ff */
[----:B------:R-:W-:Y:S02]  /*19c0*/  ISETP.GE.AND P2, PT, R215, c[0x0][0x220], PT ;  /* 0x00008800d7007a0c */ /* 0x000fe40003f46270 */
[C---:B------:R-:W-:Y:S02]  /*19d0*/  LEA R9, P1, R11.reuse, R22, 0x5 ;  /* 0x000000160b097211 */ /* 0x040fe400078228ff */
[----:B------:R-:W-:Y:S02]  /*19e0*/  ISETP.GE.AND P0, PT, R214, c[0x0][0x220], PT ;  /* 0x00008800d6007a0c */ /* 0x000fe40003f06270 */
[----:B------:R-:W-:-:S05]  /*19f0*/  LEA.HI.X R8, R11, R25, R8, 0x5, P1 ;  /* 0x000000190b087211 */ /* 0x000fca00008f2c08 */
        /* <DEDUP_REMOVED lines=22> */
.L_x_790:
[----:B------:R-:W-:Y:S05]  /*1b60*/  BSYNC B0 ;  /* 0x0000000000007941 */ /* 0x000fea0003800000 */
.L_x_789:
        /* <DEDUP_REMOVED lines=9> */
[----:B------:R-:W-:-:S05]  /*1c00*/  IMAD.WIDE.U32 R24, R11, 0x30, R24 ;  /* 0x000000300b187825 */ /* 0x000fca00078e0018 */
[----:B------:R-:W-:Y:S02]  /*1c10*/  IADD3 R8, R25, UR4, RZ ;  /* 0x0000000419087c10 */ /* 0x000fe4000fffe0ff */
        /* <DEDUP_REMOVED lines=22> */
.L_x_792:
[----:B------:R-:W-:Y:S05]  /*1d80*/  BSYNC B0 ;  /* 0x0000000000007941 */ /* 0x000fea0003800000 */
.L_x_791:
[----:B------:R-:W0:Y:S01]  /*1d90*/  LDGDEPBAR ;  /* 0x00000000000079af */ /* 0x000e220000000000 */
[----:B------:R-:W-:Y:S01]  /*1da0*/  ISETP.GE.AND P1, PT, R26, R10, PT ;  /* 0x0000000a1a00720c */ /* 0x000fe20003f26270 */
[----:B------:R-:W-:Y:S01]  /*1db0*/  IMAD R9, R12, c[0x0][0x1a0], RZ ;  /* 0x000068000c097a24 */ /* 0x000fe200078e02ff */
[----:B------:R-:W-:Y:S01]  /*1dc0*/  BSSY B0, `(.L_x_793) ;  /* 0x0000025000007945 */ /* 0x000fe20003800000 */
[----:B------:R-:W-:-:S04]  /*1dd0*/  IMAD.WIDE.U32 R24, R4, c[0x0][0x1a0], RZ ;  /* 0x0000680004187a25 */ /* 0x000fc800078e00ff */
[----:B------:R-:W-:Y:S01]  /*1de0*/  IMAD R8, R4, c[0x0][0x1a4], R9 ;  /* 0x0000690004087a24 */ /* 0x000fe200078e0209 */
[----:B-1----:R-:W-:-:S04]  /*1df0*/  LEA R22, P0, R24, R218, 0x6 ;  /* 0x000000da18167211 */ /* 0x002fc800078030ff */
        /* <DEDUP_REMOVED lines=33> */
.L_x_794:
[----:B------:R-:W-:Y:S05]  /*2010*/  BSYNC B0 ;  /* 0x0000000000007941 */ /* 0x000fea0003800000 */
.L_x_793:
[----:B------:R-:W-:Y:S01]  /*2020*/  ISETP.GE.AND P0, PT, R19, R10, PT ;  /* 0x0000000a1300720c */ /* 0x000fe20003f06270 */
[----:B------:R-:W-:-:S12]  /*2030*/  BSSY B0, `(.L_x_795) ;  /* 0x0000022000007945 */ /* 0x000fd80003800000 */
        /* <DEDUP_REMOVED lines=8> */
[----:B--2---:R-:W-:-:S04]  /*20c0*/  IADD3 R9, P0, R22, R18, RZ ;  /* 0x0000001216097210 */ /* 0x004fc80007f1e0ff */
        /* <DEDUP_REMOVED lines=24> */
.L_x_796:
[----:B------:R-:W-:Y:S05]  /*2250*/  BSYNC B0 ;  /* 0x0000000000007941 */ /* 0x000fea0003800000 */
.L_x_795:
        /* <DEDUP_REMOVED lines=35> */
.L_x_798:
[----:B------:R-:W-:Y:S05]  /*2490*/  BSYNC B0 ;  /* 0x0000000000007941 */ /* 0x000fea0003800000 */
.L_x_797:
        /* <DEDUP_REMOVED lines=9> */
[----:B--2---:R-:W-:Y:S01]  /*2530*/  IMAD.MOV.U32 R9, RZ, RZ, c[0x0][0x1a0] ;  /* 0x00006800ff097624 */ /* 0x004fe200078e00ff */
        /* <DEDUP_REMOVED lines=28> */
.L_x_800:
[----:B------:R-:W-:Y:S05]  /*2700*/  BSYNC B0 ;  /* 0x0000000000007941 */ /* 0x000fea0003800000 */
.L_x_799:
[C---:B--2---:R-:W-:Y:S01]  /*2710*/  IMAD.SHL.U32 R8, R2.reuse, 0x40, RZ ;  /* 0x0000004002087824 */ /* 0x044fe200078e00ff */
[----:B------:R-:W-:Y:S01]  /*2720*/  R2P PR, R2, 0x6 ;  /* 0x0000000602007804 */ /* 0x000fe20000000000 */
[----:B------:R-:W-:Y:S01]  /*2730*/  IMAD.SHL.U32 R26, R26, 0x8, RZ ;  /* 0x000000081a1a7824 */ /* 0x000fe200078e00ff */
[----:B------:R-:W0:Y:S01]  /*2740*/  LDGDEPBAR ;  /* 0x00000000000079af */ /* 0x000e220000000000 */
[----:B------:R-:W-:Y:S01]  /*2750*/  IMAD R206, R11, 0x400, R0 ;  /* 0x000004000bce7824 */ /* 0x000fe200078e0200 */
[----:B------:R-:W-:-:S03]  /*2760*/  LOP3.LUT R9, R8, 0x1c0, RZ, 0xc0, !PT ;  /* 0x000001c008097812 */ /* 0x000fc600078ec0ff */
        /* <DEDUP_REMOVED lines=8> */
[----:B------:R-:W-:Y:S03]  /*27f0*/  LDSM.16.M88.4 R36, [R204] ;  /* 0x00000000cc24783b */ /* 0x000fe60000000200 */
[----:B------:R-:W-:Y:S01]  /*2800*/  IMAD R205, R205, 0x200, R8 ;  /* 0x00000200cdcd7824 */ /* 0x000fe200078e0208 */
[----:B------:R-:W-:Y:S03]  /*2810*/  LDSM.16.M88.4 R72, [R202] ;  /* 0x00000000ca48783b */ /* 0x000fe60000000200 */
[----:B------:R-:W-:Y:S01]  /*2820*/  IMAD.SHL.U32 R205, R205, 0x2, RZ ;  /* 0x00000002cdcd7824 */ /* 0x000fe200078e00ff */
[----:B------:R-:W-:Y:S04]  /*2830*/  LDSM.16.M88.4 R84, [R202+0x2000] ;  /* 0x00200000ca54783b */ /* 0x000fe80000000200 */
[----:B------:R-:W2:Y:S01]  /*2840*/  LDSM.16.M88.4 R20, [R205+0x6000] ;  /* 0x00600000cd14783b */ /* 0x000ea20000000200 */
        /* <DEDUP_REMOVED lines=8> */
[----:B------:R-:W1:Y:S01]  /*28d0*/  LDSM.16.M88.4 R16, [R203] ;  /* 0x00000000cb10783b */ /* 0x000e620000000200 */
[----:B------:R-:W-:-:S02]  /*28e0*/  IADD3 R194, R203, 0x1000, RZ ;  /* 0x00001000cbc27810 */ /* 0x000fc40007ffe0ff */
[----:B------:R-:W-:Y:S01]  /*28f0*/  IADD3 R193, R203, 0x1800, RZ ;  /* 0x00001800cbc17810 */ /* 0x000fe20007ffe0ff */
[----:B------:R-:W3:Y:S01]  /*2900*/  LDSM.16.M88.4 R28, [R205+0x7800] ;  /* 0x00780000cd1c783b */ /* 0x000ee20000000200 */
[----:B------:R-:W-:Y:S01]  /*2910*/  IMAD.IADD R199, R205, 0x1, R2 ;  /* 0x00000001cdc77824 */ /* 0x000fe200078e0202 */
[C---:B------:R-:W-:Y:S01]  /*2920*/  IADD3 R191, R203.reuse, 0x2000, RZ ;  /* 0x00002000cbbf7810 */ /* 0x040fe20007ffe0ff */
[----:B------:R-:W-:Y:S01]  /*2930*/  IMAD.IADD R192, R2, 0x1, R203 ;  /* 0x0000000102c07824 */ /* 0x000fe200078e02cb */
[----:B------:R-:W-:Y:S01]  /*2940*/  LDSM.16.M88.4 R52, [R203+0x800] ;  /* 0x00080000cb34783b */ /* 0x000fe20000000200 */
[C---:B------:R-:W-:Y:S02]  /*2950*/  IADD3 R190, R203.reuse, 0x2800, RZ ;  /* 0x00002800cbbe7810 */ /* 0x040fe40007ffe0ff */
[C---:B------:R-:W-:Y:S01]  /*2960*/  IADD3 R189, R203.reuse, 0x3000, RZ ;  /* 0x00003000cbbd7810 */ /* 0x040fe20007ffe0ff */
[----:B------:R-:W4:Y:S01]  /*2970*/  LDSM.16.M88.4 R24, [R199+0x6000] ;  /* 0x00600000c718783b */ /* 0x000f220000000200 */
[----:B------:R-:W-:-:S02]  /*2980*/  IADD3 R188, R203, 0x3800, RZ ;  /* 0x00003800cbbc7810 */ /* 0x000fc40007ffe0ff */
[C---:B------:R-:W-:Y:S01]  /*2990*/  IADD3 R187, R203.reuse, 0x4000, RZ ;  /* 0x00004000cbbb7810 */ /* 0x040fe20007ffe0ff */
[----:B------:R-:W3:Y:S01]  /*29a0*/  LDSM.16.M88.4 R48, [R203+0x1000] ;  /* 0x00100000cb30783b */ /* 0x000ee20000000200 */
[C---:B------:R-:W-:Y:S02]  /*29b0*/  IADD3 R186, R203.reuse, 0x4800, RZ ;  /* 0x00004800cbba7810 */ /* 0x040fe40007ffe0ff */
[C---:B------:R-:W-:Y:S01]  /*29c0*/  IADD3 R185, R203.reuse, 0x5000, RZ ;  /* 0x00005000cbb97810 */ /* 0x040fe20007ffe0ff */
[----:B------:R-:W3:Y:S01]  /*29d0*/  LDSM.16.M88.4 R40, [R203+0x1800] ;  /* 0x00180000cb28783b */ /* 0x000ee20000000200 */
[----:B------:R-:W-:-:S03]  /*29e0*/  IADD3 R184, R203, 0x5800, RZ ;  /* 0x00005800cbb87810 */ /* 0x000fc60007ffe0ff */
[----:B------:R-:W-:Y:S01]  /*29f0*/  LDSM.16.M88.4 R80, [R199+0x6800] ;  /* 0x00680000c750783b */ /* 0x000fe20000000200 */
[C---:B--2---:R-:W-:Y:S03]  /*2a00*/  HMMA.16816.F32.BF16 R8, R12.reuse, R20, RZ ;  /* 0x000000140c08723c */ /* 0x044fe600000418ff */
[----:B------:R-:W-:Y:S04]  /*2a10*/  LDSM.16.M88.4 R68, [R199+0x7000] ;  /* 0x00700000c744783b */ /* 0x000fe80000000200 */
[----:B------:R-:W-:Y:S01]  /*2a20*/  LDSM.16.M88.4 R64, [R199+0x7800] ;  /* 0x00780000c740783b */ /* 0x000fe20000000200 */
[C---:B------:R-:W-:Y:S03]  /*2a30*/  HMMA.16816.F32.BF16 R20, R12.reuse, R22, RZ ;  /* 0x000000160c14723c */ /* 0x040fe600000418ff */
[----:B------:R-:W-:Y:S04]  /*2a40*/  LDSM.16.M88.4 R92, [R205+0xa800] ;  /* 0x00a80000cd5c783b */ /* 0x000fe80000000200 */
[----:B------:R-:W-:Y:S01]  /*2a50*/  LDSM.16.M88.4 R88, [R199+0xa000] ;  /* 0x00a00000c758783b */ /* 0x000fe20000000200 */
[----:B-----5:R-:W-:Y:S08]  /*2a60*/  HMMA.16816.F32.BF16 R32, R12, R44, RZ ;  /* 0x0000002c0c20723c */ /* 0x020ff000000418ff */
[----:B-1----:R-:W-:Y:S08]  /*2a70*/  HMMA.16816.F32.BF16 R8, R36, R16, R8 ;  /* 0x000000102408723c */ /* 0x002ff00000041808 */
[C---:B------:R-:W-:Y:S08]  /*2a80*/  HMMA.16816.F32.BF16 R60, R12.reuse, R56, RZ ;  /* 0x000000380c3c723c */ /* 0x040ff000000418ff */
[C---:B------:R-:W-:Y:S08]  /*2a90*/  HMMA.16816.F32.BF16 R44, R12.reuse, R46, RZ ;  /* 0x0000002e0c2c723c */ /* 0x040ff000000418ff */
[C---:B------:R-:W-:Y:S08]  /*2aa0*/  HMMA.16816.F32.BF16 R56, R12.reuse, R58, RZ ;  /* 0x0000003a0c38723c */ /* 0x040ff000000418ff */
[----:B---3--:R-:W-:Y:S08]  /*2ab0*/  HMMA.16816.F32.BF16 R76, R12, R28, RZ ;  /* 0x0000001c0c4c723c */ /* 0x008ff000000418ff */
[----:B------:R-:W-:Y:S01]  /*2ac0*/  HMMA.16816.F32.BF16 R20, R36, R18, R20 ;  /* 0x000000122414723c */ /* 0x000fe20000041814 */
[----:B------:R-:W-:Y:S07]  /*2ad0*/  LDSM.16.M88.4 R16, [R192] ;  /* 0x00000000c010783b */ /* 0x000fee0000000200 */
[----:B------:R-:W-:Y:S01]  /*2ae0*/  HMMA.16816.F32.BF16 R12, R12, R30, RZ ;  /* 0x0000001e0c0c723c */ /* 0x000fe200000418ff */
[----:B------:R-:W1:Y:S07]  /*2af0*/  LDSM.16.M88.4 R28, [R201] ;  /* 0x00000000c91c783b */ /* 0x000e6e0000000200 */
[----:B----4-:R-:W-:Y:S08]  /*2b00*/  HMMA.16816.F32.BF16 R8, R72, R24, R8 ;  /* 0x000000184808723c */ /* 0x010ff00000041808 */
        /* <DEDUP_REMOVED lines=102> */
[----:B------:R-:W1:Y:S02]  /*3170*/  MUFU.TANH R2, R2 ;  /* 0x0000000200027308 */ /* 0x000e640000002400 */
[----:B------:R-:W4:Y:S03]  /*3180*/  LDSM.16.M88.4 R8, [R205+0xb800] ;  /* 0x00b80000cd08783b */ /* 0x000f260000000200 */
[----:B------:R-:W-:Y:S03]  /*3190*/  HMMA.16816.F32.BF16 R56, R68, R66, R56 ;  /* 0x000000424438723c */ /* 0x000fe60000041838 */
[----:B------:R-:W-:Y:S05]  /*31a0*/  MUFU.TANH R48, R48 ;  /* 0x0000003000307308 */ /* 0x000fea0000002400 */
[----:B--2---:R-:W-:Y:S01]  /*31b0*/  HMMA.16816.F32.BF16 R60, R40, R88, R60 ;  /* 0x00000058283c723c */ /* 0x004fe2000004183c */
[----:B------:R-:W-:-:S02]  /*31c0*/  FMUL.FTZ R65, R20, c[0x0][0x2ec] ;  /* 0x0000bb0014417a20 */ /* 0x000fc40000410000 */
[----:B------:R-:W2:Y:S05]  /*31d0*/  MUFU.TANH R64, R64 ;  /* 0x0000004000407308 */ /* 0x000eaa0000002400 */
[----:B---3--:R-:W-:Y:S03]  /*31e0*/  HMMA.16816.F32.BF16 R32, R28, R24, R32 ;  /* 0x000000181c20723c */ /* 0x008fe60000041820 */
[----:B------:R-:W3:Y:S05]  /*31f0*/  MUFU.TANH R49, R49 ;  /* 0x0000003100317308 */ /* 0x000eea0000002400 */
[C---:B-1----:R-:W-:Y:S03]  /*3200*/  HMMA.16816.F32.BF16 R76, R68.reuse, R36, R76 ;  /* 0x00000024444c723c */ /* 0x042fe6000004184c */
[----:B------:R-:W-:Y:S04]  /*3210*/  MUFU.TANH R65, R65 ;  /* 0x0000004100417308 */ /* 0x000fe80000002400 */
[----:B------:R-:W-:Y:S01]  /*3220*/  FMUL.FTZ R36, R22, c[0x0][0x2ec] ;  /* 0x0000bb0016247a20 */ /* 0x000fe20000410000 */
[----:B------:R-:W-:Y:S05]  /*3230*/  HMMA.16816.F32.BF16 R80, R68, R38, R80 ;  /* 0x000000264450723c */ /* 0x000fea0000041850 */
[----:B------:R-:W1:Y:S03]  /*3240*/  MUFU.TANH R36, R36 ;  /* 0x0000002400247308 */ /* 0x000e660000002400 */
[----:B------:R-:W-:Y:S07]  /*3250*/  HMMA.16816.F32.BF16 R56, R52, R50, R56 ;  /* 0x000000323438723c */ /* 0x000fee0000041838 */
[----:B------:R-:W-:Y:S01]  /*3260*/  FMUL.FTZ R50, R21, c[0x0][0x2ec] ;  /* 0x0000bb0015327a20 */ /* 0x000fe20000410000 */
[----:B----4-:R-:W-:Y:S05]  /*3270*/  HMMA.16816.F32.BF16 R60, R28, R12, R60 ;  /* 0x0000000c1c3c723c */ /* 0x010fea000004183c */
[----:B------:R-:W-:Y:S02]  /*3280*/  MUFU.TANH R50, R50 ;  /* 0x0000003200327308 */ /* 0x000fe40000002400 */
[----:B------:R-:W-:Y:S01]  /*3290*/  FMUL.FTZ R12, R23, c[0x0][0x2ec] ;  /* 0x0000bb00170c7a20 */ /* 0x000fe20000410000 */
[----:B-----5:R-:W-:Y:S01]  /*32a0*/  HMMA.16816.F32.BF16 R32, R16, R72, R32 ;  /* 0x000000481020723c */ /* 0x020fe20000041820 */
[----:B------:R-:W4:Y:S04]  /*32b0*/  LDSM.16.M88.4 R20, [R203+0x5800] ;  /* 0x00580000cb14783b */ /* 0x000f280000000200 */
[----:B------:R-:W5:Y:S03]  /*32c0*/  MUFU.TANH R12, R12 ;  /* 0x0000000c000c7308 */ /* 0x000f660000002400 */
[C---:B------:R-:W-:Y:S08]  /*32d0*/  HMMA.16816.F32.BF16 R76, R52.reuse, R8, R76 ;  /* 0x00000008344c723c */ /* 0x040ff0000004184c */
[----:B------:R-:W-:Y:S01]  /*32e0*/  HMMA.16816.F32.BF16 R80, R52, R10, R80 ;  /* 0x0000000a3450723c */ /* 0x000fe20000041850 */
[----:B------:R-:W-:Y:S07]  /*32f0*/  LDSM.16.M88.4 R8, [R192+0x5800] ;  /* 0x00580000c008783b */ /* 0x000fee0000000200 */
[----:B------:R-:W-:Y:S01]  /*3300*/  FMUL.FTZ R13, R32, c[0x0][0x2ec] ;  /* 0x0000bb00200d7a20 */ /* 0x000fe20000410000 */
[----:B------:R-:W-:Y:S01]  /*3310*/  HMMA.16816.F32.BF16 R44, R28, R26, R44 ;  /* 0x0000001a1c2c723c */ /* 0x000fe2000004182c */
[----:B------:R-:W-:Y:S01]  /*3320*/  FMUL.FTZ R37, R33, c[0x0][0x2ec] ;  /* 0x0000bb0021257a20 */ /* 0x000fe20000410000 */
[----:B------:R-:W-:Y:S01]  /*3330*/  LDSM.16.M88.4 R24, [R192+0x5000] ;  /* 0x00500000c018783b */ /* 0x000fe20000000200 */
[----:B------:R-:W-:-:S02]  /*3340*/  FMUL.FTZ R51, R34, c[0x0][0x2ec] ;  /* 0x0000bb0022337a20 */ /* 0x000fc40000410000 */
[----:B------:R-:W-:Y:S01]  /*3350*/  FMUL.FTZ R38, R35, c[0x0][0x2ec] ;  /* 0x0000bb0023267a20 */ /* 0x000fe20000410000 */
[----:B------:R-:W-:Y:S01]  /*3360*/  MUFU.TANH R13, R13 ;  /* 0x0000000d000d7308 */ /* 0x000fe20000002400 */
[----:B------:R-:W1:Y:S01]  /*3370*/  LDSM.16.M88.4 R32, [R199+0xb800] ;  /* 0x00b80000c720783b */ /* 0x000e620000000200 */
[----:B------:R-:W-:Y:S01]  /*3380*/  HMMA.16816.F32.BF16 R56, R40, R90, R56 ;  /* 0x0000005a2838723c */ /* 0x000fe20000041838 */
[----:B------:R-:W-:-:S05]  /*3390*/  DEPBAR.LE SB0, 0x0 ;  /* 0x000080000000791a */ /* 0x000fca0000000000 */
[----:B------:R-:W1:Y:S02]  /*33a0*/  MUFU.TANH R51, R51 ;  /* 0x0000003300337308 */ /* 0x000e640000002400 */
[C---:B----4-:R-:W-:Y:S06]  /*33b0*/  HMMA.16816.F32.BF16 R76, R40.reuse, R20, R76 ;  /* 0x00000014284c723c */ /* 0x050fec000004184c */
[----:B------:R-:W-:Y:S02]  /*33c0*/  MUFU.TANH R37, R37 ;  /* 0x0000002500257308 */ /* 0x000fe40000002400 */
[----:B------:R-:W-:Y:S06]  /*33d0*/  HMMA.16816.F32.BF16 R80, R40, R22, R80 ;  /* 0x000000162850723c */ /* 0x000fec0000041850 */
[----:B------:R-:W4:Y:S02]  /*33e0*/  MUFU.TANH R38, R38 ;  /* 0x0000002600267308 */ /* 0x000f240000002400 */
[----:B------:R-:W-:Y:S07]  /*33f0*/  HMMA.16816.F32.BF16 R56, R28, R14, R56 ;  /* 0x0000000e1c38723c */ /* 0x000fee0000041838 */
[----:B------:R-:W-:Y:S01]  /*3400*/  IMAD.SHL.U32 R15, R6, 0x2, RZ ;  /* 0x00000002060f7824 */ /* 0x000fe200078e00ff */
[----:B------:R-:W-:Y:S04]  /*3410*/  HMMA.16816.F32.BF16 R44, R16, R74, R44 ;  /* 0x0000004a102c723c */ /* 0x000fe8000004182c */
[----:B------:R-:W-:-:S04]  /*3420*/  LOP3.LUT R15, R15, 0x6, RZ, 0xc0, !PT ;  /* 0x000000060f0f7812 */ /* 0x000fc800078ec0ff */
[----:B-1----:R-:W-:Y:S01]  /*3430*/  HMMA.16816.F32.BF16 R76, R28, R32, R76 ;  /* 0x000000201c4c723c */ /* 0x002fe2000004184c */
[----:B------:R-:W-:-:S05]  /*3440*/  IMAD R4, R4, 0x40, R15 ;  /* 0x0000004004047824 */ /* 0x000fca00078e020f */
[C---:B------:R-:W-:Y:S02]  /*3450*/  IADD3 R6, R4.reuse, 0x1, RZ ;  /* 0x0000000104067810 */ /* 0x040fe40007ffe0ff */
[----:B------:R-:W-:Y:S01]  /*3460*/  HMMA.16816.F32.BF16 R80, R28, R34, R80 ;  /* 0x000000221c50723c */ /* 0x000fe20000041850 */
[-C--:B------:R-:W-:Y:S02]  /*3470*/  ISETP.GE.AND P1, PT, R4, R99.reuse, PT ;  /* 0x000000630400720c */ /* 0x080fe40003f26270 */
[-C--:B------:R-:W-:Y:S02]  /*3480*/  ISETP.GE.AND P4, PT, R6, R99.reuse, PT ;  /* 0x000000630600720c */ /* 0x080fe40003f86270 */
[----:B------:R-:W-:Y:S02]  /*3490*/  IADD3 R6, R4, 0x8, RZ ;  /* 0x0000000804067810 */ /* 0x000fe40007ffe0ff */
[----:B------:R-:W-:Y:S01]  /*34a0*/  FSEL R23, R2, -INF , !P1 ;  /* 0xff80000002177808 */ /* 0x000fe20004800000 */
[----:B------:R-:W-:Y:S01]  /*34b0*/  HMMA.16816.F32.BF16 R60, R16, R24, R60 ;  /* 0x00000018103c723c */ /* 0x000fe2000004183c */
[----:B------:R-:W-:Y:S01]  /*34c0*/  ISETP.GE.AND P0, PT, R6, R99, PT ;  /* 0x000000630600720c */ /* 0x000fe20003f06270 */
[----:B------:R-:W-:Y:S01]  /*34d0*/  FMUL.FTZ R20, R46, c[0x0][0x2ec] ;  /* 0x0000bb002e147a20 */ /* 0x000fe20000410000 */
[C---:B------:R-:W-:Y:S01]  /*34e0*/  IADD3 R6, R4.reuse, 0x10, RZ ;  /* 0x0000001004067810 */ /* 0x040fe20007ffe0ff */
[----:B------:R-:W-:Y:S01]  /*34f0*/  FMUL.FTZ R21, R47, c[0x0][0x2ec] ;  /* 0x0000bb002f157a20 */ /* 0x000fe20000410000 */
[----:B------:R-:W-:-:S02]  /*3500*/  IADD3 R2, R4, 0x20, RZ ;  /* 0x0000002004027810 */ /* 0x000fc40007ffe0ff */
[-C--:B------:R-:W-:Y:S01]  /*3510*/  ISETP.GE.AND P5, PT, R6, R99.reuse, PT ;  /* 0x000000630600720c */ /* 0x080fe20003fa6270 */
[C---:B------:R-:W-:Y:S01]  /*3520*/  HMMA.16816.F32.BF16 R56, R16.reuse, R26, R56 ;  /* 0x0000001a1038723c */ /* 0x040fe20000041838 */
[----:B------:R-:W-:Y:S01]  /*3530*/  IADD3 R6, R4, 0x18, RZ ;  /* 0x0000001804067810 */ /* 0x000fe20007ffe0ff */
[----:B------:R-:W-:Y:S01]  /*3540*/  FMUL.FTZ R24, R44, c[0x0][0x2ec] ;  /* 0x0000bb002c187a20 */ /* 0x000fe20000410000 */
[----:B--2---:R-:W-:Y:S01]  /*3550*/  FSEL R64, R64, -INF , !P4 ;  /* 0xff80000040407808 */ /* 0x004fe20006000000 */
[----:B------:R-:W-:Y:S01]  /*3560*/  FMUL.FTZ R25, R45, c[0x0][0x2ec] ;  /* 0x0000bb002d197a20 */ /* 0x000fe20000410000 */
[----:B------:R-:W-:Y:S01]  /*3570*/  ISETP.GE.AND P2, PT, R6, R99, PT ;  /* 0x000000630600720c */ /* 0x000fe20003f46270 */
[----:B------:R-:W-:Y:S01]  /*3580*/  MUFU.TANH R20, R20 ;  /* 0x0000001400147308 */ /* 0x000fe20000002400 */
[----:B------:R-:W-:Y:S01]  /*3590*/  IADD3 R6, R4, 0x19, RZ ;  /* 0x0000001904067810 */ /* 0x000fe20007ffe0ff */
[----:B------:R-:W-:Y:S01]  /*35a0*/  HMMA.16816.F32.BF16 R76, R16, R8, R76 ;  /* 0x00000008104c723c */ /* 0x000fe2000004184c */
[----:B------:R-:W-:-:S02]  /*35b0*/  FSEL R48, R48, -INF , !P4 ;  /* 0xff80000030307808 */ /* 0x000fc40006000000 */
[-C--:B------:R-:W-:Y:S02]  /*35c0*/  ISETP.GE.AND P4, PT, R2, R99.reuse, PT ;  /* 0x000000630200720c */ /* 0x080fe40003f86270 */
[----:B---3--:R-:W-:Y:S01]  /*35d0*/  FSEL R49, R49, -INF , !P1 ;  /* 0xff80000031317808 */ /* 0x008fe20004800000 */
[----:B------:R-:W-:Y:S01]  /*35e0*/  MUFU.TANH R24, R24 ;  /* 0x0000001800187308 */ /* 0x000fe20000002400 */
[----:B------:R-:W-:Y:S01]  /*35f0*/  IADD3 R8, R4, 0x9, RZ ;  /* 0x0000000904087810 */ /* 0x000fe20007ffe0ff */
[----:B------:R-:W-:Y:S01]  /*3600*/  HMMA.16816.F32.BF16 R80, R16, R10, R80 ;  /* 0x0000000a1050723c */ /* 0x000fe20000041850 */
[----:B------:R-:W-:Y:S01]  /*3610*/  FMUL.FTZ R60, R60, c[0x0][0x2ec] ;  /* 0x0000bb003c3c7a20 */ /* 0x000fe20000410000 */
[----:B------:R-:W-:Y:S01]  /*3620*/  IADD3 R2, R4, 0x21, RZ ;  /* 0x0000002104027810 */ /* 0x000fe20007ffe0ff */
[----:B------:R-:W-:Y:S01]  /*3630*/  FMUL.FTZ R62, R62, c[0x0][0x2ec] ;  /* 0x0000bb003e3e7a20 */ /* 0x000fe20000410000 */
[-C--:B------:R-:W-:Y:S01]  /*3640*/  ISETP.GE.AND P6, PT, R8, R99.reuse, PT ;  /* 0x000000630800720c */ /* 0x080fe20003fc6270 */
[----:B------:R-:W-:Y:S01]  /*3650*/  FMUL.FTZ R61, R61, c[0x0][0x2ec] ;  /* 0x0000bb003d3d7a20 */ /* 0x000fe20000410000 */
[----:B------:R-:W-:Y:S01]  /*3660*/  MUFU.TANH R167, R60 ;  /* 0x0000003c00a77308 */ /* 0x000fe20000002400 */
[-C--:B------:R-:W-:Y:S01]  /*3670*/  ISETP.GE.AND P1, PT, R6, R99.reuse, PT ;  /* 0x000000630600720c */ /* 0x080fe20003f26270 */
[----:B------:R-:W-:Y:S01]  /*3680*/  FMUL.FTZ R63, R63, c[0x0][0x2ec] ;  /* 0x0000bb003f3f7a20 */ /* 0x000fe20000410000 */
[----:B------:R-:W-:Y:S01]  /*3690*/  IADD3 R6, R4, 0x28, RZ ;  /* 0x0000002804067810 */ /* 0x000fe20007ffe0ff */
[----:B------:R-:W-:Y:S01]  /*36a0*/  FMUL.FTZ R56, R56, c[0x0][0x2ec] ;  /* 0x0000bb0038387a20 */ /* 0x000fe20000410000 */
[----:B------:R-:W-:Y:S01]  /*36b0*/  FSEL R36, R36, -INF , !P0 ;  /* 0xff80000024247808 */ /* 0x000fe20004000000 */
[----:B------:R-:W-:Y:S01]  /*36c0*/  FMUL.FTZ R57, R57, c[0x0][0x2ec] ;  /* 0x0000bb0039397a20 */ /* 0x000fe20000410000 */
[----:B------:R-:W-:Y:S01]  /*36d0*/  FSEL R65, R65, -INF , !P0 ;  /* 0xff80000041417808 */ /* 0x000fe20004000000 */
[----:B------:R-:W1:Y:S01]  /*36e0*/  MUFU.TANH R160, R62 ;  /* 0x0000003e00a07308 */ /* 0x000e620000002400 */
[-C--:B------:R-:W-:Y:S01]  /*36f0*/  ISETP.GE.AND P0, PT, R2, R99.reuse, PT ;  /* 0x000000630200720c */ /* 0x080fe20003f06270 */
[----:B------:R-:W-:Y:S01]  /*3700*/  FMUL.FTZ R58, R58, c[0x0][0x2ec] ;  /* 0x0000bb003a3a7a20 */ /* 0x000fe20000410000 */
[----:B-----5:R-:W-:Y:S01]  /*3710*/  FSEL R2, R12, -INF , !P6 ;  /* 0xff8000000c027808 */ /* 0x020fe20007000000 */
[----:B------:R-:W-:Y:S01]  /*3720*/  FMUL.FTZ R59, R59, c[0x0][0x2ec] ;  /* 0x0000bb003b3b7a20 */ /* 0x000fe20000410000 */
[----:B------:R-:W-:Y:S01]  /*3730*/  FSEL R17, R50, -INF , !P6 ;  /* 0xff80000032117808 */ /* 0x000fe20007000000 */
[----:B------:R-:W-:Y:S01]  /*3740*/  FMUL.FTZ R76, R76, c[0x0][0x2ec] ;  /* 0x0000bb004c4c7a20 */ /* 0x000fe20000410000 */
[-C--:B------:R-:W-:Y:S01]  /*3750*/  ISETP.GE.AND P6, PT, R6, R99.reuse, PT ;  /* 0x000000630600720c */ /* 0x080fe20003fc6270 */
[----:B------:R-:W-:Y:S01]  /*3760*/  MUFU.TANH R25, R25 ;  /* 0x0000001900197308 */ /* 0x000fe20000002400 */
[C---:B------:R-:W-:Y:S01]  /*3770*/  IADD3 R8, R4.reuse, 0x11, RZ ;  /* 0x0000001104087810 */ /* 0x040fe20007ffe0ff */
[----:B------:R-:W-:Y:S01]  /*3780*/  FMUL.FTZ R77, R77, c[0x0][0x2ec] ;  /* 0x0000bb004d4d7a20 */ /* 0x000fe20000410000 */
[----:B------:R-:W-:Y:S01]  /*3790*/  IADD3 R6, R4, 0x29, RZ ;  /* 0x0000002904067810 */ /* 0x000fe20007ffe0ff */
[----:B------:R-:W-:Y:S01]  /*37a0*/  FMUL.FTZ R78, R78, c[0x0][0x2ec] ;  /* 0x0000bb004e4e7a20 */ /* 0x000fe20000410000 */
[----:B------:R-:W-:Y:S01]  /*37b0*/  FSEL R14, R51, -INF , !P5 ;  /* 0xff800000330e7808 */ /* 0x000fe20006800000 */
[----:B------:R-:W-:Y:S01]  /*37c0*/  FMUL.FTZ R79, R79, c[0x0][0x2ec] ;  /* 0x0000bb004f4f7a20 */ /* 0x000fe20000410000 */
[----:B------:R-:W-:Y:S01]  /*37d0*/  FSEL R15, R13, -INF , !P5 ;  /* 0xff8000000d0f7808 */ /* 0x000fe20006800000 */
[----:B------:R-:W2:Y:S01]  /*37e0*/  MUFU.TANH R21, R21 ;  /* 0x0000001500157308 */ /* 0x000ea20000002400 */
[-C--:B------:R-:W-:Y:S01]  /*37f0*/  ISETP.GE.AND P3, PT, R8, R99.reuse, PT ;  /* 0x000000630800720c */ /* 0x080fe20003f66270 */
[----:B------:R-:W-:Y:S01]  /*3800*/  FMUL.FTZ R80, R80, c[0x0][0x2ec] ;  /* 0x0000bb0050507a20 */ /* 0x000fe20000410000 */
[----:B------:R-:W-:Y:S01]  /*3810*/  ISETP.GE.AND P5, PT, R6, R99, PT ;  /* 0x000000630600720c */ /* 0x000fe20003fa6270 */
[----:B------:R-:W-:Y:S01]  /*3820*/  FMUL.FTZ R82, R82, c[0x0][0x2ec] ;  /* 0x0000bb0052527a20 */ /* 0x000fe20000410000 */
[----:B------:R-:W-:Y:S01]  /*3830*/  IADD3 R6, R4, 0x30, RZ ;  /* 0x0000003004067810 */ /* 0x000fe20007ffe0ff */
[----:B------:R-:W-:Y:S01]  /*3840*/  FMUL.FTZ R81, R81, c[0x0][0x2ec] ;  /* 0x0000bb0051517a20 */ /* 0x000fe20000410000 */
[----:B----4-:R-:W-:Y:S01]  /*3850*/  FSEL R12, R38, -INF , !P3 ;  /* 0xff800000260c7808 */ /* 0x010fe20005800000 */
[----:B------:R-:W-:Y:S01]  /*3860*/  MUFU.TANH R159, R61 ;  /* 0x0000003d009f7308 */ /* 0x000fe20000002400 */
[----:B------:R-:W-:Y:S01]  /*3870*/  FMUL.FTZ R83, R83, c[0x0][0x2ec] ;  /* 0x0000bb0053537a20 */ /* 0x000fe20000410000 */
[----:B------:R-:W-:-:S02]  /*3880*/  FSEL R13, R37, -INF , !P3 ;  /* 0xff800000250d7808 */ /* 0x000fc40005800000 */
[----:B-1----:R-:W-:Y:S02]  /*3890*/  FSEL R160, R160, -INF , !P4 ;  /* 0xff800000a0a07808 */ /* 0x002fe40006000000 */
[----:B------:R-:W-:Y:S02]  /*38a0*/  FSEL R167, R167, -INF , !P4 ;  /* 0xff800000a7a77808 */ /* 0x000fe40006000000 */
[----:B------:R-:W1:Y:S01]  /*38b0*/  MUFU.TANH R170, R63 ;  /* 0x0000003f00aa7308 */ /* 0x000e620000002400 */
[----:B------:R-:W-:Y:S02]  /*38c0*/  ISETP.GE.AND P3, PT, R6, R99, PT ;  /* 0x000000630600720c */ /* 0x000fe40003f66270 */
[----:B------:R-:W-:Y:S02]  /*38d0*/  ISETP.GE.AND P4, PT, R99, 0x41, PT ;  /* 0x000000416300780c */ /* 0x000fe40003f86270 */
[----:B------:R-:W-:Y:S02]  /*38e0*/  IADD3 R6, R4, 0x31, RZ ;  /* 0x0000003104067810 */ /* 0x000fe40007ffe0ff */
[----:B------:R-:W-:Y:S01]  /*38f0*/  FSEL R10, R20, -INF , !P2 ;  /* 0xff800000140a7808 */ /* 0x000fe20005000000 */
[----:B------:R-:W3:Y:S01]  /*3900*/  MUFU.TANH R165, R56 ;  /* 0x0000003800a57308 */ /* 0x000ee20000002400 */
[----:B------:R-:W-:-:S02]  /*3910*/  FSEL R11, R24, -INF , !P2 ;  /* 0xff800000180b7808 */ /* 0x000fc40005000000 */
[----:B------:R-:W-:Y:S02]  /*3920*/  ISETP.GE.AND P2, PT, R6, R99, PT ;  /* 0x000000630600720c */ /* 0x000fe40003f46270 */
[C---:B------:R-:W-:Y:S02]  /*3930*/  IADD3 R6, R4.reuse, 0x38, RZ ;  /* 0x0000003804067810 */ /* 0x040fe40007ffe0ff */
[----:B------:R-:W-:Y:S01]  /*3940*/  IADD3 R4, R4, 0x39, RZ ;  /* 0x0000003904047810 */ /* 0x000fe20007ffe0ff */
[----:B------:R-:W4:Y:S01]  /*3950*/  MUFU.TANH R161, R57 ;  /* 0x0000003900a17308 */ /* 0x000f220000002400 */
[----:B--2---:R-:W-:Y:S02]  /*3960*/  FSEL R8, R21, -INF , !P1 ;  /* 0xff80000015087808 */ /* 0x004fe40004800000 */
[----:B------:R-:W-:Y:S02]  /*3970*/  FSEL R9, R25, -INF , !P1 ;  /* 0xff80000019097808 */ /* 0x000fe40004800000 */
[----:B-1----:R-:W-:-:S02]  /*3980*/  FSEL R170, R170, -INF , !P0 ;  /* 0xff800000aaaa7808 */ /* 0x002fc40004000000 */
[----:B------:R-:W-:Y:S01]  /*3990*/  FSEL R159, R159, -INF , !P0 ;  /* 0xff8000009f9f7808 */ /* 0x000fe20004000000 */
[----:B------:R-:W1:Y:S01]  /*39a0*/  MUFU.TANH R162, R58 ;  /* 0x0000003a00a27308 */ /* 0x000e620000002400 */
[-C--:B------:R-:W-:Y:S02]  /*39b0*/  ISETP.GE.AND P1, PT, R6, R99.reuse, PT ;  /* 0x000000630600720c */ /* 0x080fe40003f26270 */
[----:B------:R-:W-:Y:S02]  /*39c0*/  ISETP.GE.AND P0, PT, R4, R99, PT ;  /* 0x000000630400720c */ /* 0x000fe40003f06270 */
[----:B---3--:R-:W-:-:S03]  /*39d0*/  FSEL R165, R165, -INF , !P6 ;  /* 0xff800000a5a57808 */ /* 0x008fc60007000000 */
[----:B------:R-:W2:Y:S01]  /*39e0*/  MUFU.TANH R168, R59 ;  /* 0x0000003b00a87308 */ /* 0x000ea20000002400 */
[----:B----4-:R-:W-:-:S07]  /*39f0*/  FSEL R161, R161, -INF , !P5 ;  /* 0xff800000a1a17808 */ /* 0x010fce0006800000 */
        /* <DEDUP_REMOVED lines=34> */
[----:B------:R-:W-:Y:S02]  /*3c20*/  @!P1 LEA R26, P0, R18, c[0x0][0x168], 0x1 ;  /* 0x00005a00121a9a11 */ /* 0x000fe400078008ff */
        /* <DEDUP_REMOVED lines=16> */
[C---:B------:R-:W-:Y:S02]  /*3d30*/  @!P1 LEA R24, P0, R3.reuse, c[0x0][0x168], 0x1 ;  /* 0x00005a0003189a11 */ /* 0x040fe400078008ff */
[----:B------:R-:W-:Y:S01]  /*3d40*/  IADD3 R19, P5, R210, R3, RZ ;  /* 0x00000003d2137210 */ /* 0x000fe20007fbe0ff */
[----:B------:R1:W-:Y:S01]  /*3d50*/  @P1 STS.128 [R213+0xa000], RZ ;  /* 0x00a000ffd5001388 */ /* 0x0003e20000000c00 */
[----:B------:R-:W-:-:S02]  /*3d60*/  @!P2 LEA.HI.X R33, R3, c[0x0][0x16c], R4, 0x1, P6 ;  /* 0x00005b000321aa11 */ /* 0x000fc400030f0c04 */
[--C-:B------:R-:W-:Y:S01]  /*3d70*/  @!P1 LEA.HI.X R25, R3, c[0x0][0x16c], R4.reuse, 0x1, P0 ;  /* 0x00005b0003199a11 */ /* 0x100fe200000f0c04 */
[----:B------:R-:W-:Y:S01]  /*3d80*/  IMAD.X R4, R209, 0x1, R4, P5 ;  /* 0x00000001d1047824 */ /* 0x000fe200028e0604 */
[----:B------:R-:W-:Y:S01]  /*3d90*/  @!PT LDS RZ, [RZ] ;  /* 0x00000000fffff984 */ /* 0x000fe20000000800 */
[----:B------:R-:W-:Y:S01]  /*3da0*/  @!PT LDS RZ, [RZ] ;  /* 0x00000000fffff984 */ /* 0x000fe20000000800 */
[----:B------:R-:W-:Y:S01]  /*3db0*/  @!PT LDS RZ, [RZ] ;  /* 0x00000000fffff984 */ /* 0x000fe20000000800 */
[----:B------:R4:W-:Y:S01]  /*3dc0*/  @!P1 LDGSTS.E.BYPASS.LTC128B.128 [R213+0xa000], [R26.64+0x100] ;  /* 0x0a0001001ad59fae */ /* 0x0009e2000b901d46 */
[----:B------:R-:W-:-:S03]  /*3dd0*/  @!P1 LEA R18, P0, R19, c[0x0][0x168], 0x1 ;  /* 0x00005a0013129a11 */ /* 0x000fc600078008ff */
[----:B------:R1:W-:Y:S01]  /*3de0*/  @P3 STS.128 [R213+0x6800], RZ ;  /* 0x006800ffd5003388 */ /* 0x0003e20000000c00 */
[----:B--2---:R-:W-:-:S03]  /*3df0*/  @!P3 LEA R20, P6, R19, c[0x0][0x168], 0x1 ;  /* 0x00005a001314ba11 */ /* 0x004fc600078c08ff */
[----:B------:R-:W-:Y:S01]  /*3e00*/  @!PT LDS RZ, [RZ] ;  /* 0x00000000fffff984 */ /* 0x000fe20000000800 */
[----:B------:R-:W-:Y:S01]  /*3e10*/  @!PT LDS RZ, [RZ] ;  /* 0x00000000fffff984 */ /* 0x000fe20000000800 */
[----:B------:R-:W-:Y:S01]  /*3e20*/  @!PT LDS RZ, [RZ] ;  /* 0x00000000fffff984 */ /* 0x000fe20000000800 */
[----:B------:R2:W-:Y:S01]  /*3e30*/  @!P3 LDGSTS.E.BYPASS.LTC128B.128 [R213+0x6800], [R28.64] ;  /* 0x068000001cd5bfae */ /* 0x0005e2000b901d46 */
[----:B------:R-:W-:-:S03]  /*3e40*/  @!P3 LEA.HI.X R21, R19, c[0x0][0x16c], R4, 0x1, P6 ;  /* 0x00005b001315ba11 */ /* 0x000fc600030f0c04 */
[----:B------:R1:W-:Y:S01]  /*3e50*/  @P2 STS.128 [R213+0x8800], RZ ;  /* 0x008800ffd5002388 */ /* 0x0003e20000000c00 */
[----:B------:R-:W-:-:S03]  /*3e60*/  IADD3 R3, P6, R210, R19, RZ ;  /* 0x00000013d2037210 */ /* 0x000fc60007fde0ff */
        /* <DEDUP_REMOVED lines=9> */
[----:B----4-:R-:W-:-:S03]  /*3f00*/  @!P2 LEA R26, P5, R19, c[0x0][0x168], 0x1 ;  /* 0x00005a00131aaa11 */ /* 0x010fc600078a08ff */
[----:B------:R1:W-:Y:S01]  /*3f10*/  @P3 STS.128 [R213+0x7000], RZ ;  /* 0x007000ffd5003388 */ /* 0x0003e20000000c00 */
[C-C-:B------:R-:W-:Y:S02]  /*3f20*/  @!P2 LEA.HI.X R27, R19.reuse, c[0x0][0x16c], R4.reuse, 0x1, P5 ;  /* 0x00005b00131baa11 */ /* 0x140fe400028f0c04 */
[--C-:B------:R-:W-:Y:S01]  /*3f30*/  @!P1 LEA.HI.X R19, R19, c[0x0][0x16c], R4.reuse, 0x1, P0 ;  /* 0x00005b0013139a11 */ /* 0x100fe200000f0c04 */
[----:B------:R-:W-:Y:S01]  /*3f40*/  IMAD.X R4, R209, 0x1, R4, P6 ;  /* 0x00000001d1047824 */ /* 0x000fe200030e0604 */
[C---:B---3--:R-:W-:Y:S01]  /*3f50*/  @!P2 LEA R30, P0, R3.reuse, c[0x0][0x168], 0x1 ;  /* 0x00005a00031eaa11 */ /* 0x048fe200078008ff */
[----:B------:R-:W-:Y:S01]  /*3f60*/  @!PT LDS RZ, [RZ] ;  /* 0x00000000fffff984 */ /* 0x000fe20000000800 */
[----:B------:R-:W-:Y:S01]  /*3f70*/  @!PT LDS RZ, [RZ] ;  /* 0x00000000fffff984 */ /* 0x000fe20000000800 */
[----:B------:R-:W-:Y:S01]  /*3f80*/  @!PT LDS RZ, [RZ] ;  /* 0x00000000fffff984 */ /* 0x000fe20000000800 */
[----:B------:R1:W-:Y:S01]  /*3f90*/  @!P3 LDGSTS.E.BYPASS.LTC128B.128 [R213+0x7000], [R20.64] ;  /* 0x0700000014d5bfae */ /* 0x0003e2000b901d46 */
[C---:B--2---:R-:W-:Y:S02]  /*3fa0*/  @!P3 LEA R28, P5, R3.reuse, c[0x0][0x168], 0x1 ;  /* 0x00005a00031cba11 */ /* 0x044fe400078a08ff */
        /* <DEDUP_REMOVED lines=30> */
.L_x_803:
[----:B------:R-:W-:Y:S05]  /*4190*/  BSYNC B0 ;  /* 0x0000000000007941 */ /* 0x000fea0003800000 */
.L_x_802:
[----:B------:R-:W0:Y:S02]  /*41a0*/  LDGDEPBAR ;  /* 0x00000000000079af */ /* 0x000e240000000000 */
.L_x_801:
[----:B------:R-:W-:Y:S02]  /*41b0*/  FMNMX.FTZ R6, R23, R48, !PT ;  /* 0x0000003017067209 */ /* 0x000fe40007810000 */
[----:B-1----:R-:W-:Y:S02]  /*41c0*/  FMNMX.FTZ R21, R49, R64, !PT ;  /* 0x0000004031157209 */ /* 0x002fe40007810000 */
        /* <DEDUP_REMOVED lines=304> */
[----:B------:R-:W-:Y:S01]  /*54d0*/  ISETP.GE.AND P4, PT, R224, c[0x0][0x220], PT ;  /* 0x00008800e0007a0c */ /* 0x000fe20003f86270 */
[----:B------:R-:W-:Y:S01]  /*54e0*/  IMAD.MOV.U32 R135, RZ, RZ, R132 ;  /* 0x000000ffff877224 */ /* 0x000fe200078e0084 */
[----:B------:R-:W-:Y:S01]  /*54f0*/  ISETP.GE.AND P3, PT, R215, c[0x0][0x220], PT ;  /* 0x00008800d7007a0c */ /* 0x000fe20003f66270 */
[----:B------:R-:W-:Y:S01]  /*5500*/  USHF.L.U64.HI UR5, UR4, 0x4, UR5 ;  /* 0x0000000404057899 */ /* 0x000fe20008010205 */
[----:B------:R-:W-:Y:S01]  /*5510*/  ISETP.GE.AND P2, PT, R214, c[0x0][0x220], PT ;  /* 0x00008800d6007a0c */ /* 0x000fe20003f46270 */
[----:B------:R-:W-:-:S02]  /*5520*/  USHF.L.U32 UR4, UR4, 0x4, URZ ;  /* 0x0000000404047899 */ /* 0x000fc4000800063f */
[----:B------:R-:W-:Y:S01]  /*5530*/  ULDC.64 UR6, c[0x0][0x118] ;  /* 0x0000460000067ab9 */ /* 0x000fe20000000a00 */
[----:B------:R-:W-:Y:S05]  /*5540*/  BRA `(.L_x_805) ;  /* 0x0000064000007947 */ /* 0x000fea0003800000 */
.L_x_807:
[----:B------:R1:W-:Y:S01]  /*5550*/  @P4 STS.128 [R213+0x6000], RZ ;  /* 0x006000ffd5004388 */ /* 0x0003e20000000c00 */
[----:B------:R-:W-:Y:S04]  /*5560*/  IADD3 R2, R217, -0x1, RZ ;  /* 0xffffffffd9027810 */ /* 0x000fe80007ffe0ff */
[----:B------:R-:W-:Y:S01]  /*5570*/  SHF.R.S32.HI R3, RZ, 0x1f, R2 ;  /* 0x0000001fff037819 */ /* 0x000fe20000011402 */
[----:B------:R-:W-:Y:S04]  /*5580*/  IMAD.WIDE.U32 R4, R2, c[0x0][0x198], RZ ;  /* 0x0000660002047a25 */ /* 0x000fe800078e00ff */
[----:B------:R-:W-:Y:S01]  /*5590*/  IMAD R3, R3, c[0x0][0x198], RZ ;  /* 0x0000660003037a24 */ /* 0x000fe200078e02ff */
[----:B------:R-:W-:Y:S03]  /*55a0*/  LEA R7, P0, R4, R220, 0x6 ;  /* 0x000000dc04077211 */ /* 0x000fe600078030ff */
[----:B------:R-:W-:Y:S01]  /*55b0*/  IMAD R3, R2, c[0x0][0x19c], R3 ;  /* 0x0000670002037a24 */ /* 0x000fe200078e0203 */
[----:B------:R-:W-:Y:S03]  /*55c0*/  @!P3 LEA R8, P6, R7, c[0x0][0x168], 0x1 ;  /* 0x00005a000708ba11 */ /* 0x000fe600078c08ff */
[----:B------:R-:W-:Y:S01]  /*55d0*/  IMAD.IADD R3, R5, 0x1, R3 ;  /* 0x0000000105037824 */ /* 0x000fe200078e0203 */
[----:B------:R-:W-:Y:S04]  /*55e0*/  IADD3 R5, P1, R210, R7, RZ ;  /* 0x00000007d2057210 */ /* 0x000fe80007f3e0ff */
[----:B------:R-:W-:Y:S02]  /*55f0*/  LEA.HI.X R4, R4, R223, R3, 0x6, P0 ;  /* 0x000000df04047211 */ /* 0x000fe400000f3403 */
[C---:B------:R-:W-:Y:S02]  /*5600*/  @!P4 LEA R10, P0, R7.reuse, c[0x0][0x168], 0x1 ;  /* 0x00005a00070aca11 */ /* 0x040fe400078008ff */
[--C-:B------:R-:W-:Y:S01]  /*5610*/  @!P3 LEA.HI.X R9, R7, c[0x0][0x16c], R4.reuse, 0x1, P6 ;  /* 0x00005b000709ba11 */ /* 0x100fe200030f0c04 */
[--C-:B------:R-:W-:Y:S01]  /*5620*/  IMAD.X R2, R209, 0x1, R4.reuse, P1 ;  /* 0x00000001d1027824 */ /* 0x100fe200008e0604 */
[C-C-:B------:R-:W-:Y:S02]  /*5630*/  @!P4 LEA.HI.X R11, R7.reuse, c[0x0][0x16c], R4.reuse, 0x1, P0 ;  /* 0x00005b00070bca11 */ /* 0x140fe400000f0c04 */
[----:B------:R-:W-:Y:S02]  /*5640*/  @!P2 LEA R6, P1, R7, c[0x0][0x168], 0x1 ;  /* 0x00005a000706aa11 */ /* 0x000fe400078208ff */
[----:B------:R-:W-:Y:S01]  /*5650*/  @!P3 LEA R14, P6, R5, c[0x0][0x168], 0x1 ;  /* 0x00005a00050eba11 */ /* 0x000fe200078c08ff */
[----:B------:R-:W-:Y:S01]  /*5660*/  @!PT LDS RZ, [RZ] ;  /* 0x00000000fffff984 */ /* 0x000fe20000000800 */
[----:B------:R-:W-:Y:S01]  /*5670*/  @!PT LDS RZ, [RZ] ;  /* 0x00000000fffff984 */ /* 0x000fe20000000800 */
[----:B------:R-:W-:Y:S01]  /*5680*/  @!PT LDS RZ, [RZ] ;  /* 0x00000000fffff984 */ /* 0x000fe20000000800 */
[----:B------:R1:W-:Y:S01]  /*5690*/  @!P4 LDGSTS.E.BYPASS.LTC128B.128 [R213+0x6000], [R10.64] ;  /* 0x060000000ad5cfae */ /* 0x0003e2000b901d46 */
[----:B------:R-:W-:Y:S02]  /*56a0*/  @!P2 LEA.HI.X R7, R7, c[0x0][0x16c], R4, 0x1, P1 ;  /* 0x00005b000707aa11 */ /* 0x000fe400008f0c04 */
[C---:B------:R-:W-:Y:S01]  /*56b0*/  @!P4 LEA R18, P1, R5.reuse, c[0x0][0x168], 0x1 ;  /* 0x00005a000512ca11 */ /* 0x040fe200078208ff */
[----:B------:R1:W-:Y:S01]  /*56c0*/  @P3 STS.128 [R213+0x8000], RZ ;  /* 0x008000ffd5003388 */ /* 0x0003e20000000c00 */
[C-C-:B------:R-:W-:Y:S02]  /*56d0*/  @!P3 LEA.HI.X R15, R5.reuse, c[0x0][0x16c], R2.reuse, 0x1, P6 ;  /* 0x00005b00050fba11 */ /* 0x140fe400030f0c02 */
[--C-:B------:R-:W-:Y:S01]  /*56e0*/  @!P4 LEA.HI.X R19, R5, c[0x0][0x16c], R2.reuse, 0x1, P1 ;  /* 0x00005b000513ca11 */ /* 0x100fe200008f0c02 */
[----:B------:R-:W-:Y:S01]  /*56f0*/  @!PT LDS RZ, [RZ] ;  /* 0x00000000fffff984 */ /* 0x000fe20000000800 */
[----:B------:R-:W-:Y:S01]  /*5700*/  @!PT LDS RZ, [RZ] ;  /* 0x00000000fffff984 */ /* 0x000fe20000000800 */
[----:B------:R-:W-:Y:S01]  /*5710*/  @!PT LDS RZ, [RZ] ;  /* 0x00000000fffff984 */ /* 0x000fe20000000800 */
[----:B------:R1:W-:Y:S01]  /*5720*/  @!P3 LDGSTS.E.BYPASS.LTC128B.128 [R213+0x8000], [R8.64+0x80] ;  /* 0x0800008008d5bfae */ /* 0x0003e2000b901d46 */
[C---:B------:R-:W-:Y:S03]  /*5730*/  IADD3 R3, P0, R210.reuse, R5, RZ ;  /* 0x00000005d2037210 */ /* 0x040fe60007f1e0ff */
[----:B------:R1:W-:Y:S01]  /*5740*/  @P2 STS.128 [R213+0xa000], RZ ;  /* 0x00a000ffd5002388 */ /* 0x0003e20000000c00 */
[----:B------:R-:W-:Y:S01]  /*5750*/  @!P4 LEA R16, P1, R3, c[0x0][0x168], 0x1 ;  /* 0x00005a000310ca11 */ /* 0x000fe200078208ff */
[--C-:B------:R-:W-:Y:S01]  /*5760*/  IMAD.X R4, R209, 0x1, R2.reuse, P0 ;  /* 0x00000001d1047824 */ /* 0x100fe200000e0602 */
[----:B------:R-:W-:Y:S01]  /*5770*/  @!P2 LEA R12, P0, R5, c[0x0][0x168], 0x1 ;  /* 0x00005a00050caa11 */ /* 0x000fe200078008ff */
[----:B------:R-:W-:Y:S01]  /*5780*/  @!PT LDS RZ, [RZ] ;  /* 0x00000000fffff984 */ /* 0x000fe20000000800 */
[----:B------:R-:W-:Y:S01]  /*5790*/  @!PT LDS RZ, [RZ] ;  /* 0x00000000fffff984 */ /* 0x000fe20000000800 */
[----:B------:R-:W-:Y:S01]  /*57a0*/  @!PT LDS RZ, [RZ] ;  /* 0x00000000fffff984 */ /* 0x000fe20000000800 */
[----:B------:R1:W-:Y:S01]  /*57b0*/  @!P2 LDGSTS.E.BYPASS.LTC128B.128 [R213+0xa000], [R6.64+0x100] ;  /* 0x0a00010006d5afae */ /* 0x0003e2000b901d46 */
[----:B------:R-:W-:Y:S02]  /*57c0*/  @!P3 LEA R22, P6, R3, c[0x0][0x168], 0x1 ;  /* 0x00005a000316ba11 */ /* 0x000fe400078c08ff */
[----:B------:R-:W-:Y:S01]  /*57d0*/  @!P2 LEA.HI.X R13, R5, c[0x0][0x16c], R2, 0x1, P0 ;  /* 0x00005b00050daa11 */ /* 0x000fe200000f0c02 */
[----:B------:R1:W-:Y:S01]  /*57e0*/  @P4 STS.128 [R213+0x6800], RZ ;  /* 0x006800ffd5004388 */ /* 0x0003e20000000c00 */
[C-C-:B------:R-:W-:Y:S02]  /*57f0*/  @!P4 LEA.HI.X R17, R3.reuse, c[0x0][0x16c], R4.reuse, 0x1, P1 ;  /* 0x00005b000311ca11 */ /* 0x140fe400008f0c04 */
[C-C-:B------:R-:W-:Y:S01]  /*5800*/  @!P3 LEA.HI.X R23, R3.reuse, c[0x0][0x16c], R4.reuse, 0x1, P6 ;  /* 0x00005b000317ba11 */ /* 0x140fe200030f0c04 */
[----:B------:R-:W-:Y:S01]  /*5810*/  @!PT LDS RZ, [RZ] ;  /* 0x00000000fffff984 */ /* 0x000fe20000000800 */
[----:B------:R-:W-:Y:S01]  /*5820*/  @!PT LDS RZ, [RZ] ;  /* 0x00000000fffff984 */ /* 0x000fe20000000800 */
[----:B------:R-:W-:Y:S01]  /*5830*/  @!PT LDS RZ, [RZ] ;  /* 0x00000000fffff984 */ /* 0x000fe20000000800 */
[----:B------:R1:W-:Y:S01]  /*5840*/  @!P4 LDGSTS.E.BYPASS.LTC128B.128 [R213+0x6800], [R18.64] ;  /* 0x0680000012d5cfae */ /* 0x0003e2000b901d46 */
[C---:B------:R-:W-:Y:S02]  /*5850*/  @!P2 LEA R20, P1, R3.reuse, c[0x0][0x168], 0x1 ;  /* 0x00005a000314aa11 */ /* 0x040fe400078208ff */
[----:B------:R-:W-:Y:S01]  /*5860*/  IADD3 R2, P0, R210, R3, RZ ;  /* 0x00000003d2027210 */ /* 0x000fe20007f1e0ff */
[----:B------:R1:W-:Y:S01]  /*5870*/  @P3 STS.128 [R213+0x8800], RZ ;  /* 0x008800ffd5003388 */ /* 0x0003e20000000c00 */
[--C-:B------:R-:W-:Y:S02]  /*5880*/  @!P2 LEA.HI.X R21, R3, c[0x0][0x16c], R4.reuse, 0x1, P1 ;  /* 0x00005b000315aa11 */ /* 0x100fe400008f0c04 */
[C---:B------:R-:W-:Y:S01]  /*5890*/  @!P4 LEA R24, P6, R2.reuse, c[0x0][0x168], 0x1 ;  /* 0x00005a000218ca11 */ /* 0x040fe200078c08ff */
[----:B------:R-:W-:Y:S01]  /*58a0*/  @!PT LDS RZ, [RZ] ;  /* 0x00000000fffff984 */ /* 0x000fe20000000800 */
[----:B------:R-:W-:Y:S01]  /*58b0*/  @!PT LDS RZ, [RZ] ;  /* 0x00000000fffff984 */ /* 0x000fe20000000800 */
[----:B------:R-:W-:Y:S01]  /*58c0*/  @!PT LDS RZ, [RZ] ;  /* 0x00000000fffff984 */ /* 0x000fe20000000800 */
[----:B------:R1:W-:Y:S01]  /*58d0*/  @!P3 LDGSTS.E.BYPASS.LTC128B.128 [R213+0x8800], [R14.64+0x80] ;  /* 0x088000800ed5bfae */ /* 0x0003e2000b901d46 */
[C---:B------:R-:W-:Y:S01]  /*58e0*/  @!P3 LEA R26, P1, R2.reuse, c[0x0][0x168], 0x1 ;  /* 0x00005a00021aba11 */ /* 0x040fe200078208ff */
[----:B------:R-:W-:Y:S01]  /*58f0*/  IMAD.X R3, R209, 0x1, R4, P0 ;  /* 0x00000001d1037824 */ /* 0x000fe200000e0604 */
[C---:B------:R-:W-:Y:S01]  /*5900*/  @!P2 LEA R4, P0, R2.reuse, c[0x0][0x168], 0x1 ;  /* 0x00005a000204aa11 */ /* 0x040fe200078008ff */
[----:B------:R1:W-:Y:S03]  /*5910*/  @P2 STS.128 [R213+0xa800], RZ ;  /* 0x00a800ffd5002388 */ /* 0x0003e60000000c00 */
[C-C-:B------:R-:W-:Y:S01]  /*5920*/  @!P4 LEA.HI.X R25, R2.reuse, c[0x0][0x16c], R3.reuse, 0x1, P6 ;  /* 0x00005b000219ca11 */ /* 0x140fe200030f0c03 */
        /* <DEDUP_REMOVED lines=38> */
.L_x_805:
[----:B------:R-:W-:Y:S04]  /*5b90*/  DEPBAR.LE SB0, 0x0 ;  /* 0x000080000000791a */ /* 0x000fe80000000000 */
[----:B------:R-:W-:Y:S01]  /*5ba0*/  BAR.SYNC.DEFER_BLOCKING 0x0 ;  /* 0x0000000000007b1d */ /* 0x000fe20000010000 */
[----:B------:R-:W-:Y:S01]  /*5bb0*/  SHF.R.S32.HI R133, RZ, 0x1f, R217 ;  /* 0x0000001fff857819 */ /* 0x000fe200000114d9 */
[----:B------:R-:W-:Y:S04]  /*5bc0*/  IMAD.WIDE.U32 R230, R217, c[0x0][0x1a0], RZ ;  /* 0x00006800d9e67a25 */ /* 0x000fe800078e00ff */
[----:B------:R-:W-:Y:S01]  /*5bd0*/  IMAD R133, R133, c[0x0][0x1a0], RZ ;  /* 0x0000680085857a24 */ /* 0x000fe200078e02ff */
[C---:B------:R-:W-:Y:S03]  /*5be0*/  LEA R3, P1, R230.reuse, R218, 0x6 ;  /* 0x000000dae6037211 */ /* 0x040fe600078230ff */
[----:B------:R-:W-:Y:S01]  /*5bf0*/  IMAD R133, R217, c[0x0][0x1a4], R133 ;  /* 0x00006900d9857a24 */ /* 0x000fe200078e0285 */
[----:B------:R-:W-:Y:S04]  /*5c00*/  @!P4 LEA R240, P0, R3, c[0x0][0x170], 0x1 ;  /* 0x00005c0003f0ca11 */ /* 0x000fe800078008ff */
[----:B------:R-:W-:Y:S02]  /*5c10*/  IADD3 R133, R231, R133, RZ ;  /* 0x00000085e7857210 */ /* 0x000fe40007ffe0ff */
[C---:B------:R-:W-:Y:S02]  /*5c20*/  IADD3 R231, P5, R3.reuse, UR4, RZ ;  /* 0x0000000403e77c10 */ /* 0x040fe4000ffbe0ff */
[----:B------:R-:W-:Y:S02]  /*5c30*/  LEA.HI.X R132, R230, R208, R133, 0x6, P1 ;  /* 0x000000d0e6847211 */ /* 0x000fe400008f3485 */
[C---:B------:R-:W-:Y:S02]  /*5c40*/  @!P3 LEA R236, P1, R3.reuse, c[0x0][0x170], 0x1 ;  /* 0x00005c0003ecba11 */ /* 0x040fe400078208ff */
[C-C-:B------:R-:W-:Y:S01]  /*5c50*/  @!P4 LEA.HI.X R241, R3.reuse, c[0x0][0x174], R132.reuse, 0x1, P0 ;  /* 0x00005d0003f1ca11 */ /* 0x140fe200000f0c84 */
[----:B------:R-:W-:Y:S01]  /*5c60*/  @P4 STS.128 [R213+0xc000], RZ ;  /* 0x00c000ffd5004388 */ /* 0x000fe20000000c00 */
        /* <DEDUP_REMOVED lines=8> */
[----:B------:R-:W-:Y:S02]  /*5cf0*/  IADD3.X R132, R132, UR5, RZ, P5, !PT ;  /* 0x0000000584847c10 */ /* 0x000fe4000affe4ff */
        /* <DEDUP_REMOVED lines=8> */
[----:B------:R2:W-:Y:S01]  /*5d80*/  @!P3 LDGSTS.E.BYPASS.LTC128B.128 [R213+0xe000], [R236.64+0x80] ;  /* 0x0e000080ecd5bfae */ /* 0x0005e2000b901d46 */
[C---:B------:R-:W-:Y:S02]  /*5d90*/  IADD3 R133, P5, R231.reuse, UR4, RZ ;  /* 0x00000004e7857c10 */ /* 0x040fe4000ffbe0ff */
[----:B------:R-:W-:Y:S02]  /*5da0*/  @!P2 LEA.HI.X R231, R231, c[0x0][0x174], R132, 0x1, P0 ;  /* 0x00005d00e7e7aa11 */ /* 0x000fe400000f0c84 */
[C---:B------:R-:W-:Y:S01]  /*5db0*/  @!P4 LEA R250, P1, R133.reuse, c[0x0][0x170], 0x1 ;  /* 0x00005c0085faca11 */ /* 0x040fe200078208ff */
[----:B------:R-:W-:Y:S01]  /*5dc0*/  @P2 STS.128 [R213+0x10000], RZ ;  /* 0x010000ffd5002388 */ /* 0x000fe20000000c00 */
[----:B------:R-:W-:Y:S02]  /*5dd0*/  IADD3.X R132, R132, UR5, RZ, P5, !PT ;  /* 0x0000000584847c10 */ /* 0x000fe4000affe4ff */
[C---:B------:R-:W-:Y:S02]  /*5de0*/  @!P3 LEA R246, P0, R133.reuse, c[0x0][0x170], 0x1 ;  /* 0x00005c0085f6ba11 */ /* 0x040fe400078008ff */
[C-C-:B------:R-:W-:Y:S01]  /*5df0*/  @!P4 LEA.HI.X R251, R133.reuse, c[0x0][0x174], R132.reuse, 0x1, P1 ;  /* 0x00005d0085fbca11 */ /* 0x140fe200008f0c84 */
[----:B------:R-:W-:Y:S01]  /*5e00*/  @!PT LDS RZ, [RZ] ;  /* 0x00000000fffff984 */ /* 0x000fe20000000800 */
[----:B------:R-:W-:Y:S01]  /*5e10*/  @!PT LDS RZ, [RZ] ;  /* 0x00000000fffff984 */ /* 0x000fe20000000800 */
[----:B------:R-:W-:Y:S01]  /*5e20*/  @!PT LDS RZ, [RZ] ;  /* 0x00000000fffff984 */ /* 0x000fe20000000800 */
[----:B------:R3:W-:Y:S01]  /*5e30*/  @!P2 LDGSTS.E.BYPASS.LTC128B.128 [R213+0x10000], [R234.64+0x100] ;  /* 0x10000100ead5afae */ /* 0x0007e2000b901d46 */
[C-C-:B------:R-:W-:Y:S02]  /*5e40*/  @!P3 LEA.HI.X R247, R133.reuse, c[0x0][0x174], R132.reuse, 0x1, P0 ;  /* 0x00005d0085f7ba11 */ /* 0x140fe400000f0c84 */
[C---:B------:R-:W-:Y:S02]  /*5e50*/  @!P2 LEA R244, P5, R133.reuse, c[0x0][0x170], 0x1 ;  /* 0x00005c0085f4aa11 */ /* 0x040fe400078a08ff */
[C---:B------:R-:W-:Y:S01]  /*5e60*/  IADD3 R3, P6, R133.reuse, UR4, RZ ;  /* 0x0000000485037c10 */ /* 0x040fe2000ffde0ff */
[----:B------:R-:W-:Y:S01]  /*5e70*/  @P4 STS.128 [R213+0xc800], RZ ;  /* 0x00c800ffd5004388 */ /* 0x000fe20000000c00 */
[----:B------:R-:W-:Y:S02]  /*5e80*/  @!P2 LEA.HI.X R245, R133, c[0x0][0x174], R132, 0x1, P5 ;  /* 0x00005d0085f5aa11 */ /* 0x000fe400028f0c84 */
[----:B------:R-:W-:Y:S02]  /*5e90*/  IADD3.X R2, R132, UR5, RZ, P6, !PT ;  /* 0x0000000584027c10 */ /* 0x000fe4000b7fe4ff */
[C---:B------:R-:W-:Y:S01]  /*5ea0*/  @!P4 LEA R248, P6, R3.reuse, c[0x0][0x170], 0x1 ;  /* 0x00005c0003f8ca11 */ /* 0x040fe200078c08ff */
[----:B------:R-:W-:Y:S01]  /*5eb0*/  @!PT LDS RZ, [RZ] ;  /* 0x00000000fffff984 */ /* 0x000fe20000000800 */
[----:B------:R-:W-:Y:S01]  /*5ec0*/  @!PT LDS RZ, [RZ] ;  /* 0x00000000fffff984 */ /* 0x000fe20000000800 */
[----:B------:R-:W-:Y:S01]  /*5ed0*/  @!PT LDS RZ, [RZ] ;  /* 0x00000000fffff984 */ /* 0x000fe20000000800 */
[----:B------:R4:W-:Y:S01]  /*5ee0*/  @!P4 LDGSTS.E.BYPASS.LTC128B.128 [R213+0xc800], [R238.64] ;  /* 0x0c800000eed5cfae */ /* 0x0009e2000b901d46 */
[C---:B------:R-:W-:Y:S02]  /*5ef0*/  @!P3 LEA R242, P1, R3.reuse, c[0x0][0x170], 0x1 ;  /* 0x00005c0003f2ba11 */ /* 0x040fe400078208ff */
[C-C-:B------:R-:W-:Y:S02]  /*5f00*/  @!P4 LEA.HI.X R249, R3.reuse, c[0x0][0x174], R2.reuse, 0x1, P6 ;  /* 0x00005d0003f9ca11 */ /* 0x140fe400030f0c02 */
[C-C-:B------:R-:W-:Y:S01]  /*5f10*/  @!P3 LEA.HI.X R243, R3.reuse, c[0x0][0x174], R2.reuse, 0x1, P1 ;  /* 0x00005d0003f3ba11 */ /* 0x140fe200008f0c02 */
[----:B------:R-:W-:Y:S01]  /*5f20*/  @P3 STS.128 [R213+0xe800], RZ ;  /* 0x00e800ffd5003388 */ /* 0x000fe20000000c00 */
[----:B-1----:R-:W-:Y:S02]  /*5f30*/  @!P2 LEA R240, P0, R3, c[0x0][0x170], 0x1 ;  /* 0x00005c0003f0aa11 */ /* 0x002fe400078008ff */
[----:B------:R-:W-:Y:S02]  /*5f40*/  ISETP.GT.AND P5, PT, R217, RZ, PT ;  /* 0x000000ffd900720c */ /* 0x000fe40003fa4270 */
[----:B------:R-:W-:Y:S01]  /*5f50*/  @!P2 LEA.HI.X R241, R3, c[0x0][0x174], R2, 0x1, P0 ;  /* 0x00005d0003f1aa11 */ /* 0x000fe200000f0c02 */
        /* <DEDUP_REMOVED lines=225> */
[----:B-----5:R-:W-:Y:S02]  /*6d70*/  FMUL.FTZ R230, R28, c[0x0][0x2ec] ;  /* 0x0000bb001ce67a20 */ /* 0x020fe40000410000 */
        /* <DEDUP_REMOVED lines=37> */
.L_x_806:
        /* <DEDUP_REMOVED lines=67> */
[--C-:B------:R-:W-:Y:S01]  /*7400*/  FFMA.FTZ R172, R182, c[0x0][0x23c], -R145.reuse ;  /* 0x00008f00b6ac7a23 */ /* 0x100fe20000010891 */
[----:B------:R-:W-:Y:S01]  /*7410*/  LDSM.16.MT88.4 R164, [R200+0x11800] ;  /* 0x01180000c8a4783b */ /* 0x000fe20000004200 */
        /* <DEDUP_REMOVED lines=339> */
.L_x_804:
[----:B------:R-:W1:Y:S01]  /*8950*/  SHFL.BFLY PT, R2, R229, 0x2, 0x1f ;  /* 0x0c401f00e5027f89 */ /* 0x000e6200000e0000 */
[----:B------:R-:W-:Y:S01]  /*8960*/  ISETP.NE.AND P0, PT, R211, -0x1, PT ;  /* 0xffffffffd300780c */ /* 0x000fe20003f05270 */
[----:B------:R-:W-:Y:S01]  /*8970*/  ULDC.64 UR4, c[0x0][0x118] ;  /* 0x0000460000047ab9 */ /* 0x000fe20000000a00 */
[----:B------:R-:W-:Y:S01]  /*8980*/  MOV R7, 0x3f800000 ;  /* 0x3f80000000077802 */ /* 0x000fe20000000f00 */
[----:B------:R-:W2:Y:S01]  /*8990*/  SHFL.BFLY PT, R0, R227, 0x2, 0x1f ;  /* 0x0c401f00e3007f89 */ /* 0x000ea200000e0000 */
[----:B------:R-:W-:Y:S01]  /*89a0*/  MOV R8, 0x3f800000 ;  /* 0x3f80000000087802 */ /* 0x000fe20000000f00 */
[----:B------:R-:W-:Y:S01]  /*89b0*/  BSSY B0, `(.L_x_808) ;  /* 0x0000144000007945 */ /* 0x000fe20003800000 */
        /* <DEDUP_REMOVED lines=48> */
[----:B------:R-:W-:Y:S01]  /*8cc0*/  IADD3 R14, -R14, R9, RZ ;  /* 0x000000090e0e7210 */ /* 0x000fe20007ffe1ff */
[C---:B------:R-:W-:Y:S01]  /*8cd0*/  FMUL.FTZ R101, R7.reuse, R101 ;  /* 0x0000006507657220 */ /* 0x040fe20000410000 */
[----:B------:R-:W-:Y:S01]  /*8ce0*/  LOP3.LUT R12, R12, 0xfffffff8, RZ, 0xc0, !PT ;  /* 0xfffffff80c0c7812 */ /* 0x000fe200078ec0ff */
[----:B------:R-:W-:Y:S01]  /*8cf0*/  FMUL.FTZ R36, R7, R36 ;  /* 0x0000002407247220 */ /* 0x000fe20000410000 */
[----:B------:R-:W-:Y:S01]  /*8d00*/  F2FP.BF16.PACK_AB R112, R113, R112 ;  /* 0x000000707170723e */ /* 0x000fe200000010ff */
[----:B------:R-:W-:Y:S01]  /*8d10*/  FMUL.FTZ R37, R7, R37 ;  /* 0x0000002507257220 */ /* 0x000fe20000410000 */
[----:B------:R-:W-:Y:S01]  /*8d20*/  IADD3 R12, R13, -R12, RZ ;  /* 0x8000000c0d0c7210 */ /* 0x000fe20007ffe0ff */
[C---:B------:R-:W-:Y:S01]  /*8d30*/  FMUL.FTZ R40, R7.reuse, R40 ;  /* 0x0000002807287220 */ /* 0x040fe20000410000 */
[----:B------:R-:W-:Y:S01]  /*8d40*/  LEA.HI R13, R10, R9, RZ, 0x5 ;  /* 0x000000090a0d7211 */ /* 0x000fe200078f28ff */
[C---:B------:R-:W-:Y:S01]  /*8d50*/  FMUL.FTZ R41, R7.reuse, R41 ;  /* 0x0000002907297220 */ /* 0x040fe20000410000 */
[C---:B------:R-:W-:Y:S01]  /*8d60*/  SHF.L.U32 R15, R12.reuse, 0x6, RZ ;  /* 0x000000060c0f7819 */ /* 0x040fe200000006ff */
[C---:B------:R-:W-:Y:S01]  /*8d70*/  FMUL.FTZ R44, R7.reuse, R44 ;  /* 0x0000002c072c7220 */ /* 0x040fe20000410000 */
[----:B------:R-:W-:Y:S01]  /*8d80*/  SHF.R.S32.HI R11, RZ, 0x5, R13 ;  /* 0x00000005ff0b7819 */ /* 0x000fe2000001140d */
[----:B------:R-:W-:Y:S01]  /*8d90*/  FMUL.FTZ R45, R7, R45 ;  /* 0x0000002d072d7220 */ /* 0x000fe20000410000 */
[----:B------:R-:W-:Y:S01]  /*8da0*/  LOP3.LUT R15, R15, 0x1c0, RZ, 0xc0, !PT ;  /* 0x000001c00f0f7812 */ /* 0x000fe200078ec0ff */
[C---:B------:R-:W-:Y:S01]  /*8db0*/  FMUL.FTZ R48, R7.reuse, R48 ;  /* 0x0000003007307220 */ /* 0x040fe20000410000 */
[----:B------:R-:W-:Y:S01]  /*8dc0*/  LOP3.LUT R16, R12, 0x1, RZ, 0xc0, !PT ;  /* 0x000000010c107812 */ /* 0x000fe200078ec0ff */
[----:B------:R-:W-:Y:S01]  /*8dd0*/  FMUL.FTZ R49, R7, R49 ;  /* 0x0000003107317220 */ /* 0x000fe20000410000 */
[----:B------:R-:W-:Y:S01]  /*8de0*/  LEA R14, R11, R14, 0x9 ;  /* 0x0000000e0b0e7211 */ /* 0x000fe200078e48ff */
[----:B------:R-:W-:Y:S01]  /*8df0*/  FMUL.FTZ R52, R7, R52 ;  /* 0x0000003407347220 */ /* 0x000fe20000410000 */
[----:B------:R-:W-:Y:S01]  /*8e00*/  LEA.HI R15, R15, R15, RZ, 0x1d ;  /* 0x0000000f0f0f7211 */ /* 0x000fe200078fe8ff */
[C---:B------:R-:W-:Y:S01]  /*8e10*/  FMUL.FTZ R53, R7.reuse, R53 ;  /* 0x0000003507357220 */ /* 0x040fe20000410000 */
[----:B------:R-:W-:Y:S01]  /*8e20*/  ISETP.NE.U32.AND P3, PT, R16, 0x1, PT ;  /* 0x000000011000780c */ /* 0x000fe20003f65070 */
[C---:B------:R-:W-:Y:S01]  /*8e30*/  FMUL.FTZ R56, R7.reuse, R56 ;  /* 0x0000003807387220 */ /* 0x040fe20000410000 */
[----:B------:R-:W-:Y:S01]  /*8e40*/  LEA R14, R14, R15, 0x1 ;  /* 0x0000000f0e0e7211 */ /* 0x000fe200078e08ff */
[C---:B------:R-:W-:Y:S01]  /*8e50*/  FMUL.FTZ R57, R7.reuse, R57 ;  /* 0x0000003907397220 */ /* 0x040fe20000410000 */
[----:B------:R-:W-:Y:S01]  /*8e60*/  R2P PR, R12, 0x6 ;  /* 0x000000060c007804 */ /* 0x000fe20000000000 */
[C---:B------:R-:W-:Y:S01]  /*8e70*/  FMUL.FTZ R60, R7.reuse, R60 ;  /* 0x0000003c073c7220 */ /* 0x040fe20000410000 */
[----:B------:R-:W-:Y:S01]  /*8e80*/  SHF.L.U32 R15, R14, 0x1, RZ ;  /* 0x000000010e0f7819 */ /* 0x000fe200000006ff */
[C---:B------:R-:W-:Y:S01]  /*8e90*/  FMUL.FTZ R61, R7.reuse, R61 ;  /* 0x0000003d073d7220 */ /* 0x040fe20000410000 */
[----:B------:R-:W-:Y:S01]  /*8ea0*/  MOV R12, 0x20 ;  /* 0x00000020000c7802 */ /* 0x000fe20000000f00 */
[----:B------:R-:W-:Y:S01]  /*8eb0*/  FMUL.FTZ R64, R7, R64 ;  /* 0x0000004007407220 */ /* 0x000fe20000410000 */
[----:B------:R-:W-:Y:S01]  /*8ec0*/  IADD3 R17, R15, -0x10, RZ ;  /* 0xfffffff00f117810 */ /* 0x000fe20007ffe0ff */
[C---:B------:R-:W-:Y:S01]  /*8ed0*/  FMUL.FTZ R65, R7.reuse, R65 ;  /* 0x0000004107417220 */ /* 0x040fe20000410000 */
[----:B------:R-:W-:Y:S01]  /*8ee0*/  SEL R12, R12, 0xffffffe0, !P1 ;  /* 0xffffffe00c0c7807 */ /* 0x000fe20004800000 */
[----:B------:R-:W-:Y:S01]  /*8ef0*/  FMUL.FTZ R68, R7, R68 ;  /* 0x0000004407447220 */ /* 0x000fe20000410000 */
[----:B------:R-:W-:Y:S01]  /*8f00*/  @P3 IADD3 R17, R15, 0x10, RZ ;  /* 0x000000100f113810 */ /* 0x000fe20007ffe0ff */
        /* <DEDUP_REMOVED lines=39> */
[----:B------:R-:W-:Y:S01]  /*9180*/  F2FP.BF16.PACK_AB R80, R81, R80 ;  /* 0x000000505150723e */ /* 0x000fe200000010ff */
        /* <DEDUP_REMOVED lines=35> */
[----:B------:R-:W2:Y:S01]  /*93c0*/  S2R R65, SR_CTAID.X ;  /* 0x0000000000417919 */ /* 0x000ea20000002500 */
[C---:B------:R-:W-:Y:S01]  /*93d0*/  FMUL.FTZ R50, R8.reuse, R50 ;  /* 0x0000003208327220 */ /* 0x040fe20000410000 */
[----:B------:R-:W-:Y:S01]  /*93e0*/  F2FP.BF16.PACK_AB R46, R47, R46 ;  /* 0x0000002e2f2e723e */ /* 0x000fe200000010ff */
[C---:B------:R-:W-:Y:S01]  /*93f0*/  FMUL.FTZ R55, R8.reuse, R55 ;  /* 0x0000003708377220 */ /* 0x040fe20000410000 */
[----:B------:R-:W-:Y:S01]  /*9400*/  SHF.R.S32.HI R14, RZ, 0x1f, R11 ;  /* 0x0000001fff0e7819 */ /* 0x000fe2000001140b */
[C---:B------:R-:W-:Y:S01]  /*9410*/  FMUL.FTZ R54, R8.reuse, R54 ;  /* 0x0000003608367220 */ /* 0x040fe20000410000 */
[----:B------:R-:W-:Y:S01]  /*9420*/  F2FP.BF16.PACK_AB R50, R51, R50 ;  /* 0x000000323332723e */ /* 0x000fe200000010ff */
[----:B------:R-:W-:Y:S01]  /*9430*/  FMUL.FTZ R59, R8, R59 ;  /* 0x0000003b083b7220 */ /* 0x000fe20000410000 */
[----:B------:R-:W-:Y:S01]  /*9440*/  LEA.HI R14, R14, R11, RZ, 0x2 ;  /* 0x0000000b0e0e7211 */ /* 0x000fe200078f10ff */
[C---:B------:R-:W-:Y:S01]  /*9450*/  FMUL.FTZ R58, R8.reuse, R58 ;  /* 0x0000003a083a7220 */ /* 0x040fe20000410000 */
[----:B------:R-:W-:Y:S01]  /*9460*/  F2FP.BF16.PACK_AB R54, R55, R54 ;  /* 0x000000363736723e */ /* 0x000fe200000010ff */
[----:B------:R-:W-:Y:S01]  /*9470*/  FMUL.FTZ R63, R8, R63 ;  /* 0x0000003f083f7220 */ /* 0x000fe20000410000 */
[----:B------:R-:W-:Y:S01]  /*9480*/  LOP3.LUT R14, R14, 0xffffffc, RZ, 0xc0, !PT ;  /* 0x0ffffffc0e0e7812 */ /* 0x000fe200078ec0ff */
[C---:B------:R-:W-:Y:S01]  /*9490*/  FMUL.FTZ R62, R8.reuse, R62 ;  /* 0x0000003e083e7220 */ /* 0x040fe20000410000 */
[----:B------:R-:W-:Y:S01]  /*94a0*/  F2FP.BF16.PACK_AB R58, R59, R58 ;  /* 0x0000003a3b3a723e */ /* 0x000fe200000010ff */
[----:B------:R-:W-:Y:S01]  /*94b0*/  FMUL.FTZ R67, R8, R67 ;  /* 0x0000004308437220 */ /* 0x000fe20000410000 */
[----:B------:R-:W-:Y:S01]  /*94c0*/  IADD3 R14, -R14, R11, RZ ;  /* 0x0000000b0e0e7210 */ /* 0x000fe20007ffe1ff */
        /* <DEDUP_REMOVED lines=28> */
[----:B-1----:R-:W-:Y:S01]  /*9690*/  @P5 FMUL.FTZ R67, R4, 0.69314718246459960938 ;  /* 0x3f31721804435820 */ /* 0x002fe20000410000 */
[----:B------:R-:W-:Y:S01]  /*96a0*/  F2FP.BF16.PACK_AB R99, R99, R8 ;  /* 0x000000086363723e */ /* 0x000fe200000010ff */
[----:B----4-:R-:W-:Y:S01]  /*96b0*/  @P4 FMUL.FTZ R4, R2, 0.69314718246459960938 ;  /* 0x3f31721802044820 */ /* 0x010fe20000410000 */
[----:B------:R-:W-:Y:S01]  /*96c0*/  SEL R8, R7, 0xffffffc0, !P2 ;  /* 0xffffffc007087807 */ /* 0x000fe20005000000 */
[----:B------:R-:W-:Y:S01]  /*96d0*/  STS [R21], R116 ;  /* 0x0000007415007388 */ /* 0x000fe20000000800 */
[----:B------:R-:W1:Y:S01]  /*96e0*/  LDC.U8 R7, c[0x0][0x329] ;  /* 0x0000ca40ff077b82 */ /* 0x000e620000000000 */
[----:B------:R-:W-:Y:S01]  /*96f0*/  @P4 FFMA.FTZ R11, R3, c[0x0][0x238], R4 ;  /* 0x00008e00030b4a23 */ /* 0x000fe20000010004 */
[----:B------:R-:W-:Y:S01]  /*9700*/  IADD3 R23, R15, R8, RZ ;  /* 0x000000080f177210 */ /* 0x000fe20007ffe0ff */
[----:B------:R-:W-:Y:S01]  /*9710*/  STS [R21+0x400], R118 ;  /* 0x0004007615007388 */ /* 0x000fe20000000800 */
[----:B------:R-:W-:-:S02]  /*9720*/  IADD3 R25, R8, R17, RZ ;  /* 0x0000001108197210 */ /* 0x000fc40007ffe0ff */
[-C--:B------:R-:W-:Y:S01]  /*9730*/  IADD3 R27, R19, R8.reuse, RZ ;  /* 0x00000008131b7210 */ /* 0x080fe20007ffe0ff */
[----:B------:R-:W-:Y:S01]  /*9740*/  STS [R23], R112 ;  /* 0x0000007017007388 */ /* 0x000fe20000000800 */
[----:B------:R-:W-:Y:S02]  /*9750*/  IADD3 R29, R21, R8, RZ ;  /* 0x00000008151d7210 */ /* 0x000fe40007ffe0ff */
[----:B------:R-:W3:Y:S01]  /*9760*/  LDC.U8 R8, c[0x0][0x328] ;  /* 0x0000ca00ff087b82 */ /* 0x000ee20000000000 */
[----:B------:R-:W-:Y:S04]  /*9770*/  STS [R23+0x400], R114 ;  /* 0x0004007217007388 */ /* 0x000fe80000000800 */
[----:B------:R-:W-:Y:S04]  /*9780*/  STS [R25], R108 ;  /* 0x0000006c19007388 */ /* 0x000fe80000000800 */
[----:B------:R-:W-:Y:S04]  /*9790*/  STS [R25+0x400], R110 ;  /* 0x0004006e19007388 */ /* 0x000fe80000000800 */
[----:B------:R-:W-:Y:S01]  /*97a0*/  STS [R27], R104 ;  /* 0x000000681b007388 */ /* 0x000fe20000000800 */
[----:B-1----:R-:W-:-:S03]  /*97b0*/  ISETP.NE.AND P1, PT, R7, RZ, PT ;  /* 0x000000ff0700720c */ /* 0x002fc60003f25270 */
[----:B------:R-:W-:Y:S04]  /*97c0*/  STS [R27+0x400], R106 ;  /* 0x0004006a1b007388 */ /* 0x000fe80000000800 */
[----:B------:R-:W-:Y:S01]  /*97d0*/  STS [R29], R100 ;  /* 0x000000641d007388 */ /* 0x000fe20000000800 */
[----:B---3--:R-:W-:-:S03]  /*97e0*/  ISETP.NE.AND P2, PT, R8, RZ, PT ;  /* 0x000000ff0800720c */ /* 0x008fc60003f45270 */
[----:B------:R-:W-:Y:S02]  /*97f0*/  STS [R29+0x400], R102 ;  /* 0x000400661d007388 */ /* 0x000fe40000000800 */
[----:B------:R-:W-:Y:S02]  /*9800*/  @!P1 MOV R8, c[0x0][0x214] ;  /* 0x0000850000089a02 */ /* 0x000fe40000000f00 */
[----:B------:R-:W-:Y:S01]  /*9810*/  STS [R15+0x2000], R36 ;  /* 0x002000240f007388 */ /* 0x000fe20000000800 */
[----:B------:R-:W-:Y:S02]  /*9820*/  ISETP.NE.OR P3, PT, R7, RZ, !P2 ;  /* 0x000000ff0700720c */ /* 0x000fe40005765670 */
[----:B------:R-:W-:Y:S01]  /*9830*/  @P1 MOV R7, c[0x0][0x210] ;  /* 0x0000840000071a02 */ /* 0x000fe20000000f00 */
[----:B------:R-:W-:Y:S04]  /*9840*/  STS [R15+0x2400], R38 ;  /* 0x002400260f007388 */ /* 0x000fe80000000800 */
[----:B------:R-:W-:Y:S01]  /*9850*/  STS [R17+0x2000], R40 ;  /* 0x0020002811007388 */ /* 0x000fe20000000800 */
[----:B------:R-:W-:Y:S01]  /*9860*/  @P1 IMAD R7, R7, c[0x0][0x214], RZ ;  /* 0x0000850007071a24 */ /* 0x000fe200078e02ff */
[----:B------:R-:W-:-:S02]  /*9870*/  @!P1 SEL R7, R8, c[0x0][0x234], !P2 ;  /* 0x00008d0008079a07 */ /* 0x000fc40005000000 */
[----:B------:R-:W-:Y:S02]  /*9880*/  STS [R17+0x2400], R42 ;  /* 0x0024002a11007388 */ /* 0x000fe40000000800 */
[----:B------:R-:W-:Y:S02]  /*9890*/  @!P3 IMAD R12, R0, c[0x0][0x214], RZ ;  /* 0x00008500000cba24 */ /* 0x000fe400078e02ff */
[----:B------:R-:W-:Y:S03]  /*98a0*/  STS [R19+0x2000], R44 ;  /* 0x0020002c13007388 */ /* 0x000fe60000000800 */
[----:B------:R-:W-:Y:S01]  /*98b0*/  @!P3 SEL R211, R12, R211, !P0 ;  /* 0x000000d30cd3b207 */ /* 0x000fe20004000000 */
[----:B------:R-:W-:Y:S01]  /*98c0*/  STS [R19+0x2400], R46 ;  /* 0x0024002e13007388 */ /* 0x000fe20000000800 */
[----:B------:R-:W-:Y:S01]  /*98d0*/  @P1 IMAD.MOV.U32 R12, RZ, RZ, c[0x0][0x210] ;  /* 0x00008400ff0c1624 */ /* 0x000fe200078e00ff */
[----:B------:R-:W-:-:S02]  /*98e0*/  @!P1 MOV R12, 0x1 ;  /* 0x00000001000c9802 */ /* 0x000fc40000000f00 */
        /* <DEDUP_REMOVED lines=17> */
[----:B-1----:R-:W-:-:S02]  /*9a00*/  CS2R R68, SRZ ;  /* 0x0000000000447805 */ /* 0x002fc4000001ff00 */
[----:B------:R-:W-:Y:S01]  /*9a10*/  @!P3 MOV R68, R211 ;  /* 0x000000d30044b202 */ /* 0x000fe20000000f00 */
[----:B------:R4:W-:Y:S01]  /*9a20*/  STS [R21+0x4400], R82 ;  /* 0x0044005215007388 */ /* 0x0009e20000000800 */
[----:B---3--:R-:W-:Y:S01]  /*9a30*/  @P1 MOV R15, 0x1 ;  /* 0x00000001000f1802 */ /* 0x008fe20000000f00 */
[----:B------:R-:W-:Y:S01]  /*9a40*/  @!P1 IMAD R15, R7, c[0x0][0x1c0], RZ ;  /* 0x00007000070f9a24 */ /* 0x000fe200078e02ff */
[----:B------:R-:W-:Y:S01]  /*9a50*/  @!P3 SHF.R.S32.HI R69, RZ, 0x1f, R211 ;  /* 0x0000001fff45b819 */ /* 0x000fe200000114d3 */
[----:B------:R4:W-:Y:S02]  /*9a60*/  STS [R23+0x4000], R84 ;  /* 0x0040005417007388 */ /* 0x0009e40000000800 */
[----:B------:R-:W-:Y:S01]  /*9a70*/  IMAD R15, R0, R15, RZ ;  /* 0x0000000f000f7224 */ /* 0x000fe200078e02ff */
[----:B------:R-:W-:Y:S01]  /*9a80*/  LOP3.LUT R0, R13, 0xffffffe0, RZ, 0xc0, !PT ;  /* 0xffffffe00d007812 */ /* 0x000fe200078ec0ff */
[----:B------:R4:W-:Y:S03]  /*9a90*/  STS [R23+0x4400], R86 ;  /* 0x0044005617007388 */ /* 0x0009e60000000800 */
[----:B------:R-:W-:Y:S01]  /*9aa0*/  IADD3 R0, -R0, R9, RZ ;  /* 0x0000000900007210 */ /* 0x000fe20007ffe1ff */
[----:B------:R4:W-:Y:S01]  /*9ab0*/  STS [R25+0x4000], R88 ;  /* 0x0040005819007388 */ /* 0x0009e20000000800 */
[----:B------:R-:W-:-:S02]  /*9ac0*/  SEL R15, R15, RZ, P3 ;  /* 0x000000ff0f0f7207 */ /* 0x000fc40001800000 */
[----:B------:R-:W-:Y:S01]  /*9ad0*/  SHF.R.S32.HI R13, RZ, 0x1f, R0 ;  /* 0x0000001fff0d7819 */ /* 0x000fe20000011400 */
[----:B------:R4:W-:Y:S01]  /*9ae0*/  STS [R25+0x4400], R90 ;  /* 0x0044005a19007388 */ /* 0x0009e20000000800 */
[----:B------:R-:W-:Y:S02]  /*9af0*/  LOP3.LUT P0, RZ, R0, 0x3, RZ, 0xc0, !PT ;  /* 0x0000000300ff7812 */ /* 0x000fe4000780c0ff */
[----:B------:R-:W-:Y:S01]  /*9b00*/  LEA.HI R13, R13, R0, RZ, 0x2 ;  /* 0x000000000d0d7211 */ /* 0x000fe200078f10ff */
[----:B------:R4:W-:Y:S01]  /*9b10*/  STS [R27+0x4000], R92 ;  /* 0x0040005c1b007388 */ /* 0x0009e20000000800 */
[----:B--2---:R-:W-:Y:S02]  /*9b20*/  IMAD R0, R65, R12, RZ ;  /* 0x0000000c41007224 */ /* 0x004fe400078e02ff */
[----:B------:R-:W-:Y:S01]  /*9b30*/  SHF.R.S32.HI R13, RZ, 0x2, R13 ;  /* 0x00000002ff0d7819 */ /* 0x000fe2000001140d */
[----:B------:R4:W-:Y:S02]  /*9b40*/  STS [R27+0x4400], R94 ;  /* 0x0044005e1b007388 */ /* 0x0009e40000000800 */
[----:B------:R-:W-:-:S02]  /*9b50*/  SHF.L.U32 R0, R0, 0x6, RZ ;  /* 0x0000000600007819 */ /* 0x000fc400000006ff */
[----:B------:R4:W-:Y:S01]  /*9b60*/  STS [R29+0x4000], R96 ;  /* 0x004000601d007388 */ /* 0x0009e20000000800 */
[----:B------:R-:W-:Y:S02]  /*9b70*/  LEA R13, R14, R13, 0x4 ;  /* 0x0000000d0e0d7211 */ /* 0x000fe400078e20ff */
[----:B------:R-:W-:Y:S01]  /*9b80*/  SHF.R.S32.HI R2, RZ, 0x1f, R0 ;  /* 0x0000001fff027819 */ /* 0x000fe20000011400 */
[----:B------:R4:W-:Y:S04]  /*9b90*/  STS [R29+0x4400], R99 ;  /* 0x004400631d007388 */ /* 0x0009e80000000800 */
[----:B------:R-:W-:Y:S06]  /*9ba0*/  BAR.SYNC.DEFER_BLOCKING 0x0 ;  /* 0x0000000000007b1d */ /* 0x000fec0000010000 */
[----:B------:R-:W1:Y:S04]  /*9bb0*/  S2R R8, SR_CTAID.Z ;  /* 0x0000000000087919 */ /* 0x000e680000002700 */
[----:B------:R4:W2:Y:S04]  /*9bc0*/  LDS.128 R56, [R213] ;  /* 0x00000000d5387984 */ /* 0x0008a80000000c00 */
[----:B------:R4:W3:Y:S01]  /*9bd0*/  LDS.128 R52, [R213+0x800] ;  /* 0x00080000d5347984 */ /* 0x0008e20000000c00 */
[----:B-1----:R-:W-:Y:S01]  /*9be0*/  IMAD R15, R8, R7, R15 ;  /* 0x00000007080f7224 */ /* 0x002fe200078e020f */
[----:B------:R-:W-:-:S02]  /*9bf0*/  MOV R7, 0x7f800000 ;  /* 0x7f80000000077802 */ /* 0x000fc40000000f00 */
[----:B------:R4:W1:Y:S01]  /*9c00*/  LDS.128 R48, [R213+0x1000] ;  /* 0x00100000d5307984 */ /* 0x0008620000000c00 */
[----:B------:R-:W-:Y:S01]  /*9c10*/  @P5 FFMA.FTZ R7, R132, c[0x0][0x238], R67 ;  /* 0x00008e0084075a23 */ /* 0x000fe20000010043 */
[--C-:B------:R-:W-:Y:S02]  /*9c20*/  IADD3 R0, P2, P1, R0, R68, R15.reuse ;  /* 0x0000004400007210 */ /* 0x100fe4000795e00f */
[----:B------:R4:W1:Y:S01]  /*9c30*/  LDS.128 R44, [R213+0x1800] ;  /* 0x00180000d52c7984 */ /* 0x0008620000000c00 */
[----:B------:R-:W-:-:S03]  /*9c40*/  SHF.R.S32.HI R15, RZ, 0x1f, R15 ;  /* 0x0000001fff0f7819 */ /* 0x000fc6000001140f */
[----:B------:R4:W1:Y:S01]  /*9c50*/  LDS.128 R40, [R213+0x2000] ;  /* 0x00200000d5287984 */ /* 0x0008620000000c00 */
[----:B------:R-:W-:-:S03]  /*9c60*/  IADD3.X R2, R2, R69, R15, P2, P1 ;  /* 0x0000004502027210 */ /* 0x000fc600017e240f */
        /* <DEDUP_REMOVED lines=8> */
[----:B--23--:R-:W-:Y:S01]  /*9cf0*/  IMAD R4, R65, -0x40, R216 ;  /* 0xffffffc041047824 */ /* 0x00cfe200078e02d8 */
        /* <DEDUP_REMOVED lines=15> */
.L_x_809:
[----:B--23--:R-:W-:Y:S05]  /*9df0*/  BSYNC B0 ;  /* 0x0000000000007941 */ /* 0x00cfea0003800000 */
.L_x_808:
[----:B------:R-:W2:Y:S01]  /*9e00*/  S2R R0, SR_TID.X ;  /* 0x0000000000007919 */ /* 0x000ea20000002100 */
[----:B------:R-:W-:Y:S01]  /*9e10*/  LEA.HI R9, R10, R9, RZ, 0x3 ;  /* 0x000000090a097211 */ /* 0x000fe200078f18ff */
[----:B------:R-:W-:Y:S01]  /*9e20*/  IMAD R65, R65, -0x40, R216 ;  /* 0xffffffc041417824 */ /* 0x000fe200078e02d8 */
[----:B------:R-:W-:Y:S01]  /*9e30*/  IADD3 R10, P0, R224, R6, RZ ;  /* 0x00000006e00a7210 */ /* 0x000fe20007f1e0ff */
[----:B------:R-:W-:Y:S01]  /*9e40*/  BSSY B0, `(.L_x_810) ;  /* 0x000001d000007945 */ /* 0x000fe20003800000 */
[----:B------:R-:W-:Y:S02]  /*9e50*/  SHF.R.S32.HI R2, RZ, 0x1f, R224 ;  /* 0x0000001fff027819 */ /* 0x000fe400000114e0 */
[----:B------:R-:W-:-:S03]  /*9e60*/  SHF.R.S32.HI R4, RZ, 0x1f, R8 ;  /* 0x0000001fff047819 */ /* 0x000fc60000011408 */
[----:B------:R-:W-:Y:S01]  /*9e70*/  IMAD.X R11, R2, 0x1, R5, P0 ;  /* 0x00000001020b7824 */ /* 0x000fe200000e0605 */
[----:B------:R-:W-:Y:S01]  /*9e80*/  SHF.R.S32.HI R2, RZ, 0x3, R9 ;  /* 0x00000003ff027819 */ /* 0x000fe20000011409 */
[----:B------:R-:W-:Y:S02]  /*9e90*/  IMAD R5, R4, c[0x0][0x1f0], RZ ;  /* 0x00007c0004057a24 */ /* 0x000fe400078e02ff */
[----:B------:R-:W-:Y:S01]  /*9ea0*/  IMAD.WIDE.U32 R10, R8, c[0x0][0x1f0], R10 ;  /* 0x00007c00080a7a25 */ /* 0x000fe200078e000a */
[----:B------:R-:W-:-:S03]  /*9eb0*/  ISETP.GE.AND P0, PT, R2, R65, PT ;  /* 0x000000410200720c */ /* 0x000fc60003f06270 */
[----:B------:R-:W-:-:S04]  /*9ec0*/  IMAD R5, R8, c[0x0][0x1f4], R5 ;  /* 0x00007d0008057a24 */ /* 0x000fc800078e0205 */
[----:B------:R-:W-:Y:S01]  /*9ed0*/  IMAD.IADD R5, R11, 0x1, R5 ;  /* 0x000000010b057824 */ /* 0x000fe200078e0205 */
[----:B--2---:R-:W-:-:S04]  /*9ee0*/  SHF.R.S32.HI R3, RZ, 0x1f, R0 ;  /* 0x0000001fff037819 */ /* 0x004fc80000011400 */
[----:B------:R-:W-:-:S04]  /*9ef0*/  LEA.HI R3, R3, R0, RZ, 0x3 ;  /* 0x0000000003037211 */ /* 0x000fc800078f18ff */
[----:B------:R-:W-:-:S04]  /*9f00*/  SHF.R.S32.HI R6, RZ, 0x3, R3 ;  /* 0x00000003ff067819 */ /* 0x000fc80000011403 */
[----:B------:R-:W-:-:S05]  /*9f10*/  SHF.R.S32.HI R7, RZ, 0x1f, R6 ;  /* 0x0000001fff077819 */ /* 0x000fca0000011406 */
[----:B----4-:R-:W-:Y:S01]  /*9f20*/  IMAD.WIDE R212, R212, 0x40, R6 ;  /* 0x00000040d4d47825 */ /* 0x010fe200078e0206 */
        /* <DEDUP_REMOVED lines=14> */
.L_x_811:
[----:B------:R-:W-:Y:S05]  /*a010*/  BSYNC B0 ;  /* 0x0000000000007941 */ /* 0x000fea0003800000 */
.L_x_810:
[----:B------:R-:W-:Y:S01]  /*a020*/  LEA.HI.SX32 R0, R9, 0x10, 0x1d ;  /* 0x0000001009007811 */ /* 0x000fe200078feaff */
[----:B------:R-:W-:Y:S03]  /*a030*/  BSSY B0, `(.L_x_812) ;  /* 0x0000013000007945 */ /* 0x000fe60003800000 */
[----:B------:R-:W-:-:S13]  /*a040*/  ISETP.GE.AND P0, PT, R0, R65, PT ;  /* 0x000000410000720c */ /* 0x000fda0003f06270 */
[----:B------:R-:W-:Y:S05]  /*a050*/  @P0 BRA `(.L_x_813) ;  /* 0x0000010000000947 */ /* 0x000fea0003800000 */
[----:B------:R-:W-:Y:S01]  /*a060*/  IADD3 R2, P0, R212, 0x10, RZ ;  /* 0x00000010d4027810 */ /* 0x000fe20007f1e0ff */
[----:B--2---:R-:W-:Y:S01]  /*a070*/  IMAD.MOV.U32 R12, RZ, RZ, R10 ;  /* 0x000000ffff0c7224 */ /* 0x004fe200078e000a */
        /* <DEDUP_REMOVED lines=14> */
.L_x_813:
[----:B------:R-:W-:Y:S05]  /*a160*/  BSYNC B0 ;  /* 0x0000000000007941 */ /* 0x000fea0003800000 */
.L_x_812:
[----:B------:R-:W-:Y:S01]  /*a170*/  LEA.HI.SX32 R0, R9, 0x20, 0x1d ;  /* 0x0000002009007811 */ /* 0x000fe200078feaff */
[----:B------:R-:W-:Y:S03]  /*a180*/  BSSY B0, `(.L_x_814) ;  /* 0x0000013000007945 */ /* 0x000fe60003800000 */
[----:B------:R-:W-:-:S13]  /*a190*/  ISETP.GE.AND P0, PT, R0, R65, PT ;  /* 0x000000410000720c */ /* 0x000fda0003f06270 */
[----:B------:R-:W-:Y:S05]  /*a1a0*/  @P0 BRA `(.L_x_815) ;  /* 0x0000010000000947 */ /* 0x000fea0003800000 */
[----:B--2---:R-:W-:Y:S01]  /*a1b0*/  IADD3 R2, P0, R212, 0x20, RZ ;  /* 0x00000020d4027810 */ /* 0x004fe20007f1e0ff */
        /* <DEDUP_REMOVED lines=12> */
[----:B-1----:R1:W-:Y:S04]  /*a280*/  @!P2 STG.E.128 [R2.64], R48 ;  /* 0x000000300200a986 */ /* 0x0023e8000c101d04 */
[----:B------:R1:W-:Y:S04]  /*a290*/  @!P1 STG.E.128 [R2.64+0x80], R32 ;  /* 0x0000802002009986 */ /* 0x0003e8000c101d04 */
[----:B------:R1:W-:Y:S02]  /*a2a0*/  @!P0 STG.E.128 [R2.64+0x100], R16 ;  /* 0x0001001002008986 */ /* 0x0003e4000c101d04 */
.L_x_815:
[----:B------:R-:W-:Y:S05]  /*a2b0*/  BSYNC B0 ;  /* 0x0000000000007941 */ /* 0x000fea0003800000 */
.L_x_814:
        /* <DEDUP_REMOVED lines=9> */
[----:B-12---:R-:W-:Y:S01]  /*a350*/  IMAD R3, R212, c[0x0][0x1e8], RZ ;  /* 0x00007a00d4037a24 */ /* 0x006fe200078e02ff */
        /* <DEDUP_REMOVED lines=10> */
.L_x_774:
[----:B------:R-:W1:Y:S01]  /*a400*/  LDC.U8 R3, c[0x0][0x329] ;  /* 0x0000ca40ff037b82 */ /* 0x000e620000000000 */
[----:B------:R-:W-:Y:S01]  /*a410*/  ISETP.NE.AND P3, PT, R211, -0x1, PT ;  /* 0xffffffffd300780c */ /* 0x000fe20003f65270 */
[----:B------:R-:W-:Y:S01]  /*a420*/  CS2R R14, SRZ ;  /* 0x00000000000e7805 */ /* 0x000fe2000001ff00 */
[----:B------:R-:W-:Y:S01]  /*a430*/  SHF.R.S32.HI R7, RZ, 0x1f, R6 ;  /* 0x0000001fff077819 */ /* 0x000fe20000011406 */
[----:B------:R-:W-:Y:S01]  /*a440*/  ULDC.64 UR4, c[0x0][0x118] ;  /* 0x0000460000047ab9 */ /* 0x000fe20000000a00 */
[----:B------:R-:W-:Y:S01]  /*a450*/  IADD3 R216, -R207, R216, RZ ;  /* 0x000000d8cfd87210 */ /* 0x000fe20007ffe1ff */
[----:B------:R-:W-:Y:S01]  /*a460*/  BSSY B0, `(.L_x_816) ;  /* 0x0000040000007945 */ /* 0x000fe20003800000 */
[----:B------:R-:W-:Y:S01]  /*a470*/  LEA.HI R8, R7, R6, RZ, 0x3 ;  /* 0x0000000607087211 */ /* 0x000fe200078f18ff */
[----:B------:R-:W2:Y:S03]  /*a480*/  LDC.U8 R0, c[0x0][0x328] ;  /* 0x0000ca00ff007b82 */ /* 0x000ea60000000000 */
[----:B------:R-:W-:-:S02]  /*a490*/  LOP3.LUT R9, R8, 0xfffffff8, RZ, 0xc0, !PT ;  /* 0xfffffff808097812 */ /* 0x000fc400078ec0ff */
[----:B------:R-:W-:Y:S01]  /*a4a0*/  SHF.R.S32.HI R8, RZ, 0x3, R8 ;  /* 0x00000003ff087819 */ /* 0x000fe20000011408 */
[----:B------:R-:W-:-:S04]  /*a4b0*/  @P3 IMAD.WIDE.U32 R10, R211, c[0x0][0x1e8], RZ ;  /* 0x00007a00d30a3a25 */ /* 0x000fc800078e00ff */
[----:B------:R-:W-:-:S04]  /*a4c0*/  @!P3 IMAD.WIDE.U32 R12, R5, c[0x0][0x1e0], RZ ;  /* 0x00007800050cba25 */ /* 0x000fc800078e00ff */
[----:B------:R-:W-:Y:S01]  /*a4d0*/  IMAD.IADD R6, R6, 0x1, -R9 ;  /* 0x0000000106067824 */ /* 0x000fe200078e0a09 */
[----:B------:R-:W-:Y:S02]  /*a4e0*/  @!P3 MOV R10, R12 ;  /* 0x0000000c000ab202 */ /* 0x000fe40000000f00 */
[----:B-1----:R-:W-:Y:S02]  /*a4f0*/  ISETP.NE.AND P1, PT, R3, RZ, PT ;  /* 0x000000ff0300720c */ /* 0x002fe40003f25270 */
[----:B------:R-:W-:Y:S02]  /*a500*/  SHF.R.S32.HI R9, RZ, 0x1f, R8 ;  /* 0x0000001fff097819 */ /* 0x000fe40000011408 */
[----:B--2---:R-:W-:-:S03]  /*a510*/  ISETP.NE.AND P0, PT, R0, RZ, PT ;  /* 0x000000ff0000720c */ /* 0x004fc60003f05270 */
[----:B------:R-:W-:Y:S01]  /*a520*/  IMAD.WIDE R212, R212, 0x40, R8 ;  /* 0x00000040d4d47825 */ /* 0x000fe200078e0208 */
[----:B------:R-:W-:-:S03]  /*a530*/  ISETP.NE.OR P2, PT, R3, RZ, !P0 ;  /* 0x000000ff0300720c */ /* 0x000fc60004745670 */
[----:B------:R-:W-:Y:S02]  /*a540*/  @P3 IMAD R3, R211, c[0x0][0x1ec], R11 ;  /* 0x00007b00d3033a24 */ /* 0x000fe400078e020b */
[----:B------:R-:W-:Y:S02]  /*a550*/  @P1 IMAD.MOV.U32 R2, RZ, RZ, c[0x0][0x210] ;  /* 0x00008400ff021624 */ /* 0x000fe400078e00ff */
[----:B------:R-:W-:Y:S02]  /*a560*/  @!P1 IMAD.MOV.U32 R0, RZ, RZ, c[0x0][0x214] ;  /* 0x00008500ff009624 */ /* 0x000fe400078e00ff */
[----:B------:R-:W-:Y:S02]  /*a570*/  @P1 IMAD R2, R2, c[0x0][0x214], RZ ;  /* 0x0000850002021a24 */ /* 0x000fe400078e02ff */
[----:B------:R-:W-:Y:S01]  /*a580*/  @P1 IMAD.MOV.U32 R4, RZ, RZ, 0x1 ;  /* 0x00000001ff041424 */ /* 0x000fe200078e00ff */
[----:B------:R-:W-:Y:S02]  /*a590*/  @!P1 SEL R2, R0, c[0x0][0x234], !P0 ;  /* 0x00008d0000029a07 */ /* 0x000fe40004000000 */
[----:B------:R-:W-:-:S02]  /*a5a0*/  @!P3 SHF.R.S32.HI R0, RZ, 0x1f, R5 ;  /* 0x0000001fff00b819 */ /* 0x000fc40000011405 */
[----:B------:R-:W-:Y:S01]  /*a5b0*/  ISETP.NE.OR P0, PT, R211, -0x1, P2 ;  /* 0xffffffffd300780c */ /* 0x000fe20001705670 */
[----:B------:R-:W-:Y:S02]  /*a5c0*/  @!P1 IMAD R4, R2, c[0x0][0x1c0], RZ ;  /* 0x0000700002049a24 */ /* 0x000fe400078e02ff */
[----:B------:R-:W-:Y:S02]  /*a5d0*/  @!P3 IMAD R0, R0, c[0x0][0x1e0], RZ ;  /* 0x000078000000ba24 */ /* 0x000fe400078e02ff */
[C---:B------:R-:W-:Y:S02]  /*a5e0*/  IMAD R7, R5.reuse, R4, RZ ;  /* 0x0000000405077224 */ /* 0x040fe400078e02ff */
[----:B------:R-:W-:Y:S02]  /*a5f0*/  @!P3 IMAD R0, R5, c[0x0][0x1e4], R0 ;  /* 0x000079000500ba24 */ /* 0x000fe400078e0200 */
[----:B------:R-:W-:Y:S01]  /*a600*/  @P1 IMAD.MOV.U32 R4, RZ, RZ, c[0x0][0x210] ;  /* 0x00008400ff041624 */ /* 0x000fe200078e00ff */
[----:B------:R-:W-:Y:S01]  /*a610*/  SEL R7, R7, RZ, P2 ;  /* 0x000000ff07077207 */ /* 0x000fe20001000000 */
[----:B------:R-:W-:-:S02]  /*a620*/  @!P3 IMAD.IADD R3, R13, 0x1, R0 ;  /* 0x000000010d03b824 */ /* 0x000fc400078e0200 */
[----:B------:R-:W-:Y:S02]  /*a630*/  @!P0 IMAD R211, R5, c[0x0][0x214], RZ ;  /* 0x0000850005d38a24 */ /* 0x000fe400078e02ff */
[----:B------:R-:W-:Y:S02]  /*a640*/  IMAD.SHL.U32 R0, R6, 0x8, RZ ;  /* 0x0000000806007824 */ /* 0x000fe400078e00ff */
[----:B------:R-:W-:Y:S01]  /*a650*/  IMAD R5, R22, R2, R7 ;  /* 0x0000000216057224 */ /* 0x000fe200078e0207 */
[----:B------:R-:W-:Y:S01]  /*a660*/  SHF.R.S32.HI R7, RZ, 0x1f, R22 ;  /* 0x0000001fff077819 */ /* 0x000fe20000011416 */
[----:B------:R-:W-:Y:S01]  /*a670*/  @!P1 IMAD.MOV.U32 R4, RZ, RZ, 0x1 ;  /* 0x00000001ff049424 */ /* 0x000fe200078e00ff */
[----:B------:R-:W-:Y:S02]  /*a680*/  @!P2 SHF.R.S32.HI R15, RZ, 0x1f, R211 ;  /* 0x0000001fff0fa819 */ /* 0x000fe400000114d3 */
[----:B------:R-:W-:Y:S01]  /*a690*/  @!P2 MOV R14, R211 ;  /* 0x000000d3000ea202 */ /* 0x000fe20000000f00 */
[----:B------:R-:W-:Y:S01]  /*a6a0*/  IMAD R7, R7, c[0x0][0x1f0], RZ ;  /* 0x00007c0007077a24 */ /* 0x000fe200078e02ff */
[----:B------:R-:W-:Y:S01]  /*a6b0*/  IADD3 R10, P0, R0, R10, RZ ;  /* 0x0000000a000a7210 */ /* 0x000fe20007f1e0ff */
[----:B------:R-:W-:Y:S01]  /*a6c0*/  IMAD R12, R207, R4, RZ ;  /* 0x00000004cf0c7224 */ /* 0x000fe200078e02ff */
[----:B------:R-:W-:Y:S01]  /*a6d0*/  ISETP.GE.AND P2, PT, R8, R216, PT ;  /* 0x000000d80800720c */ /* 0x000fe20003f46270 */
[----:B------:R-:W-:Y:S01]  /*a6e0*/  IMAD R2, R22, c[0x0][0x1f4], R7 ;  /* 0x00007d0016027a24 */ /* 0x000fe200078e0207 */
[----:B------:R-:W-:-:S02]  /*a6f0*/  LEA.HI.X.SX32 R11, R0, R3, 0x1, P0 ;  /* 0x00000003000b7211 */ /* 0x000fc400000f0eff */
[--C-:B------:R-:W-:Y:S02]  /*a700*/  IADD3 R3, P1, P0, R12, R14, R5.reuse ;  /* 0x0000000e0c037210 */ /* 0x100fe4000783e005 */
[----:B------:R-:W-:Y:S01]  /*a710*/  SHF.R.S32.HI R5, RZ, 0x1f, R5 ;  /* 0x0000001fff057819 */ /* 0x000fe20000011405 */
[----:B------:R-:W-:Y:S01]  /*a720*/  IMAD.WIDE.U32 R22, R22, c[0x0][0x1f0], R10 ;  /* 0x00007c0016167a25 */ /* 0x000fe200078e000a */
[----:B------:R-:W-:Y:S02]  /*a730*/  SHF.R.S32.HI R10, RZ, 0x1f, R12 ;  /* 0x0000001fff0a7819 */ /* 0x000fe4000001140c */
        /* <DEDUP_REMOVED lines=18> */
.L_x_817:
[----:B------:R-:W-:Y:S05]  /*a860*/  BSYNC B0 ;  /* 0x0000000000007941 */ /* 0x000fea0003800000 */
.L_x_816:
        /* <DEDUP_REMOVED lines=20> */
.L_x_819:
[----:B------:R-:W-:Y:S05]  /*a9b0*/  BSYNC B0 ;  /* 0x0000000000007941 */ /* 0x000fea0003800000 */
.L_x_818:
        /* <DEDUP_REMOVED lines=20> */
.L_x_821:
[----:B------:R-:W-:Y:S05]  /*ab00*/  BSYNC B0 ;  /* 0x0000000000007941 */ /* 0x000fea0003800000 */
.L_x_820:
        /* <DEDUP_REMOVED lines=19> */
.L_x_823:
[----:B------:R-:W-:Y:S05]  /*ac40*/  BSYNC B0 ;  /* 0x0000000000007941 */ /* 0x000fea0003800000 */
.L_x_822:
        /* <DEDUP_REMOVED lines=35> */
.L_x_824:
        /* <DEDUP_REMOVED lines=16> */
.L_x_1292:


//--------------------- .text._ZN5flash16flash_fwd_kernelI23Flash_fwd_kernel_traitsILi192ELi64ELi64ELi4ELb0ELb0EN7cutlass10bfloat16_tE19Flash_kernel_traitsILi192ELi64ELi64ELi4ES3_EELb1ELb0ELb0ELb1ELb0ELb0ELb0ELb1EEEvNS_16Flash_fwd_paramsE --------------------------
	.section	.text._ZN5flash16flash_fwd_kernelI23Flash_fwd_kernel_traitsILi192ELi64ELi64ELi4ELb0ELb0EN7cutlass10bfloat16_tE19Flash_kernel_traitsILi192ELi64ELi64ELi4ES3_EELb1ELb0ELb0ELb1ELb0ELb0ELb0ELb1EEEvNS_16Flash_fwd_paramsE,"ax",@progbits
	.sectioninfo	@"SHI_REGISTERS=255"
	.align	128
        .global         _ZN5flash16flash_fwd_kernelI23Flash_fwd_kernel_traitsILi192ELi64ELi64ELi4ELb0ELb0EN7cutlass10bfloat16_tE19Flash_kernel_traitsILi192ELi64ELi64ELi4ES3_EELb1ELb0ELb0ELb1ELb0ELb0ELb0ELb1EEEvNS_16Flash_fwd_paramsE
        .type           _ZN5flash16flash_fwd_kernelI23Flash_fwd_kernel_traitsILi192ELi64ELi64ELi4ELb0ELb0EN7cutlass10bfloat16_tE19Flash_kernel_traitsILi192ELi64ELi64ELi4ES3_EELb1ELb0ELb0ELb1ELb0ELb0ELb0ELb1EEEvNS_16Flash_fwd_paramsE,@function
        .size           _ZN5flash16flash_fwd_kernelI23Flash_fwd_kernel_traitsILi192ELi64ELi64ELi4ELb0ELb0EN7cutlass10bfloat16_tE19Flash_kernel_traitsILi192ELi64ELi64ELi4ES3_EELb1ELb0ELb0ELb1ELb0ELb0ELb0ELb1EEEvNS_16Flash_fwd_paramsE,(.L_x_1293 - _ZN5flash16flash_fwd_kernelI23Flash_fwd_kernel_traitsILi192ELi64ELi64ELi4ELb0ELb0EN7cutlass10bfloat16_tE19Flash_kernel_traitsILi192ELi64ELi64ELi4ES3_EELb1ELb0ELb0ELb1ELb0ELb0ELb0ELb1EEEvNS_16Flash_fwd_paramsE)
        .other          _ZN5flash16flash_fwd_kernelI23Flash_fwd_kernel_traitsILi192ELi64ELi64ELi4ELb0ELb0EN7cutlass10bfloat16_tE19Flash_kernel_traitsILi192ELi64ELi64ELi4ES3_EELb1ELb0ELb0ELb1ELb0ELb0ELb0ELb1EEEvNS_16Flash_fwd_paramsE,@"STO_CUDA_ENTRY STV_DEFAULT"
_ZN5flash16flash_fwd_kernelI23Flash_fwd_kernel_traitsILi192ELi64ELi64ELi4ELb0ELb0EN7cutlass10bfloat16_tE19Flash_kernel_traitsILi192ELi64ELi64ELi4ES3_EELb1ELb0ELb0ELb1ELb0ELb0ELb0ELb1EEEvNS_16Flash_fwd_paramsE:
.text._ZN5flash16flash_fwd_kernelI23Flash_fwd_kernel_traitsILi192ELi64ELi64ELi4ELb0ELb0EN7cutlass10bfloat16_tE19Flash_kernel_traitsILi192ELi64ELi64ELi4ES3_EELb1ELb0ELb0ELb1ELb0ELb0ELb0ELb1EEEvNS_16Flash_fwd_paramsE:
[----:B------:R-:W-:-:S03]  /*0000*/  MOV R1, c[0x0][0x28] ;  /* 0x00000a0000017a02 */ /* 0x000fc60000000f00 */
[----:B------:R-:W-:Y:S01]  /*0010*/  ULDC.U8 UR4, c[0x0][0x304] ;  /* 0x0000c10000047ab9 */ /* 0x000fe20000000000 */
[----:B------:R-:W-:Y:S01]  /*0020*/  IADD3 R1, R1, -0xf0, RZ ;  /* 0xffffff1001017810 */ /* 0x000fe20007ffe0ff */
[----:B------:R-:W-:Y:S01]  /*0030*/  ULDC.64 UR18, c[0x0][0x2f0] ;  /* 0x0000bc0000127ab9 */ /* 0x000fe20000000a00 */
[----:B------:R-:W-:Y:S01]  /*0040*/  ISETP.NE.AND P2, PT, RZ, UR4, PT ;  /* 0x00000004ff007c0c */ /* 0x000fe2000bf45270 */
[----:B------:R-:W-:Y:S01]  /*0050*/  IMAD.U32 R2, RZ, RZ, UR18 ;  /* 0x00000012ff027e24 */ /* 0x000fe2000f8e00ff */
[----:B------:R-:W-:Y:S01]  /*0060*/  ULDC.64 UR16, c[0x0][0x118] ;  /* 0x0000460000107ab9 */ /* 0x000fe20000000a00 */
[----:B------:R-:W-:Y:S01]  /*0070*/  IMAD.U32 R3, RZ, RZ, UR19 ;  /* 0x00000013ff037e24 */ /* 0x000fe2000f8e00ff */
[----:B------:R-:W-:Y:S01]  /*0080*/  MOV R8, c[0x0][0x2fc] ;  /* 0x0000bf0000087a02 */ /* 0x000fe20000000f00 */
[----:B------:R-:W-:Y:S01]  /*0090*/  IMAD.MOV.U32 R7, RZ, RZ, c[0x0][0x2f8] ;  /* 0x0000be00ff077624 */ /* 0x000fe200078e00ff */
[----:B------:R-:W1:Y:S01]  /*00a0*/  S2UR UR10, SR_CTAID.X ;  /* 0x00000000000a79c3 */ /* 0x000e620000002500 */
[----:B------:R-:W2:Y:S01]  /*00b0*/  S2R R101, SR_TID.X ;  /* 0x0000000000657919 */ /* 0x000ea20000002100 */
[----:B------:R-:W-:-:S05]  /*00c0*/  ULDC.64 UR4, c[0x0][0x240] ;  /* 0x0000900000047ab9 */ /* 0x000fca0000000a00 */
[----:B------:R3:W4:Y:S02]  /*00d0*/  @P2 LDG.E.64 R4, [R2.64] ;  /* 0x0000001002042981 */ /* 0x000724000c1e1b00 */
[----:B---3--:R-:W-:Y:S02]  /*00e0*/  @P2 IMAD.MOV.U32 R2, RZ, RZ, R7 ;  /* 0x000000ffff022224 */ /* 0x008fe400078e0007 */
[----:B------:R-:W-:-:S06]  /*00f0*/  @P2 IMAD.MOV.U32 R3, RZ, RZ, R8 ;  /* 0x000000ffff032224 */ /* 0x000fcc00078e0008 */
[----:B------:R-:W3:Y:S01]  /*0100*/  @P2 LDG.E.64 R2, [R2.64] ;  /* 0x0000001002022981 */ /* 0x000ee2000c1e1b00 */
[----:B------:R-:W5:Y:S01]  /*0110*/  S2UR UR15, SR_CTAID.Y ;  /* 0x00000000000f79c3 */ /* 0x000f620000002600 */
[----:B------:R-:W-:Y:S02]  /*0120*/  UISETP.NE.U32.AND UP2, UPT, URZ, UR4, UPT ;  /* 0x000000043f00728c */ /* 0x000fe4000bf45070 */
[----:B------:R-:W-:Y:S02]  /*0130*/  UMOV UR20, 0x4 ;  /* 0x0000000400147882 */ /* 0x000fe40000000000 */
[----:B------:R-:W-:Y:S02]  /*0140*/  UISETP.NE.AND.EX UP2, UPT, URZ, UR5, UPT, UP2 ;  /* 0x000000053f00728c */ /* 0x000fe4000bf45320 */
[----:B------:R-:W-:Y:S01]  /*0150*/  ULDC.64 UR12, c[0x0][0x240] ;  /* 0x00009000000c7ab9 */ /* 0x000fe20000000a00 */
[----:B------:R-:W1:Y:S01]  /*0160*/  S2UR UR14, SR_CTAID.Z ;  /* 0x00000000000e79c3 */ /* 0x000e620000002700 */
[----:B------:R-:W-:-:S02]  /*0170*/  ULDC.64 UR4, c[0x0][0x250] ;  /* 0x0000940000047ab9 */ /* 0x000fc40000000a00 */
[----:B------:R-:W-:Y:S01]  /*0180*/  PLOP3.LUT P0, PT, PT, PT, UP2, 0x80, 0x0 ;  /* 0x000000000000781c */ /* 0x000fe20003f0f028 */
[----:B------:R-:W-:Y:S02]  /*0190*/  UISETP.NE.U32.AND UP0, UPT, URZ, UR4, UPT ;  /* 0x000000043f00728c */ /* 0x000fe4000bf05070 */
[----:B------:R-:W-:Y:S02]  /*01a0*/  ULDC.U8 UR8, c[0x0][0x312] ;  /* 0x0000c48000087ab9 */ /* 0x000fe40000000000 */
[----:B------:R-:W-:Y:S02]  /*01b0*/  UISETP.NE.AND UP3, UPT, UR8, URZ, UPT ;  /* 0x0000003f0800728c */ /* 0x000fe4000bf65270 */
[----:B------:R-:W-:-:S03]  /*01c0*/  UISETP.NE.AND.EX UP0, UPT, URZ, UR5, UPT, UP0 ;  /* 0x000000053f00728c */ /* 0x000fc6000bf05300 */
[----:B------:R-:W-:Y:S02]  /*01d0*/  ULDC.64 UR4, c[0x0][0x250] ;  /* 0x0000940000047ab9 */ /* 0x000fe40000000a00 */
[----:B-----5:R-:W-:Y:S02]  /*01e0*/  UIMAD.WIDE UR12, UR15, UR20, UR12 ;  /* 0x000000140f0c72a5 */ /* 0x020fe4000f8e020c */
[----:B-1----:R-:W-:-:S06]  /*01f0*/  ULOP3.LUT UR6, UR14, UR10, UR15, 0xfe, !UPT ;  /* 0x0000000a0e067292 */ /* 0x002fcc000f8efe0f */
[----:B--2---:R-:W-:Y:S01]  /*0200*/  LOP3.LUT P3, RZ, R101, UR6, RZ, 0xfc, !PT ;  /* 0x0000000665ff7c12 */ /* 0x004fe2000f86fcff */
[----:B------:R-:W-:Y:S02]  /*0210*/  ULDC.64 UR6, c[0x0][0x248] ;  /* 0x0000920000067ab9 */ /* 0x000fe40000000a00 */
[----:B------:R-:W-:-:S04]  /*0220*/  UISETP.EQ.U32.AND UP1, UPT, URZ, UR6, UPT ;  /* 0x000000063f00728c */ /* 0x000fc8000bf22070 */
[----:B------:R-:W-:Y:S02]  /*0230*/  UISETP.EQ.OR.EX UP1, UPT, URZ, UR7, !UP3, UP1 ;  /* 0x000000073f00728c */ /* 0x000fe4000df22710 */
[----:B------:R-:W-:Y:S02]  /*0240*/  @UP0 UIMAD.WIDE UR4, UR15, UR20, UR4 ;  /* 0x000000140f0402a5 */ /* 0x000fe4000f8e0204 */
[----:B------:R-:W-:Y:S02]  /*0250*/  ULDC.64 UR6, c[0x0][0x248] ;  /* 0x0000920000067ab9 */ /* 0x000fe40000000a00 */
[----:B------:R-:W-:Y:S01]  /*0260*/  @!P3 IMAD.MOV.U32 R10, RZ, RZ, c[0x0][0x308] ;  /* 0x0000c200ff0ab624 */ /* 0x000fe200078e00ff */
[----:B------:R-:W-:Y:S01]  /*0270*/  @!P3 MOV R11, c[0x0][0x30c] ;  /* 0x0000c300000bba02 */ /* 0x000fe20000000f00 */
[----:B------:R-:W-:Y:S01]  /*0280*/  UIMAD.WIDE UR6, UR15, UR20, UR6 ;  /* 0x000000140f0672a5 */ /* 0x000fe2000f8e0206 */
[----:B----4-:R-:W1:Y:S08]  /*0290*/  @P2 R2UR UR18, R4 ;  /* 0x00000000041223c2 */ /* 0x010e7000000e0000 */
[----:B------:R-:W2:Y:S01]  /*02a0*/  @P2 R2UR UR19, R5 ;  /* 0x00000000051323c2 */ /* 0x000ea200000e0000 */
[----:B-1----:R-:W-:-:S02]  /*02b0*/  IMAD.U32 R4, RZ, RZ, UR18 ;  /* 0x00000012ff047e24 */ /* 0x002fc4000f8e00ff */
[----:B--2---:R-:W-:Y:S01]  /*02c0*/  IMAD.U32 R5, RZ, RZ, UR19 ;  /* 0x00000013ff057e24 */ /* 0x004fe2000f8e00ff */
[----:B---3--:R-:W-:Y:S02]  /*02d0*/  @P2 IADD3 R7, P1, R2, c[0x0][0x300], RZ ;  /* 0x0000c00002072a10 */ /* 0x008fe40007f3e0ff */
[----:B------:R-:W-:Y:S02]  /*02e0*/  MOV R2, UR12 ;  /* 0x0000000c00027c02 */ /* 0x000fe40008000f00 */
[----:B------:R1:W-:Y:S01]  /*02f0*/  @!P3 STG.E.64 [R10.64], R4 ;  /* 0x000000040a00b986 */ /* 0x0003e2000c101b10 */
[----:B------:R-:W-:Y:S02]  /*0300*/  @P2 IMAD.X R8, RZ, RZ, R3, P1 ;  /* 0x000000ffff082224 */ /* 0x000fe400008e0603 */
[----:B------:R-:W-:Y:S01]  /*0310*/  IMAD.U32 R3, RZ, RZ, UR13 ;  /* 0x0000000dff037e24 */ /* 0x000fe2000f8e00ff */
[----:B------:R-:W-:Y:S01]  /*0320*/  PLOP3.LUT P1, PT, PT, PT, UP0, 0x80, 0x0 ;  /* 0x000000000000781c */ /* 0x000fe20003f2f008 */
[----:B-1----:R-:W-:Y:S01]  /*0330*/  @!P3 IMAD.MOV.U32 R4, RZ, RZ, R7 ;  /* 0x000000ffff04b224 */ /* 0x002fe200078e0007 */
[----:B------:R-:W-:-:S05]  /*0340*/  @!P3 MOV R5, R8 ;  /* 0x000000080005b202 */ /* 0x000fca0000000f00 */
[----:B------:R1:W-:Y:S04]  /*0350*/  @!P3 STG.E.64 [R10.64+0x8], R4 ;  /* 0x000008040a00b986 */ /* 0x0003e8000c101b10 */
[----:B------:R2:W3:Y:S04]  /*0360*/  @P0 LDG.E R9, [R2.64] ;  /* 0x0000001002090981 */ /* 0x0004e8000c1e1900 */
[----:B------:R2:W4:Y:S01]  /*0370*/  @P0 LDG.E R6, [R2.64+0x4] ;  /* 0x0000041002060981 */ /* 0x000522000c1e1900 */
[----:B------:R-:W-:Y:S01]  /*0380*/  PLOP3.LUT P2, PT, PT, PT, UP1, 0x80, 0x0 ;  /* 0x000000000000781c */ /* 0x000fe20003f4f018 */
[----:B-1----:R-:W-:-:S02]  /*0390*/  IMAD.U32 R4, RZ, RZ, UR4 ;  /* 0x00000004ff047e24 */ /* 0x002fc4000f8e00ff */
[----:B------:R-:W-:Y:S01]  /*03a0*/  IMAD.U32 R5, RZ, RZ, UR5 ;  /* 0x00000005ff057e24 */ /* 0x000fe2000f8e00ff */
[----:B--2---:R-:W-:Y:S01]  /*03b0*/  MOV R2, UR6 ;  /* 0x0000000600027c02 */ /* 0x004fe20008000f00 */
[----:B------:R-:W-:-:S03]  /*03c0*/  IMAD.U32 R3, RZ, RZ, UR7 ;  /* 0x00000007ff037e24 */ /* 0x000fc6000f8e00ff */
[----:B------:R-:W2:Y:S05]  /*03d0*/  @P1 LDG.E R4, [R4.64] ;  /* 0x0000001004041981 */ /* 0x000eaa000c1e1900 */
[----:B------:R-:W5:Y:S01]  /*03e0*/  @!P2 LDG.E R0, [R2.64] ;  /* 0x000000100200a981 */ /* 0x000f62000c1e1900 */
[----:B------:R-:W-:Y:S01]  /*03f0*/  UMOV UR9, 0xffffffff ;  /* 0xffffffff00097882 */ /* 0x000fe20000000000 */
[----:B------:R-:W1:Y:S01]  /*0400*/  LDC.U8 R106, c[0x0][0x2d8] ;  /* 0x0000b600ff6a7b82 */ /* 0x000e620000000000 */
[----:B------:R-:W-:Y:S02]  /*0410*/  UMOV UR23, URZ ;  /* 0x0000003f00177c82 */ /* 0x000fe40008000000 */
[----:B------:R-:W-:-:S05]  /*0420*/  UMOV UR25, 0xffffffff ;  /* 0xffffffff00197882 */ /* 0x000fca0000000000 */
[----:B---3--:R3:W1:Y:S08]  /*0430*/  @P0 R2UR UR9, R9 ;  /* 0x00000000090903c2 */ /* 0x00867000000e0000 */
[----:B----4-:R-:W1:Y:S01]  /*0440*/  @P0 R2UR UR13, R6 ;  /* 0x00000000060d03c2 */ /* 0x010e6200000e0000 */
[----:B------:R-:W-:-:S04]  /*0450*/  ISETP.NE.U32.AND P0, PT, RZ, c[0x0][0x248], PT ;  /* 0x00009200ff007a0c */ /* 0x000fc80003f05070 */
[----:B------:R-:W-:Y:S02]  /*0460*/  ISETP.NE.AND.EX P0, PT, RZ, c[0x0][0x24c], PT, P0 ;  /* 0x00009300ff007a0c */ /* 0x000fe40003f05300 */
[----:B---3--:R-:W-:-:S04]  /*0470*/  SHF.R.S32.HI R9, RZ, 0x1f, R101 ;  /* 0x0000001fff097819 */ /* 0x008fc80000011465 */
[----:B------:R-:W-:Y:S01]  /*0480*/  LEA.HI R12, R9, R101, RZ, 0x5 ;  /* 0x00000065090c7211 */ /* 0x000fe200078f28ff */
[----:B-1----:R-:W-:Y:S01]  /*0490*/  @UP2 UIADD3 UR13, UR13, -UR9, URZ ;  /* 0x800000090d0d2290 */ /* 0x002fe2000fffe03f */
[----:B--2---:R1:W2:Y:S06]  /*04a0*/  @P1 R2UR UR23, R4 ;  /* 0x00000000041713c2 */ /* 0x0042ac00000e0000 */
[----:B------:R-:W-:Y:S02]  /*04b0*/  @!UP2 ULDC UR13, c[0x0][0x214] ;  /* 0x00008500000daab9 */ /* 0x000fe40000000800 */
[----:B-----5:R1:W3:Y:S02]  /*04c0*/  @!P2 R2UR UR25, R0 ;  /* 0x000000000019a3c2 */ /* 0x0202e400000e0000 */
        /* <DEDUP_REMOVED lines=8> */
.L_x_825:
[----:B------:R-:W-:Y:S02]  /*0550*/  ULDC UR6, c[0x0][0x218] ;  /* 0x0000860000067ab9 */ /* 0x000fe40000000800 */
.L_x_826:
        /* <DEDUP_REMOVED lines=28> */
[----:B------:R-:W-:Y:S01]  /*0720*/  LOP3.LUT R0, R12, 0xffffffe0, RZ, 0xc0, !PT ;  /* 0xffffffe00c007812 */ /* 0x000fe200078ec0ff */
[----:B------:R-:W-:Y:S02]  /*0730*/  UISETP.NE.AND UP0, UPT, UR25, -0x1, UPT ;  /* 0xffffffff1900788c */ /* 0x000fe4000bf05270 */
[----:B------:R-:W-:Y:S02]  /*0740*/  ULDC.64 UR4, c[0x0][0x190] ;  /* 0x0000640000047ab9 */ /* 0x000fe40000000a00 */
[----:B------:R-:W-:Y:S01]  /*0750*/  ULDC.64 UR6, c[0x0][0x178] ;  /* 0x00005e0000067ab9 */ /* 0x000fe20000000a00 */
[----:B------:R-:W-:Y:S01]  /*0760*/  IMAD.IADD R20, R101, 0x1, -R0 ;  /* 0x0000000165147824 */ /* 0x000fe200078e0a00 */
[----:B------:R-:W-:-:S03]  /*0770*/  PLOP3.LUT P0, PT, PT, PT, UP0, 0x80, 0x0 ;  /* 0x000000000000781c */ /* 0x000fc60003f0f008 */
[----:B------:R-:W-:Y:S01]  /*0780*/  @!UP1 USHF.R.S32.HI UR24, URZ, 0x1f, UR15 ;  /* 0x0000001f3f189899 */ /* 0x000fe2000801140f */
[----:B------:R-:W-:Y:S01]  /*0790*/  SHF.R.S32.HI R0, RZ, 0x1f, R20 ;  /* 0x0000001fff007819 */ /* 0x000fe20000011414 */
[----:B------:R-:W-:Y:S02]  /*07a0*/  @UP1 UIMAD.WIDE.U32 UR26, UR9, UR4, URZ ;  /* 0x00000004091a12a5 */ /* 0x000fe4000f8e003f */
[----:B------:R-:W-:Y:S02]  /*07b0*/  @!UP1 UIMAD UR24, UR24, UR6, URZ ;  /* 0x00000006181892a4 */ /* 0x000fe4000f8e023f */
[----:B------:R-:W-:Y:S02]  /*07c0*/  @UP0 UIADD3 UR21, UR23, UR25, URZ ;  /* 0x0000001917150290 */ /* 0x000fe4000fffe03f */
[----:B------:R-:W-:Y:S02]  /*07d0*/  @UP1 UIMAD UR22, UR9, UR5, UR27 ;  /* 0x00000005091612a4 */ /* 0x000fe4000f8e021b */
[----:B------:R-:W-:-:S02]  /*07e0*/  @!UP1 UIMAD.WIDE.U32 UR30, UR15, UR6, URZ ;  /* 0x000000060f1e92a5 */ /* 0x000fc4000f8e003f */
[----:B------:R-:W-:Y:S02]  /*07f0*/  ULDC.64 UR4, c[0x0][0x198] ;  /* 0x0000660000047ab9 */ /* 0x000fe40000000a00 */
[----:B------:R-:W-:Y:S02]  /*0800*/  @UP0 UIMAD.WIDE.U32 UR28, UR21, UR4, URZ ;  /* 0x00000004151c02a5 */ /* 0x000fe4000f8e003f */
[----:B------:R-:W-:Y:S02]  /*0810*/  @!UP1 UIMAD UR4, UR15, UR7, UR24 ;  /* 0x000000070f0492a4 */ /* 0x000fe4000f8e0218 */
[----:B------:R-:W-:Y:S02]  /*0820*/  @UP0 UIMAD UR7, UR21, UR5, UR29 ;  /* 0x00000005150702a4 */ /* 0x000fe4000f8e021d */
[----:B------:R-:W-:Y:S02]  /*0830*/  ULDC UR24, c[0x0][0x1c0] ;  /* 0x0000700000187ab9 */ /* 0x000fe40000000800 */
[----:B------:R-:W-:-:S02]  /*0840*/  UIMAD UR24, UR15, UR24, UR14 ;  /* 0x000000180f1872a4 */ /* 0x000fc4000f8e020e */
[----:B------:R-:W-:Y:S02]  /*0850*/  ULDC UR5, c[0x0][0x224] ;  /* 0x0000890000057ab9 */ /* 0x000fe40000000800 */
[----:B------:R-:W-:Y:S02]  /*0860*/  UIMAD UR5, UR24, UR5, UR11 ;  /* 0x00000005180572a4 */ /* 0x000fe4000f8e020b */
[----:B------:R-:W-:Y:S02]  /*0870*/  USHF.L.U32 UR24, UR24, 0x5, URZ ;  /* 0x0000000518187899 */ /* 0x000fe4000800063f */
[----:B------:R-:W-:Y:S02]  /*0880*/  ULDC UR6, c[0x0][0x228] ;  /* 0x00008a0000067ab9 */ /* 0x000fe40000000800 */
[----:B------:R-:W-:Y:S02]  /*0890*/  UIMAD UR6, UR5, UR6, URZ ;  /* 0x00000006050672a4 */ /* 0x000fe4000f8e023f */
[----:B------:R-:W-:Y:S01]  /*08a0*/  IADD3 R107, P2, P1, R7, UR24, R20 ;  /* 0x00000018076b7c10 */ /* 0x000fe2000f95e014 */
[----:B------:R-:W-:-:S02]  /*08b0*/  USHF.R.S32.HI UR5, URZ, 0x1f, UR24 ;  /* 0x0000001f3f057899 */ /* 0x000fc40008011418 */
[----:B------:R-:W-:Y:S02]  /*08c0*/  USHF.R.S32.HI UR21, URZ, 0x1f, UR14 ;  /* 0x0000001f3f157899 */ /* 0x000fe4000801140e */
[----:B------:R1:W-:Y:S01]  /*08d0*/  STL [R1+0xcc], R107 ;  /* 0x0000cc6b01007387 */ /* 0x0003e20000100800 */
[----:B------:R-:W-:Y:S01]  /*08e0*/  @UP1 UMOV UR24, UR26 ;  /* 0x0000001a00181c82 */ /* 0x000fe20008000000 */
[----:B------:R-:W-:Y:S01]  /*08f0*/  IADD3.X R104, R8, UR5, R0, P2, P1 ;  /* 0x0000000508687c10 */ /* 0x000fe200097e2400 */
[----:B------:R-:W-:Y:S02]  /*0900*/  @!UP1 UIADD3 UR22, UR31, UR4, URZ ;  /* 0x000000041f169290 */ /* 0x000fe4000fffe03f */
[----:B------:R-:W-:Y:S01]  /*0910*/  @!UP1 UMOV UR24, UR30 ;  /* 0x0000001e00189c82 */ /* 0x000fe20008000000 */
[----:B------:R-:W-:Y:S05]  /*0920*/  @P0 BRA `(.L_x_828) ;  /* 0x000000d000000947 */ /* 0x000fea0003800000 */
[----:B------:R-:W-:Y:S02]  /*0930*/  USHF.R.S32.HI UR26, URZ, 0x1f, UR23 ;  /* 0x0000001f3f1a7899 */ /* 0x000fe40008011417 */
[----:B------:R-:W-:-:S02]  /*0940*/  ULDC.64 UR4, c[0x0][0x198] ;  /* 0x0000660000047ab9 */ /* 0x000fc40000000a00 */
[----:B------:R-:W-:Y:S02]  /*0950*/  UIMAD UR26, UR26, UR4, URZ ;  /* 0x000000041a1a72a4 */ /* 0x000fe4000f8e023f */
[----:B------:R-:W-:Y:S02]  /*0960*/  UIMAD.WIDE.U32 UR28, UR23, UR4, URZ ;  /* 0x00000004171c72a5 */ /* 0x000fe4000f8e003f */
[----:B------:R-:W-:Y:S02]  /*0970*/  UIMAD UR26, UR23, UR5, UR26 ;  /* 0x00000005171a72a4 */ /* 0x000fe4000f8e021a */
[----:B------:R-:W-:Y:S02]  /*0980*/  USHF.R.S32.HI UR7, URZ, 0x1f, UR15 ;  /* 0x0000001f3f077899 */ /* 0x000fe4000801140f */
[----:B------:R-:W-:Y:S02]  /*0990*/  ULDC.64 UR4, c[0x0][0x180] ;  /* 0x0000600000047ab9 */ /* 0x000fe40000000a00 */
[----:B------:R-:W-:-:S02]  /*09a0*/  UIADD3 UR27, UR29, UR26, URZ ;  /* 0x0000001a1d1b7290 */ /* 0x000fc4000fffe03f */
[----:B------:R-:W-:Y:S02]  /*09b0*/  UIMAD UR7, UR7, UR4, URZ ;  /* 0x00000004070772a4 */ /* 0x000fe4000f8e023f */
[----:B------:R-:W-:Y:S02]  /*09c0*/  UMOV UR26, UR28 ;  /* 0x0000001c001a7c82 */ /* 0x000fe40008000000 */
[----:B------:R-:W-:Y:S02]  /*09d0*/  UIMAD UR7, UR15, UR5, UR7 ;  /* 0x000000050f0772a4 */ /* 0x000fe4000f8e0207 */
[----:B------:R-:W-:-:S04]  /*09e0*/  UIMAD.WIDE.U32 UR28, UR15, UR4, UR26 ;  /* 0x000000040f1c72a5 */ /* 0x000fc8000f8e001a */
[----:B------:R-:W-:Y:S02]  /*09f0*/  UIADD3 UR7, UR29, UR7, URZ ;  /* 0x000000071d077290 */ /* 0x000fe4000fffe03f */
.L_x_828:
[----:B------:R-:W-:Y:S01]  /*0a00*/  IABS R4, c[0x0][0x1c8] ;  /* 0x0000720000047a13 */ /* 0x000fe20000000000 */
[----:B------:R-:W2:Y:S01]  /*0a10*/  S2R R5, SR_CTAID.Z ;  /* 0x0000000000057919 */ /* 0x000ea20000002700 */
[----:B------:R-:W-:Y:S02]  /*0a20*/  ULDC UR4, c[0x0][0x1c8] ;  /* 0x0000720000047ab9 */ /* 0x000fe40000000800 */
[----:B------:R-:W3:Y:S01]  /*0a30*/  I2F.RP R2, R4 ;  /* 0x0000000400027306 */ /* 0x000ee20000209400 */
[----:B------:R-:W-:Y:S02]  /*0a40*/  ULOP3.LUT UR4, UR14, UR4, URZ, 0x3c, !UPT ;  /* 0x000000040e047292 */ /* 0x000fe4000f8e3c3f */
[----:B------:R-:W-:-:S04]  /*0a50*/  @UP0 UIADD3 UR25, UR23, UR25, URZ ;  /* 0x0000001917190290 */ /* 0x000fc8000fffe03f */
[----:B------:R-:W-:Y:S01]  /*0a60*/  ISETP.LE.AND P1, PT, RZ, UR4, PT ;  /* 0x00000004ff007c0c */ /* 0x000fe2000bf23270 */
[----:B------:R-:W-:Y:S02]  /*0a70*/  ULDC.64 UR4, c[0x0][0x1a0] ;  /* 0x0000680000047ab9 */ /* 0x000fe40000000a00 */
[----:B------:R-:W-:-:S04]  /*0a80*/  @UP0 UIMAD.WIDE.U32 UR26, UR25, UR4, URZ ;  /* 0x00000004191a02a5 */ /* 0x000fc8000f8e003f */
[----:B------:R-:W-:Y:S01]  /*0a90*/  @UP0 UIMAD UR5, UR25, UR5, UR27 ;  /* 0x00000005190502a4 */ /* 0x000fe2000f8e021b */
[----:B---3--:R-:W3:Y:S01]  /*0aa0*/  MUFU.RCP R2, R2 ;  /* 0x0000000200027308 */ /* 0x008ee20000001000 */
[----:B--2---:R-:W-:Y:S02]  /*0ab0*/  IABS R5, R5 ;  /* 0x0000000500057213 */ /* 0x004fe40000000000 */
[----:B---3--:R-:W-:-:S05]  /*0ac0*/  IADD3 R2, R2, 0xffffffe, RZ ;  /* 0x0ffffffe02027810 */ /* 0x008fca0007ffe0ff */
[----:B------:R-:W2:Y:S02]  /*0ad0*/  F2I.FTZ.U32.TRUNC.NTZ R3, R2 ;  /* 0x0000000200037305 */ /* 0x000ea4000021f000 */
[----:B--2---:R-:W-:Y:S02]  /*0ae0*/  IMAD.MOV R0, RZ, RZ, -R3 ;  /* 0x000000ffff007224 */ /* 0x004fe400078e0a03 */
        /* <DEDUP_REMOVED lines=11> */
[----:B------:R-:W-:-:S13]  /*0ba0*/  ISETP.GE.U32.AND P3, PT, R2, R4, PT ;  /* 0x000000040200720c */ /* 0x000fda0003f66070 */
[----:B------:R-:W-:-:S05]  /*0bb0*/  @P3 IADD3 R0, R0, 0x1, RZ ;  /* 0x0000000100003810 */ /* 0x000fca0007ffe0ff */
[----:B------:R-:W-:-:S05]  /*0bc0*/  IMAD.MOV.U32 R6, RZ, RZ, R0 ;  /* 0x000000ffff067224 */ /* 0x000fca00078e0000 */
[----:B------:R-:W-:Y:S02]  /*0bd0*/  @!P1 IADD3 R6, -R6, RZ, RZ ;  /* 0x000000ff06069210 */ /* 0x000fe40007ffe1ff */
        /* <DEDUP_REMOVED lines=14> */
.L_x_829:
[CC--:B------:R-:W-:Y:S01]  /*0cc0*/  LEA.HI R0, R9.reuse, R101.reuse, RZ, 0x3 ;  /* 0x0000006509007211 */ /* 0x0c0fe200078f18ff */
[----:B------:R-:W2:Y:S01]  /*0cd0*/  S2R R18, SR_CTAID.Z ;  /* 0x0000000000127919 */ /* 0x000ea20000002700 */
[----:B------:R-:W-:Y:S01]  /*0ce0*/  LEA.HI R3, R9, R101, RZ, 0x4 ;  /* 0x0000006509037211 */ /* 0x000fe200078f20ff */
[----:B------:R-:W-:Y:S01]  /*0cf0*/  IMAD.MOV.U32 R25, RZ, RZ, 0x10 ;  /* 0x00000010ff197424 */ /* 0x000fe200078e00ff */
[----:B------:R-:W-:Y:S01]  /*0d00*/  SHF.R.S32.HI R16, RZ, 0x3, R0 ;  /* 0x00000003ff107819 */ /* 0x000fe20000011400 */
[----:B------:R-:W-:Y:S01]  /*0d10*/  IMAD.U32 R14, RZ, RZ, UR10 ;  /* 0x0000000aff0e7e24 */ /* 0x000fe2000f8e00ff */
[----:B------:R-:W-:Y:S01]  /*0d20*/  LOP3.LUT R0, R0, 0xfffffff8, RZ, 0xc0, !PT ;  /* 0xfffffff800007812 */ /* 0x000fe200078ec0ff */
[----:B------:R-:W-:Y:S01]  /*0d30*/  BSSY B0, `(.L_x_830) ;  /* 0x0000075000007945 */ /* 0x000fe20003800000 */
        /* <DEDUP_REMOVED lines=8> */
[----:B------:R-:W-:Y:S01]  /*0dc0*/  IMAD.WIDE R14, R14, 0x40, R16 ;  /* 0x000000400e0e7825 */ /* 0x000fe200078e0210 */
[----:B------:R-:W-:Y:S02]  /*0dd0*/  LOP3.LUT R2, R0, 0xfffffffe, RZ, 0xc0, !PT ;  /* 0xfffffffe00027812 */ /* 0x000fe400078ec0ff */
[----:B------:R-:W-:Y:S01]  /*0de0*/  LOP3.LUT R4, R7, 0x38, R114, 0xf8, !PT ;  /* 0x0000003807047812 */ /* 0x000fe200078ef872 */
[----:B------:R-:W-:Y:S01]  /*0df0*/  IMAD.IADD R0, R101, 0x1, -R3 ;  /* 0x0000000165007824 */ /* 0x000fe200078e0a03 */
[----:B------:R-:W-:Y:S01]  /*0e00*/  SHF.R.U32.HI R7, RZ, 0x3, R7 ;  /* 0x00000003ff077819 */ /* 0x000fe20000011607 */
[----:B------:R-:W-:Y:S01]  /*0e10*/  IMAD.IADD R23, R5, 0x1, -R2 ;  /* 0x0000000105177824 */ /* 0x000fe200078e0a02 */
[----:B------:R-:W-:-:S02]  /*0e20*/  LEA.HI R5, R9, R101, RZ, 0x6 ;  /* 0x0000006509057211 */ /* 0x000fc400078f30ff */
[----:B------:R-:W-:Y:S01]  /*0e30*/  SHF.R.S32.HI R2, RZ, 0x1f, R0 ;  /* 0x0000001fff027819 */ /* 0x000fe20000011400 */
[----:B------:R-:W-:Y:S01]  /*0e40*/  IMAD.SHL.U32 R8, R23, 0x8, RZ ;  /* 0x0000000817087824 */ /* 0x000fe200078e00ff */
[----:B------:R-:W-:Y:S01]  /*0e50*/  LOP3.LUT R7, R4, R7, RZ, 0x3c, !PT ;  /* 0x0000000704077212 */ /* 0x000fe200078e3cff */
[----:B------:R-:W-:Y:S01]  /*0e60*/  IMAD.SHL.U32 R5, R5, 0x8, RZ ;  /* 0x0000000805057824 */ /* 0x000fe200078e00ff */
[----:B------:R-:W-:Y:S02]  /*0e70*/  LEA.HI R11, R2, R0, RZ, 0x3 ;  /* 0x00000000020b7211 */ /* 0x000fe400078f18ff */
[----:B------:R-:W-:Y:S02]  /*0e80*/  SHF.R.S32.HI R115, RZ, 0x1f, R114 ;  /* 0x0000001fff737819 */ /* 0x000fe40000011472 */
[----:B------:R-:W-:Y:S02]  /*0e90*/  LOP3.LUT R4, R11, 0xfffffff8, RZ, 0xc0, !PT ;  /* 0xfffffff80b047812 */ /* 0x000fe400078ec0ff */
[----:B------:R-:W-:Y:S01]  /*0ea0*/  IADD3 R2, P0, R114, UR24, RZ ;  /* 0x0000001872027c10 */ /* 0x000fe2000ff1e0ff */
[----:B------:R3:W-:Y:S01]  /*0eb0*/  STL.64 [R1+0x58], R114 ;  /* 0x0000587201007387 */ /* 0x0007e20000100a00 */
[----:B------:R-:W-:Y:S01]  /*0ec0*/  LOP3.LUT R199, R7, 0xfffffe00, R5, 0xf8, !PT ;  /* 0xfffffe0007c77812 */ /* 0x000fe200078ef805 */
[----:B------:R-:W-:Y:S01]  /*0ed0*/  IMAD.IADD R0, R0, 0x1, -R4 ;  /* 0x0000000100007824 */ /* 0x000fe200078e0a04 */
[----:B------:R-:W-:Y:S01]  /*0ee0*/  IADD3.X R3, R115, UR22, RZ, P0, !PT ;  /* 0x0000001673037c10 */ /* 0x000fe200087fe4ff */
[C---:B------:R-:W-:Y:S01]  /*0ef0*/  IMAD R4, R17.reuse, c[0x0][0x198], RZ ;  /* 0x0000660011047a24 */ /* 0x040fe200078e02ff */
[----:B------:R-:W-:Y:S01]  /*0f00*/  SHF.R.S32.HI R103, RZ, 0x5, R12 ;  /* 0x00000005ff677819 */ /* 0x000fe2000001140c */
[----:B------:R-:W-:Y:S01]  /*0f10*/  IMAD R7, R17, c[0x0][0x1a0], RZ ;  /* 0x0000680011077a24 */ /* 0x000fe200078e02ff */
[----:B------:R-:W-:Y:S01]  /*0f20*/  LOP3.LUT P3, RZ, R0, 0x4, RZ, 0xc0, !PT ;  /* 0x0000000400ff7812 */ /* 0x000fe2000786c0ff */
[----:B--2---:R-:W-:Y:S01]  /*0f30*/  IMAD.WIDE.U32 R18, R18, c[0x0][0x1a8], R2 ;  /* 0x00006a0012127a25 */ /* 0x004fe200078e0002 */
[----:B------:R-:W-:Y:S01]  /*0f40*/  LOP3.LUT P2, RZ, R0, 0x2, RZ, 0xc0, !PT ;  /* 0x0000000200ff7812 */ /* 0x000fe2000784c0ff */
[----:B------:R-:W-:Y:S01]  /*0f50*/  USHF.R.S32.HI UR22, URZ, 0x6, UR8 ;  /* 0x000000063f167899 */ /* 0x000fe20008011408 */
[----:B------:R-:W-:Y:S01]  /*0f60*/  IADD3 R111, R114, 0x40, RZ ;  /* 0x00000040726f7810 */ /* 0x000fe20007ffe0ff */
[----:B------:R-:W-:Y:S01]  /*0f70*/  IMAD.SHL.U32 R0, R0, 0x40, RZ ;  /* 0x0000004000007824 */ /* 0x000fe200078e00ff */
[----:B------:R-:W-:Y:S01]  /*0f80*/  IADD3 R110, R114, 0x80, RZ ;  /* 0x00000080726e7810 */ /* 0x000fe20007ffe0ff */
[----:B------:R-:W-:-:S02]  /*0f90*/  IMAD R10, R16, c[0x0][0x19c], R4 ;  /* 0x00006700100a7a24 */ /* 0x000fc400078e0204 */
[----:B------:R-:W-:Y:S01]  /*0fa0*/  IMAD.WIDE.U32 R2, R16, c[0x0][0x1a0], R114 ;  /* 0x0000680010027a25 */ /* 0x000fe200078e0072 */
[----:B------:R-:W-:-:S03]  /*0fb0*/  LOP3.LUT R0, R0, 0x1c0, RZ, 0xc0, !PT ;  /* 0x000001c000007812 */ /* 0x000fc600078ec0ff */
[----:B------:R-:W-:Y:S01]  /*0fc0*/  IMAD.WIDE.U32 R4, R16, c[0x0][0x198], R114 ;  /* 0x0000660010047a25 */ /* 0x000fe200078e0072 */
[----:B------:R-:W-:Y:S02]  /*0fd0*/  LOP3.LUT R8, R0, 0x8, R8, 0xf8, !PT ;  /* 0x0000000800087812 */ /* 0x000fe400078ef808 */
[----:B------:R-:W-:Y:S01]  /*0fe0*/  IADD3 R2, P0, R2, UR26, RZ ;  /* 0x0000001a02027c10 */ /* 0x000fe2000ff1e0ff */
[----:B------:R-:W-:Y:S01]  /*0ff0*/  IMAD R9, R16, c[0x0][0x1a4], R7 ;  /* 0x0000690010097a24 */ /* 0x000fe200078e0207 */
[----:B------:R-:W-:Y:S01]  /*1000*/  SHF.R.U32.HI R7, RZ, 0x3, R0 ;  /* 0x00000003ff077819 */ /* 0x000fe20000011600 */
[----:B------:R-:W-:Y:S01]  /*1010*/  IMAD.SHL.U32 R199, R199, 0x2, RZ ;  /* 0x00000002c7c77824 */ /* 0x000fe200078e00ff */
[----:B------:R-:W-:Y:S02]  /*1020*/  SHF.R.S32.HI R0, RZ, 0x1f, R6 ;  /* 0x0000001fff007819 */ /* 0x000fe40000011406 */
[----:B------:R-:W-:Y:S02]  /*1030*/  IADD3 R4, P1, R4, UR28, RZ ;  /* 0x0000001c04047c10 */ /* 0x000fe4000ff3e0ff */
[----:B------:R-:W-:Y:S01]  /*1040*/  LOP3.LUT R8, R8, R7, RZ, 0x3c, !PT ;  /* 0x0000000708087212 */ /* 0x000fe200078e3cff */
[C---:B------:R-:W-:Y:S01]  /*1050*/  IMAD R7, R0.reuse, c[0x0][0x1b0], RZ ;  /* 0x00006c0000077a24 */ /* 0x040fe200078e02ff */
[----:B------:R-:W-:Y:S01]  /*1060*/  IADD3.X R3, R3, UR5, R9, P0, !PT ;  /* 0x0000000503037c10 */ /* 0x000fe200087fe409 */
[----:B------:R-:W-:Y:S01]  /*1070*/  IMAD R0, R0, c[0x0][0x1b8], RZ ;  /* 0x00006e0000007a24 */ /* 0x000fe200078e02ff */
[----:B------:R-:W-:Y:S01]  /*1080*/  IADD3.X R5, R5, UR7, R10, P1, !PT ;  /* 0x0000000705057c10 */ /* 0x000fe20008ffe40a */
[C---:B------:R-:W-:Y:S01]  /*1090*/  IMAD R9, R6.reuse, c[0x0][0x1b4], R7 ;  /* 0x00006d0006097a24 */ /* 0x040fe200078e0207 */
[----:B------:R-:W-:Y:S01]  /*10a0*/  SHF.R.S32.HI R10, RZ, 0x1f, R12 ;  /* 0x0000001fff0a7819 */ /* 0x000fe2000001140c */
[C---:B------:R-:W-:Y:S01]  /*10b0*/  IMAD R7, R6.reuse, c[0x0][0x1bc], R0 ;  /* 0x00006f0006077a24 */ /* 0x040fe200078e0200 */
[----:B------:R-:W-:Y:S01]  /*10c0*/  UIADD3 UR7, -UR11, UR13, URZ ;  /* 0x0000000d0b077290 */ /* 0x000fe2000fffe13f */
[----:B------:R-:W-:Y:S01]  /*10d0*/  IMAD.WIDE.U32 R28, R6, c[0x0][0x1b8], R2 ;  /* 0x00006e00061c7a25 */ /* 0x000fe200078e0002 */
[----:B------:R-:W-:Y:S01]  /*10e0*/  SHF.R.S32.HI R2, RZ, 0x1f, R20 ;  /* 0x0000001fff027819 */ /* 0x000fe20000011414 */
[----:B------:R-:W-:Y:S01]  /*10f0*/  ULDC.64 UR4, c[0x0][0x1a8] ;  /* 0x00006a0000047ab9 */ /* 0x000fe20000000a00 */
[----:B------:R-:W-:Y:S01]  /*1100*/  LEA.HI R0, R10, R103, RZ, 0x2 ;  /* 0x000000670a007211 */ /* 0x000fe200078f10ff */
[----:B------:R-:W-:Y:S01]  /*1110*/  IMAD.WIDE.U32 R30, R6, c[0x0][0x1b0], R4 ;  /* 0x00006c00061e7a25 */ /* 0x000fe200078e0004 */
[----:B------:R-:W-:Y:S01]  /*1120*/  LEA.HI R3, R2, R20, RZ, 0x2 ;  /* 0x0000001402037211 */ /* 0x000fe200078f10ff */
[----:B------:R-:W-:Y:S01]  /*1130*/  UIMAD UR4, UR21, UR4, URZ ;  /* 0x00000004150472a4 */ /* 0x000fe2000f8e023f */
[----:B------:R-:W-:Y:S01]  /*1140*/  LOP3.LUT R0, R0, 0xffffffc, RZ, 0xc0, !PT ;  /* 0x0ffffffc00007812 */ /* 0x000fe200078ec0ff */
[----:B------:R-:W-:Y:S01]  /*1150*/  IMAD.IADD R26, R29, 0x1, R7 ;  /* 0x000000011d1a7824 */ /* 0x000fe200078e0207 */
[----:B------:R-:W-:Y:S01]  /*1160*/  SHF.R.S32.HI R100, RZ, 0x2, R3 ;  /* 0x00000002ff647819 */ /* 0x000fe20000011403 */
[----:B------:R3:W-:Y:S01]  /*1170*/  STL.64 [R1+0x70], R30 ;  /* 0x0000701e01007387 */ /* 0x0007e20000100a00 */
[----:B------:R-:W-:Y:S01]  /*1180*/  IMAD.IADD R33, R31, 0x1, R9 ;  /* 0x000000011f217824 */ /* 0x000fe200078e0209 */
[----:B------:R-:W-:Y:S01]  /*1190*/  ISETP.GE.AND P0, PT, R16, UR7, PT ;  /* 0x0000000710007c0c */ /* 0x000fe2000bf06270 */
[----:B------:R-:W-:Y:S01]  /*11a0*/  IMAD.IADD R0, R103, 0x1, -R0 ;  /* 0x0000000167007824 */ /* 0x000fe200078e0a00 */
[----:B------:R3:W-:Y:S01]  /*11b0*/  STL.64 [R1+0x68], R28 ;  /* 0x0000681c01007387 */ /* 0x0007e20000100a00 */
[----:B------:R-:W-:Y:S01]  /*11c0*/  UIMAD UR5, UR14, UR5, UR4 ;  /* 0x000000050e0572a4 */ /* 0x000fe2000f8e0204 */
[----:B------:R-:W-:Y:S01]  /*11d0*/  IMAD.SHL.U32 R5, R11, 0x40, RZ ;  /* 0x000000400b057824 */ /* 0x000fe200078e00ff */
[----:B------:R-:W-:Y:S01]  /*11e0*/  SEL R4, R25, 0xfffffff0, !P2 ;  /* 0xfffffff019047807 */ /* 0x000fe20005000000 */
[----:B------:R-:W-:-:S02]  /*11f0*/  IMAD R21, R0, 0x10, R100 ;  /* 0x0000001000157824 */ /* 0x000fc400078e0264 */
[----:B------:R-:W-:Y:S01]  /*1200*/  IMAD.MOV.U32 R2, RZ, RZ, 0x20 ;  /* 0x00000020ff027424 */ /* 0x000fe200078e00ff */
[----:B------:R-:W-:Y:S02]  /*1210*/  IADD3 R13, R19, UR5, RZ ;  /* 0x00000005130d7c10 */ /* 0x000fe4000fffe0ff */
[----:B------:R3:W-:Y:S01]  /*1220*/  STL [R1+0xd0], R21 ;  /* 0x0000d01501007387 */ /* 0x0007e20000100800 */
[----:B------:R-:W-:Y:S02]  /*1230*/  LOP3.LUT R5, R8, 0xfffffe00, R5, 0xf8, !PT ;  /* 0xfffffe0008057812 */ /* 0x000fe400078ef805 */
[----:B------:R-:W-:Y:S01]  /*1240*/  SEL R2, R2, 0xffffffe0, !P3 ;  /* 0xffffffe002027807 */ /* 0x000fe20005800000 */
[----:B------:R3:W-:Y:S04]  /*1250*/  STL [R1+0x54], R111 ;  /* 0x0000546f01007387 */ /* 0x0007e80000100800 */
[----:B------:R3:W-:Y:S04]  /*1260*/  STL [R1+0x78], R110 ;  /* 0x0000786e01007387 */ /* 0x0007e80000100800 */
[----:B------:R3:W-:Y:S04]  /*1270*/  STL [R1+0x80], R26 ;  /* 0x0000801a01007387 */ /* 0x0007e80000100800 */
[----:B------:R3:W-:Y:S01]  /*1280*/  STL [R1+0x64], R33 ;  /* 0x0000642101007387 */ /* 0x0007e20000100800 */
        /* <DEDUP_REMOVED lines=31> */
.L_x_831:
[----:B------:R-:W-:Y:S05]  /*1480*/  BSYNC B0 ;  /* 0x0000000000007941 */ /* 0x000fea0003800000 */
.L_x_830:
[----:B------:R-:W-:Y:S01]  /*1490*/  LOP3.LUT R0, R3, 0x7ffffffc, RZ, 0xc0, !PT ;  /* 0x7ffffffc03007812 */ /* 0x000fe200078ec0ff */
[----:B------:R-:W-:Y:S01]  /*14a0*/  ULEA UR4, UR22, UR6, 0x6 ;  /* 0x0000000616047291 */ /* 0x000fe2000f8e303f */
[----:B------:R-:W-:Y:S01]  /*14b0*/  IADD3 R22, R16, 0x10, RZ ;  /* 0x0000001010167810 */ /* 0x000fe20007ffe0ff */
[----:B------:R-:W-:Y:S02]  /*14c0*/  BSSY B0, `(.L_x_832) ;  /* 0x000002c000007945 */ /* 0x000fe40003800000 */
[----:B------:R-:W-:Y:S01]  /*14d0*/  IMAD.IADD R0, R20, 0x1, -R0 ;  /* 0x0000000114007824 */ /* 0x000fe200078e0a00 */
[----:B------:R-:W-:Y:S01]  /*14e0*/  ISETP.GE.AND P1, PT, R22, UR7, PT ;  /* 0x0000000716007c0c */ /* 0x000fe2000bf26270 */
[----:B------:R-:W-:Y:S02]  /*14f0*/  UIADD3 UR4, UR4, -0x40, URZ ;  /* 0xffffffc004047890 */ /* 0x000fe4000fffe03f */
[----:B------:R-:W-:-:S04]  /*1500*/  IMAD.SHL.U32 R0, R0, 0x2, RZ ;  /* 0x0000000200007824 */ /* 0x000fc800078e00ff */
[----:B------:R-:W-:Y:S02]  /*1510*/  IMAD R0, R21, c[0x0][0x228], R0 ;  /* 0x00008a0015007a24 */ /* 0x000fe400078e0200 */
[----:B------:R-:W-:-:S03]  /*1520*/  IMAD.U32 R3, RZ, RZ, UR4 ;  /* 0x00000004ff037e24 */ /* 0x000fc6000f8e00ff */
[----:B------:R-:W-:Y:S02]  /*1530*/  IADD3 R200, P0, R0, UR4, RZ ;  /* 0x0000000400c87c10 */ /* 0x000fe4000ff1e0ff */
        /* <DEDUP_REMOVED lines=36> */
.L_x_833:
[----:B------:R-:W-:Y:S05]  /*1780*/  BSYNC B0 ;  /* 0x0000000000007941 */ /* 0x000fea0003800000 */
.L_x_832:
[----:B---3--:R-:W-:Y:S01]  /*1790*/  IADD3 R21, R16, 0x20, RZ ;  /* 0x0000002010157810 */ /* 0x008fe20007ffe0ff */
[----:B------:R-:W-:Y:S03]  /*17a0*/  BSSY B0, `(.L_x_834) ;  /* 0x0000024000007945 */ /* 0x000fe60003800000 */
[----:B------:R-:W-:-:S13]  /*17b0*/  ISETP.GE.AND P0, PT, R21, UR7, PT ;  /* 0x0000000715007c0c */ /* 0x000fda000bf06270 */
        /* <DEDUP_REMOVED lines=34> */
.L_x_835:
[----:B------:R-:W-:Y:S05]  /*19e0*/  BSYNC B0 ;  /* 0x0000000000007941 */ /* 0x000fea0003800000 */
.L_x_834:
        /* <DEDUP_REMOVED lines=41> */
.L_x_837:
[----:B------:R-:W-:Y:S05]  /*1c80*/  BSYNC B0 ;  /* 0x0000000000007941 */ /* 0x000fea0003800000 */
.L_x_836:
[----:B------:R-:W-:Y:S01]  /*1c90*/  IMAD.MOV.U32 R108, RZ, RZ, R32 ;  /* 0x000000ffff6c7224 */ /* 0x000fe200078e0020 */
[----:B------:R-:W-:Y:S01]  /*1ca0*/  UIADD3 UR24, UR22, -0x1, URZ ;  /* 0xffffffff16187890 */ /* 0x000fe2000fffe03f */
[----:B------:R-:W-:Y:S01]  /*1cb0*/  IMAD.MOV.U32 R109, RZ, RZ, R33 ;  /* 0x000000ffff6d7224 */ /* 0x000fe200078e0021 */
[----:B------:R-:W-:Y:S01]  /*1cc0*/  MOV R108, R30 ;  /* 0x0000001e006c7202 */ /* 0x000fe20000000f00 */
[----:B------:R-:W-:Y:S01]  /*1cd0*/  BSSY B0, `(.L_x_838) ;  /* 0x0000024000007945 */ /* 0x000fe20003800000 */
[----:B------:R-:W-:Y:S01]  /*1ce0*/  UIMAD UR23, UR24, -0x40, UR12 ;  /* 0xffffffc0181778a4 */ /* 0x000fe2000f8e020c */
[----:B------:R-:W-:Y:S01]  /*1cf0*/  MOV R105, UR26 ;  /* 0x0000001a00697c02 */ /* 0x000fe20008000f00 */
[----:B------:R-:W-:Y:S01]  /*1d00*/  USHF.R.S32.HI UR28, URZ, 0x1f, UR24 ;  /* 0x0000001f3f1c7899 */ /* 0x000fe20008011418 */
[----:B------:R3:W-:Y:S01]  /*1d10*/  STL.64 [R1+0x60], R108 ;  /* 0x0000606c01007387 */ /* 0x0007e20000100a00 */
[----:B------:R-:W-:Y:S02]  /*1d20*/  UIMAD UR5, UR25, UR24, URZ ;  /* 0x00000018190572a4 */ /* 0x000fe4000f8e023f */
[----:B------:R-:W-:Y:S01]  /*1d30*/  ISETP.GE.AND P0, PT, R16, UR23, PT ;  /* 0x0000001710007c0c */ /* 0x000fe2000bf06270 */
[----:B--2---:R-:W-:Y:S01]  /*1d40*/  IMAD.WIDE.U32 R6, R105, UR24, R108 ;  /* 0x0000001869067c25 */ /* 0x004fe2000f8e006c */
        /* <DEDUP_REMOVED lines=28> */
.L_x_839:
[----:B------:R-:W-:Y:S05]  /*1f10*/  BSYNC B0 ;  /* 0x0000000000007941 */ /* 0x000fea0003800000 */
.L_x_838:
        /* <DEDUP_REMOVED lines=33> */
.L_x_841:
[----:B------:R-:W-:Y:S05]  /*2130*/  BSYNC B0 ;  /* 0x0000000000007941 */ /* 0x000fea0003800000 */
.L_x_840:
[----:B------:R-:W-:Y:S01]  /*2140*/  ISETP.GE.AND P0, PT, R21, UR23, PT ;  /* 0x0000001715007c0c */ /* 0x000fe2000bf06270 */
[----:B------:R-:W-:-:S12]  /*2150*/  BSSY B0, `(.L_x_842) ;  /* 0x000001f000007945 */ /* 0x000fd80003800000 */
        /* <DEDUP_REMOVED lines=30> */
.L_x_843:
[----:B------:R-:W-:Y:S05]  /*2340*/  BSYNC B0 ;  /* 0x0000000000007941 */ /* 0x000fea0003800000 */
.L_x_842:
[----:B------:R-:W-:Y:S01]  /*2350*/  ISETP.GE.AND P0, PT, R20, UR23, PT ;  /* 0x0000001714007c0c */ /* 0x000fe2000bf06270 */
[----:B------:R-:W-:-:S12]  /*2360*/  BSSY B0, `(.L_x_844) ;  /* 0x0000021000007945 */ /* 0x000fd80003800000 */
        /* <DEDUP_REMOVED lines=32> */
.L_x_845:
[----:B------:R-:W-:Y:S05]  /*2570*/  BSYNC B0 ;  /* 0x0000000000007941 */ /* 0x000fea0003800000 */
.L_x_844:
        /* <DEDUP_REMOVED lines=16> */
[----:B--2---:R-:W-:Y:S01]  /*2680*/  IMAD.U32 R6, RZ, RZ, UR6 ;  /* 0x00000006ff067e24 */ /* 0x004fe2000f8e00ff */
[----:B------:R-:W2:Y:S01]  /*2690*/  @P0 MUFU.RCP R3, c[0x0][0x238] ;  /* 0x00008e0000030b08 */ /* 0x000ea20000001000 */
[----:B------:R-:W-:Y:S01]  /*26a0*/  ISETP.GE.AND P1, PT, R16, UR23, PT ;  /* 0x0000001710007c0c */ /* 0x000fe2000bf26270 */
[----:B------:R-:W-:Y:S02]  /*26b0*/  ULDC.64 UR4, c[0x0][0x1a0] ;  /* 0x0000680000047ab9 */ /* 0x000fe40000000a00 */
[----:B------:R-:W-:-:S05]  /*26c0*/  IMAD.U32 R7, RZ, RZ, UR7 ;  /* 0x00000007ff077e24 */ /* 0x000fca000f8e00ff */
[----:B------:R-:W2:Y:S01]  /*26d0*/  @P0 LDG.E R0, [R6.64] ;  /* 0x0000001006000981 */ /* 0x000ea2000c1e1900 */
        /* <DEDUP_REMOVED lines=11> */
[----:B--2---:R-:W-:-:S04]  /*2790*/  @P0 FMUL.FTZ R0, R0, R3 ;  /* 0x0000000300000220 */ /* 0x004fc80000410000 */
[----:B------:R2:W5:Y:S01]  /*27a0*/  @P0 R2UR UR6, R0 ;  /* 0x00000000000603c2 */ /* 0x00056200000e0000 */
[C---:B------:R-:W-:Y:S02]  /*27b0*/  LEA R6, P0, R8.reuse, R28, 0x6 ;  /* 0x0000001c08067211 */ /* 0x040fe400078030ff */
[----:B--2---:R-:W-:Y:S01]  /*27c0*/  MOV R0, UR4 ;  /* 0x0000000400007c02 */ /* 0x004fe20008000f00 */
[----:B------:R-:W-:Y:S02]  /*27d0*/  UMOV UR4, URZ ;  /* 0x0000003f00047c82 */ /* 0x000fe40008000000 */
[----:B-----5:R-:W-:Y:S01]  /*27e0*/  @UP1 UMOV UR4, UR6 ;  /* 0x0000000600041c82 */ /* 0x020fe20008000000 */
[----:B------:R-:W-:Y:S01]  /*27f0*/  LEA.HI.X R7, R8, R26, R0, 0x6, P0 ;  /* 0x0000001a08077211 */ /* 0x000fe200000f3400 */
[----:B------:R-:W-:Y:S05]  /*2800*/  @P1 BRA `(.L_x_847) ;  /* 0x0000019000001947 */ /* 0x000fea0003800000 */
[----:B----4-:R-:W-:Y:S02]  /*2810*/  ISETP.GE.AND P3, PT, R114, c[0x0][0x220], PT ;  /* 0x0000880072007a0c */ /* 0x010fe40003f66270 */
        /* <DEDUP_REMOVED lines=24> */
.L_x_847:
[----:B----4-:R-:W-:Y:S05]  /*29a0*/  BSYNC B0 ;  /* 0x0000000000007941 */ /* 0x010fea0003800000 */
.L_x_846:
        /* <DEDUP_REMOVED lines=35> */
.L_x_849:
[----:B------:R-:W-:Y:S05]  /*2be0*/  BSYNC B0 ;  /* 0x0000000000007941 */ /* 0x000fea0003800000 */
.L_x_848:
        /* <DEDUP_REMOVED lines=35> */
.L_x_851:
[----:B------:R-:W-:Y:S05]  /*2e20*/  BSYNC B0 ;  /* 0x0000000000007941 */ /* 0x000fea0003800000 */
.L_x_850:
[----:B------:R-:W-:Y:S01]  /*2e30*/  ISETP.GE.AND P0, PT, R20, UR23, PT ;  /* 0x0000001714007c0c */ /* 0x000fe2000bf06270 */
[----:B------:R-:W-:-:S12]  /*2e40*/  BSSY B0, `(.L_x_852) ;  /* 0x0000023000007945 */ /* 0x000fd80003800000 */
        /* <DEDUP_REMOVED lines=34> */
.L_x_853:
[----:B------:R-:W-:Y:S05]  /*3070*/  BSYNC B0 ;  /* 0x0000000000007941 */ /* 0x000fea0003800000 */
.L_x_852:
[C---:B------:R-:W-:Y:S01]  /*3080*/  IMAD.SHL.U32 R0, R24.reuse, 0x40, RZ ;  /* 0x0000004018007824 */ /* 0x040fe200078e00ff */
[----:B------:R-:W-:Y:S01]  /*3090*/  R2P PR, R24, 0x6 ;  /* 0x0000000618007804 */ /* 0x000fe20000000000 */
[----:B------:R-:W-:Y:S01]  /*30a0*/  IMAD.SHL.U32 R3, R16, 0x8, RZ ;  /* 0x0000000810037824 */ /* 0x000fe200078e00ff */
[----:B------:R-:W0:Y:S01]  /*30b0*/  LDGDEPBAR ;  /* 0x00000000000079af */ /* 0x000e220000000000 */
[----:B--2---:R-:W-:Y:S01]  /*30c0*/  IMAD.SHL.U32 R7, R101, 0x2, RZ ;  /* 0x0000000265077824 */ /* 0x004fe200078e00ff */
[----:B------:R-:W-:Y:S01]  /*30d0*/  LOP3.LUT R0, R0, 0x1c0, RZ, 0xc0, !PT ;  /* 0x000001c000007812 */ /* 0x000fe200078ec0ff */
[----:B------:R-:W-:Y:S01]  /*30e0*/  IMAD.U32 R6, RZ, RZ, UR12 ;  /* 0x0000000cff067e24 */ /* 0x000fe2000f8e00ff */
[----:B------:R-:W-:Y:S02]  /*30f0*/  UISETP.GE.AND UP0, UPT, UR12, 0x41, UPT ;  /* 0x000000410c00788c */ /* 0x000fe4000bf06270 */
[----:B------:R-:W-:Y:S02]  /*3100*/  LOP3.LUT R3, R0, 0x8, R3, 0xf8, !PT ;  /* 0x0000000800037812 */ /* 0x000fe400078ef803 */
[----:B------:R-:W-:-:S02]  /*3110*/  SHF.R.U32.HI R0, RZ, 0x3, R0 ;  /* 0x00000003ff007819 */ /* 0x000fc40000011600 */
[----:B------:R-:W-:Y:S02]  /*3120*/  LOP3.LUT R7, R7, 0x6, RZ, 0xc0, !PT ;  /* 0x0000000607077812 */ /* 0x000fe400078ec0ff */
[----:B------:R-:W-:Y:S01]  /*3130*/  LOP3.LUT R0, R3, R0, RZ, 0x3c, !PT ;  /* 0x0000000003007212 */ /* 0x000fe200078e3cff */
[----:B------:R-:W-:-:S04]  /*3140*/  IMAD R3, R103, 0x400, R5 ;  /* 0x0000040067037824 */ /* 0x000fc800078e0205 */
[----:B------:R-:W-:Y:S02]  /*3150*/  IMAD R0, R23, 0x200, R0 ;  /* 0x0000020017007824 */ /* 0x000fe400078e0200 */
[----:B------:R-:W-:Y:S02]  /*3160*/  IMAD.SHL.U32 R183, R3, 0x2, RZ ;  /* 0x0000000203b77824 */ /* 0x000fe400078e00ff */
[----:B------:R-:W-:Y:S02]  /*3170*/  IMAD.SHL.U32 R176, R0, 0x2, RZ ;  /* 0x0000000200b07824 */ /* 0x000fe400078e00ff */
[--C-:B------:R-:W-:Y:S01]  /*3180*/  IMAD R184, R4, 0x2, R183.reuse ;  /* 0x0000000204b87824 */ /* 0x100fe200078e02b7 */
[----:B------:R-:W-:Y:S01]  /*3190*/  LDSM.16.M88.4 R8, [R183] ;  /* 0x00000000b708783b */ /* 0x000fe20000000200 */
[----:B------:R-:W-:Y:S01]  /*31a0*/  IMAD R186, R2, 0x2, R183 ;  /* 0x0000000202ba7824 */ /* 0x000fe200078e02b7 */
[----:B------:R-:W-:Y:S01]  /*31b0*/  IADD3 R0, R176, 0x6000, RZ ;  /* 0x00006000b0007810 */ /* 0x000fe20007ffe0ff */
[----:B------:R-:W-:Y:S01]  /*31c0*/  IMAD R185, R2, 0x2, R184 ;  /* 0x0000000202b97824 */ /* 0x000fe200078e02b8 */
[----:B------:R-:W2:Y:S01]  /*31d0*/  LDSM.16.M88.4 R20, [R176+0x6000] ;  /* 0x00600000b014783b */ /* 0x000ea20000000200 */
[----:B------:R-:W-:Y:S01]  /*31e0*/  IADD3 R187, R176, 0x6020, RZ ;  /* 0x00006020b0bb7810 */ /* 0x000fe20007ffe0ff */
[----:B------:R-:W-:Y:S01]  /*31f0*/  IMAD.U32 R3, RZ, RZ, UR24 ;  /* 0x00000018ff037e24 */ /* 0x000fe2000f8e00ff */
[----:B------:R-:W-:Y:S01]  /*3200*/  @P1 IADD3 R187, R0, -0x20, RZ ;  /* 0xffffffe000bb1810 */ /* 0x000fe20007ffe0ff */
[----:B------:R-:W5:Y:S01]  /*3210*/  LDSM.16.M88.4 R32, [R176+0x6800] ;  /* 0x00680000b020783b */ /* 0x000f620000000200 */
[----:B------:R-:W-:-:S02]  /*3220*/  IMAD.MOV.U32 R0, RZ, RZ, 0x40 ;  /* 0x00000040ff007424 */ /* 0x000fc400078e00ff */
[----:B------:R-:W-:Y:S01]  /*3230*/  IMAD R3, R3, 0x40, R7 ;  /* 0x0000004003037824 */ /* 0x000fe200078e0207 */
[----:B------:R-:W1:Y:S01]  /*3240*/  LDSM.16.M88.4 R28, [R176+0x7000] ;  /* 0x00700000b01c783b */ /* 0x000e620000000200 */
[----:B------:R-:W-:Y:S02]  /*3250*/  IADD3 R198, R187, 0x800, RZ ;  /* 0x00000800bbc67810 */ /* 0x000fe40007ffe0ff */
[----:B------:R-:W-:Y:S01]  /*3260*/  SEL R0, R0, 0xffffffc0, !P2 ;  /* 0xffffffc000007807 */ /* 0x000fe20005000000 */
[----:B------:R-:W3:Y:S01]  /*3270*/  LDSM.16.M88.4 R24, [R176+0x7800] ;  /* 0x00780000b018783b */ /* 0x000ee20000000200 */
[----:B------:R-:W-:Y:S02]  /*3280*/  ISETP.GE.AND P2, PT, R3, UR12, PT ;  /* 0x0000000c03007c0c */ /* 0x000fe4000bf46270 */
[C---:B------:R-:W-:Y:S01]  /*3290*/  IADD3 R197, R187.reuse, 0x1000, RZ ;  /* 0x00001000bbc57810 */ /* 0x040fe20007ffe0ff */
[----:B------:R-:W-:Y:S01]  /*32a0*/  LDSM.16.M88.4 R12, [R184] ;  /* 0x00000000b80c783b */ /* 0x000fe20000000200 */
[----:B------:R-:W-:Y:S01]  /*32b0*/  IMAD.IADD R182, R176, 0x1, R0 ;  /* 0x00000001b0b67824 */ /* 0x000fe200078e0200 */
[----:B------:R-:W-:Y:S01]  /*32c0*/  IADD3 R196, R187, 0x1800, RZ ;  /* 0x00001800bbc47810 */ /* 0x000fe20007ffe0ff */
[----:B------:R-:W-:Y:S01]  /*32d0*/  IMAD.IADD R181, R0, 0x1, R187 ;  /* 0x0000000100b57824 */ /* 0x000fe200078e02bb */
[----:B------:R-:W4:Y:S01]  /*32e0*/  LDSM.16.M88.4 R36, [R187] ;  /* 0x00000000bb24783b */ /* 0x000f220000000200 */
[----:B------:R-:W-:Y:S01]  /*32f0*/  IMAD R0, R103, 0x10, R100 ;  /* 0x0000001067007824 */ /* 0x000fe200078e0264 */
[----:B------:R-:W-:-:S02]  /*3300*/  IADD3 R195, R187, 0x2000, RZ ;  /* 0x00002000bbc37810 */ /* 0x000fc40007ffe0ff */
[----:B------:R-:W1:Y:S01]  /*3310*/  LDSM.16.M88.4 R52, [R187+0x800] ;  /* 0x00080000bb34783b */ /* 0x000e620000000200 */
[C---:B------:R-:W-:Y:S02]  /*3320*/  IADD3 R194, R187.reuse, 0x2800, RZ ;  /* 0x00002800bbc27810 */ /* 0x040fe40007ffe0ff */
[----:B------:R-:W-:Y:S01]  /*3330*/  IADD3 R102, R0, UR11, RZ ;  /* 0x0000000b00667c10 */ /* 0x000fe2000fffe0ff */
[----:B------:R-:W1:Y:S01]  /*3340*/  LDSM.16.M88.4 R64, [R187+0x1000] ;  /* 0x00100000bb40783b */ /* 0x000e620000000200 */
[C---:B------:R-:W-:Y:S02]  /*3350*/  IADD3 R193, R187.reuse, 0x3000, RZ ;  /* 0x00003000bbc17810 */ /* 0x040fe40007ffe0ff */
[----:B------:R-:W-:Y:S01]  /*3360*/  IADD3 R0, R6, -UR13, R102 ;  /* 0x8000000d06007c10 */ /* 0x000fe2000fffe066 */
[----:B------:R-:W1:Y:S01]  /*3370*/  LDSM.16.M88.4 R56, [R187+0x1800] ;  /* 0x00180000bb38783b */ /* 0x000e620000000200 */
[C---:B------:R-:W-:Y:S02]  /*3380*/  IADD3 R192, R187.reuse, 0x3800, RZ ;  /* 0x00003800bbc07810 */ /* 0x040fe40007ffe0ff */
[C---:B------:R-:W-:Y:S01]  /*3390*/  IADD3 R191, R187.reuse, 0x4000, RZ ;  /* 0x00004000bbbf7810 */ /* 0x040fe20007ffe0ff */
[----:B------:R-:W-:Y:S01]  /*33a0*/  LDSM.16.M88.4 R80, [R182+0x6800] ;  /* 0x00680000b650783b */ /* 0x000fe20000000200 */
[----:B------:R-:W-:Y:S01]  /*33b0*/  IMAD.IADD R6, R0, 0x1, -R3 ;  /* 0x0000000100067824 */ /* 0x000fe200078e0a03 */
[----:B------:R-:W-:Y:S01]  /*33c0*/  IADD3 R190, R187, 0x4800, RZ ;  /* 0x00004800bbbe7810 */ /* 0x000fe20007ffe0ff */
[----:B--2---:R-:W-:Y:S01]  /*33d0*/  HMMA.16816.F32.BF16 R16, R8, R20, RZ ;  /* 0x000000140810723c */ /* 0x004fe200000418ff */
[----:B------:R-:W-:Y:S02]  /*33e0*/  LDSM.16.M88.4 R84, [R182+0x7800] ;  /* 0x00780000b654783b */ /* 0x000fe40000000200 */
[----:B------:R-:W-:-:S02]  /*33f0*/  IABS R6, R6 ;  /* 0x0000000600067213 */ /* 0x000fc40000000000 */
[C---:B------:R-:W-:Y:S01]  /*3400*/  IADD3 R189, R187.reuse, 0x5000, RZ ;  /* 0x00005000bbbd7810 */ /* 0x040fe20007ffe0ff */
[----:B------:R-:W-:Y:S01]  /*3410*/  LDSM.16.M88.4 R92, [R181] ;  /* 0x00000000b55c783b */ /* 0x000fe20000000200 */
[----:B------:R-:W-:Y:S01]  /*3420*/  IADD3 R188, R187, 0x5800, RZ ;  /* 0x00005800bbbc7810 */ /* 0x000fe20007ffe0ff */
[C---:B------:R-:W-:Y:S02]  /*3430*/  HMMA.16816.F32.BF16 R20, R8.reuse, R22, RZ ;  /* 0x000000160814723c */ /* 0x040fe400000418ff */
[----:B------:R-:W-:Y:S04]  /*3440*/  LDSM.16.M88.4 R88, [R181+0x1800] ;  /* 0x00180000b558783b */ /* 0x000fe80000000200 */
[----:B------:R-:W-:Y:S02]  /*3450*/  LDSM.16.M88.4 R96, [R176+0x9000] ;  /* 0x00900000b060783b */ /* 0x000fe40000000200 */
[C---:B-----5:R-:W-:Y:S02]  /*3460*/  HMMA.16816.F32.BF16 R40, R8.reuse, R32, RZ ;  /* 0x000000200828723c */ /* 0x060fe400000418ff */
[----:B------:R-:W-:Y:S06]  /*3470*/  STL [R1+0xc8], R102 ;  /* 0x0000c86601007387 */ /* 0x000fec0000100800 */
[C---:B------:R-:W-:Y:S08]  /*3480*/  HMMA.16816.F32.BF16 R44, R8.reuse, R34, RZ ;  /* 0x00000022082c723c */ /* 0x040ff000000418ff */
[C---:B-1----:R-:W-:Y:S08]  /*3490*/  HMMA.16816.F32.BF16 R48, R8.reuse, R28, RZ ;  /* 0x0000001c0830723c */ /* 0x042ff000000418ff */
[C---:B------:R-:W-:Y:S08]  /*34a0*/  HMMA.16816.F32.BF16 R60, R8.reuse, R30, RZ ;  /* 0x0000001e083c723c */ /* 0x040ff000000418ff */
[C---:B---3--:R-:W-:Y:S08]  /*34b0*/  HMMA.16816.F32.BF16 R76, R8.reuse, R24, RZ ;  /* 0x00000018084c723c */ /* 0x048ff000000418ff */
[----:B------:R-:W-:Y:S01]  /*34c0*/  HMMA.16816.F32.BF16 R72, R8, R26, RZ ;  /* 0x0000001a0848723c */ /* 0x000fe200000418ff */
[----:B------:R-:W-:Y:S07]  /*34d0*/  LDSM.16.M88.4 R8, [R186] ;  /* 0x00000000ba08783b */ /* 0x000fee0000000200 */
[C---:B----4-:R-:W-:Y:S01]  /*34e0*/  HMMA.16816.F32.BF16 R68, R12.reuse, R36, R16 ;  /* 0x000000240c44723c */ /* 0x050fe20000041810 */
[----:B------:R-:W-:Y:S07]  /*34f0*/  LDSM.16.M88.4 R16, [R185] ;  /* 0x00000000b910783b */ /* 0x000fee0000000200 */
[C---:B------:R-:W-:Y:S01]  /*3500*/  HMMA.16816.F32.BF16 R32, R12.reuse, R38, R20 ;  /* 0x000000260c20723c */ /* 0x040fe20000041814 */
[----:B------:R-:W1:Y:S07]  /*3510*/  LDSM.16.M88.4 R36, [R182+0x6000] ;  /* 0x00600000b624783b */ /* 0x000e6e0000000200 */
[C---:B------:R-:W-:Y:S01]  /*3520*/  HMMA.16816.F32.BF16 R28, R12.reuse, R52, R40 ;  /* 0x000000340c1c723c */ /* 0x040fe20000041828 */
[----:B------:R-:W2:Y:S07]  /*3530*/  LDSM.16.M88.4 R40, [R182+0x7000] ;  /* 0x00700000b628783b */ /* 0x000eae0000000200 */
[C---:B------:R-:W-:Y:S08]  /*3540*/  HMMA.16816.F32.BF16 R24, R12.reuse, R54, R44 ;  /* 0x000000360c18723c */ /* 0x040ff0000004182c */
[C---:B------:R-:W-:Y:S08]  /*3550*/  HMMA.16816.F32.BF16 R20, R12.reuse, R64, R48 ;  /* 0x000000400c14723c */ /* 0x040ff00000041830 */
[C---:B------:R-:W-:Y:S08]  /*3560*/  HMMA.16816.F32.BF16 R44, R12.reuse, R66, R60 ;  /* 0x000000420c2c723c */ /* 0x040ff0000004183c */
[C---:B------:R-:W-:Y:S01]  /*3570*/  HMMA.16816.F32.BF16 R52, R12.reuse, R56, R76 ;  /* 0x000000380c34723c */ /* 0x040fe2000004184c */
[----:B------:R-:W-:Y:S07]  /*3580*/  LDSM.16.M88.4 R76, [R181+0x1000] ;  /* 0x00100000b54c783b */ /* 0x000fee0000000200 */
[----:B------:R-:W-:Y:S01]  /*3590*/  HMMA.16816.F32.BF16 R64, R12, R58, R72 ;  /* 0x0000003a0c40723c */ /* 0x000fe20000041848 */
[----:B------:R-:W3:Y:S04]  /*35a0*/  LDSM.16.M88.4 R72, [R181+0x800] ;  /* 0x00080000b548783b */ /* 0x000ee80000000200 */
[----:B------:R-:W-:Y:S03]  /*35b0*/  LDSM.16.M88.4 R12, [R183+0x2000] ;  /* 0x00200000b70c783b */ /* 0x000fe60000000200 */
[C---:B-1----:R-:W-:Y:S08]  /*35c0*/  HMMA.16816.F32.BF16 R68, R8.reuse, R36, R68 ;  /* 0x000000240844723c */ /* 0x042ff00000041844 */
[C---:B------:R-:W-:Y:S08]  /*35d0*/  HMMA.16816.F32.BF16 R60, R8.reuse, R38, R32 ;  /* 0x00000026083c723c */ /* 0x040ff00000041820 */
[C---:B------:R-:W-:Y:S08]  /*35e0*/  HMMA.16816.F32.BF16 R56, R8.reuse, R80, R28 ;  /* 0x000000500838723c */ /* 0x040ff0000004181c */
[C---:B------:R-:W-:Y:S01]  /*35f0*/  HMMA.16816.F32.BF16 R48, R8.reuse, R82, R24 ;  /* 0x000000520830723c */ /* 0x040fe20000041818 */
[----:B------:R-:W1:Y:S07]  /*3600*/  LDSM.16.M88.4 R80, [R176+0x8000] ;  /* 0x00800000b050783b */ /* 0x000e6e0000000200 */
[C---:B--2---:R-:W-:Y:S08]  /*3610*/  HMMA.16816.F32.BF16 R32, R8.reuse, R40, R20 ;  /* 0x000000280820723c */ /* 0x044ff00000041814 */
[C---:B------:R-:W-:Y:S08]  /*3620*/  HMMA.16816.F32.BF16 R24, R8.reuse, R84, R52 ;  /* 0x000000540818723c */ /* 0x040ff00000041834 */
[C---:B------:R-:W-:Y:S01]  /*3630*/  HMMA.16816.F32.BF16 R20, R8.reuse, R86, R64 ;  /* 0x000000560814723c */ /* 0x040fe20000041840 */
[----:B------:R-:W2:Y:S04]  /*3640*/  LDSM.16.M88.4 R84, [R176+0x8800] ;  /* 0x00880000b054783b */ /* 0x000ea80000000200 */
[----:B------:R-:W4:Y:S03]  /*3650*/  LDSM.16.M88.4 R64, [R176+0x9800] ;  /* 0x00980000b040783b */ /* 0x000f260000000200 */
[----:B------:R-:W-:Y:S01]  /*3660*/  HMMA.16816.F32.BF16 R28, R8, R42, R44 ;  /* 0x0000002a081c723c */ /* 0x000fe2000004182c */
[----:B------:R-:W-:Y:S07]  /*3670*/  LDSM.16.M88.4 R8, [R184+0x2000] ;  /* 0x00200000b808783b */ /* 0x000fee0000000200 */
[C---:B------:R-:W-:Y:S01]  /*3680*/  HMMA.16816.F32.BF16 R36, R16.reuse, R92, R68 ;  /* 0x0000005c1024723c */ /* 0x040fe20000041844 */
[----:B------:R-:W5:Y:S07]  /*3690*/  LDSM.16.M88.4 R68, [R187+0x2000] ;  /* 0x00200000bb44783b */ /* 0x000f6e0000000200 */
[C---:B------:R-:W-:Y:S01]  /*36a0*/  HMMA.16816.F32.BF16 R40, R16.reuse, R94, R60 ;  /* 0x0000005e1028723c */ /* 0x040fe2000004183c */
[----:B------:R-:W-:Y:S07]  /*36b0*/  LDSM.16.M88.4 R92, [R181+0x3800] ;  /* 0x00380000b55c783b */ /* 0x000fee0000000200 */
[C---:B---3--:R-:W-:Y:S08]  /*36c0*/  HMMA.16816.F32.BF16 R52, R16.reuse, R72, R56 ;  /* 0x000000481034723c */ /* 0x048ff00000041838 */
[C---:B------:R-:W-:Y:S01]  /*36d0*/  HMMA.16816.F32.BF16 R44, R16.reuse, R74, R48 ;  /* 0x0000004a102c723c */ /* 0x040fe20000041830 */
[----:B------:R-:W-:Y:S07]  /*36e0*/  LDSM.16.M88.4 R72, [R182+0x8800] ;  /* 0x00880000b648783b */ /* 0x000fee0000000200 */
[C---:B------:R-:W-:Y:S08]  /*36f0*/  HMMA.16816.F32.BF16 R48, R16.reuse, R76, R32 ;  /* 0x0000004c1030723c */ /* 0x040ff00000041820 */
[C---:B------:R-:W-:Y:S01]  /*3700*/  HMMA.16816.F32.BF16 R28, R16.reuse, R78, R28 ;  /* 0x0000004e101c723c */ /* 0x040fe2000004181c */
[----:B------:R-:W3:Y:S07]  /*3710*/  LDSM.16.M88.4 R76, [R187+0x2800] ;  /* 0x00280000bb4c783b */ /* 0x000eee0000000200 */
[C---:B------:R-:W-:Y:S08]  /*3720*/  HMMA.16816.F32.BF16 R60, R16.reuse, R88, R24 ;  /* 0x00000058103c723c */ /* 0x040ff00000041818 */
[----:B------:R-:W-:Y:S01]  /*3730*/  HMMA.16816.F32.BF16 R24, R16, R90, R20 ;  /* 0x0000005a1018723c */ /* 0x000fe20000041814 */
[----:B------:R-:W-:Y:S04]  /*3740*/  LDSM.16.M88.4 R16, [R186+0x2000] ;  /* 0x00200000ba10783b */ /* 0x000fe80000000200 */
[----:B------:R-:W-:Y:S03]  /*3750*/  LDSM.16.M88.4 R88, [R181+0x3000] ;  /* 0x00300000b558783b */ /* 0x000fe60000000200 */
[C---:B-1----:R-:W-:Y:S08]  /*3760*/  HMMA.16816.F32.BF16 R20, R12.reuse, R80, R36 ;  /* 0x000000500c14723c */ /* 0x042ff00000041824 */
[C---:B------:R-:W-:Y:S01]  /*3770*/  HMMA.16816.F32.BF16 R32, R12.reuse, R82, R40 ;  /* 0x000000520c20723c */ /* 0x040fe20000041828 */
[----:B------:R-:W-:Y:S07]  /*3780*/  LDSM.16.M88.4 R80, [R187+0x3000] ;  /* 0x00300000bb50783b */ /* 0x000fee0000000200 */
[C---:B--2---:R-:W-:Y:S01]  /*3790*/  HMMA.16816.F32.BF16 R36, R12.reuse, R84, R52 ;  /* 0x000000540c24723c */ /* 0x044fe20000041834 */
[----:B------:R-:W-:Y:S07]  /*37a0*/  LDSM.16.M88.4 R52, [R187+0x3800] ;  /* 0x00380000bb34783b */ /* 0x000fee0000000200 */
[C---:B------:R-:W-:Y:S01]  /*37b0*/  HMMA.16816.F32.BF16 R40, R12.reuse, R86, R44 ;  /* 0x000000560c28723c */ /* 0x040fe2000004182c */
[----:B------:R-:W1:Y:S07]  /*37c0*/  LDSM.16.M88.4 R84, [R182+0x8000] ;  /* 0x00800000b654783b */ /* 0x000e6e0000000200 */
[C---:B------:R-:W-:Y:S08]  /*37d0*/  HMMA.16816.F32.BF16 R56, R12.reuse, R98, R28 ;  /* 0x000000620c38723c */ /* 0x040ff0000004181c */
[C---:B------:R-:W-:Y:S08]  /*37e0*/  HMMA.16816.F32.BF16 R48, R12.reuse, R96, R48 ;  /* 0x000000600c30723c */ /* 0x040ff00000041830 */
[C---:B----4-:R-:W-:Y:S08]  /*37f0*/  HMMA.16816.F32.BF16 R60, R12.reuse, R64, R60 ;  /* 0x000000400c3c723c */ /* 0x050ff0000004183c */
[----:B------:R-:W-:Y:S01]  /*3800*/  HMMA.16816.F32.BF16 R28, R12, R66, R24 ;  /* 0x000000420c1c723c */ /* 0x000fe20000041818 */
[----:B------:R-:W-:Y:S07]  /*3810*/  LDSM.16.M88.4 R64, [R181+0x2000] ;  /* 0x00200000b540783b */ /* 0x000fee0000000200 */
[C---:B-----5:R-:W-:Y:S08]  /*3820*/  HMMA.16816.F32.BF16 R12, R8.reuse, R68, R20 ;  /* 0x00000044080c723c */ /* 0x060ff00000041814 */
[C---:B------:R-:W-:Y:S01]  /*3830*/  HMMA.16816.F32.BF16 R24, R8.reuse, R70, R32 ;  /* 0x000000460818723c */ /* 0x040fe20000041820 */
[----:B------:R-:W2:Y:S07]  /*3840*/  LDSM.16.M88.4 R68, [R182+0x9000] ;  /* 0x00900000b644783b */ /* 0x000eae0000000200 */
[C---:B---3--:R-:W-:Y:S08]  /*3850*/  HMMA.16816.F32.BF16 R20, R8.reuse, R76, R36 ;  /* 0x0000004c0814723c */ /* 0x048ff00000041824 */
[----:B------:R-:W-:Y:S01]  /*3860*/  HMMA.16816.F32.BF16 R40, R8, R78, R40 ;  /* 0x0000004e0828723c */ /* 0x000fe20000041828 */
[----:B------:R-:W3:Y:S07]  /*3870*/  LDSM.16.M88.4 R76, [R182+0x9800] ;  /* 0x00980000b64c783b */ /* 0x000eee0000000200 */
[----:B-1----:R-:W-:Y:S01]  /*3880*/  HMMA.16816.F32.BF16 R44, R16, R84, R12 ;  /* 0x00000054102c723c */ /* 0x002fe2000004180c */
[----:B------:R-:W1:Y:S07]  /*3890*/  LDSM.16.M88.4 R12, [R185+0x2000] ;  /* 0x00200000b90c783b */ /* 0x000e6e0000000200 */
[C---:B------:R-:W-:Y:S08]  /*38a0*/  HMMA.16816.F32.BF16 R48, R8.reuse, R80, R48 ;  /* 0x000000500830723c */ /* 0x040ff00000041830 */
[C---:B------:R-:W-:Y:S01]  /*38b0*/  HMMA.16816.F32.BF16 R56, R8.reuse, R82, R56 ;  /* 0x000000520838723c */ /* 0x040fe20000041838 */
[----:B------:R-:W4:Y:S07]  /*38c0*/  LDSM.16.M88.4 R80, [R181+0x2800] ;  /* 0x00280000b550783b */ /* 0x000f2e0000000200 */
[C---:B------:R-:W-:Y:S08]  /*38d0*/  HMMA.16816.F32.BF16 R60, R8.reuse, R52, R60 ;  /* 0x00000034083c723c */ /* 0x040ff0000004183c */
[----:B------:R-:W-:Y:S01]  /*38e0*/  HMMA.16816.F32.BF16 R52, R8, R54, R28 ;  /* 0x000000360834723c */ /* 0x000fe2000004181c */
[----:B------:R-:W-:Y:S07]  /*38f0*/  LDSM.16.M88.4 R8, [R183+0x4000] ;  /* 0x00400000b708783b */ /* 0x000fee0000000200 */
[C---:B------:R-:W-:Y:S01]  /*3900*/  HMMA.16816.F32.BF16 R36, R16.reuse, R86, R24 ;  /* 0x000000561024723c */ /* 0x040fe20000041818 */
[----:B------:R-:W-:Y:S07]  /*3910*/  LDSM.16.M88.4 R84, [R176+0xb800] ;  /* 0x00b80000b054783b */ /* 0x000fee0000000200 */
[C---:B------:R-:W-:Y:S08]  /*3920*/  HMMA.16816.F32.BF16 R32, R16.reuse, R72, R20 ;  /* 0x000000481020723c */ /* 0x040ff00000041814 */
[C---:B------:R-:W-:Y:S01]  /*3930*/  HMMA.16816.F32.BF16 R28, R16.reuse, R74, R40 ;  /* 0x0000004a101c723c */ /* 0x040fe20000041828 */
[----:B------:R-:W5:Y:S07]  /*3940*/  LDSM.16.M88.4 R72, [R176+0xa000] ;  /* 0x00a00000b048783b */ /* 0x000f6e0000000200 */
[C---:B--2---:R-:W-:Y:S08]  /*3950*/  HMMA.16816.F32.BF16 R24, R16.reuse, R68, R48 ;  /* 0x000000441018723c */ /* 0x044ff00000041830 */
[C---:B------:R-:W-:Y:S01]  /*3960*/  HMMA.16816.F32.BF16 R20, R16.reuse, R70, R56 ;  /* 0x000000461014723c */ /* 0x040fe20000041838 */
[----:B------:R-:W-:Y:S07]  /*3970*/  LDSM.16.M88.4 R68, [R176+0xa800] ;  /* 0x00a80000b044783b */ /* 0x000fee0000000200 */
[C---:B---3--:R-:W-:Y:S01]  /*3980*/  HMMA.16816.F32.BF16 R56, R16.reuse, R76, R60 ;  /* 0x0000004c1038723c */ /* 0x048fe2000004183c */
[----:B------:R-:W2:Y:S07]  /*3990*/  LDSM.16.M88.4 R60, [R176+0xb000] ;  /* 0x00b00000b03c783b */ /* 0x000eae0000000200 */
[----:B------:R-:W-:Y:S01]  /*39a0*/  HMMA.16816.F32.BF16 R52, R16, R78, R52 ;  /* 0x0000004e1034723c */ /* 0x000fe20000041834 */
[----:B------:R-:W-:Y:S04]  /*39b0*/  LDSM.16.M88.4 R16, [R184+0x4000] ;  /* 0x00400000b810783b */ /* 0x000fe80000000200 */
[----:B------:R-:W3:Y:S03]  /*39c0*/  LDSM.16.M88.4 R76, [R187+0x4000] ;  /* 0x00400000bb4c783b */ /* 0x000ee60000000200 */
[C---:B-1----:R-:W-:Y:S08]  /*39d0*/  HMMA.16816.F32.BF16 R48, R12.reuse, R64, R44 ;  /* 0x000000400c30723c */ /* 0x042ff0000004182c */
[C---:B------:R-:W-:Y:S08]  /*39e0*/  HMMA.16816.F32.BF16 R44, R12.reuse, R66, R36 ;  /* 0x000000420c2c723c */ /* 0x040ff00000041824 */
[C---:B----4-:R-:W-:Y:S07]  /*39f0*/  HMMA.16816.F32.BF16 R40, R12.reuse, R80, R32 ;  /* 0x000000500c28723c */ /* 0x050fee0000041820 */
[C---:B------:R-:W-:Y:S01]  /*3a00*/  IADD3 R81, R3.reuse, 0x29, RZ ;  /* 0x0000002903517810 */ /* 0x040fe20007ffe0ff */
[----:B------:R-:W-:Y:S01]  /*3a10*/  HMMA.16816.F32.BF16 R32, R12, R88, R24 ;  /* 0x000000580c20723c */ /* 0x000fe20000041818 */
[----:B------:R-:W-:-:S07]  /*3a20*/  IADD3 R80, R3, 0x39, RZ ;  /* 0x0000003903507810 */ /* 0x000fce0007ffe0ff */
[C---:B------:R-:W-:Y:S08]  /*3a30*/  HMMA.16816.F32.BF16 R24, R12.reuse, R90, R20 ;  /* 0x0000005a0c18723c */ /* 0x040ff00000041814 */
[C---:B------:R-:W-:Y:S07]  /*3a40*/  HMMA.16816.F32.BF16 R36, R12.reuse, R82, R28 ;  /* 0x000000520c24723c */ /* 0x040fee000004181c */
[C---:B------:R-:W-:Y:S01]  /*3a50*/  IADD3 R82, R3.reuse, 0x9, RZ ;  /* 0x0000000903527810 */ /* 0x040fe20007ffe0ff */
[----:B------:R-:W-:Y:S01]  /*3a60*/  HMMA.16816.F32.BF16 R20, R12, R92, R56 ;  /* 0x0000005c0c14723c */ /* 0x000fe20000041838 */
[----:B------:R-:W-:-:S02]  /*3a70*/  IADD3 R83, R3, 0x31, RZ ;  /* 0x0000003103537810 */ /* 0x000fc40007ffe0ff */
[----:B------:R-:W-:-:S05]  /*3a80*/  ISETP.GE.AND P6, PT, R82, UR12, PT ;  /* 0x0000000c52007c0c */ /* 0x000fca000bfc6270 */
[----:B------:R-:W-:Y:S01]  /*3a90*/  HMMA.16816.F32.BF16 R12, R12, R94, R52 ;  /* 0x0000005e0c0c723c */ /* 0x000fe20000041834 */
[----:B------:R1:W4:Y:S01]  /*3aa0*/  I2F R94, R6 ;  /* 0x00000006005e7306 */ /* 0x0003220000201400 */
[----:B------:R-:W-:Y:S06]  /*3ab0*/  LDSM.16.M88.4 R52, [R187+0x4800] ;  /* 0x00480000bb34783b */ /* 0x000fec0000000200 */
[C---:B-----5:R-:W-:Y:S07]  /*3ac0*/  HMMA.16816.F32.BF16 R44, R8.reuse, R74, R44 ;  /* 0x0000004a082c723c */ /* 0x060fee000004182c */
[C---:B------:R-:W-:Y:S01]  /*3ad0*/  IADD3 R74, R3.reuse, 0x20, RZ ;  /* 0x00000020034a7810 */ /* 0x040fe20007ffe0ff */
[----:B------:R-:W-:Y:S01]  /*3ae0*/  HMMA.16816.F32.BF16 R28, R8, R72, R48 ;  /* 0x00000048081c723c */ /* 0x000fe20000041830 */
[----:B------:R-:W-:-:S06]  /*3af0*/  IADD3 R75, R3, 0x21, RZ ;  /* 0x00000021034b7810 */ /* 0x000fcc0007ffe0ff */
[C---:B------:R-:W-:Y:S01]  /*3b00*/  IADD3 R73, R3.reuse, 0x18, RZ ;  /* 0x0000001803497810 */ /* 0x040fe20007ffe0ff */
[----:B--2---:R-:W-:Y:S01]  /*3b10*/  HMMA.16816.F32.BF16 R56, R8, R60, R32 ;  /* 0x0000003c0838723c */ /* 0x004fe20000041820 */
[----:B------:R-:W2:Y:S01]  /*3b20*/  LDSM.16.M88.4 R32, [R187+0x5000] ;  /* 0x00500000bb20783b */ /* 0x000ea20000000200 */
[----:B------:R-:W-:Y:S02]  /*3b30*/  IADD3 R72, R3, 0x19, RZ ;  /* 0x0000001903487810 */ /* 0x000fe40007ffe0ff */
[----:B------:R-:W-:-:S04]  /*3b40*/  ISETP.GE.AND P3, PT, R73, UR12, PT ;  /* 0x0000000c49007c0c */ /* 0x000fc8000bf66270 */
[C---:B------:R-:W-:Y:S01]  /*3b50*/  HMMA.16816.F32.BF16 R64, R8.reuse, R62, R24 ;  /* 0x0000003e0840723c */ /* 0x040fe20000041818 */
[----:B------:R-:W-:Y:S07]  /*3b60*/  LDSM.16.M88.4 R24, [R182+0xa000] ;  /* 0x00a00000b618783b */ /* 0x000fee0000000200 */
[C---:B------:R-:W-:Y:S01]  /*3b70*/  HMMA.16816.F32.BF16 R60, R8.reuse, R84, R20 ;  /* 0x00000054083c723c */ /* 0x040fe20000041814 */
[----:B------:R-:W5:Y:S06]  /*3b80*/  LDSM.16.M88.4 R20, [R187+0x5800] ;  /* 0x00580000bb14783b */ /* 0x000f6c0000000200 */
[C---:B------:R-:W-:Y:S01]  /*3b90*/  IADD3 R85, R3.reuse, 0x8, RZ ;  /* 0x0000000803557810 */ /* 0x040fe20007ffe0ff */
[----:B------:R-:W-:Y:S01]  /*3ba0*/  HMMA.16816.F32.BF16 R48, R8, R86, R12 ;  /* 0x000000560830723c */ /* 0x000fe2000004180c */
[----:B------:R-:W2:Y:S01]  /*3bb0*/  LDSM.16.M88.4 R12, [R186+0x4000] ;  /* 0x00400000ba0c783b */ /* 0x000ea20000000200 */
[----:B------:R-:W-:-:S02]  /*3bc0*/  IADD3 R84, R3, 0x38, RZ ;  /* 0x0000003803547810 */ /* 0x000fc40007ffe0ff */
[C---:B-1----:R-:W-:Y:S01]  /*3bd0*/  IMAD.IADD R6, R0.reuse, 0x1, -R85 ;  /* 0x0000000100067824 */ /* 0x042fe200078e0a55 */
[----:B------:R-:W-:Y:S02]  /*3be0*/  ISETP.GE.AND P0, PT, R85, UR12, PT ;  /* 0x0000000c55007c0c */ /* 0x000fe4000bf06270 */
[----:B------:R-:W-:Y:S01]  /*3bf0*/  IADD3 R87, R3, 0x1, RZ ;  /* 0x0000000103577810 */ /* 0x000fe20007ffe0ff */
[----:B------:R-:W-:Y:S01]  /*3c00*/  HMMA.16816.F32.BF16 R40, R8, R68, R40 ;  /* 0x000000440828723c */ /* 0x000fe20000041828 */
[----:B------:R-:W-:Y:S02]  /*3c10*/  IABS R6, R6 ;  /* 0x0000000600067213 */ /* 0x000fe40000000000 */
[----:B------:R-:W-:Y:S01]  /*3c20*/  ISETP.GE.AND P1, PT, R87, UR12, PT ;  /* 0x0000000c57007c0c */ /* 0x000fe2000bf26270 */
[----:B------:R-:W-:-:S04]  /*3c30*/  IMAD.IADD R7, R0, 0x1, -R87 ;  /* 0x0000000100077824 */ /* 0x000fc800078e0a57 */
[----:B------:R-:W-:Y:S01]  /*3c40*/  HMMA.16816.F32.BF16 R68, R8, R70, R36 ;  /* 0x000000460844723c */ /* 0x000fe20000041824 */
[----:B------:R-:W-:-:S04]  /*3c50*/  IABS R7, R7 ;  /* 0x0000000700077213 */ /* 0x000fc80000000000 */
[----:B------:R1:W-:Y:S02]  /*3c60*/  I2F R92, R7 ;  /* 0x00000007005c7306 */ /* 0x0003e40000201400 */
[C---:B------:R-:W-:Y:S01]  /*3c70*/  IMAD.IADD R8, R0.reuse, 0x1, -R82 ;  /* 0x0000000100087824 */ /* 0x040fe200078e0a52 */
[C---:B---3--:R-:W-:Y:S07]  /*3c80*/  HMMA.16816.F32.BF16 R44, R16.reuse, R78, R44 ;  /* 0x0000004e102c723c */ /* 0x048fee000004182c */
[C---:B------:R-:W-:Y:S01]  /*3c90*/  IADD3 R79, R3.reuse, 0x10, RZ ;  /* 0x00000010034f7810 */ /* 0x040fe20007ffe0ff */
[C---:B------:R-:W-:Y:S01]  /*3ca0*/  HMMA.16816.F32.BF16 R36, R16.reuse, R76, R28 ;  /* 0x0000004c1024723c */ /* 0x040fe2000004181c */
[----:B------:R-:W-:Y:S01]  /*3cb0*/  IADD3 R78, R3, 0x11, RZ ;  /* 0x00000011034e7810 */ /* 0x000fe20007ffe0ff */
[----:B------:R-:W-:Y:S01]  /*3cc0*/  LDSM.16.M88.4 R28, [R182+0xa800] ;  /* 0x00a80000b61c783b */ /* 0x000fe20000000200 */
[----:B------:R-:W-:Y:S01]  /*3cd0*/  ISETP.GE.AND P5, PT, R79, UR12, PT ;  /* 0x0000000c4f007c0c */ /* 0x000fe2000bfa6270 */
[----:B-1----:R-:W-:Y:S01]  /*3ce0*/  IMAD.MOV.U32 R7, RZ, RZ, R6 ;  /* 0x000000ffff077224 */ /* 0x002fe200078e0006 */
[----:B------:R-:W-:Y:S01]  /*3cf0*/  IABS R6, R8 ;  /* 0x0000000800067213 */ /* 0x000fe20000000000 */
[----:B------:R-:W-:Y:S01]  /*3d00*/  IMAD.IADD R8, R0, 0x1, -R79 ;  /* 0x0000000100087824 */ /* 0x000fe200078e0a4f */
[C---:B------:R-:W-:Y:S01]  /*3d10*/  IADD3 R77, R3.reuse, 0x28, RZ ;  /* 0x00000028034d7810 */ /* 0x040fe20007ffe0ff */
[----:B------:R1:W-:Y:S01]  /*3d20*/  I2F R91, R7 ;  /* 0x00000007005b7306 */ /* 0x0003e20000201400 */
[----:B--2---:R-:W-:Y:S01]  /*3d30*/  HMMA.16816.F32.BF16 R56, R16, R32, R56 ;  /* 0x000000201038723c */ /* 0x004fe20000041838 */
[----:B------:R-:W-:-:S02]  /*3d40*/  IADD3 R76, R3, 0x30, RZ ;  /* 0x00000030034c7810 */ /* 0x000fc40007ffe0ff */
[----:B------:R-:W-:-:S05]  /*3d50*/  ISETP.GE.AND P4, PT, R78, UR12, PT ;  /* 0x0000000c4e007c0c */ /* 0x000fca000bf86270 */
[----:B------:R-:W-:Y:S01]  /*3d60*/  HMMA.16816.F32.BF16 R64, R16, R34, R64 ;  /* 0x000000221040723c */ /* 0x000fe20000041840 */
[----:B------:R-:W2:Y:S01]  /*3d70*/  LDSM.16.M88.4 R32, [R182+0xb000] ;  /* 0x00b00000b620783b */ /* 0x000ea20000000200 */
[----:B-1----:R-:W-:Y:S01]  /*3d80*/  IMAD.MOV.U32 R7, RZ, RZ, R6 ;  /* 0x000000ffff077224 */ /* 0x002fe200078e0006 */
[----:B------:R-:W-:Y:S01]  /*3d90*/  IABS R6, R8 ;  /* 0x0000000800067213 */ /* 0x000fe20000000000 */
[----:B------:R-:W-:-:S04]  /*3da0*/  IMAD.IADD R8, R0, 0x1, -R78 ;  /* 0x0000000100087824 */ /* 0x000fc800078e0a4e */
[C---:B-----5:R-:W-:Y:S01]  /*3db0*/  HMMA.16816.F32.BF16 R60, R16.reuse, R20, R60 ;  /* 0x00000014103c723c */ /* 0x060fe2000004183c */
[----:B------:R1:W-:Y:S07]  /*3dc0*/  I2F R96, R7 ;  /* 0x0000000700607306 */ /* 0x0003ee0000201400 */
[C---:B------:R-:W-:Y:S01]  /*3dd0*/  HMMA.16816.F32.BF16 R48, R16.reuse, R22, R48 ;  /* 0x000000161030723c */ /* 0x040fe20000041830 */
[----:B------:R-:W3:Y:S07]  /*3de0*/  LDSM.16.M88.4 R20, [R182+0xb800] ;  /* 0x00b80000b614783b */ /* 0x000eee0000000200 */
[----:B------:R-:W-:Y:S01]  /*3df0*/  HMMA.16816.F32.BF16 R40, R16, R52, R40 ;  /* 0x000000341028723c */ /* 0x000fe20000041828 */
[----:B-1----:R-:W-:Y:S01]  /*3e00*/  IMAD.MOV.U32 R7, RZ, RZ, R6 ;  /* 0x000000ffff077224 */ /* 0x002fe200078e0006 */
[----:B------:R-:W-:Y:S01]  /*3e10*/  IABS R6, R8 ;  /* 0x0000000800067213 */ /* 0x000fe20000000000 */
[----:B------:R-:W-:-:S02]  /*3e20*/  IMAD.IADD R8, R0, 0x1, -R74 ;  /* 0x0000000100087824 */ /* 0x000fc400078e0a4a */
[----:B------:R1:W-:Y:S03]  /*3e30*/  I2F R101, R7 ;  /* 0x0000000700657306 */ /* 0x0003e60000201400 */
[C---:B------:R-:W-:Y:S05]  /*3e40*/  HMMA.16816.F32.BF16 R36, R12.reuse, R24, R36 ;  /* 0x000000180c24723c */ /* 0x040fea0000041824 */
[----:B------:R5:W-:Y:S03]  /*3e50*/  I2F R97, R6 ;  /* 0x0000000600617306 */ /* 0x000be60000201400 */
[----:B------:R-:W-:Y:S01]  /*3e60*/  HMMA.16816.F32.BF16 R44, R12, R26, R44 ;  /* 0x0000001a0c2c723c */ /* 0x000fe2000004182c */
[----:B------:R-:W-:Y:S01]  /*3e70*/  LDSM.16.M88.4 R24, [R181+0x4000] ;  /* 0x00400000b518783b */ /* 0x000fe20000000200 */
[----:B-1----:R-:W-:-:S06]  /*3e80*/  IMAD.IADD R7, R0, 0x1, -R73 ;  /* 0x0000000100077824 */ /* 0x002fcc00078e0a49 */
[----:B------:R-:W-:Y:S01]  /*3e90*/  HMMA.16816.F32.BF16 R52, R16, R54, R68 ;  /* 0x000000361034723c */ /* 0x000fe20000041844 */
[----:B------:R-:W-:Y:S01]  /*3ea0*/  IABS R7, R7 ;  /* 0x0000000700077213 */ /* 0x000fe20000000000 */
[----:B-----5:R-:W-:-:S03]  /*3eb0*/  IMAD.IADD R6, R0, 0x1, -R72 ;  /* 0x0000000100067824 */ /* 0x020fc600078e0a48 */
[----:B------:R1:W-:Y:S02]  /*3ec0*/  I2F R100, R7 ;  /* 0x0000000700647306 */ /* 0x0003e40000201400 */
[----:B------:R-:W-:Y:S01]  /*3ed0*/  IMAD.IADD R16, R0, 0x1, -R83 ;  /* 0x0000000100107824 */ /* 0x000fe200078e0a53 */
[----:B--2---:R-:W-:Y:S01]  /*3ee0*/  HMMA.16816.F32.BF16 R56, R12, R32, R56 ;  /* 0x000000200c38723c */ /* 0x004fe20000041838 */
[----:B------:R-:W-:-:S07]  /*3ef0*/  IABS R6, R6 ;  /* 0x0000000600067213 */ /* 0x000fce0000000000 */
[----:B------:R-:W-:Y:S01]  /*3f00*/  HMMA.16816.F32.BF16 R64, R12, R34, R64 ;  /* 0x000000220c40723c */ /* 0x000fe20000041840 */
[----:B------:R-:W-:Y:S01]  /*3f10*/  LDSM.16.M88.4 R32, [R181+0x4800] ;  /* 0x00480000b520783b */ /* 0x000fe20000000200 */
[----:B-1----:R-:W-:Y:S01]  /*3f20*/  IMAD.MOV.U32 R7, RZ, RZ, R6 ;  /* 0x000000ffff077224 */ /* 0x002fe200078e0006 */
[----:B------:R-:W-:Y:S01]  /*3f30*/  IABS R6, R8 ;  /* 0x0000000800067213 */ /* 0x000fe20000000000 */
[----:B------:R-:W-:-:S04]  /*3f40*/  IMAD.IADD R8, R0, 0x1, -R75 ;  /* 0x0000000100087824 */ /* 0x000fc800078e0a4b */
[C---:B---3--:R-:W-:Y:S01]  /*3f50*/  HMMA.16816.F32.BF16 R68, R12.reuse, R20, R60 ;  /* 0x000000140c44723c */ /* 0x048fe2000004183c */
[----:B------:R1:W-:Y:S07]  /*3f60*/  I2F R102, R7 ;  /* 0x0000000700667306 */ /* 0x0003ee0000201400 */
[C---:B------:R-:W-:Y:S08]  /*3f70*/  HMMA.16816.F32.BF16 R40, R12.reuse, R28, R40 ;  /* 0x0000001c0c28723c */ /* 0x040ff00000041828 */
[C---:B------:R-:W-:Y:S01]  /*3f80*/  HMMA.16816.F32.BF16 R52, R12.reuse, R30, R52 ;  /* 0x0000001e0c34723c */ /* 0x040fe20000041834 */
[----:B-1----:R-:W-:Y:S01]  /*3f90*/  IMAD.MOV.U32 R7, RZ, RZ, R6 ;  /* 0x000000ffff077224 */ /* 0x002fe200078e0006 */
[----:B------:R-:W-:Y:S01]  /*3fa0*/  IABS R6, R8 ;  /* 0x0000000800067213 */ /* 0x000fe20000000000 */
[----:B------:R-:W-:Y:S01]  /*3fb0*/  IMAD.IADD R8, R0, 0x1, -R77 ;  /* 0x0000000100087824 */ /* 0x000fe200078e0a4d */
[----:B------:R-:W-:Y:S01]  /*3fc0*/  LDSM.16.M88.4 R28, [R181+0x5000] ;  /* 0x00500000b51c783b */ /* 0x000fe20000000200 */
[----:B------:R1:W-:Y:S03]  /*3fd0*/  I2F R98, R7 ;  /* 0x0000000700627306 */ /* 0x0003e60000201400 */
[----:B------:R-:W-:Y:S01]  /*3fe0*/  HMMA.16816.F32.BF16 R60, R12, R22, R48 ;  /* 0x000000160c3c723c */ /* 0x000fe20000041830 */
[----:B-1----:R-:W-:Y:S01]  /*3ff0*/  IMAD.MOV.U32 R7, RZ, RZ, R6 ;  /* 0x000000ffff077224 */ /* 0x002fe200078e0006 */
[----:B------:R-:W-:-:S02]  /*4000*/  IABS R6, R8 ;  /* 0x0000000800067213 */ /* 0x000fc40000000000 */
[----:B------:R-:W1:Y:S01]  /*4010*/  LDSM.16.M88.4 R8, [R185+0x4000] ;  /* 0x00400000b908783b */ /* 0x000e620000000200 */
[----:B------:R2:W-:Y:S08]  /*4020*/  I2F R99, R7 ;  /* 0x0000000700637306 */ /* 0x0005f00000201400 */
[----:B------:R3:W-:Y:S01]  /*4030*/  I2F R95, R6 ;  /* 0x00000006005f7306 */ /* 0x0007e20000201400 */
[----:B--2---:R-:W-:-:S05]  /*4040*/  IMAD.IADD R7, R0, 0x1, -R81 ;  /* 0x0000000100077824 */ /* 0x004fca00078e0a51 */
[----:B------:R-:W-:Y:S01]  /*4050*/  IABS R7, R7 ;  /* 0x0000000700077213 */ /* 0x000fe20000000000 */
[----:B---3--:R-:W-:-:S03]  /*4060*/  IMAD.IADD R6, R0, 0x1, -R76 ;  /* 0x0000000100067824 */ /* 0x008fc600078e0a4c */
[----:B------:R2:W-:Y:S02]  /*4070*/  I2F R93, R7 ;  /* 0x00000007005d7306 */ /* 0x0005e40000201400 */
[----:B------:R-:W-:Y:S01]  /*4080*/  IABS R6, R6 ;  /* 0x0000000600067213 */ /* 0x000fe20000000000 */
[----:B-1----:R-:W-:Y:S04]  /*4090*/  HMMA.16816.F32.BF16 R40, R8, R32, R40 ;  /* 0x000000200828723c */ /* 0x002fe80000041828 */
[----:B--2---:R-:W-:Y:S01]  /*40a0*/  IMAD.MOV.U32 R7, RZ, RZ, R6 ;  /* 0x000000ffff077224 */ /* 0x004fe200078e0006 */
[----:B------:R-:W-:Y:S01]  /*40b0*/  IABS R6, R16 ;  /* 0x0000001000067213 */ /* 0x000fe20000000000 */
[C---:B------:R-:W-:Y:S02]  /*40c0*/  IMAD.IADD R16, R0.reuse, 0x1, -R84 ;  /* 0x0000000100107824 */ /* 0x040fe400078e0a54 */
[----:B------:R1:W-:Y:S02]  /*40d0*/  I2F R90, R7 ;  /* 0x00000007005a7306 */ /* 0x0003e40000201400 */
[----:B-1----:R-:W-:Y:S01]  /*40e0*/  IMAD.MOV.U32 R7, RZ, RZ, R6 ;  /* 0x000000ffff077224 */ /* 0x002fe200078e0006 */
[----:B------:R-:W-:Y:S01]  /*40f0*/  IABS R6, R16 ;  /* 0x0000001000067213 */ /* 0x000fe20000000000 */
[C---:B------:R-:W-:Y:S01]  /*4100*/  IMAD.IADD R16, R0.reuse, 0x1, -R80 ;  /* 0x0000000100107824 */ /* 0x040fe200078e0a50 */
[----:B------:R-:W-:-:S03]  /*4110*/  IADD3 R0, R0, 0x8, RZ ;  /* 0x0000000800007810 */ /* 0x000fc60007ffe0ff */
[----:B------:R1:W-:Y:S02]  /*4120*/  I2F R89, R7 ;  /* 0x0000000700597306 */ /* 0x0003e40000201400 */
[C---:B------:R-:W-:Y:S02]  /*4130*/  IMAD.IADD R12, R0.reuse, 0x1, -R85 ;  /* 0x00000001000c7824 */ /* 0x040fe400078e0a55 */
[----:B-1----:R-:W-:Y:S01]  /*4140*/  IMAD.MOV.U32 R7, RZ, RZ, R6 ;  /* 0x000000ffff077224 */ /* 0x002fe200078e0006 */
[----:B------:R-:W-:Y:S02]  /*4150*/  IABS R6, R16 ;  /* 0x0000001000067213 */ /* 0x000fe40000000000 */
[C---:B------:R-:W-:Y:S01]  /*4160*/  HMMA.16816.F32.BF16 R16, R8.reuse, R24, R36 ;  /* 0x000000180810723c */ /* 0x040fe20000041824 */
[----:B------:R1:W-:Y:S07]  /*4170*/  I2F R88, R7 ;  /* 0x0000000700587306 */ /* 0x0003ee0000201400 */
[C---:B------:R-:W-:Y:S01]  /*4180*/  HMMA.16816.F32.BF16 R24, R8.reuse, R26, R44 ;  /* 0x0000001a0818723c */ /* 0x040fe2000004182c */
[----:B------:R2:W-:Y:S07]  /*4190*/  I2F R86, R6 ;  /* 0x0000000600567306 */ /* 0x0005ee0000201400 */
[----:B------:R-:W-:Y:S01]  /*41a0*/  HMMA.16816.F32.BF16 R44, R8, R34, R52 ;  /* 0x00000022082c723c */ /* 0x000fe20000041834 */
[----:B-1----:R-:W-:-:S05]  /*41b0*/  IMAD.IADD R7, R0, 0x1, -R3 ;  /* 0x0000000100077824 */ /* 0x002fca00078e0a03 */
[----:B------:R-:W-:Y:S02]  /*41c0*/  IABS R7, R7 ;  /* 0x0000000700077213 */ /* 0x000fe40000000000 */
[----:B----4-:R-:W-:Y:S01]  /*41d0*/  FFMA.FTZ R13, R94, -UR4, R16 ;  /* 0x800000045e0d7c23 */ /* 0x010fe20008010010 */
[C---:B------:R-:W-:Y:S01]  /*41e0*/  HMMA.16816.F32.BF16 R36, R8.reuse, R28, R56 ;  /* 0x0000001c0824723c */ /* 0x040fe20000041838 */
[----:B--2---:R-:W-:Y:S01]  /*41f0*/  IMAD.IADD R6, R0, 0x1, -R87 ;  /* 0x0000000100067824 */ /* 0x004fe200078e0a57 */
[----:B------:R1:W2:Y:S04]  /*4200*/  I2F R14, R7 ;  /* 0x00000007000e7306 */ /* 0x0002a80000201400 */
[----:B------:R-:W-:Y:S02]  /*4210*/  IABS R6, R6 ;  /* 0x0000000600067213 */ /* 0x000fe40000000000 */
[----:B------:R-:W-:Y:S03]  /*4220*/  HMMA.16816.F32.BF16 R28, R8, R30, R64 ;  /* 0x0000001e081c723c */ /* 0x000fe60000041840 */
[----:B-1----:R-:W-:Y:S01]  /*4230*/  IMAD.MOV.U32 R7, RZ, RZ, R6 ;  /* 0x000000ffff077224 */ /* 0x002fe200078e0006 */
[----:B------:R-:W-:Y:S01]  /*4240*/  IABS R6, R12 ;  /* 0x0000000c00067213 */ /* 0x000fe20000000000 */
[----:B--2---:R-:W-:-:S02]  /*4250*/  FFMA.FTZ R12, R14, -UR4, R18 ;  /* 0x800000040e0c7c23 */ /* 0x004fc40008010012 */
[----:B------:R1:W2:Y:S01]  /*4260*/  I2F R15, R7 ;  /* 0x00000007000f7306 */ /* 0x0002a20000201400 */
[----:B------:R-:W-:Y:S02]  /*4270*/  FFMA.FTZ R14, R92, -UR4, R17 ;  /* 0x800000045c0e7c23 */ /* 0x000fe40008010011 */
[----:B------:R-:W-:-:S05]  /*4280*/  FSEL R49, R12, -INF , !P2 ;  /* 0xff8000000c317808 */ /* 0x000fca0005000000 */
[----:B------:R-:W3:Y:S01]  /*4290*/  I2F R20, R6 ;  /* 0x0000000600147306 */ /* 0x000ee20000201400 */
[C---:B-1----:R-:W-:Y:S02]  /*42a0*/  IMAD.IADD R7, R0.reuse, 0x1, -R82 ;  /* 0x0000000100077824 */ /* 0x042fe400078e0a52 */
[----:B--2---:R-:W-:Y:S02]  /*42b0*/  FFMA.FTZ R12, R15, -UR4, R19 ;  /* 0x800000040f0c7c23 */ /* 0x004fe40008010013 */
[----:B------:R-:W1:Y:S01]  /*42c0*/  LDSM.16.M88.4 R16, [R181+0x5800] ;  /* 0x00580000b510783b */ /* 0x000e620000000200 */
[----:B------:R-:W-:Y:S01]  /*42d0*/  IABS R3, R7 ;  /* 0x0000000700037213 */ /* 0x000fe20000000000 */
[----:B------:R-:W-:Y:S01]  /*42e0*/  IMAD.IADD R7, R0, 0x1, -R79 ;  /* 0x0000000100077824 */ /* 0x000fe200078e0a4f */
[----:B------:R-:W-:Y:S01]  /*42f0*/  FSEL R48, R12, -INF , !P1 ;  /* 0xff8000000c307808 */ /* 0x000fe20004800000 */
[----:B---3--:R-:W-:Y:S01]  /*4300*/  FFMA.FTZ R12, R20, -UR4, R26 ;  /* 0x80000004140c7c23 */ /* 0x008fe2000801001a */
[----:B------:R-:W-:-:S04]  /*4310*/  DEPBAR.LE SB0, 0x0 ;  /* 0x000080000000791a */ /* 0x000fc80000000000 */
[----:B------:R-:W-:Y:S01]  /*4320*/  IMAD.MOV.U32 R6, RZ, RZ, R3 ;  /* 0x000000ffff067224 */ /* 0x000fe200078e0003 */
[----:B------:R-:W-:Y:S01]  /*4330*/  IABS R3, R7 ;  /* 0x0000000700037213 */ /* 0x000fe20000000000 */
[----:B------:R-:W-:Y:S01]  /*4340*/  IMAD.IADD R7, R0, 0x1, -R78 ;  /* 0x0000000100077824 */ /* 0x000fe200078e0a4e */
[----:B------:R-:W-:Y:S01]  /*4350*/  FSEL R50, R12, -INF , !P0 ;  /* 0xff8000000c327808 */ /* 0x000fe20004000000 */
[----:B------:R2:W3:Y:S01]  /*4360*/  I2F R21, R6 ;  /* 0x0000000600157306 */ /* 0x0004e20000201400 */
[----:B------:R-:W-:Y:S02]  /*4370*/  FFMA.FTZ R15, R101, -UR4, R40 ;  /* 0x80000004650f7c23 */ /* 0x000fe40008010028 */
[----:B--2---:R-:W-:Y:S01]  /*4380*/  IMAD.MOV.U32 R6, RZ, RZ, R3 ;  /* 0x000000ffff067224 */ /* 0x004fe200078e0003 */
[----:B------:R-:W-:Y:S01]  /*4390*/  IABS R3, R7 ;  /* 0x0000000700037213 */ /* 0x000fe20000000000 */
[----:B------:R-:W-:Y:S01]  /*43a0*/  IMAD.IADD R7, R0, 0x1, -R73 ;  /* 0x0000000100077824 */ /* 0x000fe200078e0a49 */
[----:B------:R-:W-:-:S02]  /*43b0*/  FSEL R73, R13, -INF , !P2 ;  /* 0xff8000000d497808 */ /* 0x000fc40005000000 */
[----:B------:R2:W-:Y:S01]  /*43c0*/  I2F R23, R6 ;  /* 0x0000000600177306 */ /* 0x0005e20000201400 */
[----:B------:R-:W-:Y:S01]  /*43d0*/  FFMA.FTZ R13, R91, -UR4, R24 ;  /* 0x800000045b0d7c23 */ /* 0x000fe20008010018 */
[----:B------:R-:W-:Y:S01]  /*43e0*/  BAR.SYNC.DEFER_BLOCKING 0x0 ;  /* 0x0000000000007b1d */ /* 0x000fe20000010000 */
[----:B------:R-:W-:Y:S01]  /*43f0*/  ISETP.GE.AND P2, PT, R72, UR12, PT ;  /* 0x0000000c48007c0c */ /* 0x000fe2000bf46270 */
[----:B---3--:R-:W-:-:S05]  /*4400*/  FFMA.FTZ R12, R21, -UR4, R27 ;  /* 0x80000004150c7c23 */ /* 0x008fca000801001b */
[----:B------:R-:W-:Y:S01]  /*4410*/  FSEL R56, R12, -INF , !P6 ;  /* 0xff8000000c387808 */ /* 0x000fe20007000000 */
[----:B--2---:R-:W-:Y:S01]  /*4420*/  IMAD.MOV.U32 R6, RZ, RZ, R3 ;  /* 0x000000ffff067224 */ /* 0x004fe200078e0003 */
[----:B------:R-:W-:Y:S01]  /*4430*/  IABS R3, R7 ;  /* 0x0000000700037213 */ /* 0x000fe20000000000 */
[----:B------:R-:W-:Y:S01]  /*4440*/  IMAD.IADD R7, R0, 0x1, -R72 ;  /* 0x0000000100077824 */ /* 0x000fe200078e0a48 */
[----:B------:R-:W-:Y:S01]  /*4450*/  FSEL R72, R14, -INF , !P1 ;  /* 0xff8000000e487808 */ /* 0x000fe20004800000 */
[----:B------:R2:W3:Y:S01]  /*4460*/  I2F R22, R6 ;  /* 0x0000000600167306 */ /* 0x0004e20000201400 */
[----:B------:R-:W-:Y:S01]  /*4470*/  ISETP.GE.AND P1, PT, R74, UR12, PT ;  /* 0x0000000c4a007c0c */ /* 0x000fe2000bf26270 */
[----:B------:R-:W-:-:S05]  /*4480*/  FFMA.FTZ R14, R97, -UR4, R41 ;  /* 0x80000004610e7c23 */ /* 0x000fca0008010029 */
[----:B------:R-:W-:Y:S01]  /*4490*/  FSEL R78, R14, -INF , !P4 ;  /* 0xff8000000e4e7808 */ /* 0x000fe20006000000 */
[----:B--2---:R-:W-:Y:S01]  /*44a0*/  IMAD.MOV.U32 R6, RZ, RZ, R3 ;  /* 0x000000ffff067224 */ /* 0x004fe200078e0003 */
[----:B------:R-:W-:Y:S01]  /*44b0*/  IABS R3, R7 ;  /* 0x0000000700037213 */ /* 0x000fe20000000000 */
[----:B------:R-:W-:Y:S01]  /*44c0*/  IMAD.IADD R7, R0, 0x1, -R74 ;  /* 0x0000000100077824 */ /* 0x000fe200078e0a4a */
[----:B------:R-:W-:Y:S01]  /*44d0*/  FSEL R74, R13, -INF , !P0 ;  /* 0xff8000000d4a7808 */ /* 0x000fe20004000000 */
[----:B------:R2:W4:Y:S01]  /*44e0*/  I2F R33, R6 ;  /* 0x0000000600217306 */ /* 0x0005220000201400 */
[----:B------:R-:W-:Y:S01]  /*44f0*/  FFMA.FTZ R13, R96, -UR4, R25 ;  /* 0x80000004600d7c23 */ /* 0x000fe20008010019 */
[----:B------:R-:W-:Y:S01]  /*4500*/  ISETP.GE.AND P0, PT, R75, UR12, PT ;  /* 0x0000000c4b007c0c */ /* 0x000fe2000bf06270 */
[----:B---3--:R-:W-:Y:S01]  /*4510*/  FFMA.FTZ R12, R22, -UR4, R43 ;  /* 0x80000004160c7c23 */ /* 0x008fe2000801002b */
[----:B-1----:R-:W-:Y:S02]  /*4520*/  HMMA.16816.F32.BF16 R24, R8, R16, R68 ;  /* 0x000000100818723c */ /* 0x002fe40000041844 */
[----:B------:R-:W-:Y:S01]  /*4530*/  FSEL R51, R13, -INF , !P6 ;  /* 0xff8000000d337808 */ /* 0x000fe20007000000 */
[----:B------:R-:W-:Y:S01]  /*4540*/  FFMA.FTZ R13, R23, -UR4, R42 ;  /* 0x80000004170d7c23 */ /* 0x000fe2000801002a */
[----:B------:R-:W-:-:S02]  /*4550*/  FSEL R58, R12, -INF , !P4 ;  /* 0xff8000000c3a7808 */ /* 0x000fc40006000000 */
[----:B------:R-:W-:Y:S02]  /*4560*/  ISETP.GE.AND P6, PT, R77, UR12, PT ;  /* 0x0000000c4d007c0c */ /* 0x000fe4000bfc6270 */
[----:B------:R-:W-:Y:S01]  /*4570*/  FSEL R59, R13, -INF , !P5 ;  /* 0xff8000000d3b7808 */ /* 0x000fe20006800000 */
[----:B------:R-:W-:Y:S01]  /*4580*/  FFMA.FTZ R13, R100, -UR4, R44 ;  /* 0x80000004640d7c23 */ /* 0x000fe2000801002c */
[----:B------:R-:W-:Y:S01]  /*4590*/  ISETP.GE.AND P4, PT, R76, UR12, PT ;  /* 0x0000000c4c007c0c */ /* 0x000fe2000bf86270 */
[----:B--2---:R-:W-:Y:S01]  /*45a0*/  IMAD.MOV.U32 R6, RZ, RZ, R3 ;  /* 0x000000ffff067224 */ /* 0x004fe200078e0003 */
[----:B------:R-:W-:Y:S01]  /*45b0*/  IABS R3, R7 ;  /* 0x0000000700037213 */ /* 0x000fe20000000000 */
[----:B------:R-:W-:Y:S02]  /*45c0*/  IMAD.IADD R7, R0, 0x1, -R75 ;  /* 0x0000000100077824 */ /* 0x000fe400078e0a4b */
[----:B------:R1:W-:Y:S01]  /*45d0*/  I2F R35, R6 ;  /* 0x0000000600237306 */ /* 0x0003e20000201400 */
[----:B----4-:R-:W-:-:S05]  /*45e0*/  FFMA.FTZ R12, R33, -UR4, R46 ;  /* 0x80000004210c7c23 */ /* 0x010fca000801002e */
[----:B------:R-:W-:-:S03]  /*45f0*/  FSEL R57, R12, -INF , !P3 ;  /* 0xff8000000c397808 */ /* 0x000fc60005800000 */
[----:B------:R-:W-:Y:S02]  /*4600*/  FFMA.FTZ R17, R90, -UR4, R24 ;  /* 0x800000045a117c23 */ /* 0x000fe40008010018 */
[----:B------:R-:W-:-:S03]  /*4610*/  FFMA.FTZ R16, R89, -UR4, R25 ;  /* 0x8000000459107c23 */ /* 0x000fc60008010019 */
[----:B------:R-:W-:Y:S01]  /*4620*/  FSEL R169, R17, -INF , !P4 ;  /* 0xff80000011a97808 */ /* 0x000fe20006000000 */
[----:B-1----:R-:W-:Y:S01]  /*4630*/  IMAD.MOV.U32 R6, RZ, RZ, R3 ;  /* 0x000000ffff067224 */ /* 0x002fe200078e0003 */
[----:B------:R-:W-:Y:S01]  /*4640*/  IABS R3, R7 ;  /* 0x0000000700037213 */ /* 0x000fe20000000000 */
[C---:B------:R-:W-:Y:S01]  /*4650*/  IMAD.IADD R7, R0.reuse, 0x1, -R77 ;  /* 0x0000000100077824 */ /* 0x040fe200078e0a4d */
[----:B------:R-:W-:Y:S01]  /*4660*/  FSEL R77, R15, -INF , !P5 ;  /* 0xff8000000f4d7808 */ /* 0x000fe20006800000 */
[----:B------:R1:W-:Y:S01]  /*4670*/  I2F R32, R6 ;  /* 0x0000000600207306 */ /* 0x0003e20000201400 */
[----:B------:R-:W-:Y:S01]  /*4680*/  ISETP.GE.AND P5, PT, R81, UR12, PT ;  /* 0x0000000c51007c0c */ /* 0x000fe2000bfa6270 */
[----:B-1----:R-:W-:Y:S01]  /*4690*/  IMAD.MOV.U32 R6, RZ, RZ, R3 ;  /* 0x000000ffff067224 */ /* 0x002fe200078e0003 */
[----:B------:R-:W-:Y:S01]  /*46a0*/  IABS R3, R7 ;  /* 0x0000000700037213 */ /* 0x000fe20000000000 */
[----:B------:R-:W-:-:S04]  /*46b0*/  IMAD.IADD R7, R0, 0x1, -R81 ;  /* 0x0000000100077824 */ /* 0x000fc800078e0a51 */
[----:B------:R1:W-:Y:S02]  /*46c0*/  I2F R34, R6 ;  /* 0x0000000600227306 */ /* 0x0003e40000201400 */
[----:B-1----:R-:W-:Y:S01]  /*46d0*/  IMAD.MOV.U32 R6, RZ, RZ, R3 ;  /* 0x000000ffff067224 */ /* 0x002fe200078e0003 */
[----:B------:R-:W-:Y:S01]  /*46e0*/  IABS R3, R7 ;  /* 0x0000000700037213 */ /* 0x000fe20000000000 */
[----:B------:R-:W-:Y:S01]  /*46f0*/  IMAD.IADD R7, R0, 0x1, -R76 ;  /* 0x0000000100077824 */ /* 0x000fe200078e0a4c */
[----:B------:R-:W-:-:S03]  /*4700*/  FSEL R76, R13, -INF , !P3 ;  /* 0xff8000000d4c7808 */ /* 0x000fc60005800000 */
[----:B------:R1:W2:Y:S01]  /*4710*/  I2F R23, R6 ;  /* 0x0000000600177306 */ /* 0x0002a20000201400 */
[----:B------:R-:W-:Y:S01]  /*4720*/  HMMA.16816.F32.BF16 R12, R8, R18, R60 ;  /* 0x00000012080c723c */ /* 0x000fe2000004183c */
[----:B------:R-:W-:-:S04]  /*4730*/  ISETP.GE.AND P3, PT, R83, UR12, PT ;  /* 0x0000000c53007c0c */ /* 0x000fc8000bf66270 */
[----:B------:R-:W-:Y:S02]  /*4740*/  FSEL R171, R16, -INF , !P3 ;  /* 0xff80000010ab7808 */ /* 0x000fe40005800000 */
[----:B------:R-:W-:Y:S02]  /*4750*/  FFMA.FTZ R9, R102, -UR4, R45 ;  /* 0x8000000466097c23 */ /* 0x000fe4000801002d */
[----:B------:R-:W-:Y:S02]  /*4760*/  FFMA.FTZ R10, R98, -UR4, R36 ;  /* 0x80000004620a7c23 */ /* 0x000fe40008010024 */
[----:B------:R-:W-:Y:S01]  /*4770*/  FFMA.FTZ R19, R95, -UR4, R28 ;  /* 0x800000045f137c23 */ /* 0x000fe2000801001c */
[----:B------:R-:W-:Y:S01]  /*4780*/  FSEL R66, R9, -INF , !P2 ;  /* 0xff80000009427808 */ /* 0x000fe20005000000 */
[----:B------:R-:W-:Y:S01]  /*4790*/  FFMA.FTZ R18, R93, -UR4, R29 ;  /* 0x800000045d127c23 */ /* 0x000fe2000801001d */
[----:B------:R-:W-:Y:S01]  /*47a0*/  FSEL R172, R10, -INF , !P1 ;  /* 0xff8000000aac7808 */ /* 0x000fe20004800000 */
[----:B-1----:R-:W-:Y:S01]  /*47b0*/  IMAD.MOV.U32 R6, RZ, RZ, R3 ;  /* 0x000000ffff067224 */ /* 0x002fe200078e0003 */
[----:B------:R-:W-:Y:S01]  /*47c0*/  IABS R3, R7 ;  /* 0x0000000700037213 */ /* 0x000fe20000000000 */
[----:B------:R-:W-:Y:S01]  /*47d0*/  IMAD.IADD R7, R0, 0x1, -R83 ;  /* 0x0000000100077824 */ /* 0x000fe200078e0a53 */
[----:B------:R-:W-:Y:S01]  /*47e0*/  FSEL R166, R19, -INF , !P6 ;  /* 0xff80000013a67808 */ /* 0x000fe20007000000 */
[----:B------:R1:W3:Y:S01]  /*47f0*/  I2F R21, R6 ;  /* 0x0000000600157306 */ /* 0x0002e20000201400 */
[----:B--2---:R-:W-:Y:S01]  /*4800*/  FFMA.FTZ R10, R23, -UR4, R30 ;  /* 0x80000004170a7c23 */ /* 0x004fe2000801001e */
[----:B------:R-:W-:-:S03]  /*4810*/  FSEL R168, R18, -INF , !P5 ;  /* 0xff80000012a87808 */ /* 0x000fc60006800000 */
[----:B------:R-:W-:Y:S01]  /*4820*/  FFMA.FTZ R12, R88, -UR4, R12 ;  /* 0x80000004580c7c23 */ /* 0x000fe2000801000c */
[----:B------:R-:W-:Y:S01]  /*4830*/  FSEL R152, R10, -INF , !P6 ;  /* 0xff8000000a987808 */ /* 0x000fe20007000000 */
[----:B------:R-:W-:Y:S02]  /*4840*/  FFMA.FTZ R13, R86, -UR4, R13 ;  /* 0x80000004560d7c23 */ /* 0x000fe4000801000d */
[----:B-1----:R-:W-:Y:S01]  /*4850*/  IMAD.MOV.U32 R6, RZ, RZ, R3 ;  /* 0x000000ffff067224 */ /* 0x002fe200078e0003 */
[----:B------:R-:W-:Y:S01]  /*4860*/  IABS R3, R7 ;  /* 0x0000000700037213 */ /* 0x000fe20000000000 */
[C---:B------:R-:W-:Y:S02]  /*4870*/  IMAD.IADD R7, R0.reuse, 0x1, -R84 ;  /* 0x0000000100077824 */ /* 0x040fe400078e0a54 */
[----:B------:R1:W2:Y:S01]  /*4880*/  I2F R20, R6 ;  /* 0x0000000600147306 */ /* 0x0002a20000201400 */
[----:B------:R-:W-:Y:S02]  /*4890*/  IMAD.IADD R0, R0, 0x1, -R80 ;  /* 0x0000000100007824 */ /* 0x000fe400078e0a50 */
[----:B---3--:R-:W-:-:S03]  /*48a0*/  FFMA.FTZ R9, R21, -UR4, R31 ;  /* 0x8000000415097c23 */ /* 0x008fc6000801001f */
[----:B------:R-:W-:Y:S02]  /*48b0*/  IABS R0, R0 ;  /* 0x0000000000007213 */ /* 0x000fe40000000000 */
[----:B------:R-:W-:-:S04]  /*48c0*/  FSEL R153, R9, -INF , !P5 ;  /* 0xff80000009997808 */ /* 0x000fc80006800000 */
[----:B------:R-:W3:Y:S01]  /*48d0*/  I2F R0, R0 ;  /* 0x0000000000007306 */ /* 0x000ee20000201400 */
[----:B-1----:R-:W-:Y:S01]  /*48e0*/  IMAD.MOV.U32 R6, RZ, RZ, R3 ;  /* 0x000000ffff067224 */ /* 0x002fe200078e0003 */
[----:B------:R-:W-:Y:S01]  /*48f0*/  IABS R3, R7 ;  /* 0x0000000700037213 */ /* 0x000fe20000000000 */
[----:B------:R-:W-:-:S05]  /*4900*/  FFMA.FTZ R7, R32, -UR4, R38 ;  /* 0x8000000420077c23 */ /* 0x000fca0008010026 */
[----:B------:R1:W4:Y:S01]  /*4910*/  I2F R11, R6 ;  /* 0x00000006000b7306 */ /* 0x0003220000201400 */
[----:B------:R-:W-:Y:S01]  /*4920*/  FSEL R167, R7, -INF , !P1 ;  /* 0xff80000007a77808 */ /* 0x000fe20004800000 */
[----:B--2---:R-:W-:Y:S01]  /*4930*/  FFMA.FTZ R7, R20, -UR4, R26 ;  /* 0x8000000414077c23 */ /* 0x004fe2000801001a */
[----:B------:R-:W-:-:S05]  /*4940*/  ISETP.GE.AND P1, PT, R80, UR12, PT ;  /* 0x0000000c50007c0c */ /* 0x000fca000bf26270 */
[----:B------:R2:W5:Y:S01]  /*4950*/  I2F R8, R3 ;  /* 0x0000000300087306 */ /* 0x0005620000201400 */
[----:B---3--:R-:W-:Y:S01]  /*4960*/  FFMA.FTZ R0, R0, -UR4, R15 ;  /* 0x8000000400007c23 */ /* 0x008fe2000801000f */
[----:B------:R-:W-:Y:S02]  /*4970*/  FSEL R154, R7, -INF , !P4 ;  /* 0xff800000079a7808 */ /* 0x000fe40006000000 */
[----:B------:R-:W-:Y:S02]  /*4980*/  FSEL R174, R13, -INF , !P1 ;  /* 0xff8000000dae7808 */ /* 0x000fe40004800000 */
[----:B------:R-:W-:Y:S01]  /*4990*/  FSEL R170, R0, -INF , !P1 ;  /* 0xff80000000aa7808 */ /* 0x000fe20004800000 */
[----:B-1----:R-:W-:Y:S02]  /*49a0*/  FFMA.FTZ R6, R35, -UR4, R47 ;  /* 0x8000000423067c23 */ /* 0x002fe4000801002f */
[----:B----4-:R-:W-:-:S03]  /*49b0*/  FFMA.FTZ R11, R11, -UR4, R27 ;  /* 0x800000040b0b7c23 */ /* 0x010fc6000801001b */
[----:B------:R-:W-:Y:S01]  /*49c0*/  FSEL R67, R6, -INF , !P2 ;  /* 0xff80000006437808 */ /* 0x000fe20005000000 */
[----:B------:R-:W-:Y:S01]  /*49d0*/  FFMA.FTZ R6, R99, -UR4, R37 ;  /* 0x8000000463067c23 */ /* 0x000fe20008010025 */
[----:B------:R-:W-:Y:S01]  /*49e0*/  ISETP.GE.AND P2, PT, R84, UR12, PT ;  /* 0x0000000c54007c0c */ /* 0x000fe2000bf46270 */
[----:B--2---:R-:W-:Y:S01]  /*49f0*/  FFMA.FTZ R3, R34, -UR4, R39 ;  /* 0x8000000422037c23 */ /* 0x004fe20008010027 */
[----:B------:R-:W-:Y:S01]  /*4a00*/  FSEL R164, R11, -INF , !P3 ;  /* 0xff8000000ba47808 */ /* 0x000fe20005800000 */
[----:B-----5:R-:W-:Y:S01]  /*4a10*/  FFMA.FTZ R8, R8, -UR4, R14 ;  /* 0x8000000408087c23 */ /* 0x020fe2000801000e */
[----:B------:R-:W-:Y:S02]  /*4a20*/  FSEL R155, R6, -INF , !P0 ;  /* 0xff800000069b7808 */ /* 0x000fe40004000000 */
[----:B------:R-:W-:Y:S02]  /*4a30*/  FSEL R113, R3, -INF , !P0 ;  /* 0xff80000003717808 */ /* 0x000fe40004000000 */
[----:B------:R-:W-:-:S02]  /*4a40*/  PLOP3.LUT P0, PT, PT, PT, UP0, 0x80, 0x0 ;  /* 0x000000000000781c */ /* 0x000fc40003f0f008 */
[----:B------:R-:W-:Y:S02]  /*4a50*/  FSEL R173, R12, -INF , !P2 ;  /* 0xff8000000cad7808 */ /* 0x000fe40005000000 */
[----:B------:R-:W-:-:S09]  /*4a60*/  FSEL R165, R8, -INF , !P2 ;  /* 0xff80000008a57808 */ /* 0x000fd20005000000 */
        /* <DEDUP_REMOVED lines=26> */
[C---:B------:R-:W-:Y:S01]  /*4c10*/  IADD3 R0, P5, R3.reuse, UR27, RZ ;  /* 0x0000001b03007c10 */ /* 0x040fe2000ffbe0ff */
        /* <DEDUP_REMOVED lines=25> */
[----:B------:R-:W-:Y:S02]  /*4db0*/  @!P2 LEA.HI.X R15, R3, c[0x0][0x16c], R6, 0x1, P1 ;  /* 0x00005b00030faa11 */ /* 0x000fe400008f0c06 */
[----:B------:R-:W-:Y:S02]  /*4dc0*/  IADD3.X R6, R6, UR20, RZ, P5, !PT ;  /* 0x0000001406067c10 */ /* 0x000fe4000affe4ff */
[C---:B-----5:R-:W-:Y:S01]  /*4dd0*/  @!P3 LEA R12, P5, R0.reuse, c[0x0][0x168], 0x1 ;  /* 0x00005a00000cba11 */ /* 0x060fe200078a08ff */
[----:B------:R-:W-:Y:S01]  /*4de0*/  @!PT LDS RZ, [RZ] ;  /* 0x00000000fffff984 */ /* 0x000fe20000000800 */
[----:B------:R-:W-:Y:S01]  /*4df0*/  @!PT LDS RZ, [RZ] ;  /* 0x00000000fffff984 */ /* 0x000fe20000000800 */
[----:B------:R-:W-:Y:S01]  /*4e00*/  @!PT LDS RZ, [RZ] ;  /* 0x00000000fffff984 */ /* 0x000fe20000000800 */
[----:B------:R4:W-:Y:S01]  /*4e10*/  @!P2 LDGSTS.E.BYPASS.LTC128B.128 [R199+0xa800], [R14.64+0x100] ;  /* 0x0a8001000ec7afae */ /* 0x0009e2000b901d50 */
[C---:B---3--:R-:W-:Y:S02]  /*4e20*/  @!P2 LEA R10, P1, R0.reuse, c[0x0][0x168], 0x1 ;  /* 0x00005a00000aaa11 */ /* 0x048fe400078208ff */
[C---:B------:R-:W-:Y:S01]  /*4e30*/  @!P4 LEA.HI.X R17, R0.reuse, c[0x0][0x16c], R6, 0x1, P6 ;  /* 0x00005b000011ca11 */ /* 0x040fe200030f0c06 */
[----:B------:R1:W-:Y:S01]  /*4e40*/  @P4 STS.128 [R199+0x7000], RZ ;  /* 0x007000ffc7004388 */ /* 0x0003e20000000c00 */
[----:B------:R-:W-:-:S02]  /*4e50*/  IADD3 R3, P6, R0, UR27, RZ ;  /* 0x0000001b00037c10 */ /* 0x000fc4000ffde0ff */
[C-C-:B------:R-:W-:Y:S01]  /*4e60*/  @!P3 LEA.HI.X R13, R0.reuse, c[0x0][0x16c], R6.reuse, 0x1, P5 ;  /* 0x00005b00000dba11 */ /* 0x140fe200028f0c06 */
[----:B------:R-:W-:Y:S01]  /*4e70*/  @!PT LDS RZ, [RZ] ;  /* 0x00000000fffff984 */ /* 0x000fe20000000800 */
[----:B------:R-:W-:Y:S01]  /*4e80*/  @!PT LDS RZ, [RZ] ;  /* 0x00000000fffff984 */ /* 0x000fe20000000800 */
[----:B------:R-:W-:Y:S01]  /*4e90*/  @!PT LDS RZ, [RZ] ;  /* 0x00000000fffff984 */ /* 0x000fe20000000800 */
[----:B------:R1:W-:Y:S01]  /*4ea0*/  @!P4 LDGSTS.E.BYPASS.LTC128B.128 [R199+0x7000], [R16.64] ;  /* 0x0700000010c7cfae */ /* 0x0003e2000b901d50 */
[----:B------:R-:W-:Y:S02]  /*4eb0*/  @!P2 LEA.HI.X R11, R0, c[0x0][0x16c], R6, 0x1, P1 ;  /* 0x00005b00000baa11 */ /* 0x000fe400008f0c06 */
[----:B------:R-:W-:Y:S01]  /*4ec0*/  IADD3.X R6, R6, UR20, RZ, P6, !PT ;  /* 0x0000001406067c10 */ /* 0x000fe2000b7fe4ff */
[----:B------:R1:W-:Y:S01]  /*4ed0*/  @P3 STS.128 [R199+0x9000], RZ ;  /* 0x009000ffc7003388 */ /* 0x0003e20000000c00 */
[----:B--2---:R-:W-:-:S03]  /*4ee0*/  @!P3 LEA R8, P1, R3, c[0x0][0x168], 0x1 ;  /* 0x00005a000308ba11 */ /* 0x004fc600078208ff */
        /* <DEDUP_REMOVED lines=9> */
[----:B------:R1:W-:Y:S01]  /*4f80*/  @!P2 LDGSTS.E.BYPASS.LTC128B.128 [R199+0xb000], [R10.64+0x100] ;  /* 0x0b0001000ac7afae */ /* 0x0003e2000b901d50 */
[----:B----4-:R-:W-:-:S03]  /*4f90*/  @!P4 LEA R14, P5, R3, c[0x0][0x168], 0x1 ;  /* 0x00005a00030eca11 */ /* 0x010fc600078a08ff */
        /* <DEDUP_REMOVED lines=19> */
.L_x_856:
[----:B------:R-:W-:Y:S05]  /*50d0*/  BSYNC B0 ;  /* 0x0000000000007941 */ /* 0x000fea0003800000 */
.L_x_855:
[----:B------:R-:W0:Y:S02]  /*50e0*/  LDGDEPBAR ;  /* 0x00000000000079af */ /* 0x000e240000000000 */
.L_x_854:
[----:B------:R-:W-:Y:S01]  /*50f0*/  FMNMX.FTZ R0, R49, R48, !PT ;  /* 0x0000003031007209 */ /* 0x000fe20007810000 */
[----:B------:R-:W-:Y:S01]  /*5100*/  IMAD.U32 R7, RZ, RZ, UR10 ;  /* 0x0000000aff077e24 */ /* 0x000fe2000f8e00ff */
[----:B------:R-:W-:Y:S01]  /*5110*/  FMNMX.FTZ R3, R73, R72, !PT ;  /* 0x0000004849037209 */ /* 0x000fe20007810000 */
[----:B------:R-:W-:Y:S01]  /*5120*/  STL [R1+0xe8], R185 ;  /* 0x0000e8b901007387 */ /* 0x000fe20000100800 */
[----:B------:R-:W-:Y:S01]  /*5130*/  FMNMX.FTZ R0, R50, R0, !PT ;  /* 0x0000000032007209 */ /* 0x000fe20007810000 */
[----:B-1----:R-:W-:Y:S01]  /*5140*/  IMAD R9, R7, 0x4, R103 ;  /* 0x0000000407097824 */ /* 0x002fe200078e0267 */
[----:B------:R-:W-:Y:S01]  /*5150*/  FMNMX.FTZ R3, R74, R3, !PT ;  /* 0x000000034a037209 */ /* 0x000fe20007810000 */
[----:B------:R-:W-:Y:S01]  /*5160*/  STL [R1+0xe4], R184 ;  /* 0x0000e4b801007387 */ /* 0x000fe20000100800 */
[----:B------:R-:W-:Y:S01]  /*5170*/  FMNMX.FTZ R0, R56, R0, !PT ;  /* 0x0000000038007209 */ /* 0x000fe20007810000 */
[----:B------:R-:W-:Y:S01]  /*5180*/  ULEA.HI.SX32 UR6, UR8, 0xffffffff, 0x1a ;  /* 0xffffffff08067891 */ /* 0x000fe2000f8fd23f */
[----:B------:R-:W-:Y:S01]  /*5190*/  FMNMX.FTZ R3, R51, R3, !PT ;  /* 0x0000000333037209 */ /* 0x000fe20007810000 */
[----:B------:R-:W-:Y:S01]  /*51a0*/  STL [R1+0xe0], R183 ;  /* 0x0000e0b701007387 */ /* 0x000fe20000100800 */
[----:B------:R-:W-:Y:S01]  /*51b0*/  FMNMX.FTZ R0, R59, R0, !PT ;  /* 0x000000003b007209 */ /* 0x000fe20007810000 */
[----:B------:R-:W-:Y:S01]  /*51c0*/  IMAD.WIDE.U32 R52, R9, -0x326172a9, RZ ;  /* 0xcd9e8d5709347825 */ /* 0x000fe200078e00ff */
[----:B------:R-:W-:Y:S01]  /*51d0*/  FMNMX.FTZ R3, R77, R3, !PT ;  /* 0x000000034d037209 */ /* 0x000fe20007810000 */
[----:B------:R-:W-:Y:S01]  /*51e0*/  STL [R1+0xdc], R182 ;  /* 0x0000dcb601007387 */ /* 0x000fe20000100800 */
[----:B------:R-:W-:Y:S01]  /*51f0*/  FMNMX.FTZ R0, R58, R0, !PT ;  /* 0x000000003a007209 */ /* 0x000fe20007810000 */
[----:B------:R-:W-:Y:S01]  /*5200*/  USHF.L.U32 UR6, UR6, 0x1, URZ ;  /* 0x0000000106067899 */ /* 0x000fe2000800063f */
[----:B------:R-:W-:Y:S01]  /*5210*/  FMNMX.FTZ R3, R78, R3, !PT ;  /* 0x000000034e037209 */ /* 0x000fe20007810000 */
[----:B------:R-:W-:Y:S01]  /*5220*/  STL [R1+0xd8], R181 ;  /* 0x0000d8b501007387 */ /* 0x000fe20000100800 */
[----:B------:R-:W-:Y:S01]  /*5230*/  FMNMX.FTZ R0, R57, R0, !PT ;  /* 0x0000000039007209 */ /* 0x000fe20007810000 */
[----:B------:R-:W-:Y:S01]  /*5240*/  ULOP3.LUT UR7, UR6, UR19, URZ, 0x3c, !UPT ;  /* 0x0000001306077292 */ /* 0x000fe2000f8e3c3f */
[----:B------:R-:W-:Y:S01]  /*5250*/  FMNMX.FTZ R3, R76, R3, !PT ;  /* 0x000000034c037209 */ /* 0x000fe20007810000 */
[----:B------:R-:W-:Y:S01]  /*5260*/  STL [R1+0xd4], R176 ;  /* 0x0000d4b001007387 */ /* 0x000fe20000100800 */
[----:B------:R-:W-:Y:S01]  /*5270*/  FMNMX.FTZ R0, R67, R0, !PT ;  /* 0x0000000043007209 */ /* 0x000fe20007810000 */
[----:B------:R-:W-:Y:S01]  /*5280*/  IMAD.WIDE.U32 R114, R107, -0x2daee0ad, RZ ;  /* 0xd2511f536b727825 */ /* 0x000fe200078e00ff */
[----:B------:R-:W-:Y:S01]  /*5290*/  FMNMX.FTZ R3, R66, R3, !PT ;  /* 0x0000000342037209 */ /* 0x000fe20007810000 */
[----:B------:R-:W-:Y:S01]  /*52a0*/  STL [R1+0x18], R9 ;  /* 0x0000180901007387 */ /* 0x000fe20000100800 */
        /* <DEDUP_REMOVED lines=25> */
[C---:B------:R-:W-:Y:S01]  /*5440*/  IMAD R180, R2.reuse, 0x2, R177 ;  /* 0x0000000202b47824 */ /* 0x040fe200078e02b1 */
[----:B------:R-:W-:Y:S01]  /*5450*/  FMNMX.FTZ R3, R173, R3, !PT ;  /* 0x00000003ad037209 */ /* 0x000fe20007810000 */
[----:B------:R-:W-:Y:S01]  /*5460*/  IMAD R179, R2, 0x2, R178 ;  /* 0x0000000202b37824 */ /* 0x000fe200078e02b2 */
[----:B------:R-:W-:Y:S01]  /*5470*/  FMNMX.FTZ R0, R170, R0, !PT ;  /* 0x00000000aa007209 */ /* 0x000fe20007810000 */
[----:B------:R-:W-:Y:S01]  /*5480*/  LDSM.16.MT88.4 R28, [R177+0xe000] ;  /* 0x00e00000b11c783b */ /* 0x000fe20000004200 */
[----:B------:R-:W-:Y:S01]  /*5490*/  FMNMX.FTZ R3, R174, R3, !PT ;  /* 0x00000003ae037209 */ /* 0x000fe20007810000 */
[----:B------:R-:W-:-:S02]  /*54a0*/  UIADD3 UR6, UR6, 0x1, URZ ;  /* 0x0000000106067890 */ /* 0x000fc4000fffe03f */
[----:B------:R-:W1:Y:S02]  /*54b0*/  SHFL.BFLY PT, R6, R0, 0x2, 0x1f ;  /* 0x0c401f0000067f89 */ /* 0x000e6400000e0000 */
[----:B------:R-:W-:Y:S02]  /*54c0*/  ULOP3.LUT UR6, UR6, UR19, URZ, 0x3c, !UPT ;  /* 0x0000001306067292 */ /* 0x000fe4000f8e3c3f */
[----:B------:R-:W2:Y:S04]  /*54d0*/  SHFL.BFLY PT, R112, R3, 0x2, 0x1f ;  /* 0x0c401f0003707f89 */ /* 0x000ea800000e0000 */
[----:B------:R-:W-:Y:S04]  /*54e0*/  LDSM.16.MT88.4 R32, [R179+0xc000] ;  /* 0x00c00000b320783b */ /* 0x000fe80000004200 */
[----:B------:R-:W-:Y:S04]  /*54f0*/  LDSM.16.MT88.4 R36, [R180+0xc000] ;  /* 0x00c00000b424783b */ /* 0x000fe80000004200 */
[----:B------:R-:W-:Y:S04]  /*5500*/  LDSM.16.MT88.4 R24, [R178+0xe000] ;  /* 0x00e00000b218783b */ /* 0x000fe80000004200 */
[----:B------:R-:W-:Y:S01]  /*5510*/  LDSM.16.MT88.4 R20, [R180+0xe000] ;  /* 0x00e00000b414783b */ /* 0x000fe20000004200 */
[----:B-1----:R-:W-:-:S03]  /*5520*/  FMNMX.FTZ R0, R0, R6, !PT ;  /* 0x0000000600007209 */ /* 0x002fc60007810000 */
[----:B------:R-:W-:Y:S01]  /*5530*/  LDSM.16.MT88.4 R44, [R178+0xc000] ;  /* 0x00c00000b22c783b */ /* 0x000fe20000004200 */
[----:B------:R-:W-:Y:S02]  /*5540*/  LOP3.LUT R6, R104, UR18, RZ, 0x3c, !PT ;  /* 0x0000001268067c12 */ /* 0x000fe4000f8e3cff */
[----:B--2---:R-:W-:Y:S01]  /*5550*/  FMNMX.FTZ R112, R3, R112, !PT ;  /* 0x0000007003707209 */ /* 0x004fe20007810000 */
[----:B------:R-:W-:Y:S04]  /*5560*/  SHFL.BFLY PT, R8, R0, 0x1, 0x1f ;  /* 0x0c201f0000087f89 */ /* 0x000fe800000e0000 */
[----:B------:R1:W-:Y:S04]  /*5570*/  STL [R1+0x1c], R6 ;  /* 0x00001c0601007387 */ /* 0x0003e80000100800 */
[----:B------:R-:W2:Y:S01]  /*5580*/  SHFL.BFLY PT, R11, R112, 0x1, 0x1f ;  /* 0x0c201f00700b7f89 */ /* 0x000ea200000e0000 */
[----:B-1----:R-:W-:Y:S01]  /*5590*/  LOP3.LUT R6, R53, R6, RZ, 0x3c, !PT ;  /* 0x0000000635067212 */ /* 0x002fe200078e3cff */
[----:B------:R-:W-:Y:S01]  /*55a0*/  IMAD R53, R106, 0x10000, R106 ;  /* 0x000100006a357824 */ /* 0x000fe200078e026a */
[----:B--2---:R-:W-:-:S03]  /*55b0*/  FMNMX.FTZ R112, R112, R11, !PT ;  /* 0x0000000b70707209 */ /* 0x004fc60007810000 */
[----:B------:R-:W-:Y:S01]  /*55c0*/  IMAD.WIDE.U32 R64, R6, -0x2daee0ad, RZ ;  /* 0xd2511f5306407825 */ /* 0x000fe200078e00ff */
[----:B------:R-:W-:Y:S01]  /*55d0*/  LOP3.LUT R6, R115, UR7, RZ, 0x3c, !PT ;  /* 0x0000000773067c12 */ /* 0x000fe2000f8e3cff */
[----:B------:R-:W-:Y:S02]  /*55e0*/  UIADD3 UR7, UR18, 0x1715609d, URZ ;  /* 0x1715609d12077890 */ /* 0x000fe4000fffe03f */
[----:B------:R-:W-:Y:S01]  /*55f0*/  FMUL.FTZ R12, R112, c[0x0][0x23c] ;  /* 0x00008f00700c7a20 */ /* 0x000fe20000410000 */
[----:B------:R-:W-:Y:S01]  /*5600*/  LOP3.LUT R3, R65, UR5, R114, 0x96, !PT ;  /* 0x0000000541037c12 */ /* 0x000fe2000f8e9672 */
[----:B------:R-:W-:Y:S01]  /*5610*/  IMAD.WIDE.U32 R6, R6, -0x326172a9, RZ ;  /* 0xcd9e8d5706067825 */ /* 0x000fe200078e00ff */
[----:B------:R-:W-:-:S03]  /*5620*/  UIADD3 UR5, UR19, -0x56f99767, URZ ;  /* 0xa906689913057890 */ /* 0x000fc6000fffe03f */
[----:B------:R-:W-:Y:S01]  /*5630*/  IMAD.WIDE.U32 R40, R3, -0x326172a9, RZ ;  /* 0xcd9e8d5703287825 */ /* 0x000fe200078e00ff */
[----:B------:R-:W-:Y:S02]  /*5640*/  FMNMX.FTZ R3, R0, R8, !PT ;  /* 0x0000000800037209 */ /* 0x000fe40007810000 */
[----:B------:R-:W-:Y:S02]  /*5650*/  LOP3.LUT R7, R7, UR23, R52, 0x96, !PT ;  /* 0x0000001707077c12 */ /* 0x000fe4000f8e9634 */
[----:B------:R-:W-:Y:S01]  /*5660*/  LOP3.LUT R8, R41, UR22, R6, 0x96, !PT ;  /* 0x0000001629087c12 */ /* 0x000fe2000f8e9606 */
[C---:B------:R-:W-:Y:S01]  /*5670*/  FMUL.FTZ R0, R3.reuse, c[0x0][0x23c] ;  /* 0x00008f0003007a20 */ /* 0x040fe20000410000 */
[----:B------:R-:W-:Y:S01]  /*5680*/  FSETP.NEU.FTZ.AND P1, PT, R3, -INF , PT ;  /* 0xff8000000300780b */ /* 0x000fe20003f3d000 */
[----:B------:R-:W-:-:S03]  /*5690*/  IMAD.WIDE.U32 R6, R7, -0x2daee0ad, RZ ;  /* 0xd2511f5307067825 */ /* 0x000fc600078e00ff */
[----:B------:R-:W-:Y:S01]  /*56a0*/  FSEL R0, R0, RZ, P1 ;  /* 0x000000ff00007208 */ /* 0x000fe20000800000 */
[----:B------:R-:W-:Y:S01]  /*56b0*/  IMAD.WIDE.U32 R8, R8, -0x2daee0ad, RZ ;  /* 0xd2511f5308087825 */ /* 0x000fe200078e00ff */
[----:B------:R-:W-:Y:S02]  /*56c0*/  LOP3.LUT R7, R7, UR21, R64, 0x96, !PT ;  /* 0x0000001507077c12 */ /* 0x000fe4000f8e9640 */
[----:B------:R-:W-:Y:S01]  /*56d0*/  FSETP.NEU.FTZ.AND P1, PT, R112, -INF , PT ;  /* 0xff8000007000780b */ /* 0x000fe20003f3d000 */
[----:B------:R-:W-:Y:S01]  /*56e0*/  FFMA.FTZ R10, R49, c[0x0][0x23c], -R0 ;  /* 0x00008f00310a7a23 */ /* 0x000fe20000010800 */
[----:B------:R-:W-:Y:S01]  /*56f0*/  LOP3.LUT R9, R9, UR14, R6, 0x96, !PT ;  /* 0x0000000e09097c12 */ /* 0x000fe2000f8e9606 */
[----:B------:R-:W-:Y:S01]  /*5700*/  IMAD.WIDE.U32 R6, R7, -0x326172a9, RZ ;  /* 0xcd9e8d5707067825 */ /* 0x000fe200078e00ff */
[----:B------:R-:W-:Y:S01]  /*5710*/  FSEL R12, R12, RZ, P1 ;  /* 0x000000ff0c0c7208 */ /* 0x000fe20000800000 */
[----:B------:R1:W-:Y:S02]  /*5720*/  MUFU.EX2 R181, R10 ;  /* 0x0000000a00b57308 */ /* 0x0003e40000000800 */
[----:B------:R-:W-:Y:S01]  /*5730*/  IMAD.WIDE.U32 R18, R9, -0x326172a9, RZ ;  /* 0xcd9e8d5709127825 */ /* 0x000fe200078e00ff */
[----:B------:R-:W-:-:S03]  /*5740*/  LOP3.LUT R7, R7, UR15, R40, 0x96, !PT ;  /* 0x0000000f07077c12 */ /* 0x000fc6000f8e9628 */
[--C-:B------:R-:W-:Y:S02]  /*5750*/  FFMA.FTZ R9, R48, c[0x0][0x23c], -R0.reuse ;  /* 0x00008f0030097a23 */ /* 0x100fe40000010800 */
[----:B------:R-:W-:Y:S02]  /*5760*/  FFMA.FTZ R5, R56, c[0x0][0x23c], -R0 ;  /* 0x00008f0038057a23 */ /* 0x000fe40000010800 */
[----:B------:R-:W2:Y:S01]  /*5770*/  MUFU.EX2 R201, R9 ;  /* 0x0000000900c97308 */ /* 0x000ea20000000800 */
[----:B-1----:R-:W-:Y:S01]  /*5780*/  LOP3.LUT R10, R19, UR11, R6, 0x96, !PT ;  /* 0x0000000b130a7c12 */ /* 0x002fe2000f8e9606 */
[----:B------:R-:W-:-:S06]  /*5790*/  IMAD.WIDE.U32 R6, R7, -0x2daee0ad, RZ ;  /* 0xd2511f5307067825 */ /* 0x000fcc00078e00ff */
[----:B------:R2:W-:Y:S01]  /*57a0*/  MUFU.EX2 R79, R5 ;  /* 0x00000005004f7308 */ /* 0x0005e20000000800 */
[----:B------:R-:W-:Y:S01]  /*57b0*/  IMAD.WIDE.U32 R54, R10, -0x2daee0ad, RZ ;  /* 0xd2511f530a367825 */ /* 0x000fe200078e00ff */
[----:B------:R-:W-:-:S04]  /*57c0*/  LOP3.LUT R8, R7, UR8, R8, 0x96, !PT ;  /* 0x0000000807087c12 */ /* 0x000fc8000f8e9608 */
[----:B------:R-:W-:Y:S01]  /*57d0*/  LOP3.LUT R16, R55, UR5, R6, 0x96, !PT ;  /* 0x0000000537107c12 */ /* 0x000fe2000f8e9606 */
[----:B------:R-:W-:-:S04]  /*57e0*/  IMAD.WIDE.U32 R42, R8, -0x326172a9, RZ ;  /* 0xcd9e8d57082a7825 */ /* 0x000fc800078e00ff */
[----:B------:R-:W-:Y:S01]  /*57f0*/  IMAD.WIDE.U32 R16, R16, -0x326172a9, RZ ;  /* 0xcd9e8d5710107825 */ /* 0x000fe200078e00ff */
[----:B--2---:R-:W-:-:S03]  /*5800*/  F2FP.BF16.PACK_AB R5, R201, R181 ;  /* 0x000000b5c905723e */ /* 0x004fc600000010ff */
[----:B------:R-:W-:Y:S01]  /*5810*/  FFMA.FTZ R8, R72, c[0x0][0x23c], -R12 ;  /* 0x00008f0048087a23 */ /* 0x000fe2000001080c */
[----:B------:R-:W-:Y:S01]  /*5820*/  LOP3.LUT R7, R16, 0xffff, RZ, 0xc0, !PT ;  /* 0x0000ffff10077812 */ /* 0x000fe200078ec0ff */
[----:B------:R-:W-:Y:S01]  /*5830*/  FFMA.FTZ R9, R50, c[0x0][0x23c], -R0 ;  /* 0x00008f0032097a23 */ /* 0x000fe20000010800 */
[----:B------:R-:W-:Y:S01]  /*5840*/  LOP3.LUT R14, R16, 0xff, RZ, 0xc0, !PT ;  /* 0x000000ff100e7812 */ /* 0x000fe200078ec0ff */
[----:B------:R1:W-:Y:S01]  /*5850*/  MUFU.EX2 R252, R8 ;  /* 0x0000000800fc7308 */ /* 0x0003e20000000800 */
[----:B------:R-:W-:Y:S01]  /*5860*/  FFMA.FTZ R6, R73, c[0x0][0x23c], -R12 ;  /* 0x00008f0049067a23 */ /* 0x000fe2000001080c */
[----:B------:R-:W-:Y:S02]  /*5870*/  SHF.R.U32.HI R11, RZ, 0x8, R7 ;  /* 0x00000008ff0b7819 */ /* 0x000fe40000011607 */
[----:B------:R-:W-:Y:S02]  /*5880*/  SHF.R.U32.HI R13, RZ, 0x18, R16 ;  /* 0x00000018ff0d7819 */ /* 0x000fe40000011610 */
[----:B------:R-:W-:-:S02]  /*5890*/  PRMT R161, R5, 0x7610, R161 ;  /* 0x0000761005a17816 */ /* 0x000fc400000000a1 */
[----:B------:R2:W-:Y:S01]  /*58a0*/  MUFU.EX2 R80, R9 ;  /* 0x0000000900507308 */ /* 0x0005e20000000800 */
[----:B------:R-:W-:Y:S02]  /*58b0*/  PRMT R159, R5, 0x7632, R159 ;  /* 0x00007632059f7816 */ /* 0x000fe4000000009f */
[----:B------:R-:W-:Y:S02]  /*58c0*/  PRMT R11, R14, 0x5410, R11 ;  /* 0x000054100e0b7816 */ /* 0x000fe4000000000b */
[----:B-1----:R-:W-:-:S03]  /*58d0*/  SHF.R.U32.HI R8, RZ, 0x10, R16 ;  /* 0x00000010ff087819 */ /* 0x002fc60000011610 */
[----:B------:R1:W3:Y:S01]  /*58e0*/  MUFU.EX2 R227, R6 ;  /* 0x0000000600e37308 */ /* 0x0002e20000000800 */
[----:B------:R-:W-:Y:S01]  /*58f0*/  LOP3.LUT R10, R8, 0xff, RZ, 0xc0, !PT ;  /* 0x000000ff080a7812 */ /* 0x000fe200078ec0ff */
[--C-:B------:R-:W-:Y:S02]  /*5900*/  FFMA.FTZ R8, R51, c[0x0][0x23c], -R12.reuse ;  /* 0x00008f0033087a23 */ /* 0x100fe4000001080c */
[----:B------:R-:W-:Y:S01]  /*5910*/  LDSM.16.MT88.4 R48, [R177+0xc000] ;  /* 0x00c00000b130783b */ /* 0x000fe20000004200 */
[----:B--2---:R-:W-:-:S03]  /*5920*/  FFMA.FTZ R9, R74, c[0x0][0x23c], -R12 ;  /* 0x00008f004a097a23 */ /* 0x004fc6000001080c */
[----:B------:R-:W-:Y:S01]  /*5930*/  MUFU.EX2 R224, R8 ;  /* 0x0000000800e07308 */ /* 0x000fe20000000800 */
[----:B------:R-:W-:Y:S02]  /*5940*/  PRMT R10, R10, 0x5410, R13 ;  /* 0x000054100a0a7816 */ /* 0x000fe4000000000d */
[----:B-1----:R-:W-:-:S05]  /*5950*/  LOP3.LUT R6, R17, UR25, R42, 0x96, !PT ;  /* 0x0000001911067c12 */ /* 0x002fca000f8e962a */
[----:B------:R1:W2:Y:S01]  /*5960*/  MUFU.EX2 R182, R9 ;  /* 0x0000000900b67308 */ /* 0x0002a20000000800 */
[----:B---3--:R-:W-:Y:S02]  /*5970*/  F2FP.BF16.PACK_AB R4, R252, R227 ;  /* 0x000000e3fc04723e */ /* 0x008fe400000010ff */
[----:B------:R-:W-:Y:S02]  /*5980*/  LOP3.LUT R7, R6, 0xffff, RZ, 0xc0, !PT ;  /* 0x0000ffff06077812 */ /* 0x000fe400078ec0ff */
[C---:B------:R-:W-:Y:S02]  /*5990*/  PRMT R157, R4.reuse, 0x7610, R157 ;  /* 0x00007610049d7816 */ /* 0x040fe4000000009d */
[----:B------:R-:W-:Y:S02]  /*59a0*/  SHF.R.U32.HI R7, RZ, 0x8, R7 ;  /* 0x00000008ff077819 */ /* 0x000fe40000011607 */
[----:B------:R-:W-:Y:S02]  /*59b0*/  PRMT R156, R4, 0x7632, R156 ;  /* 0x00007632049c7816 */ /* 0x000fe4000000009c */
[----:B------:R-:W-:-:S04]  /*59c0*/  F2FP.BF16.PACK_AB R4, R79, R80 ;  /* 0x000000504f04723e */ /* 0x000fc800000010ff */
[----:B------:R-:W-:Y:S02]  /*59d0*/  PRMT R163, R4, 0x7610, R163 ;  /* 0x0000761004a37816 */ /* 0x000fe400000000a3 */
[----:B-1----:R-:W-:Y:S02]  /*59e0*/  LOP3.LUT R9, R6, 0xff, RZ, 0xc0, !PT ;  /* 0x000000ff06097812 */ /* 0x002fe400078ec0ff */
[----:B--2---:R-:W-:Y:S02]  /*59f0*/  F2FP.BF16.PACK_AB R2, R224, R182 ;  /* 0x000000b6e002723e */ /* 0x004fe400000010ff */
[----:B------:R-:W-:Y:S02]  /*5a00*/  PRMT R9, R9, 0x5410, R7 ;  /* 0x0000541009097816 */ /* 0x000fe40000000007 */
[--C-:B------:R-:W-:Y:S02]  /*5a10*/  SHF.R.U32.HI R7, RZ, 0x10, R6.reuse ;  /* 0x00000010ff077819 */ /* 0x100fe40000011606 */
[----:B------:R-:W-:-:S02]  /*5a20*/  SHF.R.U32.HI R6, RZ, 0x18, R6 ;  /* 0x00000018ff067819 */ /* 0x000fc40000011606 */
[----:B------:R-:W-:Y:S02]  /*5a30*/  LOP3.LUT R7, R7, 0xff, RZ, 0xc0, !PT ;  /* 0x000000ff07077812 */ /* 0x000fe400078ec0ff */
[C---:B------:R-:W-:Y:S02]  /*5a40*/  PRMT R160, R2.reuse, 0x7610, R160 ;  /* 0x0000761002a07816 */ /* 0x040fe400000000a0 */
[----:B------:R-:W-:Y:S01]  /*5a50*/  PRMT R158, R2, 0x7632, R158 ;  /* 0x00007632029e7816 */ /* 0x000fe2000000009e */
[--C-:B------:R-:W-:Y:S01]  /*5a60*/  HSET2.LE.AND R2, R9, R53.reuse, PT ;  /* 0x0000003509027233 */ /* 0x100fe20003803000 */
[----:B------:R-:W-:Y:S02]  /*5a70*/  PRMT R6, R7, 0x5410, R6 ;  /* 0x0000541007067816 */ /* 0x000fe40000000006 */
[----:B------:R-:W-:Y:S02]  /*5a80*/  PRMT R162, R4, 0x7632, R162 ;  /* 0x0000763204a27816 */ /* 0x000fe400000000a2 */
[----:B------:R-:W-:Y:S01]  /*5a90*/  PRMT R4, R157, 0x5410, R156 ;  /* 0x000054109d047816 */ /* 0x000fe2000000009c */
[--C-:B------:R-:W-:Y:S01]  /*5aa0*/  HSET2.LE.AND R5, R6, R53.reuse, PT ;  /* 0x0000003506057233 */ /* 0x100fe20003803000 */
[----:B------:R-:W-:Y:S01]  /*5ab0*/  PRMT R7, R160, 0x5410, R158 ;  /* 0x00005410a0077816 */ /* 0x000fe2000000009e */
[----:B------:R-:W-:Y:S01]  /*5ac0*/  HSET2.LE.AND R6, R11, R53, PT ;  /* 0x000000350b067233 */ /* 0x000fe20003803000 */
[----:B------:R-:W-:-:S02]  /*5ad0*/  LOP3.LUT R4, R2, R4, RZ, 0xc0, !PT ;  /* 0x0000000402047212 */ /* 0x000fc400078ec0ff */
[----:B------:R-:W-:Y:S02]  /*5ae0*/  PRMT R2, R161, 0x5410, R159 ;  /* 0x00005410a1027816 */ /* 0x000fe4000000009f */
[----:B------:R-:W-:Y:S02]  /*5af0*/  LOP3.LUT R6, R6, R7, RZ, 0xc0, !PT ;  /* 0x0000000706067212 */ /* 0x000fe400078ec0ff */
[----:B------:R-:W-:Y:S01]  /*5b00*/  LOP3.LUT R5, R5, R2, RZ, 0xc0, !PT ;  /* 0x0000000205057212 */ /* 0x000fe200078ec0ff */
[----:B------:R-:W-:Y:S01]  /*5b10*/  HSET2.LE.AND R2, R10, R53, PT ;  /* 0x000000350a027233 */ /* 0x000fe20003803000 */
[----:B------:R-:W-:Y:S01]  /*5b20*/  PRMT R7, R163, 0x5410, R162 ;  /* 0x00005410a3077816 */ /* 0x000fe200000000a2 */
[----:B------:R-:W1:Y:S03]  /*5b30*/  LDSM.16.MT88.4 R8, [R179+0xe000] ;  /* 0x00e00000b308783b */ /* 0x000e660000004200 */
[----:B------:R-:W-:Y:S01]  /*5b40*/  LOP3.LUT R7, R2, R7, RZ, 0xc0, !PT ;  /* 0x0000000702077212 */ /* 0x000fe200078ec0ff */
[----:B------:R-:W-:-:S04]  /*5b50*/  FFMA.FTZ R2, R59, c[0x0][0x23c], -R0 ;  /* 0x00008f003b027a23 */ /* 0x000fc80000010800 */
[----:B------:R2:W-:Y:S02]  /*5b60*/  MUFU.EX2 R226, R2 ;  /* 0x0000000200e27308 */ /* 0x0005e40000000800 */
[C---:B------:R-:W-:Y:S08]  /*5b70*/  HMMA.16816.F32.BF16 R96, R4.reuse, R32, RZ ;  /* 0x000000200460723c */ /* 0x040ff000000418ff */
[----:B------:R-:W-:Y:S01]  /*5b80*/  HMMA.16816.F32.BF16 R108, R4, R34, RZ ;  /* 0x00000022046c723c */ /* 0x000fe200000418ff */
[----:B------:R-:W3:Y:S01]  /*5b90*/  LDSM.16.MT88.4 R32, [R180+0x10000] ;  /* 0x01000000b420783b */ /* 0x000ee20000004200 */
[----:B--2---:R-:W-:-:S06]  /*5ba0*/  FFMA.FTZ R2, R58, c[0x0][0x23c], -R0 ;  /* 0x00008f003a027a23 */ /* 0x004fcc0000010800 */
[C---:B------:R-:W-:Y:S01]  /*5bb0*/  HMMA.16816.F32.BF16 R128, R4.reuse, R36, RZ ;  /* 0x000000240480723c */ /* 0x040fe200000418ff */
[----:B------:R2:W-:Y:S07]  /*5bc0*/  MUFU.EX2 R184, R2 ;  /* 0x0000000200b87308 */ /* 0x0005ee0000000800 */
[C---:B------:R-:W-:Y:S01]  /*5bd0*/  HMMA.16816.F32.BF16 R116, R4.reuse, R38, RZ ;  /* 0x000000260474723c */ /* 0x040fe200000418ff */
[----:B------:R-:W-:Y:S07]  /*5be0*/  LDSM.16.MT88.4 R36, [R179+0x10000] ;  /* 0x01000000b324783b */ /* 0x000fee0000004200 */
[----:B-1----:R-:W-:Y:S01]  /*5bf0*/  HMMA.16816.F32.BF16 R68, R4, R8, RZ ;  /* 0x000000080444723c */ /* 0x002fe200000418ff */
[----:B--2---:R-:W-:-:S04]  /*5c00*/  FFMA.FTZ R2, R57, c[0x0][0x23c], -R0 ;  /* 0x00008f0039027a23 */ /* 0x004fc80000010800 */
[----:B------:R1:W-:Y:S02]  /*5c10*/  MUFU.EX2 R225, R2 ;  /* 0x0000000200e17308 */ /* 0x0003e40000000800 */
[--C-:B------:R-:W-:Y:S01]  /*5c20*/  FFMA.FTZ R8, R78, c[0x0][0x23c], -R12.reuse ;  /* 0x00008f004e087a23 */ /* 0x100fe2000001080c */
[C---:B------:R-:W-:Y:S05]  /*5c30*/  HMMA.16816.F32.BF16 R92, R4.reuse, R28, RZ ;  /* 0x0000001c045c723c */ /* 0x040fea00000418ff */
[----:B------:R2:W-:Y:S03]  /*5c40*/  MUFU.EX2 R183, R8 ;  /* 0x0000000800b77308 */ /* 0x0005e60000000800 */
[----:B------:R-:W-:Y:S01]  /*5c50*/  HMMA.16816.F32.BF16 R72, R4, R30, RZ ;  /* 0x0000001e0448723c */ /* 0x000fe200000418ff */
[----:B------:R-:W4:Y:S01]  /*5c60*/  LDSM.16.MT88.4 R28, [R177+0x10000] ;  /* 0x01000000b11c783b */ /* 0x000f220000004200 */
[----:B-1----:R-:W-:-:S06]  /*5c70*/  FFMA.FTZ R2, R77, c[0x0][0x23c], -R12 ;  /* 0x00008f004d027a23 */ /* 0x002fcc000001080c */
[----:B------:R-:W-:Y:S01]  /*5c80*/  HMMA.16816.F32.BF16 R124, R4, R24, RZ ;  /* 0x00000018047c723c */ /* 0x000fe200000418ff */
[----:B------:R1:W1:Y:S01]  /*5c90*/  MUFU.EX2 R176, R2 ;  /* 0x0000000200b07308 */ /* 0x0002620000000800 */
[----:B--2---:R-:W-:-:S06]  /*5ca0*/  FFMA.FTZ R8, R76, c[0x0][0x23c], -R12 ;  /* 0x00008f004c087a23 */ /* 0x004fcc000001080c */
[C---:B------:R-:W-:Y:S01]  /*5cb0*/  HMMA.16816.F32.BF16 R104, R4.reuse, R26, RZ ;  /* 0x0000001a0468723c */ /* 0x040fe200000418ff */
[----:B------:R-:W2:Y:S01]  /*5cc0*/  LDSM.16.MT88.4 R24, [R178+0x10000] ;  /* 0x01000000b218783b */ /* 0x000ea20000004200 */
[----:B------:R3:W-:Y:S06]  /*5cd0*/  MUFU.EX2 R203, R8 ;  /* 0x0000000800cb7308 */ /* 0x0007ec0000000800 */
[----:B------:R-:W-:Y:S01]  /*5ce0*/  HMMA.16816.F32.BF16 R60, R4, R10, RZ ;  /* 0x0000000a043c723c */ /* 0x000fe200000418ff */
[----:B-1----:R-:W-:-:S05]  /*5cf0*/  LOP3.LUT R2, R43, UR7, R18, 0x96, !PT ;  /* 0x000000072b027c12 */ /* 0x002fca000f8e9612 */
[----:B------:R-:W-:Y:S02]  /*5d00*/  IMAD.WIDE.U32 R14, R2, -0x2daee0ad, RZ ;  /* 0xd2511f53020e7825 */ /* 0x000fe400078e00ff */
[C---:B------:R-:W-:Y:S02]  /*5d10*/  HMMA.16816.F32.BF16 R120, R4.reuse, R20, RZ ;  /* 0x000000140478723c */ /* 0x040fe400000418ff */
[----:B------:R-:W-:Y:S01]  /*5d20*/  FFMA.FTZ R10, R66, c[0x0][0x23c], -R12 ;  /* 0x00008f00420a7a23 */ /* 0x000fe2000001080c */
[----:B------:R-:W-:Y:S02]  /*5d30*/  SHF.R.U32.HI R9, RZ, 0x10, R14 ;  /* 0x00000010ff097819 */ /* 0x000fe4000001160e */
[----:B---3--:R-:W-:Y:S01]  /*5d40*/  LOP3.LUT R8, R14, 0xffff, RZ, 0xc0, !PT ;  /* 0x0000ffff0e087812 */ /* 0x008fe200078ec0ff */
[----:B------:R1:W-:Y:S01]  /*5d50*/  MUFU.EX2 R175, R10 ;  /* 0x0000000a00af7308 */ /* 0x0003e20000000800 */
[----:B------:R-:W-:Y:S01]  /*5d60*/  LOP3.LUT R13, R9, 0xff, RZ, 0xc0, !PT ;  /* 0x000000ff090d7812 */ /* 0x000fe200078ec0ff */
[----:B------:R-:W-:Y:S01]  /*5d70*/  FFMA.FTZ R9, R67, c[0x0][0x23c], -R0 ;  /* 0x00008f0043097a23 */ /* 0x000fe20000010800 */
[----:B------:R-:W-:Y:S01]  /*5d80*/  LOP3.LUT R2, R15, UR24, R54, 0x96, !PT ;  /* 0x000000180f027c12 */ /* 0x000fe2000f8e9636 */
[----:B------:R-:W-:Y:S01]  /*5d90*/  HMMA.16816.F32.BF16 R100, R4, R48, RZ ;  /* 0x000000300464723c */ /* 0x000fe200000418ff */
[----:B------:R-:W-:Y:S01]  /*5da0*/  SHF.R.U32.HI R19, RZ, 0x8, R8 ;  /* 0x00000008ff137819 */ /* 0x000fe20000011608 */
[----:B------:R-:W-:Y:S01]  /*5db0*/  IMAD.MOV.U32 R67, RZ, RZ, R80 ;  /* 0x000000ffff437224 */ /* 0x000fe200078e0050 */
[C---:B------:R-:W-:Y:S01]  /*5dc0*/  LOP3.LUT R8, R2.reuse, 0xffff, RZ, 0xc0, !PT ;  /* 0x0000ffff02087812 */ /* 0x040fe200078ec0ff */
[----:B------:R3:W2:Y:S01]  /*5dd0*/  MUFU.EX2 R185, R9 ;  /* 0x0000000900b97308 */ /* 0x0006a20000000800 */
[----:B------:R-:W-:-:S02]  /*5de0*/  LOP3.LUT R18, R2, 0xff, RZ, 0xc0, !PT ;  /* 0x000000ff02127812 */ /* 0x000fc400078ec0ff */
[----:B------:R-:W-:Y:S01]  /*5df0*/  SHF.R.U32.HI R11, RZ, 0x8, R8 ;  /* 0x00000008ff0b7819 */ /* 0x000fe20000011608 */
[C---:B------:R-:W-:Y:S01]  /*5e00*/  HMMA.16816.F32.BF16 R136, R4.reuse, R50, RZ ;  /* 0x000000320488723c */ /* 0x040fe200000418ff */
[--C-:B------:R-:W-:Y:S02]  /*5e10*/  SHF.R.U32.HI R8, RZ, 0x18, R2.reuse ;  /* 0x00000018ff087819 */ /* 0x100fe40000011602 */
[----:B------:R-:W-:Y:S01]  /*5e20*/  PRMT R11, R18, 0x5410, R11 ;  /* 0x00005410120b7816 */ /* 0x000fe2000000000b */
[----:B------:R-:W-:Y:S01]  /*5e30*/  IMAD.MOV.U32 R18, RZ, RZ, R79 ;  /* 0x000000ffff127224 */ /* 0x000fe200078e004f */
[----:B-1----:R-:W-:Y:S02]  /*5e40*/  SHF.R.U32.HI R10, RZ, 0x10, R2 ;  /* 0x00000010ff0a7819 */ /* 0x002fe40000011602 */
[----:B------:R-:W-:Y:S01]  /*5e50*/  LOP3.LUT R21, R14, 0xff, RZ, 0xc0, !PT ;  /* 0x000000ff0e157812 */ /* 0x000fe200078ec0ff */
[----:B------:R-:W-:Y:S01]  /*5e60*/  HMMA.16816.F32.BF16 R88, R4, R22, RZ ;  /* 0x000000160458723c */ /* 0x000fe200000418ff */
[----:B------:R-:W-:-:S02]  /*5e70*/  LOP3.LUT R2, R10, 0xff, RZ, 0xc0, !PT ;  /* 0x000000ff0a027812 */ /* 0x000fc400078ec0ff */
[----:B------:R-:W-:Y:S02]  /*5e80*/  SHF.R.U32.HI R20, RZ, 0x18, R14 ;  /* 0x00000018ff147819 */ /* 0x000fe4000001160e */
[----:B---3--:R-:W-:Y:S02]  /*5e90*/  F2FP.BF16.PACK_AB R9, R183, R176 ;  /* 0x000000b0b709723e */ /* 0x008fe400000010ff */
[----:B------:R-:W-:Y:S01]  /*5ea0*/  PRMT R10, R2, 0x5410, R8 ;  /* 0x00005410020a7816 */ /* 0x000fe20000000008 */
[----:B------:R-:W-:Y:S01]  /*5eb0*/  HMMA.16816.F32.BF16 R76, R4, R32, RZ ;  /* 0x00000020044c723c */ /* 0x000fe200000418ff */
[----:B------:R-:W-:Y:S02]  /*5ec0*/  F2FP.BF16.PACK_AB R2, R184, R226 ;  /* 0x000000e2b802723e */ /* 0x000fe400000010ff */
[----:B--2---:R-:W-:Y:S02]  /*5ed0*/  F2FP.BF16.PACK_AB R8, R185, R225 ;  /* 0x000000e1b908723e */ /* 0x004fe400000010ff */
[----:B------:R-:W-:-:S02]  /*5ee0*/  PRMT R150, R9, 0x7610, R150 ;  /* 0x0000761009967816 */ /* 0x000fc40000000096 */
[----:B------:R-:W-:Y:S01]  /*5ef0*/  PRMT R148, R9, 0x7632, R148 ;  /* 0x0000763209947816 */ /* 0x000fe20000000094 */
[C---:B------:R-:W-:Y:S01]  /*5f00*/  HMMA.16816.F32.BF16 R140, R4.reuse, R44, RZ ;  /* 0x0000002c048c723c */ /* 0x040fe200000418ff */
[C---:B------:R-:W-:Y:S02]  /*5f10*/  PRMT R151, R2.reuse, 0x7610, R151 ;  /* 0x0000761002977816 */ /* 0x040fe40000000097 */
[----:B------:R-:W-:Y:S01]  /*5f20*/  PRMT R149, R2, 0x7632, R149 ;  /* 0x0000763202957816 */ /* 0x000fe20000000095 */
[----:B------:R-:W-:Y:S01]  /*5f30*/  HSET2.LE.AND R2, R11, R53, PT ;  /* 0x000000350b027233 */ /* 0x000fe20003803000 */
[----:B------:R-:W-:Y:S02]  /*5f40*/  F2FP.BF16.PACK_AB R9, R175, R203 ;  /* 0x000000cbaf09723e */ /* 0x000fe400000010ff */
[C---:B------:R-:W-:Y:S01]  /*5f50*/  PRMT R145, R8.reuse, 0x7610, R145 ;  /* 0x0000761008917816 */ /* 0x040fe20000000091 */
[----:B------:R-:W-:Y:S01]  /*5f60*/  HMMA.16816.F32.BF16 R132, R4, R46, RZ ;  /* 0x0000002e0484723c */ /* 0x000fe200000418ff */
[----:B------:R-:W-:Y:S01]  /*5f70*/  PRMT R144, R8, 0x7632, R144 ;  /* 0x0000763208907816 */ /* 0x000fe20000000090 */
[----:B------:R-:W-:Y:S01]  /*5f80*/  LDSM.16.MT88.4 R44, [R177+0xc800] ;  /* 0x00c80000b12c783b */ /* 0x000fe20000004200 */
[----:B------:R-:W-:-:S02]  /*5f90*/  PRMT R8, R150, 0x5410, R148 ;  /* 0x0000541096087816 */ /* 0x000fc40000000094 */
[C---:B------:R-:W-:Y:S02]  /*5fa0*/  PRMT R147, R9.reuse, 0x7610, R147 ;  /* 0x0000761009937816 */ /* 0x040fe40000000093 */
[----:B------:R-:W-:Y:S01]  /*5fb0*/  PRMT R146, R9, 0x7632, R146 ;  /* 0x0000763209927816 */ /* 0x000fe20000000092 */
[--C-:B------:R-:W-:Y:S01]  /*5fc0*/  HSET2.LE.AND R9, R10, R53.reuse, PT ;  /* 0x000000350a097233 */ /* 0x100fe20003803000 */
[----:B------:R-:W-:Y:S01]  /*5fd0*/  PRMT R19, R21, 0x5410, R19 ;  /* 0x0000541015137816 */ /* 0x000fe20000000013 */
[----:B----4-:R-:W-:Y:S01]  /*5fe0*/  HMMA.16816.F32.BF16 R56, R4, R28, RZ ;  /* 0x0000001c0438723c */ /* 0x010fe200000418ff */
[----:B------:R-:W-:Y:S02]  /*5ff0*/  LOP3.LUT R8, R2, R8, RZ, 0xc0, !PT ;  /* 0x0000000802087212 */ /* 0x000fe400078ec0ff */
[----:B------:R-:W-:Y:S01]  /*6000*/  PRMT R13, R13, 0x5410, R20 ;  /* 0x000054100d0d7816 */ /* 0x000fe20000000014 */
[----:B------:R-:W-:Y:S01]  /*6010*/  HSET2.LE.AND R10, R19, R53, PT ;  /* 0x00000035130a7233 */ /* 0x000fe20003803000 */
[----:B------:R-:W-:-:S02]  /*6020*/  PRMT R2, R151, 0x5410, R149 ;  /* 0x0000541097027816 */ /* 0x000fc40000000095 */
[----:B------:R-:W-:Y:S01]  /*6030*/  PRMT R11, R147, 0x5410, R146 ;  /* 0x00005410930b7816 */ /* 0x000fe20000000092 */
[C---:B------:R-:W-:Y:S01]  /*6040*/  HMMA.16816.F32.BF16 R48, R4.reuse, R30, RZ ;  /* 0x0000001e0430723c */ /* 0x040fe200000418ff */
[----:B------:R-:W-:Y:S01]  /*6050*/  LOP3.LUT R9, R9, R2, RZ, 0xc0, !PT ;  /* 0x0000000209097212 */ /* 0x000fe200078ec0ff */
[----:B------:R-:W-:Y:S01]  /*6060*/  HSET2.LE.AND R2, R13, R53, PT ;  /* 0x000000350d027233 */ /* 0x000fe20003803000 */
[----:B------:R-:W-:Y:S01]  /*6070*/  LOP3.LUT R10, R10, R11, RZ, 0xc0, !PT ;  /* 0x0000000b0a0a7212 */ /* 0x000fe200078ec0ff */
[----:B------:R-:W-:Y:S04]  /*6080*/  LDSM.16.MT88.4 R28, [R177+0xe800] ;  /* 0x00e80000b11c783b */ /* 0x000fe80000004200 */
[C---:B------:R-:W-:Y:S08]  /*6090*/  HMMA.16816.F32.BF16 R84, R4.reuse, R24, RZ ;  /* 0x000000180454723c */ /* 0x040ff000000418ff */
[C---:B------:R-:W-:Y:S01]  /*60a0*/  HMMA.16816.F32.BF16 R80, R4.reuse, R26, RZ ;  /* 0x0000001a0450723c */ /* 0x040fe200000418ff */
[----:B------:R-:W1:Y:S07]  /*60b0*/  LDSM.16.MT88.4 R24, [R179+0xc800] ;  /* 0x00c80000b318783b */ /* 0x000e6e0000004200 */
[C---:B------:R-:W-:Y:S08]  /*60c0*/  HMMA.16816.F32.BF16 R32, R4.reuse, R34, RZ ;  /* 0x000000220420723c */ /* 0x040ff000000418ff */
[C---:B------:R-:W-:Y:S08]  /*60d0*/  HMMA.16816.F32.BF16 R20, R4.reuse, R36, RZ ;  /* 0x000000240414723c */ /* 0x040ff000000418ff */
[----:B------:R-:W-:Y:S07]  /*60e0*/  HMMA.16816.F32.BF16 R220, R4, R38, RZ ;  /* 0x0000002604dc723c */ /* 0x000fee00000418ff */
[----:B------:R-:W-:-:S04]  /*60f0*/  PRMT R4, R145, 0x5410, R144 ;  /* 0x0000541091047816 */ /* 0x000fc80000000090 */
[----:B------:R-:W-:Y:S02]  /*6100*/  LOP3.LUT R11, R2, R4, RZ, 0xc0, !PT ;  /* 0x00000004020b7212 */ /* 0x000fe400078ec0ff */
[----:B------:R-:W2:Y:S01]  /*6110*/  LDSM.16.MT88.4 R4, [R180+0xc800] ;  /* 0x00c80000b404783b */ /* 0x000ea20000004200 */
[----:B------:R-:W-:Y:S02]  /*6120*/  LOP3.LUT R2, R115, UR6, RZ, 0x3c, !PT ;  /* 0x0000000673027c12 */ /* 0x000fe4000f8e3cff */
[----:B------:R-:W-:Y:S02]  /*6130*/  IMAD.MOV.U32 R207, RZ, RZ, R21 ;  /* 0x000000ffffcf7224 */ /* 0x000fe400078e0015 */
[----:B------:R-:W-:Y:S01]  /*6140*/  IMAD.MOV.U32 R206, RZ, RZ, R22 ;  /* 0x000000ffffce7224 */ /* 0x000fe200078e0016 */
[----:B-1----:R-:W-:Y:S01]  /*6150*/  HMMA.16816.F32.BF16 R212, R8, R24, R96 ;  /* 0x0000001808d4723c */ /* 0x002fe20000041860 */
[----:B------:R-:W-:Y:S02]  /*6160*/  IMAD.MOV.U32 R205, RZ, RZ, R23 ;  /* 0x000000ffffcd7224 */ /* 0x000fe400078e0017 */
[----:B------:R-:W-:-:S02]  /*6170*/  IMAD.MOV.U32 R204, RZ, RZ, R20 ;  /* 0x000000ffffcc7224 */ /* 0x000fc400078e0014 */
[----:B------:R-:W1:Y:S03]  /*6180*/  LDSM.16.MT88.4 R20, [R178+0xc800] ;  /* 0x00c80000b214783b */ /* 0x000e660000004200 */
[C---:B------:R-:W-:Y:S01]  /*6190*/  HMMA.16816.F32.BF16 R96, R8.reuse, R26, R108 ;  /* 0x0000001a0860723c */ /* 0x040fe2000004186c */
[----:B------:R-:W3:Y:S06]  /*61a0*/  LDSM.16.MT88.4 R24, [R180+0xe800] ;  /* 0x00e80000b418783b */ /* 0x000eec0000004200 */
[----:B------:R-:W-:Y:S01]  /*61b0*/  IMAD.MOV.U32 R109, RZ, RZ, R207 ;  /* 0x000000ffff6d7224 */ /* 0x000fe200078e00cf */
[----:B------:R-:W-:Y:S01]  /*61c0*/  HMMA.16816.F32.BF16 R248, R8, R44, R100 ;  /* 0x0000002c08f8723c */ /* 0x000fe20000041864 */
[----:B------:R-:W-:-:S02]  /*61d0*/  IMAD.MOV.U32 R110, RZ, RZ, R206 ;  /* 0x000000ffff6e7224 */ /* 0x000fc400078e00ce */
[----:B------:R-:W-:Y:S02]  /*61e0*/  IMAD.MOV.U32 R111, RZ, RZ, R205 ;  /* 0x000000ffff6f7224 */ /* 0x000fe400078e00cd */
[----:B------:R-:W-:-:S03]  /*61f0*/  IMAD.MOV.U32 R108, RZ, RZ, R204 ;  /* 0x000000ffff6c7224 */ /* 0x000fc600078e00cc */
[C---:B------:R-:W-:Y:S08]  /*6200*/  HMMA.16816.F32.BF16 R240, R8.reuse, R28, R92 ;  /* 0x0000001c08f0723c */ /* 0x040ff0000004185c */
[C---:B------:R-:W-:Y:S01]  /*6210*/  HMMA.16816.F32.BF16 R72, R8.reuse, R30, R72 ;  /* 0x0000001e0848723c */ /* 0x040fe20000041848 */
[----:B------:R-:W-:Y:S07]  /*6220*/  LDSM.16.MT88.4 R28, [R180+0x10800] ;  /* 0x01080000b41c783b */ /* 0x000fee0000004200 */
[C---:B--2---:R-:W-:Y:S08]  /*6230*/  HMMA.16816.F32.BF16 R244, R8.reuse, R4, R128 ;  /* 0x0000000408f4723c */ /* 0x044ff00000041880 */
[C---:B------:R-:W-:Y:S01]  /*6240*/  HMMA.16816.F32.BF16 R228, R8.reuse, R6, R116 ;  /* 0x0000000608e4723c */ /* 0x040fe20000041874 */
[----:B------:R-:W2:Y:S06]  /*6250*/  LDSM.16.MT88.4 R4, [R178+0xe800] ;  /* 0x00e80000b204783b */ /* 0x000eac0000004200 */
[----:B------:R-:W-:Y:S01]  /*6260*/  IMAD.MOV.U32 R117, RZ, RZ, R200 ;  /* 0x000000ffff757224 */ /* 0x000fe200078e00c8 */
[----:B-1----:R-:W-:Y:S01]  /*6270*/  HMMA.16816.F32.BF16 R216, R8, R20, R140 ;  /* 0x0000001408d8723c */ /* 0x002fe2000004188c */
[----:B------:R-:W-:Y:S01]  /*6280*/  IMAD.MOV.U32 R119, RZ, RZ, R185 ;  /* 0x000000ffff777224 */ /* 0x000fe200078e00b9 */
[----:B------:R-:W-:-:S05]  /*6290*/  LOP3.LUT R185, R14, 0xffff, RZ, 0xc0, !PT ;  /* 0x0000ffff0eb97812 */ /* 0x000fca00078ec0ff */
[----:B------:R-:W-:Y:S01]  /*62a0*/  SHF.R.U32.HI R142, RZ, 0x18, R16 ;  /* 0x00000018ff8e7819 */ /* 0x000fe20000011610 */
[----:B------:R-:W-:Y:S01]  /*62b0*/  HMMA.16816.F32.BF16 R36, R8, R22, R132 ;  /* 0x000000160824723c */ /* 0x000fe20000041884 */
[----:B------:R-:W1:Y:S01]  /*62c0*/  LDSM.16.MT88.4 R20, [R179+0xe800] ;  /* 0x00e80000b314783b */ /* 0x000e620000004200 */
[----:B------:R-:W-:Y:S02]  /*62d0*/  LOP3.LUT R141, R14, 0xff, RZ, 0xc0, !PT ;  /* 0x000000ff0e8d7812 */ /* 0x000fe400078ec0ff */
[----:B------:R-:W-:-:S03]  /*62e0*/  SHF.R.U32.HI R143, RZ, 0x18, R14 ;  /* 0x00000018ff8f7819 */ /* 0x000fc6000001160e */
[----:B------:R-:W-:Y:S01]  /*62f0*/  IMAD.MOV.U32 R132, RZ, RZ, R224 ;  /* 0x000000ffff847224 */ /* 0x000fe200078e00e0 */
[----:B---3--:R-:W-:Y:S01]  /*6300*/  HMMA.16816.F32.BF16 R236, R8, R24, R120 ;  /* 0x0000001808ec723c */ /* 0x008fe20000041878 */
[----:B------:R-:W-:Y:S02]  /*6310*/  IMAD.MOV.U32 R133, RZ, RZ, R203 ;  /* 0x000000ffff857224 */ /* 0x000fe400078e00cb */
[----:B------:R-:W-:Y:S02]  /*6320*/  IMAD.MOV.U32 R134, RZ, RZ, R202 ;  /* 0x000000ffff867224 */ /* 0x000fe400078e00ca */
[----:B------:R-:W-:-:S03]  /*6330*/  IMAD.MOV.U32 R135, RZ, RZ, R201 ;  /* 0x000000ffff877224 */ /* 0x000fc600078e00c9 */
[C---:B------:R-:W-:Y:S01]  /*6340*/  HMMA.16816.F32.BF16 R88, R8.reuse, R26, R88 ;  /* 0x0000001a0858723c */ /* 0x040fe20000041858 */
[----:B------:R-:W3:Y:S07]  /*6350*/  LDSM.16.MT88.4 R24, [R178+0x10800] ;  /* 0x01080000b218783b */ /* 0x000eee0000004200 */
[C---:B------:R-:W-:Y:S08]  /*6360*/  HMMA.16816.F32.BF16 R232, R8.reuse, R46, R136 ;  /* 0x0000002e08e8723c */ /* 0x040ff00000041888 */
[C---:B--2---:R-:W-:Y:S07]  /*6370*/  HMMA.16816.F32.BF16 R208, R8.reuse, R4, R124 ;  /* 0x0000000408d0723c */ /* 0x044fee000004187c */
[----:B------:R-:W-:Y:S01]  /*6380*/  IMAD.MOV.U32 R125, RZ, RZ, R227 ;  /* 0x000000ffff7d7224 */ /* 0x000fe200078e00e3 */
[----:B------:R-:W-:Y:S01]  /*6390*/  HMMA.16816.F32.BF16 R104, R8, R6, R104 ;  /* 0x000000060868723c */ /* 0x000fe20000041868 */
[----:B------:R-:W2:Y:S01]  /*63a0*/  LDSM.16.MT88.4 R4, [R177+0x10800] ;  /* 0x01080000b104783b */ /* 0x000ea20000004200 */
[----:B------:R-:W-:-:S02]  /*63b0*/  IMAD.MOV.U32 R126, RZ, RZ, R226 ;  /* 0x000000ffff7e7224 */ /* 0x000fc400078e00e2 */
[----:B------:R-:W-:Y:S02]  /*63c0*/  IMAD.MOV.U32 R127, RZ, RZ, R225 ;  /* 0x000000ffff7f7224 */ /* 0x000fe400078e00e1 */
[----:B------:R-:W-:Y:S01]  /*63d0*/  IMAD.MOV.U32 R124, RZ, RZ, R252 ;  /* 0x000000ffff7c7224 */ /* 0x000fe200078e00fc */
[----:B------:R-:W-:Y:S01]  /*63e0*/  SHF.R.U32.HI R252, RZ, 0x10, R16 ;  /* 0x00000010fffc7819 */ /* 0x000fe20000011610 */
[C---:B-1----:R-:W-:Y:S07]  /*63f0*/  HMMA.16816.F32.BF16 R204, R8.reuse, R20, R68 ;  /* 0x0000001408cc723c */ /* 0x042fee0000041844 */
[----:B------:R-:W-:Y:S01]  /*6400*/  IMAD.MOV.U32 R70, RZ, RZ, R18 ;  /* 0x000000ffff467224 */ /* 0x000fe200078e0012 */
[----:B------:R-:W-:Y:S01]  /*6410*/  HMMA.16816.F32.BF16 R100, R8, R22, R60 ;  /* 0x000000160864723c */ /* 0x000fe2000004183c */
[----:B------:R-:W-:Y:S01]  /*6420*/  IMAD.MOV.U32 R71, RZ, RZ, R67 ;  /* 0x000000ffff477224 */ /* 0x000fe200078e0043 */
[----:B------:R-:W-:Y:S01]  /*6430*/  LOP3.LUT R67, R16, 0xffff, RZ, 0xc0, !PT ;  /* 0x0000ffff10437812 */ /* 0x000fe200078ec0ff */
[----:B------:R-:W-:Y:S01]  /*6440*/  IMAD.MOV.U32 R69, RZ, RZ, R184 ;  /* 0x000000ffff457224 */ /* 0x000fe200078e00b8 */
[----:B------:R-:W-:Y:S01]  /*6450*/  SHF.R.U32.HI R184, RZ, 0x10, R14 ;  /* 0x00000010ffb87819 */ /* 0x000fe2000001160e */
[----:B------:R-:W-:-:S02]  /*6460*/  IMAD.MOV.U32 R68, RZ, RZ, R181 ;  /* 0x000000ffff447224 */ /* 0x000fc400078e00b5 */
[----:B------:R-:W-:Y:S01]  /*6470*/  LOP3.LUT R22, R16, 0xff, RZ, 0xc0, !PT ;  /* 0x000000ff10167812 */ /* 0x000fe200078ec0ff */
[----:B---3--:R-:W-:Y:S01]  /*6480*/  HMMA.16816.F32.BF16 R128, R8, R24, R84 ;  /* 0x000000180880723c */ /* 0x008fe20000041854 */
[----:B------:R-:W-:-:S06]  /*6490*/  IMAD.MOV.U32 R62, RZ, RZ, R175 ;  /* 0x000000ffff3e7224 */ /* 0x000fcc00078e00af */
[----:B------:R-:W-:Y:S01]  /*64a0*/  IMAD.MOV.U32 R87, RZ, RZ, R133 ;  /* 0x000000ffff577224 */ /* 0x000fe200078e0085 */
[----:B------:R-:W-:Y:S01]  /*64b0*/  HMMA.16816.F32.BF16 R92, R8, R28, R76 ;  /* 0x0000001c085c723c */ /* 0x000fe2000004184c */
[----:B------:R-:W-:Y:S02]  /*64c0*/  IMAD.MOV.U32 R84, RZ, RZ, R126 ;  /* 0x000000ffff547224 */ /* 0x000fe400078e007e */
[----:B------:R-:W-:-:S04]  /*64d0*/  IMAD.MOV.U32 R86, RZ, RZ, R127 ;  /* 0x000000ffff567224 */ /* 0x000fc800078e007f */
[----:B------:R-:W-:Y:S01]  /*64e0*/  IMAD.MOV.U32 R79, RZ, RZ, R62 ;  /* 0x000000ffff4f7224 */ /* 0x000fe200078e003e */
[----:B------:R-:W-:Y:S01]  /*64f0*/  HMMA.16816.F32.BF16 R44, R8, R30, R32 ;  /* 0x0000001e082c723c */ /* 0x000fe20000041820 */
[----:B------:R-:W-:-:S07]  /*6500*/  IMAD.MOV.U32 R62, RZ, RZ, R135 ;  /* 0x000000ffff3e7224 */ /* 0x000fce00078e0087 */
[C---:B--2---:R-:W-:Y:S07]  /*6510*/  HMMA.16816.F32.BF16 R224, R8.reuse, R4, R56 ;  /* 0x0000000408e0723c */ /* 0x044fee0000041838 */
[----:B------:R-:W-:Y:S01]  /*6520*/  IMAD.WIDE.U32 R4, R2, -0x326172a9, RZ ;  /* 0xcd9e8d5702047825 */ /* 0x000fe200078e00ff */
[----:B------:R-:W-:Y:S01]  /*6530*/  HMMA.16816.F32.BF16 R200, R8, R6, R48 ;  /* 0x0000000608c8723c */ /* 0x000fe20000041830 */
[----:B------:R-:W1:Y:S01]  /*6540*/  LDC.U8 R51, c[0x0][0x2d8] ;  /* 0x0000b600ff337b82 */ /* 0x000e620000000000 */
[----:B------:R-:W-:-:S02]  /*6550*/  LOP3.LUT R56, R15, UR24, R54, 0x96, !PT ;  /* 0x000000180f387c12 */ /* 0x000fc4000f8e9636 */
[----:B------:R-:W-:Y:S02]  /*6560*/  LOP3.LUT R5, R5, UR23, R52, 0x96, !PT ;  /* 0x0000001705057c12 */ /* 0x000fe4000f8e9634 */
[----:B------:R-:W-:Y:S02]  /*6570*/  LOP3.LUT R2, R41, UR22, R4, 0x96, !PT ;  /* 0x0000001629027c12 */ /* 0x000fe4000f8e9604 */
[----:B------:R-:W-:Y:S01]  /*6580*/  HMMA.16816.F32.BF16 R120, R8, R26, R80 ;  /* 0x0000001a0878723c */ /* 0x000fe20000041850 */
[----:B------:R-:W-:-:S04]  /*6590*/  IMAD.WIDE.U32 R4, R5, -0x2daee0ad, RZ ;  /* 0xd2511f5305047825 */ /* 0x000fc800078e00ff */
[----:B------:R-:W-:Y:S01]  /*65a0*/  IMAD.WIDE.U32 R20, R2, -0x2daee0ad, RZ ;  /* 0xd2511f5302147825 */ /* 0x000fe200078e00ff */
[----:B------:R-:W-:Y:S02]  /*65b0*/  LOP3.LUT R5, R5, UR21, R64, 0x96, !PT ;  /* 0x0000001505057c12 */ /* 0x000fe4000f8e9640 */
[----:B------:R-:W-:Y:S01]  /*65c0*/  LOP3.LUT R64, R17, UR25, R42, 0x96, !PT ;  /* 0x0000001911407c12 */ /* 0x000fe2000f8e962a */
[----:B------:R-:W-:Y:S01]  /*65d0*/  IMAD.MOV.U32 R80, RZ, RZ, R108 ;  /* 0x000000ffff507224 */ /* 0x000fe200078e006c */
[----:B------:R-:W-:Y:S01]  /*65e0*/  LOP3.LUT R2, R21, UR14, R4, 0x96, !PT ;  /* 0x0000000e15027c12 */ /* 0x000fe2000f8e9604 */
[----:B------:R-:W-:-:S04]  /*65f0*/  IMAD.WIDE.U32 R18, R5, -0x326172a9, RZ ;  /* 0xcd9e8d5705127825 */ /* 0x000fc800078e00ff */
[----:B------:R-:W-:Y:S01]  /*6600*/  IMAD.WIDE.U32 R6, R2, -0x326172a9, RZ ;  /* 0xcd9e8d5702067825 */ /* 0x000fe200078e00ff */
[C-C-:B------:R-:W-:Y:S02]  /*6610*/  LOP3.LUT R2, R19.reuse, UR15, R40.reuse, 0x96, !PT ;  /* 0x0000000f13027c12 */ /* 0x140fe4000f8e9628 */
[----:B------:R-:W-:Y:S01]  /*6620*/  LOP3.LUT R19, R19, UR15, R40, 0x96, !PT ;  /* 0x0000000f13137c12 */ /* 0x000fe2000f8e9628 */
[----:B------:R-:W-:Y:S01]  /*6630*/  IMAD.MOV.U32 R81, RZ, RZ, R109 ;  /* 0x000000ffff517224 */ /* 0x000fe200078e006d */
[----:B------:R-:W-:Y:S01]  /*6640*/  LOP3.LUT R13, R7, UR11, R18, 0x96, !PT ;  /* 0x0000000b070d7c12 */ /* 0x000fe2000f8e9612 */
[----:B------:R-:W-:Y:S01]  /*6650*/  IMAD.WIDE.U32 R4, R2, -0x2daee0ad, RZ ;  /* 0xd2511f5302047825 */ /* 0x000fe200078e00ff */
[----:B-1----:R-:W-:-:S03]  /*6660*/  ISETP.GE.U32.AND P4, PT, R51, R22, PT ;  /* 0x000000163300720c */ /* 0x002fc60003f86070 */
[----:B------:R-:W-:Y:S01]  /*6670*/  IMAD.WIDE.U32 R58, R13, -0x2daee0ad, RZ ;  /* 0xd2511f530d3a7825 */ /* 0x000fe200078e00ff */
[----:B------:R-:W-:-:S03]  /*6680*/  LOP3.LUT R5, R5, UR8, R20, 0x96, !PT ;  /* 0x0000000805057c12 */ /* 0x000fc6000f8e9614 */
[----:B------:R-:W-:Y:S01]  /*6690*/  IMAD.MOV.U32 R82, RZ, RZ, R110 ;  /* 0x000000ffff527224 */ /* 0x000fe200078e006e */
[----:B------:R-:W-:Y:S01]  /*66a0*/  LOP3.LUT R2, R59, UR5, R4, 0x96, !PT ;  /* 0x000000053b027c12 */ /* 0x000fe2000f8e9604 */
[----:B------:R-:W-:-:S04]  /*66b0*/  IMAD.WIDE.U32 R20, R5, -0x326172a9, RZ ;  /* 0xcd9e8d5705147825 */ /* 0x000fc800078e00ff */
[----:B------:R-:W-:Y:S01]  /*66c0*/  IMAD.WIDE.U32 R4, R2, -0x326172a9, RZ ;  /* 0xcd9e8d5702047825 */ /* 0x000fe200078e00ff */
[C-C-:B------:R-:W-:Y:S02]  /*66d0*/  LOP3.LUT R65, R21.reuse, UR7, R6.reuse, 0x96, !PT ;  /* 0x0000000715417c12 */ /* 0x140fe4000f8e9606 */
[----:B------:R-:W-:Y:S01]  /*66e0*/  LOP3.LUT R23, R21, UR7, R6, 0x96, !PT ;  /* 0x0000000715177c12 */ /* 0x000fe2000f8e9606 */
[----:B------:R-:W-:Y:S01]  /*66f0*/  IMAD R2, R19, -0x2daee0ad, RZ ;  /* 0xd2511f5313027824 */ /* 0x000fe200078e02ff */
[----:B------:R-:W-:Y:S01]  /*6700*/  LOP3.LUT R7, R5, UR25, R20, 0x96, !PT ;  /* 0x0000001905077c12 */ /* 0x000fe2000f8e9614 */
[----:B------:R-:W-:Y:S01]  /*6710*/  IMAD.WIDE.U32 R18, R13, -0x2daee0ad, RZ ;  /* 0xd2511f530d127825 */ /* 0x000fe200078e00ff */
[C---:B------:R-:W-:Y:S02]  /*6720*/  LOP3.LUT R24, R4.reuse, 0xff, RZ, 0xc0, !PT ;  /* 0x000000ff04187812 */ /* 0x040fe400078ec0ff */
[----:B------:R-:W-:Y:S01]  /*6730*/  LOP3.LUT R57, R4, 0xffff, RZ, 0xc0, !PT ;  /* 0x0000ffff04397812 */ /* 0x000fe200078ec0ff */
[----:B------:R-:W-:Y:S01]  /*6740*/  IMAD.MOV.U32 R83, RZ, RZ, R111 ;  /* 0x000000ffff537224 */ /* 0x000fe200078e006f */
[----:B------:R-:W-:-:S02]  /*6750*/  LOP3.LUT R2, R19, UR5, R2, 0x96, !PT ;  /* 0x0000000513027c12 */ /* 0x000fc4000f8e9602 */
[--C-:B------:R-:W-:Y:S02]  /*6760*/  SHF.R.U32.HI R59, RZ, 0x10, R4.reuse ;  /* 0x00000010ff3b7819 */ /* 0x100fe40000011604 */
[----:B------:R-:W-:Y:S01]  /*6770*/  SHF.R.U32.HI R21, RZ, 0x18, R4 ;  /* 0x00000018ff157819 */ /* 0x000fe20000011604 */
[----:B------:R-:W-:Y:S01]  /*6780*/  IMAD.WIDE.U32 R4, R2, -0x326172a9, RZ ;  /* 0xcd9e8d5702047825 */ /* 0x000fe200078e00ff */
[C---:B------:R-:W-:Y:S02]  /*6790*/  ISETP.GE.U32.AND P2, PT, R51.reuse, R24, PT ;  /* 0x000000183300720c */ /* 0x040fe40003f46070 */
[----:B------:R-:W-:Y:S02]  /*67a0*/  ISETP.GE.U32.AND P3, PT, R51, R21, PT ;  /* 0x000000153300720c */ /* 0x000fe40003f66070 */
[----:B------:R-:W-:Y:S02]  /*67b0*/  LOP3.LUT R6, R5, UR25, R20, 0x96, !PT ;  /* 0x0000001905067c12 */ /* 0x000fe4000f8e9614 */
[----:B------:R-:W-:-:S02]  /*67c0*/  LOP3.LUT R14, R4, 0xffff, RZ, 0xc0, !PT ;  /* 0x0000ffff040e7812 */ /* 0x000fc400078ec0ff */
[----:B------:R-:W-:Y:S02]  /*67d0*/  LOP3.LUT R16, R4, 0xff, RZ, 0xc0, !PT ;  /* 0x000000ff04107812 */ /* 0x000fe400078ec0ff */
[--C-:B------:R-:W-:Y:S02]  /*67e0*/  SHF.R.U32.HI R13, RZ, 0x10, R4.reuse ;  /* 0x00000010ff0d7819 */ /* 0x100fe40000011604 */
[----:B------:R-:W-:Y:S01]  /*67f0*/  SHF.R.U32.HI R15, RZ, 0x18, R4 ;  /* 0x00000018ff0f7819 */ /* 0x000fe20000011604 */
[----:B------:R-:W-:Y:S01]  /*6800*/  IMAD.WIDE.U32 R4, R23, -0x2daee0ad, RZ ;  /* 0xd2511f5317047825 */ /* 0x000fe200078e00ff */
[----:B------:R-:W-:Y:S02]  /*6810*/  SHF.R.U32.HI R14, RZ, 0x8, R14 ;  /* 0x00000008ff0e7819 */ /* 0x000fe4000001160e */
[----:B------:R-:W-:Y:S02]  /*6820*/  LOP3.LUT R13, R13, 0xff, RZ, 0xc0, !PT ;  /* 0x000000ff0d0d7812 */ /* 0x000fe400078ec0ff */
[----:B------:R-:W-:-:S02]  /*6830*/  LOP3.LUT R2, R5, UR24, R18, 0x96, !PT ;  /* 0x0000001805027c12 */ /* 0x000fc4000f8e9612 */
[C---:B------:R-:W-:Y:S01]  /*6840*/  LOP3.LUT R17, R4.reuse, 0xffff, RZ, 0xc0, !PT ;  /* 0x0000ffff04117812 */ /* 0x040fe200078ec0ff */
[----:B------:R-:W-:Y:S01]  /*6850*/  FFMA.FTZ R5, R167, c[0x0][0x23c], -R0 ;  /* 0x00008f00a7057a23 */ /* 0x000fe20000010800 */
[----:B------:R-:W-:Y:S01]  /*6860*/  LOP3.LUT R19, R4, 0xff, RZ, 0xc0, !PT ;  /* 0x000000ff04137812 */ /* 0x000fe200078ec0ff */
[----:B------:R-:W-:Y:S01]  /*6870*/  IMAD.MOV.U32 R167, RZ, RZ, R68 ;  /* 0x000000ffffa77224 */ /* 0x000fe200078e0044 */
[--C-:B------:R-:W-:Y:S01]  /*6880*/  SHF.R.U32.HI R18, RZ, 0x10, R4.reuse ;  /* 0x00000010ff127819 */ /* 0x100fe20000011604 */
[----:B------:R1:W-:Y:S01]  /*6890*/  MUFU.EX2 R116, R5 ;  /* 0x0000000500747308 */ /* 0x0003e20000000800 */
[----:B------:R-:W-:Y:S01]  /*68a0*/  SHF.R.U32.HI R20, RZ, 0x18, R4 ;  /* 0x00000018ff147819 */ /* 0x000fe20000011604 */
[----:B------:R-:W-:Y:S01]  /*68b0*/  IMAD.MOV.U32 R68, RZ, RZ, R134 ;  /* 0x000000ffff447224 */ /* 0x000fe200078e0086 */
[----:B------:R-:W-:Y:S02]  /*68c0*/  SHF.R.U32.HI R4, RZ, 0x10, R7 ;  /* 0x00000010ff047819 */ /* 0x000fe40000011607 */
[----:B------:R-:W-:-:S02]  /*68d0*/  PRMT R23, R16, 0x5410, R14 ;  /* 0x0000541010177816 */ /* 0x000fc4000000000e */
[----:B------:R-:W-:Y:S02]  /*68e0*/  LOP3.LUT R4, R4, 0xff, RZ, 0xc0, !PT ;  /* 0x000000ff04047812 */ /* 0x000fe400078ec0ff */
[----:B------:R-:W-:Y:S01]  /*68f0*/  PRMT R22, R13, 0x5410, R15 ;  /* 0x000054100d167816 */ /* 0x000fe2000000000f */
[--C-:B------:R-:W-:Y:S01]  /*6900*/  FFMA.FTZ R13, R152, c[0x0][0x23c], -R0.reuse ;  /* 0x00008f00980d7a23 */ /* 0x100fe20000010800 */
[----:B------:R-:W-:Y:S02]  /*6910*/  ISETP.GE.U32.AND P6, PT, R51, R4, PT ;  /* 0x000000043300720c */ /* 0x000fe40003fc6070 */
[----:B------:R-:W-:Y:S01]  /*6920*/  LOP3.LUT R4, R6, 0xffff, RZ, 0xc0, !PT ;  /* 0x0000ffff06047812 */ /* 0x000fe200078ec0ff */
[----:B------:R2:W-:Y:S01]  /*6930*/  MUFU.EX2 R60, R13 ;  /* 0x0000000d003c7308 */ /* 0x0005e20000000800 */
[----:B-1----:R-:W-:-:S07]  /*6940*/  FFMA.FTZ R5, R113, c[0x0][0x23c], -R0 ;  /* 0x00008f0071057a23 */ /* 0x002fce0000010800 */
[----:B------:R1:W-:Y:S01]  /*6950*/  MUFU.EX2 R175, R5 ;  /* 0x0000000500af7308 */ /* 0x0003e20000000800 */
[----:B--2---:R-:W-:Y:S02]  /*6960*/  LOP3.LUT R13, R2, 0xff, RZ, 0xc0, !PT ;  /* 0x000000ff020d7812 */ /* 0x004fe400078ec0ff */
[----:B-1----:R-:W-:Y:S02]  /*6970*/  SHF.R.U32.HI R5, RZ, 0x8, R4 ;  /* 0x00000008ff057819 */ /* 0x002fe40000011604 */
[----:B------:R-:W-:-:S04]  /*6980*/  LOP3.LUT R4, R6, 0xff, RZ, 0xc0, !PT ;  /* 0x000000ff06047812 */ /* 0x000fc800078ec0ff */
[----:B------:R-:W-:Y:S01]  /*6990*/  PRMT R21, R4, 0x5410, R5 ;  /* 0x0000541004157816 */ /* 0x000fe20000000005 */
[----:B------:R-:W-:Y:S01]  /*69a0*/  FFMA.FTZ R4, R172, c[0x0][0x23c], -R12 ;  /* 0x00008f00ac047a23 */ /* 0x000fe2000001080c */
[--C-:B------:R-:W-:Y:S02]  /*69b0*/  SHF.R.U32.HI R5, RZ, 0x10, R6.reuse ;  /* 0x00000010ff057819 */ /* 0x100fe40000011606 */
[----:B------:R-:W-:Y:S01]  /*69c0*/  SHF.R.U32.HI R6, RZ, 0x18, R6 ;  /* 0x00000018ff067819 */ /* 0x000fe20000011606 */
[----:B------:R1:W-:Y:S02]  /*69d0*/  MUFU.EX2 R118, R4 ;  /* 0x0000000400767308 */ /* 0x0003e40000000800 */
[----:B-1----:R-:W-:Y:S01]  /*69e0*/  LOP3.LUT R4, R5, 0xff, RZ, 0xc0, !PT ;  /* 0x000000ff05047812 */ /* 0x002fe200078ec0ff */
[----:B------:R-:W-:-:S03]  /*69f0*/  FFMA.FTZ R5, R155, c[0x0][0x23c], -R12 ;  /* 0x00008f009b057a23 */ /* 0x000fc6000001080c */
[----:B------:R-:W-:Y:S02]  /*6a00*/  PRMT R16, R4, 0x5410, R6 ;  /* 0x0000541004107816 */ /* 0x000fe40000000006 */
[----:B------:R1:W2:Y:S01]  /*6a10*/  MUFU.EX2 R61, R5 ;  /* 0x00000005003d7308 */ /* 0x0002a20000000800 */
[----:B------:R-:W-:Y:S01]  /*6a20*/  SHF.R.U32.HI R4, RZ, 0x8, R17 ;  /* 0x00000008ff047819 */ /* 0x000fe20000011611 */
[----:B------:R-:W-:-:S03]  /*6a30*/  FFMA.FTZ R6, R154, c[0x0][0x23c], -R0 ;  /* 0x00008f009a067a23 */ /* 0x000fc60000010800 */
[----:B------:R-:W-:Y:S02]  /*6a40*/  PRMT R15, R19, 0x5410, R4 ;  /* 0x00005410130f7816 */ /* 0x000fe40000000004 */
[----:B------:R-:W-:Y:S01]  /*6a50*/  LOP3.LUT R4, R18, 0xff, RZ, 0xc0, !PT ;  /* 0x000000ff12047812 */ /* 0x000fe200078ec0ff */
[----:B------:R2:W-:Y:S03]  /*6a60*/  MUFU.EX2 R85, R6 ;  /* 0x0000000600557308 */ /* 0x0005e60000000800 */
[----:B------:R-:W-:Y:S02]  /*6a70*/  PRMT R14, R4, 0x5410, R20 ;  /* 0x00005410040e7816 */ /* 0x000fe40000000014 */
[----:B------:R-:W-:Y:S01]  /*6a80*/  SHF.R.U32.HI R4, RZ, 0x18, R7 ;  /* 0x00000018ff047819 */ /* 0x000fe20000011607 */
[----:B-1----:R-:W-:-:S03]  /*6a90*/  FFMA.FTZ R5, R153, c[0x0][0x23c], -R0 ;  /* 0x00008f0099057a23 */ /* 0x002fc60000010800 */
[----:B------:R-:W-:Y:S01]  /*6aa0*/  ISETP.GE.U32.AND P5, PT, R51, R4, PT ;  /* 0x000000043300720c */ /* 0x000fe20003fa6070 */
[----:B------:R-:W-:Y:S01]  /*6ab0*/  HSET2.LE.AND R17, R14, R53, PT ;  /* 0x000000350e117233 */ /* 0x000fe20003803000 */
[----:B------:R1:W-:Y:S01]  /*6ac0*/  MUFU.EX2 R63, R5 ;  /* 0x00000005003f7308 */ /* 0x0003e20000000800 */
[----:B--2---:R-:W-:-:S04]  /*6ad0*/  F2FP.BF16.PACK_AB R6, R61, R118 ;  /* 0x000000763d06723e */ /* 0x004fc800000010ff */
[C---:B------:R-:W-:Y:S02]  /*6ae0*/  PRMT R140, R6.reuse, 0x7610, R140 ;  /* 0x00007610068c7816 */ /* 0x040fe4000000008c */
[----:B------:R-:W-:-:S04]  /*6af0*/  PRMT R139, R6, 0x7632, R139 ;  /* 0x00007632068b7816 */ /* 0x000fc8000000008b */
[----:B------:R-:W-:Y:S02]  /*6b00*/  PRMT R18, R140, 0x5410, R139 ;  /* 0x000054108c127816 */ /* 0x000fe4000000008b */
[C---:B-1----:R-:W-:Y:S02]  /*6b10*/  LOP3.LUT R5, R7.reuse, 0xff, RZ, 0xc0, !PT ;  /* 0x000000ff07057812 */ /* 0x042fe400078ec0ff */
[----:B------:R-:W-:Y:S02]  /*6b20*/  LOP3.LUT R7, R7, 0xffff, RZ, 0xc0, !PT ;  /* 0x0000ffff07077812 */ /* 0x000fe400078ec0ff */
[----:B------:R-:W-:Y:S01]  /*6b30*/  ISETP.GE.U32.AND P1, PT, R51, R5, PT ;  /* 0x000000053300720c */ /* 0x000fe20003f26070 */
[----:B------:R-:W-:Y:S01]  /*6b40*/  FFMA.FTZ R5, R164, c[0x0][0x23c], -R0 ;  /* 0x00008f00a4057a23 */ /* 0x000fe20000010800 */
[----:B------:R-:W-:Y:S02]  /*6b50*/  SHF.R.U32.HI R4, RZ, 0x8, R7 ;  /* 0x00000008ff047819 */ /* 0x000fe40000011607 */
[----:B------:R-:W-:Y:S01]  /*6b60*/  SHF.R.U32.HI R7, RZ, 0x18, R2 ;  /* 0x00000018ff077819 */ /* 0x000fe20000011602 */
[----:B------:R1:W-:Y:S01]  /*6b70*/  MUFU.EX2 R181, R5 ;  /* 0x0000000500b57308 */ /* 0x0003e20000000800 */
[----:B------:R-:W-:-:S07]  /*6b80*/  LOP3.LUT R4, R4, 0xffff, RZ, 0xc0, !PT ;  /* 0x0000ffff04047812 */ /* 0x000fce00078ec0ff */
[----:B------:R-:W-:-:S05]  /*6b90*/  @!P1 HFMA2.BF16_V2 R66, -RZ.H0_H0, RZ.H0_H0, -R140.H0_H0 ;  /* 0x200000ffff429231 */ /* 0x000fca000034098c */
[----:B------:R-:W-:Y:S02]  /*6ba0*/  @!P1 PRMT R140, R66, 0x5410, RZ ;  /* 0x00005410428c9816 */ /* 0x000fe400000000ff */
[----:B------:R-:W-:Y:S01]  /*6bb0*/  ISETP.GE.U32.AND P1, PT, R51, R4, PT ;  /* 0x000000043300720c */ /* 0x000fe20003f26070 */
[----:B-1----:R-:W-:Y:S01]  /*6bc0*/  FFMA.FTZ R5, R165, c[0x0][0x23c], -R0 ;  /* 0x00008f00a5057a23 */ /* 0x002fe20000010800 */
[----:B------:R-:W-:Y:S01]  /*6bd0*/  LOP3.LUT R4, R2, 0xffff, RZ, 0xc0, !PT ;  /* 0x0000ffff02047812 */ /* 0x000fe200078ec0ff */
[----:B------:R-:W-:Y:S02]  /*6be0*/  IMAD.MOV.U32 R51, RZ, RZ, R69 ;  /* 0x000000ffff337224 */ /* 0x000fe400078e0045 */
[----:B------:R1:W2:Y:S01]  /*6bf0*/  MUFU.EX2 R52, R5 ;  /* 0x0000000500347308 */ /* 0x0002a20000000800 */
[----:B------:R-:W-:Y:S01]  /*6c00*/  SHF.R.U32.HI R6, RZ, 0x8, R4 ;  /* 0x00000008ff067819 */ /* 0x000fe20000011604 */
[----:B------:R-:W-:Y:S02]  /*6c10*/  FFMA.FTZ R4, R168, c[0x0][0x23c], -R12 ;  /* 0x00008f00a8047a23 */ /* 0x000fe4000001080c */
[----:B------:R-:W-:Y:S01]  /*6c20*/  IMAD.MOV.U32 R69, RZ, RZ, R132 ;  /* 0x000000ffff457224 */ /* 0x000fe200078e0084 */
[----:B------:R-:W-:Y:S01]  /*6c30*/  PRMT R13, R13, 0x5410, R6 ;  /* 0x000054100d0d7816 */ /* 0x000fe20000000006 */
[----:B------:R-:W-:-:S02]  /*6c40*/  HSET2.LE.AND R6, R23, R53, PT ;  /* 0x0000003517067233 */ /* 0x000fc40003803000 */
[----:B------:R-:W-:Y:S02]  /*6c50*/  MUFU.EX2 R76, R4 ;  /* 0x00000004004c7308 */ /* 0x000fe40000000800 */
[----:B------:R-:W-:Y:S01]  /*6c60*/  HSET2.LE.AND R13, R13, R53, PT ;  /* 0x000000350d0d7233 */ /* 0x000fe20003803000 */
[----:B-1----:R-:W-:Y:S02]  /*6c70*/  FFMA.FTZ R5, R166, c[0x0][0x23c], -R12 ;  /* 0x00008f00a6057a23 */ /* 0x002fe4000001080c */
[----:B--2---:R-:W-:-:S03]  /*6c80*/  IMAD.MOV.U32 R66, RZ, RZ, R52 ;  /* 0x000000ffff427224 */ /* 0x004fc600078e0034 */
[----:B------:R1:W2:Y:S02]  /*6c90*/  MUFU.EX2 R52, R5 ;  /* 0x0000000500347308 */ /* 0x0002a40000000800 */
[----:B-1----:R-:W-:-:S04]  /*6ca0*/  SHF.R.U32.HI R5, RZ, 0x10, R2 ;  /* 0x00000010ff057819 */ /* 0x002fc80000011602 */
[----:B------:R-:W-:Y:S01]  /*6cb0*/  LOP3.LUT R2, R5, 0xff, RZ, 0xc0, !PT ;  /* 0x000000ff05027812 */ /* 0x000fe200078ec0ff */
[--C-:B------:R-:W-:Y:S02]  /*6cc0*/  HSET2.LE.AND R5, R16, R53.reuse, PT ;  /* 0x0000003510057233 */ /* 0x100fe40003803000 */
[--C-:B------:R-:W-:Y:S01]  /*6cd0*/  HSET2.LE.AND R16, R15, R53.reuse, PT ;  /* 0x000000350f107233 */ /* 0x100fe20003803000 */
[--C-:B------:R-:W-:Y:S01]  /*6ce0*/  FFMA.FTZ R15, R171, c[0x0][0x23c], -R12.reuse ;  /* 0x00008f00ab0f7a23 */ /* 0x100fe2000001080c */
[----:B------:R-:W-:Y:S01]  /*6cf0*/  PRMT R4, R2, 0x5410, R7 ;  /* 0x0000541002047816 */ /* 0x000fe20000000007 */
[--C-:B------:R-:W-:Y:S01]  /*6d00*/  FFMA.FTZ R2, R169, c[0x0][0x23c], -R12.reuse ;  /* 0x00008f00a9027a23 */ /* 0x100fe2000001080c */
[--C-:B------:R-:W-:Y:S01]  /*6d10*/  HSET2.LE.AND R7, R22, R53.reuse, PT ;  /* 0x0000003516077233 */ /* 0x100fe20003803000 */
[----:B------:R1:W-:Y:S02]  /*6d20*/  MUFU.EX2 R77, R15 ;  /* 0x0000000f004d7308 */ /* 0x0003e40000000800 */
[----:B------:R-:W-:Y:S01]  /*6d30*/  HSET2.LE.AND R14, R4, R53, PT ;  /* 0x00000035040e7233 */ /* 0x000fe20003803000 */
[----:B------:R-:W-:-:S02]  /*6d40*/  FFMA.FTZ R4, R173, c[0x0][0x23c], -R12 ;  /* 0x00008f00ad047a23 */ /* 0x000fc4000001080c */
[----:B------:R-:W-:-:S03]  /*6d50*/  FFMA.FTZ R12, R174, c[0x0][0x23c], -R12 ;  /* 0x00008f00ae0c7a23 */ /* 0x000fc6000001080c */
[----:B------:R3:W4:Y:S01]  /*6d60*/  MUFU.EX2 R78, R2 ;  /* 0x00000002004e7308 */ /* 0x0007220000000800 */
[----:B-1----:R-:W-:Y:S01]  /*6d70*/  FFMA.FTZ R15, R170, c[0x0][0x23c], -R0 ;  /* 0x00008f00aa0f7a23 */ /* 0x002fe20000010800 */
[----:B------:R-:W-:-:S06]  /*6d80*/  F2FP.BF16.PACK_AB R0, R175, R116 ;  /* 0x00000074af00723e */ /* 0x000fcc00000010ff */
[----:B------:R1:W-:Y:S01]  /*6d90*/  MUFU.EX2 R54, R4 ;  /* 0x0000000400367308 */ /* 0x0003e20000000800 */
[C---:B------:R-:W-:Y:S02]  /*6da0*/  PRMT R138, R0.reuse, 0x7632, R138 ;  /* 0x00007632008a7816 */ /* 0x040fe4000000008a */
[----:B------:R-:W-:Y:S01]  /*6db0*/  PRMT R137, R0, 0x7610, R137 ;  /* 0x0000761000897816 */ /* 0x000fe20000000089 */
[----:B---3--:R-:W-:-:S04]  /*6dc0*/  HSET2.LE.AND R2, R21, R53, PT ;  /* 0x0000003515027233 */ /* 0x008fc80003803000 */
[----:B------:R-:W3:Y:S01]  /*6dd0*/  MUFU.EX2 R24, R12 ;  /* 0x0000000c00187308 */ /* 0x000ee20000000800 */
[----:B------:R-:W-:-:S04]  /*6de0*/  PRMT R0, R137, 0x5410, R138 ;  /* 0x0000541089007816 */ /* 0x000fc8000000008a */
[----:B------:R-:W-:Y:S02]  /*6df0*/  LOP3.LUT R5, R5, R0, RZ, 0xc0, !PT ;  /* 0x0000000005057212 */ /* 0x000fe400078ec0ff */
[----:B------:R-:W-:Y:S01]  /*6e00*/  F2FP.BF16.PACK_AB R0, R63, R60 ;  /* 0x0000003c3f00723e */ /* 0x000fe200000010ff */
[----:B------:R3:W3:Y:S01]  /*6e10*/  MUFU.EX2 R55, R15 ;  /* 0x0000000f00377308 */ /* 0x0006e20000000800 */
[----:B-1----:R-:W-:Y:S02]  /*6e20*/  LOP3.LUT R4, R2, R18, RZ, 0xc0, !PT ;  /* 0x0000001202047212 */ /* 0x002fe400078ec0ff */
[----:B--2---:R-:W-:Y:S02]  /*6e30*/  F2FP.BF16.PACK_AB R2, R76, R52 ;  /* 0x000000344c02723e */ /* 0x004fe400000010ff */
[----:B------:R-:W-:Y:S02]  /*6e40*/  PRMT R114, R0, 0x7632, R114 ;  /* 0x0000763200727816 */ /* 0x000fe40000000072 */
[----:B------:R-:W-:-:S02]  /*6e50*/  PRMT R136, R2, 0x7610, R136 ;  /* 0x0000761002887816 */ /* 0x000fc40000000088 */
[----:B------:R-:W-:Y:S02]  /*6e60*/  PRMT R115, R2, 0x7632, R115 ;  /* 0x0000763202737816 */ /* 0x000fe40000000073 */
[----:B------:R-:W-:Y:S02]  /*6e70*/  PRMT R113, R0, 0x7610, R113 ;  /* 0x0000761000717816 */ /* 0x000fe40000000071 */
[----:B------:R-:W-:Y:S02]  /*6e80*/  PRMT R0, R136, 0x5410, R115 ;  /* 0x0000541088007816 */ /* 0x000fe40000000073 */
[----:B----4-:R-:W-:Y:S02]  /*6e90*/  F2FP.BF16.PACK_AB R2, R77, R78 ;  /* 0x0000004e4d02723e */ /* 0x010fe400000010ff */
[----:B------:R-:W-:Y:S02]  /*6ea0*/  LOP3.LUT R6, R6, R0, RZ, 0xc0, !PT ;  /* 0x0000000006067212 */ /* 0x000fe400078ec0ff */
[----:B------:R-:W-:-:S02]  /*6eb0*/  PRMT R0, R113, 0x5410, R114 ;  /* 0x0000541071007816 */ /* 0x000fc40000000072 */
[C---:B------:R-:W-:Y:S02]  /*6ec0*/  PRMT R35, R2.reuse, 0x7610, R35 ;  /* 0x0000761002237816 */ /* 0x040fe40000000023 */
[----:B------:R-:W-:Y:S02]  /*6ed0*/  LOP3.LUT R7, R7, R0, RZ, 0xc0, !PT ;  /* 0x0000000007077212 */ /* 0x000fe400078ec0ff */
[----:B------:R-:W-:Y:S02]  /*6ee0*/  F2FP.BF16.PACK_AB R0, R181, R85 ;  /* 0x00000055b500723e */ /* 0x000fe400000010ff */
[----:B------:R-:W-:Y:S02]  /*6ef0*/  PRMT R34, R2, 0x7632, R34 ;  /* 0x0000763202227816 */ /* 0x000fe40000000022 */
[C---:B------:R-:W-:Y:S02]  /*6f00*/  PRMT R33, R0.reuse, 0x7632, R33 ;  /* 0x0000763200217816 */ /* 0x040fe40000000021 */
[----:B------:R-:W-:-:S02]  /*6f10*/  PRMT R32, R0, 0x7610, R32 ;  /* 0x0000761000207816 */ /* 0x000fc40000000020 */
[----:B------:R-:W-:Y:S02]  /*6f20*/  PRMT R0, R35, 0x5410, R34 ;  /* 0x0000541023007816 */ /* 0x000fe40000000022 */
[----:B---3--:R-:W-:Y:S02]  /*6f30*/  F2FP.BF16.PACK_AB R2, R24, R54 ;  /* 0x000000361802723e */ /* 0x008fe400000010ff */
[----:B------:R-:W-:Y:S02]  /*6f40*/  LOP3.LUT R108, R13, R0, RZ, 0xc0, !PT ;  /* 0x000000000d6c7212 */ /* 0x000fe400078ec0ff */
[----:B------:R-:W-:Y:S02]  /*6f50*/  PRMT R0, R32, 0x5410, R33 ;  /* 0x0000541020007816 */ /* 0x000fe40000000021 */
[----:B------:R-:W-:Y:S02]  /*6f60*/  PRMT R31, R2, 0x7610, R31 ;  /* 0x00007610021f7816 */ /* 0x000fe4000000001f */
[----:B------:R-:W-:-:S02]  /*6f70*/  LOP3.LUT R109, R14, R0, RZ, 0xc0, !PT ;  /* 0x000000000e6d7212 */ /* 0x000fc400078ec0ff */
[----:B------:R-:W1:Y:S01]  /*6f80*/  LDSM.16.MT88.4 R12, [R179+0x10800] ;  /* 0x01080000b30c783b */ /* 0x000e620000004200 */
[----:B------:R-:W-:Y:S02]  /*6f90*/  F2FP.BF16.PACK_AB R0, R55, R66 ;  /* 0x000000423700723e */ /* 0x000fe400000010ff */
[----:B------:R-:W-:Y:S02]  /*6fa0*/  PRMT R30, R2, 0x7632, R30 ;  /* 0x00007632021e7816 */ /* 0x000fe4000000001e */
[C---:B------:R-:W-:Y:S02]  /*6fb0*/  PRMT R29, R0.reuse, 0x7610, R29 ;  /* 0x00007610001d7816 */ /* 0x040fe4000000001d */
[----:B------:R-:W-:Y:S02]  /*6fc0*/  PRMT R28, R0, 0x7632, R28 ;  /* 0x00007632001c7816 */ /* 0x000fe4000000001c */
[----:B------:R-:W-:-:S04]  /*6fd0*/  PRMT R0, R31, 0x5410, R30 ;  /* 0x000054101f007816 */ /* 0x000fc8000000001e */
[----:B------:R-:W-:Y:S02]  /*6fe0*/  LOP3.LUT R110, R16, R0, RZ, 0xc0, !PT ;  /* 0x00000000106e7212 */ /* 0x000fe400078ec0ff */
[----:B------:R-:W-:-:S04]  /*6ff0*/  PRMT R0, R29, 0x5410, R28 ;  /* 0x000054101d007816 */ /* 0x000fc8000000001c */
[----:B------:R-:W-:Y:S01]  /*7000*/  LOP3.LUT R111, R17, R0, RZ, 0xc0, !PT ;  /* 0x00000000116f7212 */ /* 0x000fe200078ec0ff */
[C---:B-1----:R-:W-:Y:S07]  /*7010*/  HMMA.16816.F32.BF16 R20, R8.reuse, R12, R80 ;  /* 0x0000000c0814723c */ /* 0x042fee0000041850 */
[----:B------:R-:W-:Y:S01]  /*7020*/  IMAD.MOV.U32 R82, RZ, RZ, R124 ;  /* 0x000000ffff527224 */ /* 0x000fe200078e007c */
[----:B------:R-:W-:Y:S01]  /*7030*/  HMMA.16816.F32.BF16 R16, R8, R14, R220 ;  /* 0x0000000e0810723c */ /* 0x000fe200000418dc */
[----:B------:R-:W1:Y:S01]  /*7040*/  LDSM.16.MT88.4 R12, [R177+0xd000] ;  /* 0x00d00000b10c783b */ /* 0x000e620000004200 */
[----:B------:R-:W-:-:S02]  /*7050*/  IMAD.MOV.U32 R83, RZ, RZ, R125 ;  /* 0x000000ffff537224 */ /* 0x000fc400078e007d */
[----:B------:R-:W-:Y:S01]  /*7060*/  IMAD.MOV.U32 R80, RZ, RZ, R70 ;  /* 0x000000ffff507224 */ /* 0x000fe200078e0046 */
[----:B------:R-:W2:Y:S01]  /*7070*/  LDSM.16.MT88.4 R8, [R178+0xd000] ;  /* 0x00d00000b208783b */ /* 0x000ea20000004200 */
[----:B------:R-:W-:Y:S02]  /*7080*/  IMAD.MOV.U32 R81, RZ, RZ, R71 ;  /* 0x000000ffff517224 */ /* 0x000fe400078e0047 */
[----:B------:R-:W-:Y:S02]  /*7090*/  IMAD.MOV.U32 R223, RZ, RZ, R24 ;  /* 0x000000ffffdf7224 */ /* 0x000fe400078e0018 */
[----:B------:R-:W-:Y:S02]  /*70a0*/  IMAD.MOV.U32 R70, RZ, RZ, R117 ;  /* 0x000000ffff467224 */ /* 0x000fe400078e0075 */
[----:B------:R-:W-:Y:S02]  /*70b0*/  IMAD.MOV.U32 R71, RZ, RZ, R119 ;  /* 0x000000ffff477224 */ /* 0x000fe400078e0077 */
[----:B------:R-:W-:-:S02]  /*70c0*/  IMAD.MOV.U32 R220, RZ, RZ, R77 ;  /* 0x000000ffffdc7224 */ /* 0x000fc400078e004d */
[----:B------:R-:W-:Y:S02]  /*70d0*/  IMAD.MOV.U32 R2, RZ, RZ, R71 ;  /* 0x000000ffff027224 */ /* 0x000fe400078e0047 */
[----:B------:R-:W-:Y:S02]  /*70e0*/  IMAD.MOV.U32 R222, RZ, RZ, R55 ;  /* 0x000000ffffde7224 */ /* 0x000fe400078e0037 */
[----:B------:R-:W-:Y:S01]  /*70f0*/  IMAD.MOV.U32 R221, RZ, RZ, R54 ;  /* 0x000000ffffdd7224 */ /* 0x000fe200078e0036 */
[C---:B-1----:R-:W-:Y:S07]  /*7100*/  HMMA.16816.F32.BF16 R132, R4.reuse, R12, R248 ;  /* 0x0000000c0484723c */ /* 0x042fee00000418f8 */
[----:B------:R-:W-:Y:S01]  /*7110*/  IMAD.MOV.U32 R250, RZ, RZ, R68 ;  /* 0x000000fffffa7224 */ /* 0x000fe200078e0044 */
[----:B------:R-:W-:Y:S01]  /*7120*/  HMMA.16816.F32.BF16 R24, R4, R14, R232 ;  /* 0x0000000e0418723c */ /* 0x000fe200000418e8 */
[----:B------:R-:W1:Y:S01]  /*7130*/  LDSM.16.MT88.4 R12, [R180+0xd000] ;  /* 0x00d00000b40c783b */ /* 0x000e620000004200 */
[----:B------:R-:W-:-:S02]  /*7140*/  IMAD.MOV.U32 R251, RZ, RZ, R62 ;  /* 0x000000fffffb7224 */ /* 0x000fc400078e003e */
[----:B------:R-:W-:Y:S02]  /*7150*/  IMAD.MOV.U32 R249, RZ, RZ, R78 ;  /* 0x000000fffff97224 */ /* 0x000fe400078e004e */
[----:B------:R-:W-:Y:S02]  /*7160*/  IMAD.MOV.U32 R248, RZ, RZ, R85 ;  /* 0x000000fffff87224 */ /* 0x000fe400078e0055 */
[C---:B--2---:R-:W-:Y:S01]  /*7170*/  HMMA.16816.F32.BF16 R124, R4.reuse, R8, R216 ;  /* 0x00000008047c723c */ /* 0x044fe200000418d8 */
[----:B------:R-:W-:Y:S02]  /*7180*/  IMAD.MOV.U32 R232, RZ, RZ, R60 ;  /* 0x000000ffffe87224 */ /* 0x000fe400078e003c */
[----:B------:R-:W-:Y:S02]  /*7190*/  IMAD.MOV.U32 R234, RZ, RZ, R63 ;  /* 0x000000ffffea7224 */ /* 0x000fe400078e003f */
[----:B------:R-:W-:Y:S02]  /*71a0*/  IMAD.MOV.U32 R235, RZ, RZ, R76 ;  /* 0x000000ffffeb7224 */ /* 0x000fe400078e004c */
[----:B------:R-:W-:Y:S01]  /*71b0*/  IMAD.MOV.U32 R216, RZ, RZ, R116 ;  /* 0x000000ffffd87224 */ /* 0x000fe200078e0074 */
[----:B------:R-:W-:Y:S01]  /*71c0*/  HMMA.16816.F32.BF16 R36, R4, R10, R36 ;  /* 0x0000000a0424723c */ /* 0x000fe20000041824 */
[----:B------:R-:W-:Y:S01]  /*71d0*/  IMAD.MOV.U32 R217, RZ, RZ, R118 ;  /* 0x000000ffffd97224 */ /* 0x000fe200078e0076 */
[----:B------:R-:W2:Y:S01]  /*71e0*/  LDSM.16.MT88.4 R8, [R179+0xd000] ;  /* 0x00d00000b308783b */ /* 0x000ea20000004200 */
[----:B------:R-:W-:-:S02]  /*71f0*/  IMAD.MOV.U32 R219, RZ, RZ, R61 ;  /* 0x000000ffffdb7224 */ /* 0x000fc400078e003d */
[----:B------:R-:W-:Y:S02]  /*7200*/  IMAD.MOV.U32 R218, RZ, RZ, R175 ;  /* 0x000000ffffda7224 */ /* 0x000fe400078e00af */
[----:B------:R-:W-:Y:S02]  /*7210*/  IMAD.MOV.U32 R233, RZ, RZ, R52 ;  /* 0x000000ffffe97224 */ /* 0x000fe400078e0034 */
[----:B------:R-:W-:Y:S01]  /*7220*/  LDSM.16.MT88.4 R52, [R177+0xf800] ;  /* 0x00f80000b134783b */ /* 0x000fe20000004200 */
[C---:B-1----:R-:W-:Y:S07]  /*7230*/  HMMA.16816.F32.BF16 R116, R4.reuse, R12, R244 ;  /* 0x0000000c0474723c */ /* 0x042fee00000418f4 */
[----:B------:R-:W-:Y:S01]  /*7240*/  IMAD.MOV.U32 R246, RZ, RZ, R70 ;  /* 0x000000fffff67224 */ /* 0x000fe200078e0046 */
[----:B------:R-:W-:Y:S01]  /*7250*/  HMMA.16816.F32.BF16 R40, R4, R14, R228 ;  /* 0x0000000e0428723c */ /* 0x000fe200000418e4 */
[----:B------:R-:W1:Y:S01]  /*7260*/  LDSM.16.MT88.4 R12, [R177+0xf000] ;  /* 0x00f00000b10c783b */ /* 0x000e620000004200 */
[----:B------:R-:W-:-:S02]  /*7270*/  IMAD.MOV.U32 R247, RZ, RZ, R79 ;  /* 0x000000fffff77224 */ /* 0x000fc400078e004f */
[----:B------:R-:W-:Y:S02]  /*7280*/  IMAD.MOV.U32 R244, RZ, RZ, R86 ;  /* 0x000000fffff47224 */ /* 0x000fe400078e0056 */
[----:B------:R-:W-:Y:S02]  /*7290*/  IMAD.MOV.U32 R245, RZ, RZ, R87 ;  /* 0x000000fffff57224 */ /* 0x000fe400078e0057 */
[----:B------:R-:W-:Y:S01]  /*72a0*/  IMAD.MOV.U32 R228, RZ, RZ, R69 ;  /* 0x000000ffffe47224 */ /* 0x000fe200078e0045 */
[----:B--2---:R-:W-:Y:S01]  /*72b0*/  HMMA.16816.F32.BF16 R60, R4, R10, R96 ;  /* 0x0000000a043c723c */ /* 0x004fe20000041860 */
[----:B------:R-:W-:Y:S02]  /*72c0*/  IMAD.MOV.U32 R231, RZ, RZ, R51 ;  /* 0x000000ffffe77224 */ /* 0x000fe400078e0033 */
[----:B------:R-:W-:Y:S02]  /*72d0*/  IMAD.MOV.U32 R230, RZ, RZ, R80 ;  /* 0x000000ffffe67224 */ /* 0x000fe400078e0050 */
[----:B------:R-:W-:-:S03]  /*72e0*/  IMAD.MOV.U32 R229, RZ, RZ, R84 ;  /* 0x000000ffffe57224 */ /* 0x000fc600078e0054 */
[----:B------:R-:W-:Y:S01]  /*72f0*/  HMMA.16816.F32.BF16 R48, R4, R8, R212 ;  /* 0x000000080430723c */ /* 0x000fe200000418d4 */
[----:B------:R-:W2:Y:S06]  /*7300*/  LDSM.16.MT88.4 R8, [R178+0xf000] ;  /* 0x00f00000b208783b */ /* 0x000eac0000004200 */
[----:B------:R-:W-:Y:S02]  /*7310*/  IMAD.MOV.U32 R214, RZ, RZ, R81 ;  /* 0x000000ffffd67224 */ /* 0x000fe400078e0051 */
[----:B------:R-:W-:Y:S02]  /*7320*/  IMAD.MOV.U32 R213, RZ, RZ, R82 ;  /* 0x000000ffffd57224 */ /* 0x000fe400078e0052 */
[----:B------:R-:W-:-:S02]  /*7330*/  IMAD.MOV.U32 R212, RZ, RZ, R83 ;  /* 0x000000ffffd47224 */ /* 0x000fc400078e0053 */
[----:B------:R-:W-:Y:S01]  /*7340*/  IMAD.MOV.U32 R215, RZ, RZ, R167 ;  /* 0x000000ffffd77224 */ /* 0x000fe200078e00a7 */
[C---:B-1----:R-:W-:Y:S01]  /*7350*/  HMMA.16816.F32.BF16 R68, R4.reuse, R12, R240 ;  /* 0x0000000c0444723c */ /* 0x042fe200000418f0 */
[----:B------:R1:W3:Y:S04]  /*7360*/  LDL.LU.S16 R242, [R1+0x20] ;  /* 0x0000200001f27983 */ /* 0x0002e80000300600 */
[----:B------:R1:W4:Y:S01]  /*7370*/  LDL.LU.S16 R243, [R1+0x24] ;  /* 0x0000240001f37983 */ /* 0x0003220000300600 */
[----:B------:R-:W1:Y:S01]  /*7380*/  LDC.U8 R241, c[0x0][0x2d8] ;  /* 0x0000b600fff17b82 */ /* 0x000e620000000000 */
[----:B------:R-:W-:Y:S01]  /*7390*/  SHF.R.U32.HI R0, RZ, 0x8, R57 ;  /* 0x00000008ff007819 */ /* 0x000fe20000011639 */
[----:B------:R-:W-:Y:S01]  /*73a0*/  HMMA.16816.F32.BF16 R72, R4, R14, R72 ;  /* 0x0000000e0448723c */ /* 0x000fe20000041848 */
[----:B------:R-:W1:Y:S02]  /*73b0*/  LDSM.16.MT88.4 R12, [R180+0xf000] ;  /* 0x00f00000b40c783b */ /* 0x000e640000004200 */
[----:B------:R-:W-:-:S05]  /*73c0*/  LOP3.LUT R0, R0, 0xffff, RZ, 0xc0, !PT ;  /* 0x0000ffff00007812 */ /* 0x000fca00078ec0ff */
[C---:B--2---:R-:W-:Y:S08]  /*73d0*/  HMMA.16816.F32.BF16 R76, R4.reuse, R8, R208 ;  /* 0x00000008044c723c */ /* 0x044ff000000418d0 */
[C---:B------:R-:W-:Y:S01]  /*73e0*/  HMMA.16816.F32.BF16 R80, R4.reuse, R10, R104 ;  /* 0x0000000a0450723c */ /* 0x040fe20000041868 */
[----:B------:R-:W2:Y:S07]  /*73f0*/  LDSM.16.MT88.4 R8, [R179+0xf000] ;  /* 0x00f00000b308783b */ /* 0x000eae0000004200 */
[C---:B-1----:R-:W-:Y:S08]  /*7400*/  HMMA.16816.F32.BF16 R84, R4.reuse, R12, R236 ;  /* 0x0000000c0454723c */ /* 0x042ff000000418ec */
[C---:B------:R-:W-:Y:S01]  /*7410*/  HMMA.16816.F32.BF16 R88, R4.reuse, R14, R88 ;  /* 0x0000000e0458723c */ /* 0x040fe20000041858 */
[----:B------:R-:W1:Y:S07]  /*7420*/  LDSM.16.MT88.4 R12, [R177+0x11000] ;  /* 0x01100000b10c783b */ /* 0x000e6e0000004200 */
[C---:B--2---:R-:W-:Y:S08]  /*7430*/  HMMA.16816.F32.BF16 R96, R4.reuse, R8, R204 ;  /* 0x000000080460723c */ /* 0x044ff000000418cc */
[C---:B------:R-:W-:Y:S01]  /*7440*/  HMMA.16816.F32.BF16 R100, R4.reuse, R10, R100 ;  /* 0x0000000a0464723c */ /* 0x040fe20000041864 */
[----:B------:R-:W2:Y:S07]  /*7450*/  LDSM.16.MT88.4 R8, [R178+0x11000] ;  /* 0x01100000b208783b */ /* 0x000eae0000004200 */
[C---:B-1----:R-:W-:Y:S08]  /*7460*/  HMMA.16816.F32.BF16 R104, R4.reuse, R12, R224 ;  /* 0x0000000c0468723c */ /* 0x042ff000000418e0 */
[C---:B------:R-:W-:Y:S01]  /*7470*/  HMMA.16816.F32.BF16 R152, R4.reuse, R14, R200 ;  /* 0x0000000e0498723c */ /* 0x040fe200000418c8 */
[----:B------:R-:W1:Y:S07]  /*7480*/  LDSM.16.MT88.4 R12, [R180+0x11000] ;  /* 0x01100000b40c783b */ /* 0x000e6e0000004200 */
[C---:B--2---:R-:W-:Y:S01]  /*7490*/  HMMA.16816.F32.BF16 R164, R4.reuse, R8, R128 ;  /* 0x0000000804a4723c */ /* 0x044fe20000041880 */
[----:B------:R-:W2:Y:S07]  /*74a0*/  LDSM.16.MT88.4 R128, [R177+0xd800] ;  /* 0x00d80000b180783b */ /* 0x000eae0000004200 */
[C---:B------:R-:W-:Y:S01]  /*74b0*/  HMMA.16816.F32.BF16 R172, R4.reuse, R10, R120 ;  /* 0x0000000a04ac723c */ /* 0x040fe20000041878 */
[----:B------:R-:W2:Y:S04]  /*74c0*/  LDSM.16.MT88.4 R8, [R179+0x11000] ;  /* 0x01100000b308783b */ /* 0x000ea80000004200 */
[----:B------:R-:W2:Y:S03]  /*74d0*/  LDSM.16.MT88.4 R120, [R178+0xd800] ;  /* 0x00d80000b278783b */ /* 0x000ea60000004200 */
[C---:B-1----:R-:W-:Y:S01]  /*74e0*/  HMMA.16816.F32.BF16 R168, R4.reuse, R12, R92 ;  /* 0x0000000c04a8723c */ /* 0x042fe2000004185c */
[----:B------:R-:W-:Y:S01]  /*74f0*/  ULDC UR6, c[0x0][0x228] ;  /* 0x00008a0000067ab9 */ /* 0x000fe20000000800 */
[----:B------:R-:W-:Y:S06]  /*7500*/  LDSM.16.MT88.4 R92, [R178+0x11800] ;  /* 0x01180000b25c783b */ /* 0x000fec0000004200 */
[----:B------:R-:W-:Y:S01]  /*7510*/  HMMA.16816.F32.BF16 R12, R4, R14, R44 ;  /* 0x0000000e040c723c */ /* 0x000fe2000004182c */
[----:B------:R-:W-:Y:S07]  /*7520*/  LDSM.16.MT88.4 R44, [R179+0xd800] ;  /* 0x00d80000b32c783b */ /* 0x000fee0000004200 */
[----:B--2---:R-:W-:Y:S08]  /*7530*/  HMMA.16816.F32.BF16 R132, R108, R128, R132 ;  /* 0x000000806c84723c */ /* 0x004ff00000041884 */
[C---:B------:R-:W-:Y:S08]  /*7540*/  HMMA.16816.F32.BF16 R20, R4.reuse, R8, R20 ;  /* 0x000000080414723c */ /* 0x040ff00000041814 */
[----:B------:R-:W-:Y:S08]  /*7550*/  HMMA.16816.F32.BF16 R16, R4, R10, R16 ;  /* 0x0000000a0410723c */ /* 0x000ff00000041810 */
[C---:B------:R-:W-:Y:S08]  /*7560*/  HMMA.16816.F32.BF16 R124, R108.reuse, R120, R124 ;  /* 0x000000786c7c723c */ /* 0x040ff0000004187c */
[C---:B------:R-:W-:Y:S01]  /*7570*/  HMMA.16816.F32.BF16 R120, R108.reuse, R122, R36 ;  /* 0x0000007a6c78723c */ /* 0x040fe20000041824 */
[----:B------:R-:W1:Y:S07]  /*7580*/  LDSM.16.MT88.4 R36, [R180+0xd800] ;  /* 0x00d80000b424783b */ /* 0x000e6e0000004200 */
[C---:B------:R-:W-:Y:S08]  /*7590*/  HMMA.16816.F32.BF16 R128, R108.reuse, R130, R24 ;  /* 0x000000826c80723c */ /* 0x040ff00000041818 */
[C---:B-1----:R-:W-:Y:S08]  /*75a0*/  HMMA.16816.F32.BF16 R116, R108.reuse, R36, R116 ;  /* 0x000000246c74723c */ /* 0x042ff00000041874 */
[C---:B------:R-:W-:Y:S08]  /*75b0*/  HMMA.16816.F32.BF16 R36, R108.reuse, R38, R40 ;  /* 0x000000266c24723c */ /* 0x040ff00000041828 */
[C---:B------:R-:W-:Y:S08]  /*75c0*/  HMMA.16816.F32.BF16 R40, R108.reuse, R44, R48 ;  /* 0x0000002c6c28723c */ /* 0x040ff00000041830 */
[C---:B------:R-:W-:Y:S08]  /*75d0*/  HMMA.16816.F32.BF16 R44, R108.reuse, R46, R60 ;  /* 0x0000002e6c2c723c */ /* 0x040ff0000004183c */
[C---:B------:R-:W-:Y:S08]  /*75e0*/  HMMA.16816.F32.BF16 R48, R108.reuse, R52, R68 ;  /* 0x000000346c30723c */ /* 0x040ff00000041844 */
[----:B------:R-:W-:Y:S01]  /*75f0*/  HMMA.16816.F32.BF16 R52, R108, R54, R72 ;  /* 0x000000366c34723c */ /* 0x000fe20000041848 */
[----:B---3--:R-:W-:-:S02]  /*7600*/  @!P1 HFMA2.BF16_V2 R242, -RZ.H0_H0, RZ.H0_H0, -R139.H0_H0 ;  /* 0x200000fffff29231 */ /* 0x008fc4000034098b */
[----:B----4-:R-:W-:-:S03]  /*7610*/  @!P5 HFMA2.BF16_V2 R243, -RZ.H0_H0, RZ.H0_H0, -R138.H0_H0 ;  /* 0x200000fffff3d231 */ /* 0x010fc6000034098a */
[----:B------:R-:W-:Y:S02]  /*7620*/  PRMT R5, R242, 0x7610, R5 ;  /* 0x00007610f2057816 */ /* 0x000fe40000000005 */
[----:B------:R-:W-:Y:S02]  /*7630*/  PRMT R4, R243, 0x7610, R4 ;  /* 0x00007610f3047816 */ /* 0x000fe40000000004 */
[----:B------:R-:W-:Y:S02]  /*7640*/  @!P1 PRMT R139, R5, 0x5410, RZ ;  /* 0x00005410058b9816 */ /* 0x000fe400000000ff */
[----:B------:R-:W-:Y:S02]  /*7650*/  @!P5 PRMT R138, R4, 0x5410, RZ ;  /* 0x00005410048ad816 */ /* 0x000fe400000000ff */
[----:B------:R1:W2:Y:S01]  /*7660*/  LDL.LU.S16 R4, [R1+0x28] ;  /* 0x0000280001047983 */ /* 0x0002a20000300600 */
[----:B------:R-:W-:Y:S01]  /*7670*/  IMAD.MOV.U32 R243, RZ, RZ, R215 ;  /* 0x000000fffff37224 */ /* 0x000fe200078e00d7 */
[----:B------:R-:W-:Y:S01]  /*7680*/  ISETP.GE.U32.AND P1, PT, R241, R0, PT ;  /* 0x00000000f100720c */ /* 0x000fe20003f26070 */
[----:B--2---:R-:W-:Y:S01]  /*7690*/  @!P6 HFMA2.BF16_V2 R4, -RZ.H0_H0, RZ.H0_H0, -R137.H0_H0 ;  /* 0x200000ffff04e231 */ /* 0x004fe20000340989 */
[----:B------:R-:W-:Y:S01]  /*76a0*/  IMAD.MOV.U32 R215, RZ, RZ, R246 ;  /* 0x000000ffffd77224 */ /* 0x000fe200078e00f6 */
[----:B------:R-:W-:-:S03]  /*76b0*/  LOP3.LUT R0, R59, 0xff, RZ, 0xc0, !PT ;  /* 0x000000ff3b007812 */ /* 0x000fc600078ec0ff */
[----:B------:R-:W-:-:S04]  /*76c0*/  PRMT R60, R4, 0x7610, R60 ;  /* 0x00007610043c7816 */ /* 0x000fc8000000003c */
[----:B------:R-:W-:Y:S02]  /*76d0*/  @!P6 PRMT R137, R60, 0x5410, RZ ;  /* 0x000054103c89e816 */ /* 0x000fe400000000ff */
[----:B------:R1:W2:Y:S01]  /*76e0*/  LDL.LU.S16 R60, [R1+0x30] ;  /* 0x00003000013c7983 */ /* 0x0002a20000300600 */
[----:B------:R-:W-:-:S03]  /*76f0*/  IMAD.MOV.U32 R246, RZ, RZ, R2 ;  /* 0x000000fffff67224 */ /* 0x000fc600078e0002 */
[----:B------:R1:W3:Y:S01]  /*7700*/  LDL.LU.S16 R2, [R1+0x2c] ;  /* 0x00002c0001027983 */ /* 0x0002e20000300600 */
[----:B--2---:R-:W-:-:S05]  /*7710*/  @!P2 HFMA2.BF16_V2 R60, -RZ.H0_H0, RZ.H0_H0, -R136.H0_H0 ;  /* 0x200000ffff3ca231 */ /* 0x004fca0000340988 */
[----:B------:R-:W-:Y:S02]  /*7720*/  PRMT R7, R60, 0x7610, R7 ;  /* 0x000076103c077816 */ /* 0x000fe40000000007 */
[----:B------:R1:W2:Y:S01]  /*7730*/  LDL.LU.S16 R60, [R1+0x34] ;  /* 0x00003400013c7983 */ /* 0x0002a20000300600 */
[----:B------:R-:W-:Y:S01]  /*7740*/  IMAD.WIDE.U32 R4, R65, -0x2daee0ad, RZ ;  /* 0xd2511f5341047825 */ /* 0x000fe200078e00ff */
[----:B------:R-:W-:-:S04]  /*7750*/  ISETP.GE.U32.AND P5, PT, R241, R0, PT ;  /* 0x00000000f100720c */ /* 0x000fc80003fa6070 */
[----:B------:R-:W-:Y:S02]  /*7760*/  LOP3.LUT R0, R5, UR24, R58, 0x96, !PT ;  /* 0x0000001805007c12 */ /* 0x000fe4000f8e963a */
[----:B------:R-:W-:Y:S02]  /*7770*/  @!P2 PRMT R136, R7, 0x5410, RZ ;  /* 0x000054100788a816 */ /* 0x000fe400000000ff */
[----:B------:R-:W-:Y:S01]  /*7780*/  LOP3.LUT R7, R0, 0xff, RZ, 0xc0, !PT ;  /* 0x000000ff00077812 */ /* 0x000fe200078ec0ff */
[----:B--2---:R-:W-:-:S05]  /*7790*/  @!P3 HFMA2.BF16_V2 R60, -RZ.H0_H0, RZ.H0_H0, -R114.H0_H0 ;  /* 0x200000ffff3cb231 */ /* 0x004fca0000340972 */
[----:B------:R-:W-:Y:S02]  /*77a0*/  PRMT R68, R60, 0x7610, R68 ;  /* 0x000076103c447816 */ /* 0x000fe40000000044 */
[----:B------:R1:W2:Y:S04]  /*77b0*/  LDL.LU.S16 R60, [R1+0x38] ;  /* 0x00003800013c7983 */ /* 0x0002a80000300600 */
[----:B------:R1:W4:Y:S01]  /*77c0*/  LDL.LU.S16 R69, [R1+0x40] ;  /* 0x0000400001457983 */ /* 0x0003220000300600 */
[----:B------:R-:W-:Y:S01]  /*77d0*/  ISETP.GE.U32.AND P2, PT, R241, R7, PT ;  /* 0x00000007f100720c */ /* 0x000fe20003f46070 */
[----:B---3--:R-:W-:-:S05]  /*77e0*/  @!P1 HFMA2.BF16_V2 R2, -RZ.H0_H0, RZ.H0_H0, -R115.H0_H0 ;  /* 0x200000ffff029231 */ /* 0x008fca0000340973 */
[----:B------:R-:W-:Y:S02]  /*77f0*/  PRMT R6, R2, 0x7610, R6 ;  /* 0x0000761002067816 */ /* 0x000fe40000000006 */
[----:B------:R-:W-:-:S04]  /*7800*/  LOP3.LUT R2, R0, 0xffff, RZ, 0xc0, !PT ;  /* 0x0000ffff00027812 */ /* 0x000fc800078ec0ff */
[----:B------:R-:W-:Y:S01]  /*7810*/  SHF.R.U32.HI R2, RZ, 0x8, R2 ;  /* 0x00000008ff027819 */ /* 0x000fe20000011602 */
[----:B----4-:R-:W-:-:S05]  /*7820*/  @!P2 HFMA2.BF16_V2 R69, -RZ.H0_H0, RZ.H0_H0, -R35.H0_H0 ;  /* 0x200000ffff45a231 */ /* 0x010fca0000340923 */
[----:B------:R-:W-:Y:S02]  /*7830*/  PRMT R58, R69, 0x7610, R58 ;  /* 0x00007610453a7816 */ /* 0x000fe4000000003a */
[----:B------:R1:W3:Y:S01]  /*7840*/  LDL.LU.S16 R69, [R1+0x3c] ;  /* 0x00003c0001457983 */ /* 0x0002e20000300600 */
[----:B------:R-:W-:Y:S02]  /*7850*/  LOP3.LUT R2, R2, 0xffff, RZ, 0xc0, !PT ;  /* 0x0000ffff02027812 */ /* 0x000fe400078ec0ff */
[----:B------:R-:W-:Y:S02]  /*7860*/  @!P1 PRMT R115, R6, 0x5410, RZ ;  /* 0x0000541006739816 */ /* 0x000fe400000000ff */
[----:B------:R-:W-:Y:S02]  /*7870*/  ISETP.GE.U32.AND P1, PT, R241, R2, PT ;  /* 0x00000002f100720c */ /* 0x000fe40003f26070 */
[--C-:B------:R-:W-:Y:S02]  /*7880*/  SHF.R.U32.HI R6, RZ, 0x18, R0.reuse ;  /* 0x00000018ff067819 */ /* 0x100fe40000011600 */
[----:B------:R-:W-:-:S04]  /*7890*/  SHF.R.U32.HI R0, RZ, 0x10, R0 ;  /* 0x00000010ff007819 */ /* 0x000fc80000011600 */
[----:B------:R-:W-:Y:S02]  /*78a0*/  LOP3.LUT R0, R0, 0xff, RZ, 0xc0, !PT ;  /* 0x000000ff00007812 */ /* 0x000fe400078ec0ff */
[----:B------:R-:W-:Y:S02]  /*78b0*/  @!P3 PRMT R114, R68, 0x5410, RZ ;  /* 0x000054104472b816 */ /* 0x000fe400000000ff */
[----:B------:R-:W-:Y:S02]  /*78c0*/  ISETP.GE.U32.AND P3, PT, R241, R0, PT ;  /* 0x00000000f100720c */ /* 0x000fe40003f66070 */
[----:B------:R-:W-:Y:S02]  /*78d0*/  SHF.R.U32.HI R0, RZ, 0x18, R56 ;  /* 0x00000018ff007819 */ /* 0x000fe40000011638 */
[----:B------:R-:W-:Y:S02]  /*78e0*/  @!P2 PRMT R35, R58, 0x5410, RZ ;  /* 0x000054103a23a816 */ /* 0x000fe400000000ff */
[----:B------:R1:W4:Y:S01]  /*78f0*/  LDL.LU.S16 R58, [R1+0x44] ;  /* 0x00004400013a7983 */ /* 0x0003220000300600 */
[----:B---3--:R-:W-:-:S05]  /*7900*/  @!P1 HFMA2.BF16_V2 R69, -RZ.H0_H0, RZ.H0_H0, -R34.H0_H0 ;  /* 0x200000ffff459231 */ /* 0x008fca0000340922 */
[----:B------:R-:W-:Y:S01]  /*7910*/  PRMT R2, R69, 0x7610, R2 ;  /* 0x0000761045027816 */ /* 0x000fe20000000002 */
[----:B--2---:R-:W-:Y:S01]  /*7920*/  @!P5 HFMA2.BF16_V2 R60, -RZ.H0_H0, RZ.H0_H0, -R113.H0_H0 ;  /* 0x200000ffff3cd231 */ /* 0x004fe20000340971 */
[C---:B------:R-:W-:Y:S01]  /*7930*/  ISETP.GE.U32.AND P6, PT, R241.reuse, R6, PT ;  /* 0x00000006f100720c */ /* 0x040fe20003fc6070 */
[----:B------:R-:W-:Y:S01]  /*7940*/  IMAD.MOV.U32 R242, RZ, RZ, R243 ;  /* 0x000000fffff27224 */ /* 0x000fe200078e00f3 */
[----:B------:R-:W-:Y:S01]  /*7950*/  @!P1 PRMT R34, R2, 0x5410, RZ ;  /* 0x0000541002229816 */ /* 0x000fe200000000ff */
[----:B------:R-:W-:Y:S01]  /*7960*/  LDSM.16.MT88.4 R68, [R180+0xf800] ;  /* 0x00f80000b444783b */ /* 0x000fe20000004200 */
[----:B------:R-:W-:Y:S02]  /*7970*/  LOP3.LUT R2, R56, 0xff, RZ, 0xc0, !PT ;  /* 0x000000ff38027812 */ /* 0x000fe400078ec0ff */
[C---:B------:R-:W-:Y:S02]  /*7980*/  ISETP.GE.U32.AND P1, PT, R241.reuse, R0, PT ;  /* 0x00000000f100720c */ /* 0x040fe40003f26070 */
[----:B------:R-:W-:-:S02]  /*7990*/  ISETP.GE.U32.AND P2, PT, R241, R2, PT ;  /* 0x00000002f100720c */ /* 0x000fc40003f46070 */
[----:B------:R-:W-:Y:S02]  /*79a0*/  LOP3.LUT R0, R56, 0xffff, RZ, 0xc0, !PT ;  /* 0x0000ffff38007812 */ /* 0x000fe400078ec0ff */
[----:B------:R-:W-:Y:S02]  /*79b0*/  SHF.R.U32.HI R2, RZ, 0x10, R56 ;  /* 0x00000010ff027819 */ /* 0x000fe40000011638 */
[----:B------:R1:W2:Y:S01]  /*79c0*/  LDL.LU.S16 R56, [R1+0x48] ;  /* 0x0000480001387983 */ /* 0x0002a20000300600 */
[----:B------:R-:W-:-:S03]  /*79d0*/  PRMT R59, R60, 0x7610, R59 ;  /* 0x000076103c3b7816 */ /* 0x000fc6000000003b */
[----:B------:R-:W3:Y:S01]  /*79e0*/  LDSM.16.MT88.4 R60, [R178+0xf800] ;  /* 0x00f80000b23c783b */ /* 0x000ee20000004200 */
[----:B--2---:R-:W-:-:S05]  /*79f0*/  @!P3 HFMA2.BF16_V2 R56, -RZ.H0_H0, RZ.H0_H0, -R32.H0_H0 ;  /* 0x200000ffff38b231 */ /* 0x004fca0000340920 */
[----:B------:R-:W-:-:S04]  /*7a00*/  PRMT R74, R56, 0x7610, R74 ;  /* 0x00007610384a7816 */ /* 0x000fc8000000004a */
[----:B------:R-:W-:Y:S02]  /*7a10*/  @!P3 PRMT R32, R74, 0x5410, RZ ;  /* 0x000054104a20b816 */ /* 0x000fe400000000ff */
[----:B------:R1:W2:Y:S01]  /*7a20*/  LDL.LU.S16 R74, [R1+0x50] ;  /* 0x00005000014a7983 */ /* 0x0002a20000300600 */
[----:B----4-:R-:W-:Y:S01]  /*7a30*/  @!P6 HFMA2.BF16_V2 R58, -RZ.H0_H0, RZ.H0_H0, -R33.H0_H0 ;  /* 0x200000ffff3ae231 */ /* 0x010fe20000340921 */
[----:B------:R-:W-:-:S04]  /*7a40*/  @!P5 PRMT R113, R59, 0x5410, RZ ;  /* 0x000054103b71d816 */ /* 0x000fc800000000ff */
[----:B------:R-:W-:-:S04]  /*7a50*/  PRMT R57, R58, 0x7610, R57 ;  /* 0x000076103a397816 */ /* 0x000fc80000000039 */
[----:B------:R-:W-:Y:S02]  /*7a60*/  @!P6 PRMT R33, R57, 0x5410, RZ ;  /* 0x000054103921e816 */ /* 0x000fe400000000ff */
[----:B---3--:R-:W-:Y:S01]  /*7a70*/  HMMA.16816.F32.BF16 R56, R108, R60, R76 ;  /* 0x0000003c6c38723c */ /* 0x008fe2000004184c */
[----:B------:R-:W-:Y:S01]  /*7a80*/  SHF.R.U32.HI R0, RZ, 0x8, R0 ;  /* 0x00000008ff007819 */ /* 0x000fe20000011600 */
[----:B------:R-:W-:Y:S01]  /*7a90*/  IMAD.MOV.U32 R243, RZ, RZ, R251 ;  /* 0x000000fffff37224 */ /* 0x000fe200078e00fb */
[----:B------:R-:W-:Y:S01]  /*7aa0*/  LOP3.LUT R2, R2, 0xff, RZ, 0xc0, !PT ;  /* 0x000000ff02027812 */ /* 0x000fe200078ec0ff */
[----:B------:R-:W-:Y:S01]  /*7ab0*/  IMAD.MOV.U32 R240, RZ, RZ, R242 ;  /* 0x000000fffff07224 */ /* 0x000fe200078e00f2 */
[----:B--2---:R-:W-:Y:S01]  /*7ac0*/  @!P2 HFMA2.BF16_V2 R74, -RZ.H0_H0, RZ.H0_H0, -R150.H0_H0 ;  /* 0x200000ffff4aa231 */ /* 0x004fe20000340996 */
[----:B------:R-:W2:Y:S04]  /*7ad0*/  LDSM.16.MT88.4 R76, [R179+0xf800] ;  /* 0x00f80000b34c783b */ /* 0x000ea80000004200 */
[----:B------:R-:W-:-:S02]  /*7ae0*/  PRMT R61, R74, 0x7610, R61 ;  /* 0x000076104a3d7816 */ /* 0x000fc4000000003d */
[----:B------:R1:W3:Y:S01]  /*7af0*/  LDL.LU.S16 R74, [R1+0x4c] ;  /* 0x00004c00014a7983 */ /* 0x0002e20000300600 */
[----:B------:R-:W-:-:S04]  /*7b00*/  LOP3.LUT R0, R0, 0xffff, RZ, 0xc0, !PT ;  /* 0x0000ffff00007812 */ /* 0x000fc800078ec0ff */
[----:B------:R-:W-:Y:S02]  /*7b10*/  ISETP.GE.U32.AND P6, PT, R241, R0, PT ;  /* 0x00000000f100720c */ /* 0x000fe40003fc6070 */
[----:B------:R-:W-:-:S04]  /*7b20*/  LOP3.LUT R0, R64, 0xffff, RZ, 0xc0, !PT ;  /* 0x0000ffff40007812 */ /* 0x000fc800078ec0ff */
[----:B------:R-:W-:-:S07]  /*7b30*/  SHF.R.U32.HI R0, RZ, 0x8, R0 ;  /* 0x00000008ff007819 */ /* 0x000fce0000011600 */
[----:B---3--:R-:W-:-:S05]  /*7b40*/  @!P6 HFMA2.BF16_V2 R74, -RZ.H0_H0, RZ.H0_H0, -R148.H0_H0 ;  /* 0x200000ffff4ae231 */ /* 0x008fca0000340994 */
[----:B------:R-:W-:Y:S02]  /*7b50*/  PRMT R60, R74, 0x7610, R60 ;  /* 0x000076104a3c7816 */ /* 0x000fe4000000003c */
[----:B------:R1:W3:Y:S01]  /*7b60*/  LDL.LU.S16 R74, [R1+0x84] ;  /* 0x00008400014a7983 */ /* 0x0002e20000300600 */
[----:B------:R-:W-:Y:S02]  /*7b70*/  ISETP.GE.U32.AND P5, PT, R241, R2, PT ;  /* 0x00000002f100720c */ /* 0x000fe40003fa6070 */
[----:B------:R-:W-:-:S04]  /*7b80*/  LOP3.LUT R0, R0, 0xffff, RZ, 0xc0, !PT ;  /* 0x0000ffff00007812 */ /* 0x000fc800078ec0ff */
[----:B------:R-:W-:Y:S02]  /*7b90*/  ISETP.GE.U32.AND P3, PT, R241, R0, PT ;  /* 0x00000000f100720c */ /* 0x000fe40003f66070 */
[----:B------:R-:W-:Y:S02]  /*7ba0*/  LOP3.LUT R0, R64, 0xff, RZ, 0xc0, !PT ;  /* 0x000000ff40007812 */ /* 0x000fe400078ec0ff */
[----:B------:R-:W-:Y:S02]  /*7bb0*/  @!P2 PRMT R150, R61, 0x5410, RZ ;  /* 0x000054103d96a816 */ /* 0x000fe400000000ff */
[----:B------:R-:W-:Y:S02]  /*7bc0*/  ISETP.GE.U32.AND P2, PT, R241, R0, PT ;  /* 0x00000000f100720c */ /* 0x000fe40003f46070 */
[----:B------:R-:W-:-:S04]  /*7bd0*/  SHF.R.U32.HI R0, RZ, 0x10, R64 ;  /* 0x00000010ff007819 */ /* 0x000fc80000011640 */
[----:B------:R-:W-:Y:S02]  /*7be0*/  LOP3.LUT R0, R0, 0xff, RZ, 0xc0, !PT ;  /* 0x000000ff00007812 */ /* 0x000fe400078ec0ff */
[----:B------:R-:W-:Y:S02]  /*7bf0*/  @!P6 PRMT R148, R60, 0x5410, RZ ;  /* 0x000054103c94e816 */ /* 0x000fe400000000ff */
[----:B------:R-:W-:Y:S02]  /*7c00*/  ISETP.GE.U32.AND P6, PT, R241, R0, PT ;  /* 0x00000000f100720c */ /* 0x000fe40003fc6070 */
[----:B------:R-:W-:Y:S01]  /*7c10*/  SHF.R.U32.HI R0, RZ, 0x18, R64 ;  /* 0x00000018ff007819 */ /* 0x000fe20000011640 */
[----:B---3--:R-:W-:-:S05]  /*7c20*/  @!P5 HFMA2.BF16_V2 R74, -RZ.H0_H0, RZ.H0_H0, -R151.H0_H0 ;  /* 0x200000ffff4ad231 */ /* 0x008fca0000340997 */
[----:B------:R-:W-:Y:S02]  /*7c30*/  PRMT R73, R74, 0x7610, R73 ;  /* 0x000076104a497816 */ /* 0x000fe40000000049 */
[----:B------:R1:W3:Y:S04]  /*7c40*/  LDL.LU.S16 R74, [R1+0x7c] ;  /* 0x00007c00014a7983 */ /* 0x0002e80000300600 */
[----:B------:R1:W4:Y:S02]  /*7c50*/  LDL.LU.S16 R64, [R1+0x8c] ;  /* 0x00008c0001407983 */ /* 0x0003240000300600 */
[----:B----4-:R-:W-:-:S05]  /*7c60*/  @!P2 HFMA2.BF16_V2 R64, -RZ.H0_H0, RZ.H0_H0, -R157.H0_H0 ;  /* 0x200000ffff40a231 */ /* 0x010fca000034099d */
[----:B------:R-:W-:Y:S02]  /*7c70*/  PRMT R72, R64, 0x7610, R72 ;  /* 0x0000761040487816 */ /* 0x000fe40000000048 */
[----:B------:R1:W4:Y:S01]  /*7c80*/  LDL.LU.S16 R64, [R1+0x88] ;  /* 0x0000880001407983 */ /* 0x0003220000300600 */
[----:B------:R-:W-:-:S03]  /*7c90*/  @!P5 PRMT R151, R73, 0x5410, RZ ;  /* 0x000054104997d816 */ /* 0x000fc600000000ff */
[----:B------:R1:W2:Y:S01]  /*7ca0*/  LDL.LU.S16 R73, [R1+0x90] ;  /* 0x0000900001497983 */ /* 0x0002a20000300600 */
[----:B----4-:R-:W-:-:S05]  /*7cb0*/  @!P3 HFMA2.BF16_V2 R64, -RZ.H0_H0, RZ.H0_H0, -R156.H0_H0 ;  /* 0x200000ffff40b231 */ /* 0x010fca000034099c */
[----:B------:R-:W-:-:S04]  /*7cc0*/  PRMT R6, R64, 0x7610, R6 ;  /* 0x0000761040067816 */ /* 0x000fc80000000006 */
[----:B------:R-:W-:Y:S02]  /*7cd0*/  @!P3 PRMT R156, R6, 0x5410, RZ ;  /* 0x00005410069cb816 */ /* 0x000fe400000000ff */
[----:B------:R1:W4:Y:S01]  /*7ce0*/  LDL.LU.S16 R6, [R1+0x94] ;  /* 0x0000940001067983 */ /* 0x0003220000300600 */
[----:B------:R-:W-:Y:S01]  /*7cf0*/  ISETP.GE.U32.AND P5, PT, R241, R0, PT ;  /* 0x00000000f100720c */ /* 0x000fe20003fa6070 */
[----:B---3--:R-:W-:Y:S01]  /*7d00*/  @!P1 HFMA2.BF16_V2 R74, -RZ.H0_H0, RZ.H0_H0, -R149.H0_H0 ;  /* 0x200000ffff4a9231 */ /* 0x008fe20000340995 */
[----:B------:R-:W-:Y:S01]  /*7d10*/  SHF.R.U32.HI R0, RZ, 0x8, R67 ;  /* 0x00000008ff007819 */ /* 0x000fe20000011643 */
[----:B--2---:R-:W-:-:S03]  /*7d20*/  @!P6 HFMA2.BF16_V2 R73, -RZ.H0_H0, RZ.H0_H0, -R161.H0_H0 ;  /* 0x200000ffff49e231 */ /* 0x004fc600003409a1 */
[----:B------:R-:W-:Y:S02]  /*7d30*/  PRMT R65, R74, 0x7610, R65 ;  /* 0x000076104a417816 */ /* 0x000fe40000000041 */
[----:B------:R-:W-:Y:S02]  /*7d40*/  LOP3.LUT R0, R0, 0xffff, RZ, 0xc0, !PT ;  /* 0x0000ffff00007812 */ /* 0x000fe400078ec0ff */
[----:B------:R-:W-:Y:S02]  /*7d50*/  @!P1 PRMT R149, R65, 0x5410, RZ ;  /* 0x0000541041959816 */ /* 0x000fe400000000ff */
[----:B------:R-:W-:Y:S02]  /*7d60*/  ISETP.GE.U32.AND P1, PT, R241, R0, PT ;  /* 0x00000000f100720c */ /* 0x000fe40003f26070 */
[----:B------:R-:W-:-:S04]  /*7d70*/  PRMT R0, R73, 0x7610, R0 ;  /* 0x0000761049007816 */ /* 0x000fc80000000000 */
[----:B------:R-:W-:Y:S02]  /*7d80*/  @!P6 PRMT R161, R0, 0x5410, RZ ;  /* 0x0000541000a1e816 */ /* 0x000fe400000000ff */
[----:B------:R-:W-:Y:S01]  /*7d90*/  LOP3.LUT R0, R252, 0xff, RZ, 0xc0, !PT ;  /* 0x000000fffc007812 */ /* 0x000fe200078ec0ff */
[----:B----4-:R-:W-:-:S05]  /*7da0*/  @!P5 HFMA2.BF16_V2 R6, -RZ.H0_H0, RZ.H0_H0, -R159.H0_H0 ;  /* 0x200000ffff06d231 */ /* 0x010fca000034099f */
[----:B------:R-:W-:-:S04]  /*7db0*/  PRMT R2, R6, 0x7610, R2 ;  /* 0x0000761006027816 */ /* 0x000fc80000000002 */
[----:B------:R-:W-:Y:S02]  /*7dc0*/  @!P5 PRMT R159, R2, 0x5410, RZ ;  /* 0x00005410029fd816 */ /* 0x000fe400000000ff */
[----:B------:R1:W2:Y:S01]  /*7dd0*/  LDL.LU.S16 R2, [R1+0x98] ;  /* 0x0000980001027983 */ /* 0x0002a20000300600 */
[----:B------:R-:W-:-:S03]  /*7de0*/  ISETP.GE.U32.AND P5, PT, R241, R0, PT ;  /* 0x00000000f100720c */ /* 0x000fc60003fa6070 */
[----:B------:R1:W3:Y:S01]  /*7df0*/  LDL.LU.S16 R0, [R1+0x9c] ;  /* 0x00009c0001007983 */ /* 0x0002e20000300600 */
[----:B------:R-:W-:Y:S01]  /*7e00*/  HMMA.16816.F32.BF16 R60, R108, R62, R80 ;  /* 0x0000003e6c3c723c */ /* 0x000fe20000041850 */
[----:B---3--:R-:W-:Y:S02]  /*7e10*/  @!P1 HFMA2.BF16_V2 R0, -RZ.H0_H0, RZ.H0_H0, -R158.H0_H0 ;  /* 0x200000ffff009231 */ /* 0x008fe4000034099e */
[----:B--2---:R-:W-:-:S03]  /*7e20*/  @!P4 HFMA2.BF16_V2 R2, -RZ.H0_H0, RZ.H0_H0, -R160.H0_H0 ;  /* 0x200000ffff02c231 */ /* 0x004fc600003409a0 */
[----:B------:R-:W-:Y:S02]  /*7e30*/  PRMT R11, R0, 0x7610, R11 ;  /* 0x00007610000b7816 */ /* 0x000fe4000000000b */
[----:B------:R-:W-:Y:S02]  /*7e40*/  SHF.R.U32.HI R0, RZ, 0x8, R185 ;  /* 0x00000008ff007819 */ /* 0x000fe400000116b9 */
[----:B------:R-:W-:Y:S01]  /*7e50*/  PRMT R80, R2, 0x7610, R80 ;  /* 0x0000761002507816 */ /* 0x000fe20000000050 */
[----:B------:R1:W5:Y:S01]  /*7e60*/  LDL.LU R185, [R1+0xe8] ;  /* 0x0000e80001b97983 */ /* 0x0003620000300800 */
[----:B------:R-:W-:Y:S02]  /*7e70*/  LOP3.LUT R0, R0, 0xffff, RZ, 0xc0, !PT ;  /* 0x0000ffff00007812 */ /* 0x000fe400078ec0ff */
[----:B------:R-:W-:Y:S02]  /*7e80*/  @!P4 PRMT R160, R80, 0x5410, RZ ;  /* 0x0000541050a0c816 */ /* 0x000fe400000000ff */
[----:B------:R-:W-:-:S02]  /*7e90*/  ISETP.GE.U32.AND P4, PT, R241, R0, PT ;  /* 0x00000000f100720c */ /* 0x000fc40003f86070 */
[----:B------:R1:W2:Y:S01]  /*7ea0*/  LDL.LU.S16 R0, [R1+0xa4] ;  /* 0x0000a40001007983 */ /* 0x0002a20000300600 */
[----:B------:R-:W-:Y:S02]  /*7eb0*/  IMAD.MOV.U32 R242, RZ, RZ, R243 ;  /* 0x000000fffff27224 */ /* 0x000fe400078e00f3 */
[----:B------:R-:W-:Y:S02]  /*7ec0*/  IMAD.MOV.U32 R243, RZ, RZ, R212 ;  /* 0x000000fffff37224 */ /* 0x000fe400078e00d4 */
[----:B------:R-:W-:Y:S02]  /*7ed0*/  IMAD.MOV.U32 R212, RZ, RZ, R213 ;  /* 0x000000ffffd47224 */ /* 0x000fe400078e00d5 */
[----:B------:R-:W-:Y:S02]  /*7ee0*/  IMAD.MOV.U32 R213, RZ, RZ, R214 ;  /* 0x000000ffffd57224 */ /* 0x000fe400078e00d6 */
[----:B------:R-:W-:Y:S02]  /*7ef0*/  IMAD.MOV.U32 R214, RZ, RZ, R230 ;  /* 0x000000ffffd67224 */ /* 0x000fe400078e00e6 */
[----:B------:R-:W-:Y:S01]  /*7f00*/  IMAD.MOV.U32 R230, RZ, RZ, R231 ;  /* 0x000000ffffe67224 */ /* 0x000fe200078e00e7 */
[----:B------:R-:W-:Y:S01]  /*7f10*/  @!P1 PRMT R158, R11, 0x5410, RZ ;  /* 0x000054100b9e9816 */ /* 0x000fe200000000ff */
[----:B------:R-:W-:Y:S01]  /*7f20*/  IMAD.MOV.U32 R231, RZ, RZ, R183 ;  /* 0x000000ffffe77224 */ /* 0x000fe200078e00b7 */
[----:B--2---:R-:W-:-:S05]  /*7f30*/  @!P5 HFMA2.BF16_V2 R0, -RZ.H0_H0, RZ.H0_H0, -R163.H0_H0 ;  /* 0x200000ffff00d231 */ /* 0x004fca00003409a3 */
[----:B------:R-:W-:Y:S02]  /*7f40*/  PRMT R10, R0, 0x7610, R10 ;  /* 0x00007610000a7816 */ /* 0x000fe4000000000a */
[----:B------:R-:W-:Y:S02]  /*7f50*/  LOP3.LUT R0, R184, 0xff, RZ, 0xc0, !PT ;  /* 0x000000ffb8007812 */ /* 0x000fe400078ec0ff */
[----:B------:R1:W5:Y:S02]  /*7f60*/  LDL.LU R184, [R1+0xe4] ;  /* 0x0000e40001b87983 */ /* 0x0003640000300800 */
[C---:B------:R-:W-:Y:S02]  /*7f70*/  ISETP.GE.U32.AND P1, PT, R241.reuse, R0, PT ;  /* 0x00000000f100720c */ /* 0x040fe40003f26070 */
[----:B------:R1:W5:Y:S04]  /*7f80*/  LDL.LU R183, [R1+0xe0] ;  /* 0x0000e00001b77983 */ /* 0x0003680000300800 */
[----:B------:R1:W2:Y:S04]  /*7f90*/  LDL.LU.S16 R11, [R1+0xa0] ;  /* 0x0000a000010b7983 */ /* 0x0002a80000300600 */
[----:B------:R1:W3:Y:S01]  /*7fa0*/  LDL.LU.S16 R0, [R1+0xa8] ;  /* 0x0000a80001007983 */ /* 0x0002e20000300600 */
[----:B------:R-:W-:Y:S01]  /*7fb0*/  ISETP.GE.U32.AND P3, PT, R241, R141, PT ;  /* 0x0000008df100720c */ /* 0x000fe20003f66070 */
[----:B------:R-:W-:Y:S01]  /*7fc0*/  IMAD.MOV.U32 R211, RZ, RZ, R240 ;  /* 0x000000ffffd37224 */ /* 0x000fe200078e00f0 */
[----:B------:R-:W-:Y:S01]  /*7fd0*/  SHF.R.U32.HI R2, RZ, 0x10, R4 ;  /* 0x00000010ff027819 */ /* 0x000fe20000011604 */
[----:B------:R-:W-:-:S02]  /*7fe0*/  IMAD.MOV.U32 R210, RZ, RZ, R242 ;  /* 0x000000ffffd27224 */ /* 0x000fc400078e00f2 */
[----:B------:R-:W-:Y:S02]  /*7ff0*/  IMAD.MOV.U32 R240, RZ, RZ, R243 ;  /* 0x000000fffff07224 */ /* 0x000fe400078e00f3 */
[----:B------:R-:W-:Y:S02]  /*8000*/  IMAD.MOV.U32 R242, RZ, RZ, R212 ;  /* 0x000000fffff27224 */ /* 0x000fe400078e00d4 */
[----:B------:R-:W-:Y:S02]  /*8010*/  IMAD.MOV.U32 R243, RZ, RZ, R213 ;  /* 0x000000fffff37224 */ /* 0x000fe400078e00d5 */
[----:B------:R-:W-:Y:S02]  /*8020*/  IMAD.MOV.U32 R212, RZ, RZ, R214 ;  /* 0x000000ffffd47224 */ /* 0x000fe400078e00d6 */
[----:B------:R-:W-:Y:S02]  /*8030*/  IMAD.MOV.U32 R213, RZ, RZ, R228 ;  /* 0x000000ffffd57224 */ /* 0x000fe400078e00e4 */
[----:B------:R-:W-:-:S02]  /*8040*/  IMAD.MOV.U32 R214, RZ, RZ, R250 ;  /* 0x000000ffffd67224 */ /* 0x000fc400078e00fa */
[----:B------:R-:W-:Y:S02]  /*8050*/  IMAD.MOV.U32 R228, RZ, RZ, R182 ;  /* 0x000000ffffe47224 */ /* 0x000fe400078e00b6 */
[----:B------:R1:W5:Y:S01]  /*8060*/  LDL.LU R182, [R1+0xdc] ;  /* 0x0000dc0001b67983 */ /* 0x0003620000300800 */
[----:B------:R-:W-:-:S03]  /*8070*/  IMAD.MOV.U32 R250, RZ, RZ, R181 ;  /* 0x000000fffffa7224 */ /* 0x000fc600078e00b5 */
[----:B------:R1:W5:Y:S01]  /*8080*/  LDL.LU R181, [R1+0xd8] ;  /* 0x0000d80001b57983 */ /* 0x0003620000300800 */
[----:B---3--:R-:W-:-:S05]  /*8090*/  @!P3 HFMA2.BF16_V2 R0, -RZ.H0_H0, RZ.H0_H0, -R147.H0_H0 ;  /* 0x200000ffff00b231 */ /* 0x008fca0000340993 */
[----:B------:R-:W-:Y:S02]  /*80a0*/  PRMT R8, R0, 0x7610, R8 ;  /* 0x0000761000087816 */ /* 0x000fe40000000008 */
[----:B------:R-:W-:Y:S02]  /*80b0*/  LOP3.LUT R0, R2, 0xff, RZ, 0xc0, !PT ;  /* 0x000000ff02007812 */ /* 0x000fe400078ec0ff */
[----:B------:R1:W3:Y:S01]  /*80c0*/  LDL.LU.S16 R2, [R1+0xac] ;  /* 0x0000ac0001027983 */ /* 0x0002e20000300600 */
[----:B------:R-:W-:Y:S02]  /*80d0*/  @!P2 PRMT R157, R72, 0x5410, RZ ;  /* 0x00005410489da816 */ /* 0x000fe400000000ff */
[----:B------:R-:W-:Y:S02]  /*80e0*/  ISETP.GE.U32.AND P2, PT, R241, R142, PT ;  /* 0x0000008ef100720c */ /* 0x000fe40003f46070 */
[C---:B------:R-:W-:Y:S02]  /*80f0*/  LOP3.LUT R6, R4.reuse, 0xff, RZ, 0xc0, !PT ;  /* 0x000000ff04067812 */ /* 0x040fe400078ec0ff */
[----:B------:R-:W-:-:S02]  /*8100*/  LOP3.LUT R5, R4, 0xffff, RZ, 0xc0, !PT ;  /* 0x0000ffff04057812 */ /* 0x000fc400078ec0ff */
[----:B------:R-:W-:-:S07]  /*8110*/  SHF.R.U32.HI R4, RZ, 0x18, R4 ;  /* 0x00000018ff047819 */ /* 0x000fce0000011604 */
[----:B--2---:R-:W-:-:S05]  /*8120*/  @!P2 HFMA2.BF16_V2 R11, -RZ.H0_H0, RZ.H0_H0, -R162.H0_H0 ;  /* 0x200000ffff0ba231 */ /* 0x004fca00003409a2 */
[----:B------:R-:W-:-:S04]  /*8130*/  PRMT R9, R11, 0x7610, R9 ;  /* 0x000076100b097816 */ /* 0x000fc80000000009 */
[----:B------:R-:W-:Y:S02]  /*8140*/  @!P2 PRMT R162, R9, 0x5410, RZ ;  /* 0x0000541009a2a816 */ /* 0x000fe400000000ff */
[----:B------:R-:W-:Y:S01]  /*8150*/  ISETP.GE.U32.AND P2, PT, R241, R4, PT ;  /* 0x00000004f100720c */ /* 0x000fe20003f46070 */
[----:B------:R-:W-:Y:S02]  /*8160*/  FADD.FTZ R4, R211, R210 ;  /* 0x000000d2d3047221 */ /* 0x000fe40000010000 */
[----:B------:R-:W-:Y:S02]  /*8170*/  IMAD.MOV.U32 R211, RZ, RZ, R242 ;  /* 0x000000ffffd37224 */ /* 0x000fe400078e00f2 */
[----:B------:R-:W-:Y:S02]  /*8180*/  IMAD.MOV.U32 R242, RZ, RZ, R243 ;  /* 0x000000fffff27224 */ /* 0x000fe400078e00f3 */
[----:B------:R-:W-:Y:S02]  /*8190*/  IMAD.MOV.U32 R243, RZ, RZ, R228 ;  /* 0x000000fffff37224 */ /* 0x000fe400078e00e4 */
[----:B------:R-:W-:Y:S01]  /*81a0*/  IMAD.MOV.U32 R228, RZ, RZ, R229 ;  /* 0x000000ffffe47224 */ /* 0x000fe200078e00e5 */
[----:B------:R-:W-:Y:S01]  /*81b0*/  HMMA.16816.F32.BF16 R72, R108, R76, R96 ;  /* 0x0000004c6c48723c */ /* 0x000fe20000041860 */
[----:B------:R-:W-:Y:S01]  /*81c0*/  IMAD.MOV.U32 R229, RZ, RZ, R176 ;  /* 0x000000ffffe57224 */ /* 0x000fe200078e00b0 */
[----:B---3--:R-:W-:-:S05]  /*81d0*/  @!P4 HFMA2.BF16_V2 R2, -RZ.H0_H0, RZ.H0_H0, -R146.H0_H0 ;  /* 0x200000ffff02c231 */ /* 0x008fca0000340992 */
[----:B------:R-:W-:Y:S02]  /*81e0*/  PRMT R27, R2, 0x7610, R27 ;  /* 0x00007610021b7816 */ /* 0x000fe4000000001b */
[----:B------:R1:W2:Y:S04]  /*81f0*/  LDL.LU.S16 R2, [R1+0xb0] ;  /* 0x0000b00001027983 */ /* 0x0002a80000300600 */
[----:B------:R1:W5:Y:S01]  /*8200*/  LDL.LU R176, [R1+0xd4] ;  /* 0x0000d40001b07983 */ /* 0x0003620000300800 */
[----:B------:R-:W-:-:S03]  /*8210*/  @!P4 PRMT R146, R27, 0x5410, RZ ;  /* 0x000054101b92c816 */ /* 0x000fc600000000ff */
[----:B------:R1:W3:Y:S04]  /*8220*/  LDL.LU.S16 R99, [R1+0xc4] ;  /* 0x0000c40001637983 */ /* 0x0002e80000300600 */
[----:B------:R1:W4:Y:S04]  /*8230*/  LDL.LU.S16 R98, [R1+0xc0] ;  /* 0x0000c00001627983 */ /* 0x0003280000300600 */
[----:B------:R1:W3:Y:S04]  /*8240*/  LDL.LU.S16 R97, [R1+0xbc] ;  /* 0x0000bc0001617983 */ /* 0x0002e80000300600 */
[----:B------:R1:W3:Y:S04]  /*8250*/  LDL.LU.S16 R96, [R1+0xb8] ;  /* 0x0000b80001607983 */ /* 0x0002e80000300600 */
[----:B------:R1:W4:Y:S01]  /*8260*/  LDL.LU.S16 R27, [R1+0xb4] ;  /* 0x0000b400011b7983 */ /* 0x0003220000300600 */
[----:B------:R-:W-:-:S02]  /*8270*/  @!P3 PRMT R147, R8, 0x5410, RZ ;  /* 0x000054100893b816 */ /* 0x000fc400000000ff */
[----:B------:R-:W-:Y:S02]  /*8280*/  ISETP.GE.U32.AND P3, PT, R241, R0, PT ;  /* 0x00000000f100720c */ /* 0x000fe40003f66070 */
[----:B------:R-:W-:-:S04]  /*8290*/  SHF.R.U32.HI R0, RZ, 0x8, R5 ;  /* 0x00000008ff007819 */ /* 0x000fc80000011605 */
[----:B------:R-:W-:Y:S02]  /*82a0*/  LOP3.LUT R0, R0, 0xffff, RZ, 0xc0, !PT ;  /* 0x0000ffff00007812 */ /* 0x000fe400078ec0ff */
[C---:B------:R-:W-:Y:S01]  /*82b0*/  ISETP.GE.U32.AND P6, PT, R241.reuse, R143, PT ;  /* 0x0000008ff100720c */ /* 0x040fe20003fc6070 */
[----:B------:R-:W-:Y:S01]  /*82c0*/  USHF.L.U32 UR6, UR6, 0x3, URZ ;  /* 0x0000000306067899 */ /* 0x000fe2000800063f */
[C---:B------:R-:W-:Y:S01]  /*82d0*/  ISETP.GE.U32.AND P4, PT, R241.reuse, R0, PT ;  /* 0x00000000f100720c */ /* 0x040fe20003f86070 */
[----:B------:R-:W-:Y:S01]  /*82e0*/  FADD.FTZ R0, R242, R4 ;  /* 0x00000004f2007221 */ /* 0x000fe20000010000 */
[----:B------:R-:W-:Y:S01]  /*82f0*/  @!P5 PRMT R163, R10, 0x5410, RZ ;  /* 0x000054100aa3d816 */ /* 0x000fe200000000ff */
[----:B------:R-:W-:Y:S01]  /*8300*/  UIMAD.WIDE UR24, UR6, 0x2, URZ ;  /* 0x00000002061878a5 */ /* 0x000fe2000f8e023f */
[----:B------:R-:W-:Y:S01]  /*8310*/  ISETP.GE.U32.AND P5, PT, R241, R6, PT ;  /* 0x00000006f100720c */ /* 0x000fe20003fa6070 */
[----:B------:R-:W-:Y:S02]  /*8320*/  FADD.FTZ R0, R212, R0 ;  /* 0x00000000d4007221 */ /* 0x000fe40000010000 */
[----:B------:R-:W-:Y:S01]  /*8330*/  IMAD.MOV.U32 R251, RZ, RZ, R220 ;  /* 0x000000fffffb7224 */ /* 0x000fe200078e00dc */
[----:B------:R-:W-:Y:S01]  /*8340*/  HMMA.16816.F32.BF16 R76, R108, R78, R100 ;  /* 0x0000004e6c4c723c */ /* 0x000fe20000041864 */
[----:B------:R-:W-:Y:S01]  /*8350*/  IMAD.MOV.U32 R220, RZ, RZ, R66 ;  /* 0x000000ffffdc7224 */ /* 0x000fe200078e0042 */
[----:B------:R-:W-:Y:S01]  /*8360*/  LDSM.16.MT88.4 R100, [R180+0x11800] ;  /* 0x01180000b464783b */ /* 0x000fe20000004200 */
[----:B------:R-:W-:-:S03]  /*8370*/  FADD.FTZ R0, R228, R0 ;  /* 0x00000000e4007221 */ /* 0x000fc60000010000 */
[----:B------:R-:W-:Y:S02]  /*8380*/  LDSM.16.MT88.4 R8, [R179+0x11800] ;  /* 0x01180000b308783b */ /* 0x000fe40000004200 */
[----:B------:R-:W-:Y:S02]  /*8390*/  HMMA.16816.F32.BF16 R64, R108, R68, R84 ;  /* 0x000000446c40723c */ /* 0x000fe40000041854 */
[----:B------:R-:W1:Y:S01]  /*83a0*/  LDSM.16.MT88.4 R84, [R177+0x11800] ;  /* 0x01180000b154783b */ /* 0x000e620000004200 */
[----:B------:R-:W-:-:S04]  /*83b0*/  FADD.FTZ R0, R230, R0 ;  /* 0x00000000e6007221 */ /* 0x000fc80000010000 */
[----:B------:R-:W-:-:S04]  /*83c0*/  FADD.FTZ R0, R244, R0 ;  /* 0x00000000f4007221 */ /* 0x000fc80000010000 */
[----:B------:R-:W-:-:S04]  /*83d0*/  FADD.FTZ R0, R246, R0 ;  /* 0x00000000f6007221 */ /* 0x000fc80000010000 */
[----:B------:R-:W-:-:S04]  /*83e0*/  FADD.FTZ R0, R216, R0 ;  /* 0x00000000d8007221 */ /* 0x000fc80000010000 */
[----:B------:R-:W-:-:S04]  /*83f0*/  FADD.FTZ R0, R218, R0 ;  /* 0x00000000da007221 */ /* 0x000fc80000010000 */
[----:B------:R-:W-:Y:S01]  /*8400*/  FADD.FTZ R0, R232, R0 ;  /* 0x00000000e8007221 */ /* 0x000fe20000010000 */
[C---:B------:R-:W-:Y:S08]  /*8410*/  HMMA.16816.F32.BF16 R68, R108.reuse, R70, R88 ;  /* 0x000000466c44723c */ /* 0x040ff00000041858 */
[C---:B------:R-:W-:Y:S08]  /*8420*/  HMMA.16816.F32.BF16 R88, R108.reuse, R92, R164 ;  /* 0x0000005c6c58723c */ /* 0x040ff000000418a4 */
[C---:B------:R-:W-:Y:S08]  /*8430*/  HMMA.16816.F32.BF16 R92, R108.reuse, R94, R172 ;  /* 0x0000005e6c5c723c */ /* 0x040ff000000418ac */
[C---:B-1----:R-:W-:Y:S08]  /*8440*/  HMMA.16816.F32.BF16 R80, R108.reuse, R84, R104 ;  /* 0x000000546c50723c */ /* 0x042ff00000041868 */
[C---:B------:R-:W-:Y:S08]  /*8450*/  HMMA.16816.F32.BF16 R84, R108.reuse, R86, R152 ;  /* 0x000000566c54723c */ /* 0x040ff00000041898 */
[----:B------:R-:W-:Y:S01]  /*8460*/  HMMA.16816.F32.BF16 R104, R108, R8, R20 ;  /* 0x000000086c68723c */ /* 0x000fe20000041814 */
[----:B--2---:R-:W-:-:S05]  /*8470*/  @!P1 HFMA2.BF16_V2 R2, -RZ.H0_H0, RZ.H0_H0, -R145.H0_H0 ;  /* 0x200000ffff029231 */ /* 0x004fca0000340991 */
[----:B------:R-:W-:Y:S01]  /*8480*/  PRMT R5, R2, 0x7610, R5 ;  /* 0x0000761002057816 */ /* 0x000fe20000000005 */
[----:B------:R-:W-:-:S04]  /*8490*/  FADD.FTZ R2, R240, R211 ;  /* 0x000000d3f0027221 */ /* 0x000fc80000010000 */
[----:B------:R-:W-:Y:S01]  /*84a0*/  FADD.FTZ R2, R243, R2 ;  /* 0x00000002f3027221 */ /* 0x000fe20000010000 */
[----:B------:R-:W-:Y:S02]  /*84b0*/  @!P1 PRMT R145, R5, 0x5410, RZ ;  /* 0x0000541005919816 */ /* 0x000fe400000000ff */
[----:B------:R-:W-:Y:S01]  /*84c0*/  LEA R4, P1, R215, c[0x0][0x1f8], 0x1 ;  /* 0x00007e00d7047a11 */ /* 0x000fe200078208ff */
[----:B------:R-:W-:Y:S01]  /*84d0*/  FADD.FTZ R2, R213, R2 ;  /* 0x00000002d5027221 */ /* 0x000fe20000010000 */
[----:B---3--:R-:W-:Y:S02]  /*84e0*/  @!P3 HFMA2.BF16_V2 R96, -RZ.H0_H0, RZ.H0_H0, -R29.H0_H0 ;  /* 0x200000ffff60b231 */ /* 0x008fe4000034091d */
[----:B----4-:R-:W-:Y:S01]  /*84f0*/  @!P2 HFMA2.BF16_V2 R27, -RZ.H0_H0, RZ.H0_H0, -R28.H0_H0 ;  /* 0x200000ffff1ba231 */ /* 0x010fe2000034091c */
[----:B------:R-:W-:-:S04]  /*8500*/  LEA.HI.X R5, R215, c[0x0][0x1fc], R214, 0x1, P1 ;  /* 0x00007f00d7057a11 */ /* 0x000fc800008f0cd6 */
[----:B------:R-:W-:Y:S01]  /*8510*/  PRMT R6, R27, 0x7610, R6 ;  /* 0x000076101b067816 */ /* 0x000fe20000000006 */
[----:B------:R-:W-:Y:S01]  /*8520*/  FADD.FTZ R2, R229, R2 ;  /* 0x00000002e5027221 */ /* 0x000fe20000010000 */
[----:B------:R-:W-:Y:S02]  /*8530*/  PRMT R7, R96, 0x7610, R7 ;  /* 0x0000761060077816 */ /* 0x000fe40000000007 */
[----:B------:R-:W-:Y:S01]  /*8540*/  @!P2 PRMT R28, R6, 0x5410, RZ ;  /* 0x00005410061ca816 */ /* 0x000fe200000000ff */
[----:B------:R-:W-:Y:S01]  /*8550*/  @!P6 HFMA2.BF16_V2 R99, -RZ.H0_H0, RZ.H0_H0, -R144.H0_H0 ;  /* 0x200000ffff63e231 */ /* 0x000fe20000340990 */
[----:B------:R-:W-:Y:S01]  /*8560*/  IADD3 R6, P1, R4, UR24, RZ ;  /* 0x0000001804067c10 */ /* 0x000fe2000ff3e0ff */
[----:B------:R-:W-:Y:S01]  /*8570*/  FADD.FTZ R2, R231, R2 ;  /* 0x00000002e7027221 */ /* 0x000fe20000010000 */
[----:B------:R-:W-:Y:S02]  /*8580*/  @!P3 PRMT R29, R7, 0x5410, RZ ;  /* 0x00005410071db816 */ /* 0x000fe400000000ff */
[----:B------:R-:W-:Y:S01]  /*8590*/  IADD3.X R7, R5, UR25, RZ, P1, !PT ;  /* 0x0000001905077c10 */ /* 0x000fe20008ffe4ff */
[----:B------:R-:W-:Y:S01]  /*85a0*/  FADD.FTZ R2, R245, R2 ;  /* 0x00000002f5027221 */ /* 0x000fe20000010000 */
[----:B------:R-:W-:Y:S01]  /*85b0*/  PRMT R26, R99, 0x7610, R26 ;  /* 0x00007610631a7816 */ /* 0x000fe2000000001a */
[----:B------:R-:W-:Y:S01]  /*85c0*/  @!P5 HFMA2.BF16_V2 R98, -RZ.H0_H0, RZ.H0_H0, -R31.H0_H0 ;  /* 0x200000ffff62d231 */ /* 0x000fe2000034091f */
[----:B------:R1:W-:Y:S01]  /*85d0*/  STG.E.U16 [R4.64], R157 ;  /* 0x0000009d04007986 */ /* 0x0003e2000c101510 */
[----:B------:R-:W-:Y:S01]  /*85e0*/  @!P4 HFMA2.BF16_V2 R97, -RZ.H0_H0, RZ.H0_H0, -R30.H0_H0 ;  /* 0x200000ffff61c231 */ /* 0x000fe2000034091e */
[----:B------:R-:W-:-:S02]  /*85f0*/  @!P6 PRMT R144, R26, 0x5410, RZ ;  /* 0x000054101a90e816 */ /* 0x000fc400000000ff */
[----:B------:R1:W-:Y:S01]  /*8600*/  STG.E.U16 [R4.64+0x2], R156 ;  /* 0x0000029c04007986 */ /* 0x0003e2000c101510 */
[----:B------:R-:W-:-:S03]  /*8610*/  FADD.FTZ R2, R247, R2 ;  /* 0x00000002f7027221 */ /* 0x000fc60000010000 */
[----:B------:R1:W-:Y:S04]  /*8620*/  STG.E.U16 [R6.64], R161 ;  /* 0x000000a106007986 */ /* 0x0003e8000c101510 */
        /* <DEDUP_REMOVED lines=9> */
[----:B------:R1:W-:Y:S04]  /*86c0*/  STG.E.U16 [R4.64+0x22], R148 ;  /* 0x0000229404007986 */ /* 0x0003e8000c101510 */
        /* <DEDUP_REMOVED lines=26> */
[----:B------:R1:W-:Y:S01]  /*8870*/  STG.E.U16 [R6.64+0x72], R28 ;  /* 0x0000721c06007986 */ /* 0x0003e2000c101510 */
[----:B------:R-:W-:Y:S02]  /*8880*/  FADD.FTZ R0, R235, R2 ;  /* 0x00000002eb007221 */ /* 0x000fe40000010000 */
[----:B------:R-:W-:Y:S02]  /*8890*/  FADD.FTZ R233, R248, R233 ;  /* 0x000000e9f8e97221 */ /* 0x000fe40000010000 */
[----:B------:R-:W-:Y:S02]  /*88a0*/  FADD.FTZ R0, R249, R0 ;  /* 0x00000000f9007221 */ /* 0x000fe40000010000 */
[----:B------:R-:W-:-:S02]  /*88b0*/  FADD.FTZ R233, R250, R233 ;  /* 0x000000e9fae97221 */ /* 0x000fc40000010000 */
[----:B------:R-:W-:Y:S01]  /*88c0*/  FADD.FTZ R215, R251, R0 ;  /* 0x00000000fbd77221 */ /* 0x000fe20000010000 */
[----:B------:R-:W-:Y:S01]  /*88d0*/  HMMA.16816.F32.BF16 R96, R108, R100, R168 ;  /* 0x000000646c60723c */ /* 0x000fe200000418a8 */
[----:B------:R-:W-:Y:S02]  /*88e0*/  FADD.FTZ R233, R220, R233 ;  /* 0x000000e9dce97221 */ /* 0x000fe40000010000 */
[----:B------:R-:W-:-:S05]  /*88f0*/  FADD.FTZ R215, R221, R215 ;  /* 0x000000d7ddd77221 */ /* 0x000fca0000010000 */
[----:B------:R-:W-:Y:S01]  /*8900*/  HMMA.16816.F32.BF16 R100, R108, R102, R12 ;  /* 0x000000666c64723c */ /* 0x000fe2000004180c */
[----:B------:R-:W-:Y:S02]  /*8910*/  FADD.FTZ R233, R222, R233 ;  /* 0x000000e9dee97221 */ /* 0x000fe40000010000 */
[----:B------:R-:W-:-:S05]  /*8920*/  FADD.FTZ R215, R223, R215 ;  /* 0x000000d7dfd77221 */ /* 0x000fca0000010000 */
[----:B------:R-:W-:Y:S01]  /*8930*/  HMMA.16816.F32.BF16 R108, R108, R10, R16 ;  /* 0x0000000a6c6c723c */ /* 0x000fe20000041810 */
[----:B------:R-:W-:Y:S07]  /*8940*/  @!P0 BRA `(.L_x_857) ;  /* 0x0000552000008947 */ /* 0x000fee0003800000 */
[----:B-1----:R-:W2:Y:S01]  /*8950*/  LDL.LU R223, [R1+0xc8] ;  /* 0x0000c80001df7983 */ /* 0x002ea20000300800 */
[----:B------:R-:W-:-:S03]  /*8960*/  IMAD.U32 R0, RZ, RZ, UR12 ;  /* 0x0000000cff007e24 */ /* 0x000fc6000f8e00ff */
[----:B------:R-:W1:Y:S01]  /*8970*/  S2R R2, SR_TID.X ;  /* 0x0000000000027919 */ /* 0x000e620000002100 */
[----:B------:R-:W-:Y:S01]  /*8980*/  UIADD3 UR8, UR12, 0x3f, URZ ;  /* 0x0000003f0c087890 */ /* 0x000fe2000fffe03f */
[----:B------:R-:W3:Y:S01]  /*8990*/  LDC.U8 R234, c[0x0][0x2d8] ;  /* 0x0000b600ffea7b82 */ /* 0x000ee20000000000 */
[----:B------:R-:W-:Y:S01]  /*89a0*/  IMAD.MOV.U32 R113, RZ, RZ, R3 ;  /* 0x000000ffff717224 */ /* 0x000fe200078e0003 */
[----:B------:R-:W-:Y:S01]  /*89b0*/  IADD3 R201, P0, R4, -0x80, RZ ;  /* 0xffffff8004c97810 */ /* 0x000fe20007f1e0ff */
[----:B------:R-:W-:Y:S02]  /*89c0*/  USHF.R.S32.HI UR14, URZ, 0x1f, UR8 ;  /* 0x0000001f3f0e7899 */ /* 0x000fe40008011408 */
[----:B------:R-:W-:Y:S01]  /*89d0*/  ULDC.64 UR6, c[0x0][0x1a0] ;  /* 0x0000680000067ab9 */ /* 0x000fe20000000a00 */
[----:B------:R-:W-:Y:S01]  /*89e0*/  IADD3.X R115, R5, -0x1, RZ, P0, !PT ;  /* 0xffffffff05737810 */ /* 0x000fe200007fe4ff */
[----:B------:R-:W-:Y:S02]  /*89f0*/  ULEA.HI UR14, UR14, UR8, URZ, 0x6 ;  /* 0x000000080e0e7291 */ /* 0x000fe4000f8f303f */
[----:B------:R-:W-:-:S02]  /*8a00*/  USHF.L.U64.HI UR8, UR6, 0x4, UR7 ;  /* 0x0000000406087899 */ /* 0x000fc40008010207 */
[----:B------:R-:W-:Y:S02]  /*8a10*/  USHF.R.S32.HI UR14, URZ, 0x6, UR14 ;  /* 0x000000063f0e7899 */ /* 0x000fe4000801140e */
[----:B------:R-:W-:Y:S02]  /*8a20*/  USHF.L.U32 UR11, UR6, 0x4, URZ ;  /* 0x00000004060b7899 */ /* 0x000fe4000800063f */
[----:B------:R-:W-:Y:S01]  /*8a30*/  UIADD3 UR12, UR14, -0x2, URZ ;  /* 0xfffffffe0e0c7890 */ /* 0x000fe2000fffe03f */
[----:B-1----:R-:W-:-:S05]  /*8a40*/  LOP3.LUT R2, R2, 0x3, RZ, 0xc0, !PT ;  /* 0x0000000302027812 */ /* 0x002fca00078ec0ff */
[----:B--2---:R-:W-:-:S05]  /*8a50*/  IMAD R2, R2, -0x2, R223 ;  /* 0xfffffffe02027824 */ /* 0x004fca00078e02df */
[----:B------:R-:W-:Y:S01]  /*8a60*/  IADD3 R2, R0, -UR13, R2 ;  /* 0x8000000d00027c10 */ /* 0x000fe2000fffe002 */
[----:B------:R-:W-:-:S04]  /*8a70*/  IMAD.MOV.U32 R0, RZ, RZ, R112 ;  /* 0x000000ffff007224 */ /* 0x000fc800078e0070 */
[----:B------:R1:W-:Y:S04]  /*8a80*/  STL [R1+0x50], R2 ;  /* 0x0000500201007387 */ /* 0x0003e80000100800 */
[----:B------:R-:W1:Y:S04]  /*8a90*/  LDL.LU R249, [R1+0x18] ;  /* 0x0000180001f97983 */ /* 0x000e680000300800 */
[----:B------:R-:W2:Y:S04]  /*8aa0*/  LDL.64 R250, [R1+0x58] ;  /* 0x0000580001fa7983 */ /* 0x000ea80000100a00 */
[----:B------:R-:W4:Y:S04]  /*8ab0*/  LDL R220, [R1+0x54] ;  /* 0x0000540001dc7983 */ /* 0x000f280000100800 */
[----:B------:R-:W3:Y:S04]  /*8ac0*/  LDL R221, [R1+0x78] ;  /* 0x0000780001dd7983 */ /* 0x000ee80000100800 */
[----:B------:R-:W3:Y:S04]  /*8ad0*/  LDL.LU R222, [R1+0x1c] ;  /* 0x00001c0001de7983 */ /* 0x000ee80000300800 */
[----:B------:R-:W3:Y:S01]  /*8ae0*/  LDL.LU R223, [R1+0xcc] ;  /* 0x0000cc0001df7983 */ /* 0x000ee20000300800 */
[----:B-1----:R-:W-:Y:S01]  /*8af0*/  IMAD.WIDE.U32 R2, R249, -0x326172a9, RZ ;  /* 0xcd9e8d57f9027825 */ /* 0x002fe200078e00ff */
[----:B--2---:R-:W-:-:S04]  /*8b00*/  ISETP.GE.AND P3, PT, R250, c[0x0][0x220], PT ;  /* 0x00008800fa007a0c */ /* 0x004fc80003f66270 */
[----:B------:R1:W-:Y:S01]  /*8b10*/  STL.64 [R1+0x48], R2 ;  /* 0x0000480201007387 */ /* 0x0003e20000100a00 */
[----:B----4-:R-:W-:Y:S02]  /*8b20*/  ISETP.GE.AND P2, PT, R220, c[0x0][0x220], PT ;  /* 0x00008800dc007a0c */ /* 0x010fe40003f46270 */
[----:B---3--:R-:W-:Y:S02]  /*8b30*/  ISETP.GE.AND P1, PT, R221, c[0x0][0x220], PT ;  /* 0x00008800dd007a0c */ /* 0x008fe40003f26270 */
[----:B------:R-:W-:Y:S01]  /*8b40*/  LOP3.LUT R236, R3, R222, RZ, 0x3c, !PT ;  /* 0x000000de03ec7212 */ /* 0x000fe200078e3cff */
[----:B------:R-:W-:-:S04]  /*8b50*/  IMAD.WIDE.U32 R238, R223, -0x2daee0ad, RZ ;  /* 0xd2511f53dfee7825 */ /* 0x000fc800078e00ff */
[----:B------:R-:W-:Y:S01]  /*8b60*/  IMAD.WIDE.U32 R236, R236, -0x2daee0ad, RZ ;  /* 0xd2511f53ecec7825 */ /* 0x000fe200078e00ff */
[----:B-1----:R-:W-:Y:S01]  /*8b70*/  PRMT R2, R234, 0x7054, R234 ;  /* 0x00007054ea027816 */ /* 0x002fe200000000ea */
[----:B------:R-:W-:Y:S05]  /*8b80*/  BRA `(.L_x_858) ;  /* 0x000006a000007947 */ /* 0x000fea0003800000 */
.L_x_860:
[----:B------:R-:W2:Y:S01]  /*8b90*/  LDL.64 R204, [R1+0x70] ;  /* 0x0000700001cc7983 */ /* 0x000ea20000100a00 */
[----:B------:R-:W-:Y:S02]  /*8ba0*/  ULDC.64 UR14, c[0x0][0x198] ;  /* 0x00006600000e7ab9 */ /* 0x000fe40000000a00 */
[----:B------:R-:W-:Y:S01]  /*8bb0*/  UIADD3 UR22, UR12, -0x1, URZ ;  /* 0xffffffff0c167890 */ /* 0x000fe2000fffe03f */
[----:B------:R-:W3:Y:S03]  /*8bc0*/  LDL.64 R202, [R1+0x60] ;  /* 0x0000600001ca7983 */ /* 0x000ee60000100a00 */
[----:B------:R-:W-:Y:S01]  /*8bd0*/  USHF.R.S32.HI UR21, URZ, 0x1f, UR22 ;  /* 0x0000001f3f157899 */ /* 0x000fe20008011416 */
[----:B------:R1:W-:Y:S01]  /*8be0*/  @P3 STS.128 [R199+0x6000], RZ ;  /* 0x006000ffc7003388 */ /* 0x0003e20000000c00 */
[----:B------:R-:W-:Y:S02]  /*8bf0*/  UIMAD.WIDE.U32 UR28, UR22, UR14, URZ ;  /* 0x0000000e161c72a5 */ /* 0x000fe4000f8e003f */
[----:B------:R-:W-:Y:S04]  /*8c00*/  UIMAD UR21, UR21, UR14, URZ ;  /* 0x0000000e151572a4 */ /* 0x000fe8000f8e023f */
[----:B------:R-:W-:Y:S01]  /*8c10*/  UIMAD UR21, UR22, UR15, UR21 ;  /* 0x0000000f161572a4 */ /* 0x000fe2000f8e0215 */
[----:B------:R-:W-:Y:S02]  /*8c20*/  IMAD.U32 R2, RZ, RZ, UR28 ;  /* 0x0000001cff027e24 */ /* 0x000fe4000f8e00ff */
[----:B------:R-:W-:Y:S01]  /*8c30*/  IMAD.U32 R3, RZ, RZ, UR28 ;  /* 0x0000001cff037e24 */ /* 0x000fe2000f8e00ff */
[----:B------:R-:W-:Y:S06]  /*8c40*/  UIADD3 UR21, UR29, UR21, URZ ;  /* 0x000000151d157290 */ /* 0x000fec000fffe03f */
[----:B------:R-:W-:Y:S01]  /*8c50*/  IMAD.U32 R112, RZ, RZ, UR21 ;  /* 0x00000015ff707e24 */ /* 0x000fe2000f8e00ff */
[----:B--2---:R-:W-:Y:S04]  /*8c60*/  LEA R2, P4, R2, R204, 0x6 ;  /* 0x000000cc02027211 */ /* 0x004fe800078830ff */
[C---:B------:R-:W-:Y:S02]  /*8c70*/  @!P3 LEA R114, P0, R2.reuse, c[0x0][0x168], 0x1 ;  /* 0x00005a000272ba11 */ /* 0x040fe400078008ff */
        /* <DEDUP_REMOVED lines=18> */
[C---:B------:R-:W-:Y:S03]  /*8da0*/  @!P1 LEA R148, P0, R3.reuse, c[0x0][0x168], 0x1 ;  /* 0x00005a0003949a11 */ /* 0x040fe600078008ff */
[----:B------:R1:W-:Y:S04]  /*8db0*/  @P1 STS.128 [R199+0xa000], RZ ;  /* 0x00a000ffc7001388 */ /* 0x0003e80000000c00 */
[----:B------:R-:W-:Y:S01]  /*8dc0*/  @!PT LDS RZ, [RZ] ;  /* 0x00000000fffff984 */ /* 0x000fe20000000800 */
[----:B------:R-:W-:Y:S01]  /*8dd0*/  @!PT LDS RZ, [RZ] ;  /* 0x00000000fffff984 */ /* 0x000fe20000000800 */
[----:B------:R-:W-:Y:S01]  /*8de0*/  @!PT LDS RZ, [RZ] ;  /* 0x00000000fffff984 */ /* 0x000fe20000000800 */
[----:B------:R1:W-:Y:S04]  /*8df0*/  @!P1 LDGSTS.E.BYPASS.LTC128B.128 [R199+0xa000], [R154.64+0x100] ;  /* 0x0a0001009ac79fae */ /* 0x0003e8000b901d50 */
[----:B------:R1:W-:Y:S01]  /*8e00*/  @P3 STS.128 [R199+0x6800], RZ ;  /* 0x006800ffc7003388 */ /* 0x0003e20000000c00 */
[----:B--2---:R-:W-:Y:S02]  /*8e10*/  IADD3.X R114, R112, UR20, RZ, P5, !PT ;  /* 0x0000001470727c10 */ /* 0x004fe4000affe4ff */
        /* <DEDUP_REMOVED lines=20> */
[C---:B------:R-:W-:Y:S02]  /*8f60*/  @!P1 LEA.HI.X R141, R2.reuse, c[0x0][0x16c], R3, 0x1, P5 ;  /* 0x00005b00028d9a11 */ /* 0x040fe400028f0c03 */
[----:B------:R-:W-:Y:S01]  /*8f70*/  IADD3 R112, P6, R2, UR27, RZ ;  /* 0x0000001b02707c10 */ /* 0x000fe2000ffde0ff */
[----:B------:R-:W-:Y:S01]  /*8f80*/  @!PT LDS RZ, [RZ] ;  /* 0x00000000fffff984 */ /* 0x000fe20000000800 */
[----:B------:R-:W-:Y:S01]  /*8f90*/  @!PT LDS RZ, [RZ] ;  /* 0x00000000fffff984 */ /* 0x000fe20000000800 */
[----:B------:R-:W-:Y:S01]  /*8fa0*/  @!PT LDS RZ, [RZ] ;  /* 0x00000000fffff984 */ /* 0x000fe20000000800 */
[----:B------:R1:W-:Y:S03]  /*8fb0*/  @!P1 LDGSTS.E.BYPASS.LTC128B.128 [R199+0xa800], [R148.64+0x100] ;  /* 0x0a80010094c79fae */ /* 0x0003e6000b901d50 */
        /* <DEDUP_REMOVED lines=39> */
.L_x_858:
[----:B------:R-:W2:Y:S01]  /*9230*/  LDL.64 R2, [R1+0x68] ;  /* 0x0000680001027983 */ /* 0x000ea20000100a00 */
[----:B------:R-:W-:Y:S01]  /*9240*/  USHF.R.S32.HI UR14, URZ, 0x1f, UR12 ;  /* 0x0000001f3f0e7899 */ /* 0x000fe2000801140c */
[----:B------:R-:W-:Y:S04]  /*9250*/  DEPBAR.LE SB0, 0x0 ;  /* 0x000080000000791a */ /* 0x000fe80000000000 */
[----:B------:R-:W3:Y:S01]  /*9260*/  LDL R8, [R1+0x80] ;  /* 0x0000800001087983 */ /* 0x000ee20000100800 */
[----:B------:R-:W-:Y:S02]  /*9270*/  UIMAD UR14, UR14, UR6, URZ ;  /* 0x000000060e0e72a4 */ /* 0x000fe4000f8e023f */
[----:B------:R-:W-:Y:S01]  /*9280*/  UIMAD.WIDE.U32 UR22, UR12, UR6, URZ ;  /* 0x000000060c1672a5 */ /* 0x000fe2000f8e003f */
[----:B------:R-:W-:Y:S01]  /*9290*/  BAR.SYNC.DEFER_BLOCKING 0x0 ;  /* 0x0000000000007b1d */ /* 0x000fe20000010000 */
[----:B------:R-:W-:Y:S02]  /*92a0*/  UIMAD UR14, UR12, UR7, UR14 ;  /* 0x000000070c0e72a4 */ /* 0x000fe4000f8e020e */
[----:B------:R-:W-:Y:S02]  /*92b0*/  UISETP.GE.AND UP0, UPT, UR12, 0x1, UPT ;  /* 0x000000010c00788c */ /* 0x000fe4000bf06270 */
[----:B------:R-:W-:Y:S01]  /*92c0*/  UIADD3 UR14, UR23, UR14, URZ ;  /* 0x0000000e170e7290 */ /* 0x000fe2000fffe03f */
[----:B------:R-:W-:Y:S02]  /*92d0*/  IMAD.U32 R4, RZ, RZ, UR22 ;  /* 0x00000016ff047e24 */ /* 0x000fe4000f8e00ff */
[----:B------:R-:W-:Y:S01]  /*92e0*/  IMAD.U32 R5, RZ, RZ, UR23 ;  /* 0x00000017ff057e24 */ /* 0x000fe2000f8e00ff */
[----:B------:R-:W-:Y:S02]  /*92f0*/  @P3 STS.128 [R199+0xc000], RZ ;  /* 0x00c000ffc7003388 */ /* 0x000fe40000000c00 */
[----:B--2---:R-:W-:Y:S01]  /*9300*/  IMAD.U32 R3, RZ, RZ, UR14 ;  /* 0x0000000eff037e24 */ /* 0x004fe2000f8e00ff */
[----:B------:R-:W-:Y:S04]  /*9310*/  LEA R2, P4, R4, R2, 0x6 ;  /* 0x0000000204027211 */ /* 0x000fe800078830ff */
        /* <DEDUP_REMOVED lines=91> */
[----:B-----5:R-:W-:Y:S04]  /*98d0*/  LDSM.16.M88.4 R32, [R183] ;  /* 0x00000000b720783b */ /* 0x020fe80000000200 */
[----:B----4-:R-:W-:Y:S04]  /*98e0*/  LDSM.16.M88.4 R16, [R176+0x6800] ;  /* 0x00680000b010783b */ /* 0x010fe80000000200 */
        /* <DEDUP_REMOVED lines=144> */
[C---:B------:R-:W-:Y:S08]  /*a1f0*/  HMMA.16816.F32.BF16 R16, R160.reuse, R170, R16 ;  /* 0x000000aaa010723c */ /* 0x040ff00000041810 */
[C---:B------:R-:W-:Y:S08]  /*a200*/  HMMA.16816.F32.BF16 R20, R160.reuse, R136, R20 ;  /* 0x00000088a014723c */ /* 0x040ff00000041814 */
[C---:B------:R-:W-:Y:S08]  /*a210*/  HMMA.16816.F32.BF16 R24, R160.reuse, R138, R24 ;  /* 0x0000008aa018723c */ /* 0x040ff00000041818 */
[C---:B------:R-:W-:Y:S07]  /*a220*/  HMMA.16816.F32.BF16 R28, R160.reuse, R172, R28 ;  /* 0x000000aca01c723c */ /* 0x040fee000004181c */
[----:B------:R-:W-:Y:S01]  /*a230*/  IMAD.MOV.U32 R172, RZ, RZ, R201 ;  /* 0x000000ffffac7224 */ /* 0x000fe200078e00c9 */
[----:B------:R-:W-:Y:S04]  /*a240*/  HMMA.16816.F32.BF16 R32, R160, R174, R32 ;  /* 0x000000aea020723c */ /* 0x000fe80000041820 */
[----:B------:R-:W-:Y:S04]  /*a250*/  IMAD.MOV.U32 R173, RZ, RZ, R115 ;  /* 0x000000ffffad7224 */ /* 0x000fe800078e0073 */
        /* <DEDUP_REMOVED lines=9> */
.L_x_859:
[----:B------:R-:W2:Y:S01]  /*a2f0*/  LDL R2, [R1+0x50] ;  /* 0x0000500001027983 */ /* 0x000ea20000100800 */
[----:B------:R-:W-:Y:S01]  /*a300*/  IMAD.U32 R112, RZ, RZ, UR12 ;  /* 0x0000000cff707e24 */ /* 0x000fe2000f8e00ff */
[----:B------:R-:W-:Y:S02]  /*a310*/  UIADD3 UR21, UR19, -0x4498517b, URZ ;  /* 0xbb67ae8513157890 */ /* 0x000fe4000fffe03f */
[----:B------:R-:W3:Y:S01]  /*a320*/  LDL.64 R174, [R1+0x48] ;  /* 0x0000480001ae7983 */ /* 0x000ee20000100a00 */
[----:B------:R-:W-:Y:S02]  /*a330*/  USHF.L.U32 UR23, UR12, 0x1, URZ ;  /* 0x000000010c177899 */ /* 0x000fe4000800063f */
[----:B------:R-:W-:Y:S02]  /*a340*/  UIADD3 UR14, UR18, -0x61c88647, URZ ;  /* 0x9e3779b9120e7890 */ /* 0x000fe4000fffe03f */
[----:B------:R-:W-:Y:S01]  /*a350*/  ULOP3.LUT UR22, UR23, UR19, URZ, 0x3c, !UPT ;  /* 0x0000001317167292 */ /* 0x000fe2000f8e3c3f */
[----:B------:R4:W5:Y:S01]  /*a360*/  LDL.S16 R221, [R1+0xc] ;  /* 0x00000c0001dd7983 */ /* 0x0009620000100600 */
[----:B------:R-:W-:Y:S03]  /*a370*/  UIADD3 UR15, UR18, 0x3c6ef372, URZ ;  /* 0x3c6ef372120f7890 */ /* 0x000fe6000fffe03f */
[----:B------:R4:W3:Y:S04]  /*a380*/  LDL.S16 R220, [R1+0x10] ;  /* 0x0000100001dc7983 */ /* 0x0008e80000100600 */
[----:B------:R4:W3:Y:S04]  /*a390*/  LDL.S16 R219, [R1+0x14] ;  /* 0x0000140001db7983 */ /* 0x0008e80000100600 */
[----:B------:R4:W3:Y:S04]  /*a3a0*/  LDL.S16 R218, [R1+0x18] ;  /* 0x0000180001da7983 */ /* 0x0008e80000100600 */
[----:B------:R4:W3:Y:S01]  /*a3b0*/  LDL.S16 R216, [R1+0x24] ;  /* 0x0000240001d87983 */ /* 0x0008e20000100600 */
[----:B--2---:R-:W-:Y:S05]  /*a3c0*/  IMAD R112, R112, -0x40, R2 ;  /* 0xffffffc070707824 */ /* 0x004fea00078e0202 */
[C---:B------:R-:W-:Y:S02]  /*a3d0*/  IADD3 R2, R112.reuse, -0x1, RZ ;  /* 0xffffffff70027810 */ /* 0x040fe40007ffe0ff */
[----:B------:R-:W-:Y:S02]  /*a3e0*/  IADD3 R115, R112, -0x9, RZ ;  /* 0xfffffff770737810 */ /* 0x000fe40007ffe0ff */
[----:B------:R-:W-:Y:S02]  /*a3f0*/  ISETP.GE.AND P0, PT, R2, RZ, PT ;  /* 0x000000ff0200720c */ /* 0x000fe40003f06270 */
[----:B------:R-:W-:Y:S02]  /*a400*/  IABS R3, R112 ;  /* 0x0000007000037213 */ /* 0x000fe40000000000 */
[C---:B------:R-:W-:Y:S02]  /*a410*/  IADD3 R114, R112.reuse, -0x11, RZ ;  /* 0xffffffef70727810 */ /* 0x040fe40007ffe0ff */
[C---:B-1----:R-:W-:Y:S01]  /*a420*/  IADD3 R136, R112.reuse, -0x21, RZ ;  /* 0xffffffdf70887810 */ /* 0x042fe20007ffe0ff */
[----:B------:R-:W-:Y:S01]  /*a430*/  IMAD.MOV.U32 R147, RZ, RZ, R3 ;  /* 0x000000ffff937224 */ /* 0x000fe200078e0003 */
[C---:B------:R-:W-:Y:S04]  /*a440*/  IADD3 R3, R112.reuse, -0x8, RZ ;  /* 0xfffffff870037810 */ /* 0x040fe80007ffe0ff */
[----:B------:R-:W-:Y:S01]  /*a450*/  ISETP.GE.AND P4, PT, R3, RZ, PT ;  /* 0x000000ff0300720c */ /* 0x000fe20003f86270 */
[----:B------:R-:W1:Y:S01]  /*a460*/  I2F R147, R147 ;  /* 0x0000009300937306 */ /* 0x000e620000201400 */
[C---:B------:R-:W-:Y:S02]  /*a470*/  @!P0 IADD3 R2, -R112.reuse, 0x1, RZ ;  /* 0x0000000170028810 */ /* 0x040fe40007ffe1ff */
[----:B------:R-:W-:Y:S07]  /*a480*/  ISETP.GE.AND P0, PT, R115, RZ, PT ;  /* 0x000000ff7300720c */ /* 0x000fee0003f06270 */
[----:B------:R2:W2:Y:S02]  /*a490*/  I2F R146, R2 ;  /* 0x0000000200927306 */ /* 0x0004a40000201400 */
[C---:B------:R-:W-:Y:S04]  /*a4a0*/  @!P4 IADD3 R3, -R112.reuse, 0x8, RZ ;  /* 0x000000087003c810 */ /* 0x040fe80007ffe1ff */
[----:B------:R-:W-:Y:S02]  /*a4b0*/  @!P0 IADD3 R115, -R112, 0x9, RZ ;  /* 0x0000000970738810 */ /* 0x000fe40007ffe1ff */
[----:B------:R-:W-:Y:S02]  /*a4c0*/  ISETP.GE.AND P0, PT, R114, RZ, PT ;  /* 0x000000ff7200720c */ /* 0x000fe40003f06270 */
[----:B------:R3:W3:Y:S01]  /*a4d0*/  I2F R144, R115 ;  /* 0x0000007300907306 */ /* 0x0006e20000201400 */
[C---:B-1----:R-:W-:Y:S02]  /*a4e0*/  FFMA.FTZ R4, R147.reuse, -UR4, R4 ;  /* 0x8000000493047c23 */ /* 0x042fe40008010004 */
[----:B------:R-:W-:Y:S07]  /*a4f0*/  FFMA.FTZ R10, R147, -UR4, R10 ;  /* 0x80000004930a7c23 */ /* 0x000fee000801000a */
[----:B------:R-:W1:Y:S01]  /*a500*/  I2F R145, R3 ;  /* 0x0000000300917306 */ /* 0x000e620000201400 */
[C---:B------:R-:W-:Y:S02]  /*a510*/  @!P0 IADD3 R114, -R112.reuse, 0x11, RZ ;  /* 0x0000001170728810 */ /* 0x040fe40007ffe1ff */
[----:B--2---:R-:W-:Y:S01]  /*a520*/  IADD3 R2, R112, -0x10, RZ ;  /* 0xfffffff070027810 */ /* 0x004fe20007ffe0ff */
[C---:B------:R-:W-:Y:S02]  /*a530*/  FFMA.FTZ R5, R146.reuse, -UR4, R5 ;  /* 0x8000000492057c23 */ /* 0x040fe40008010005 */
[----:B------:R-:W-:Y:S01]  /*a540*/  FFMA.FTZ R11, R146, -UR4, R11 ;  /* 0x80000004920b7c23 */ /* 0x000fe2000801000b */
[----:B------:R-:W-:Y:S03]  /*a550*/  ISETP.GE.AND P4, PT, R2, RZ, PT ;  /* 0x000000ff0200720c */ /* 0x000fe60003f86270 */
[----:B------:R2:W2:Y:S01]  /*a560*/  I2F R142, R114 ;  /* 0x00000072008e7306 */ /* 0x0004a20000201400 */
[----:B---3--:R-:W-:Y:S01]  /*a570*/  IADD3 R115, R112, -0x18, RZ ;  /* 0xffffffe870737810 */ /* 0x008fe20007ffe0ff */
[C---:B------:R-:W-:Y:S02]  /*a580*/  FFMA.FTZ R9, R144.reuse, -UR4, R9 ;  /* 0x8000000490097c23 */ /* 0x040fe40008010009 */
[----:B------:R-:W-:Y:S06]  /*a590*/  FFMA.FTZ R15, R144, -UR4, R15 ;  /* 0x80000004900f7c23 */ /* 0x000fec000801000f */
[C---:B------:R-:W-:Y:S02]  /*a5a0*/  @!P4 IADD3 R2, -R112.reuse, 0x10, RZ ;  /* 0x000000107002c810 */ /* 0x040fe40007ffe1ff */
[----:B------:R-:W-:Y:S01]  /*a5b0*/  ISETP.GE.AND P4, PT, R115, RZ, PT ;  /* 0x000000ff7300720c */ /* 0x000fe20003f86270 */
[C---:B-1----:R-:W-:Y:S01]  /*a5c0*/  FFMA.FTZ R8, R145.reuse, -UR4, R8 ;  /* 0x8000000491087c23 */ /* 0x042fe20008010008 */
[----:B------:R1:W3:Y:S01]  /*a5d0*/  I2F R143, R2 ;  /* 0x00000002008f7306 */ /* 0x0002e20000201400 */
[C---:B------:R-:W-:Y:S01]  /*a5e0*/  IADD3 R3, R112.reuse, -0x19, RZ ;  /* 0xffffffe770037810 */ /* 0x040fe20007ffe0ff */
[----:B------:R-:W-:Y:S03]  /*a5f0*/  FFMA.FTZ R14, R145, -UR4, R14 ;  /* 0x80000004910e7c23 */ /* 0x000fe6000801000e */
[----:B------:R-:W-:Y:S02]  /*a600*/  ISETP.GE.AND P0, PT, R3, RZ, PT ;  /* 0x000000ff0300720c */ /* 0x000fe40003f06270 */
[----:B--2---:R-:W-:Y:S01]  /*a610*/  IADD3 R114, R112, -0x29, RZ ;  /* 0xffffffd770727810 */ /* 0x004fe20007ffe0ff */
[----:B------:R-:W-:Y:S03]  /*a620*/  FFMA.FTZ R13, R142, -UR4, R13 ;  /* 0x800000048e0d7c23 */ /* 0x000fe6000801000d */
[----:B------:R-:W-:Y:S01]  /*a630*/  @!P4 IADD3 R115, -R112, 0x18, RZ ;  /* 0x000000187073c810 */ /* 0x000fe20007ffe1ff */
[----:B------:R-:W-:Y:S03]  /*a640*/  FFMA.FTZ R19, R142, -UR4, R19 ;  /* 0x800000048e137c23 */ /* 0x000fe60008010013 */
[----:B------:R2:W2:Y:S03]  /*a650*/  I2F R141, R115 ;  /* 0x00000073008d7306 */ /* 0x0004a60000201400 */
[----:B------:R-:W-:Y:S02]  /*a660*/  @!P0 IADD3 R3, -R112, 0x19, RZ ;  /* 0x0000001970038810 */ /* 0x000fe40007ffe1ff */
[----:B------:R-:W-:Y:S02]  /*a670*/  ISETP.GE.AND P0, PT, R136, RZ, PT ;  /* 0x000000ff8800720c */ /* 0x000fe40003f06270 */
[----:B-1----:R-:W-:Y:S03]  /*a680*/  IADD3 R2, R112, -0x20, RZ ;  /* 0xffffffe070027810 */ /* 0x002fe60007ffe0ff */
[----:B------:R-:W1:Y:S01]  /*a690*/  I2F R140, R3 ;  /* 0x00000003008c7306 */ /* 0x000e620000201400 */
[C---:B---3--:R-:W-:Y:S01]  /*a6a0*/  FFMA.FTZ R12, R143.reuse, -UR4, R12 ;  /* 0x800000048f0c7c23 */ /* 0x048fe2000801000c */
[----:B------:R-:W-:Y:S01]  /*a6b0*/  ISETP.GE.AND P4, PT, R2, RZ, PT ;  /* 0x000000ff0200720c */ /* 0x000fe20003f86270 */
[----:B------:R-:W-:Y:S05]  /*a6c0*/  FFMA.FTZ R18, R143, -UR4, R18 ;  /* 0x800000048f127c23 */ /* 0x000fea0008010012 */
[----:B------:R-:W-:Y:S02]  /*a6d0*/  @!P0 IADD3 R136, -R112, 0x21, RZ ;  /* 0x0000002170888810 */ /* 0x000fe40007ffe1ff */
[----:B------:R-:W-:Y:S02]  /*a6e0*/  ISETP.GE.AND P0, PT, R114, RZ, PT ;  /* 0x000000ff7200720c */ /* 0x000fe40003f06270 */
[----:B------:R-:W3:Y:S01]  /*a6f0*/  I2F R138, R136 ;  /* 0x00000088008a7306 */ /* 0x000ee20000201400 */
[C---:B--2---:R-:W-:Y:S01]  /*a700*/  IADD3 R115, R112.reuse, -0x28, RZ ;  /* 0xffffffd870737810 */ /* 0x044fe20007ffe0ff */
[C---:B------:R-:W-:Y:S01]  /*a710*/  FFMA.FTZ R16, R141.reuse, -UR4, R16 ;  /* 0x800000048d107c23 */ /* 0x040fe20008010010 */
[C---:B------:R-:W-:Y:S01]  /*a720*/  @!P4 IADD3 R2, -R112.reuse, 0x20, RZ ;  /* 0x000000207002c810 */ /* 0x040fe20007ffe1ff */
[----:B------:R-:W-:Y:S01]  /*a730*/  FFMA.FTZ R22, R141, -UR4, R22 ;  /* 0x800000048d167c23 */ /* 0x000fe20008010016 */
[----:B------:R-:W-:Y:S05]  /*a740*/  ISETP.GE.AND P4, PT, R115, RZ, PT ;  /* 0x000000ff7300720c */ /* 0x000fea0003f86270 */
[----:B------:R-:W2:Y:S01]  /*a750*/  I2F R139, R2 ;  /* 0x00000002008b7306 */ /* 0x000ea20000201400 */
[----:B------:R-:W-:Y:S01]  /*a760*/  @!P0 IADD3 R114, -R112, 0x29, RZ ;  /* 0x0000002970728810 */ /* 0x000fe20007ffe1ff */
[----:B-1----:R-:W-:Y:S01]  /*a770*/  FFMA.FTZ R17, R140, -UR4, R17 ;  /* 0x800000048c117c23 */ /* 0x002fe20008010011 */
[----:B------:R-:W-:Y:S01]  /*a780*/  IADD3 R3, R112, -0x30, RZ ;  /* 0xffffffd070037810 */ /* 0x000fe20007ffe0ff */
[----:B------:R-:W-:Y:S04]  /*a790*/  FFMA.FTZ R23, R140, -UR4, R23 ;  /* 0x800000048c177c23 */ /* 0x000fe80008010017 */
[----:B------:R-:W-:Y:S02]  /*a7a0*/  @!P4 IADD3 R115, -R112, 0x28, RZ ;  /* 0x000000287073c810 */ /* 0x000fe40007ffe1ff */
[----:B------:R1:W1:Y:S01]  /*a7b0*/  I2F R136, R114 ;  /* 0x0000007200887306 */ /* 0x0002620000201400 */
[----:B------:R-:W-:Y:S01]  /*a7c0*/  ISETP.GE.AND P4, PT, R3, RZ, PT ;  /* 0x000000ff0300720c */ /* 0x000fe20003f86270 */
[C---:B---3--:R-:W-:Y:S02]  /*a7d0*/  FFMA.FTZ R21, R138.reuse, -UR4, R21 ;  /* 0x800000048a157c23 */ /* 0x048fe40008010015 */
[----:B------:R-:W-:Y:S06]  /*a7e0*/  FFMA.FTZ R27, R138, -UR4, R27 ;  /* 0x800000048a1b7c23 */ /* 0x000fec000801001b */
[----:B------:R3:W3:Y:S04]  /*a7f0*/  I2F R137, R115 ;  /* 0x0000007300897306 */ /* 0x0006e80000201400 */
[C---:B------:R-:W-:Y:S01]  /*a800*/  @!P4 IADD3 R3, -R112.reuse, 0x30, RZ ;  /* 0x000000307003c810 */ /* 0x040fe20007ffe1ff */
[C---:B--2---:R-:W-:Y:S01]  /*a810*/  FFMA.FTZ R20, R139.reuse, -UR4, R20 ;  /* 0x800000048b147c23 */ /* 0x044fe20008010014 */
[----:B------:R-:W-:Y:S01]  /*a820*/  IADD3 R2, R112, -0x31, RZ ;  /* 0xffffffcf70027810 */ /* 0x000fe20007ffe0ff */
[----:B------:R-:W-:Y:S01]  /*a830*/  FFMA.FTZ R26, R139, -UR4, R26 ;  /* 0x800000048b1a7c23 */ /* 0x000fe2000801001a */
[----:B------:R-:W-:Y:S01]  /*a840*/  LOP3.LUT R139, R237, UR21, R238, 0x96, !PT ;  /* 0x00000015ed8b7c12 */ /* 0x000fe2000f8e96ee */
[----:B------:R-:W-:Y:S01]  /*a850*/  UIADD3 UR21, UR23, 0x1, URZ ;  /* 0x0000000117157890 */ /* 0x000fe2000fffe03f */
[----:B------:R-:W-:Y:S01]  /*a860*/  ISETP.GE.AND P0, PT, R2, RZ, PT ;  /* 0x000000ff0200720c */ /* 0x000fe20003f06270 */
[----:B------:R-:W2:Y:S02]  /*a870*/  I2F R3, R3 ;  /* 0x0000000300037306 */ /* 0x000ea40000201400 */
[----:B------:R-:W-:Y:S01]  /*a880*/  ULOP3.LUT UR21, UR21, UR19, URZ, 0x3c, !UPT ;  /* 0x0000001315157292 */ /* 0x000fe2000f8e3c3f */
[----:B-1----:R-:W-:Y:S01]  /*a890*/  FMNMX.FTZ R114, R4, R0, !PT ;  /* 0x0000000004727209 */ /* 0x002fe20007810000 */
[C---:B------:R-:W-:Y:S02]  /*a8a0*/  FFMA.FTZ R25, R136.reuse, -UR4, R25 ;  /* 0x8000000488197c23 */ /* 0x040fe40008010019 */
[----:B------:R-:W-:Y:S01]  /*a8b0*/  FFMA.FTZ R31, R136, -UR4, R31 ;  /* 0x80000004881f7c23 */ /* 0x000fe2000801001f */
[----:B------:R-:W-:Y:S01]  /*a8c0*/  FMNMX.FTZ R114, R5, R114, !PT ;  /* 0x0000007205727209 */ /* 0x000fe20007810000 */
[----:B------:R-:W-:Y:S03]  /*a8d0*/  IMAD.WIDE.U32 R146, R139, -0x326172a9, RZ ;  /* 0xcd9e8d578b927825 */ /* 0x000fe600078e00ff */
[----:B------:R-:W-:Y:S02]  /*a8e0*/  FMNMX.FTZ R148, R8, R114, !PT ;  /* 0x0000007208947209 */ /* 0x000fe40007810000 */
[C---:B---3--:R-:W-:Y:S01]  /*a8f0*/  IADD3 R115, R112.reuse, -0x38, RZ ;  /* 0xffffffc870737810 */ /* 0x048fe20007ffe0ff */
[C---:B------:R-:W-:Y:S01]  /*a900*/  FFMA.FTZ R24, R137.reuse, -UR4, R24 ;  /* 0x8000000489187c23 */ /* 0x040fe20008010018 */
[C---:B------:R-:W-:Y:S01]  /*a910*/  IADD3 R114, R112.reuse, -0x39, RZ ;  /* 0xffffffc770727810 */ /* 0x040fe20007ffe0ff */
[----:B------:R-:W-:Y:S01]  /*a920*/  FFMA.FTZ R30, R137, -UR4, R30 ;  /* 0x80000004891e7c23 */ /* 0x000fe2000801001e */
[----:B------:R-:W-:Y:S02]  /*a930*/  ISETP.GE.AND P4, PT, R115, RZ, PT ;  /* 0x000000ff7300720c */ /* 0x000fe40003f86270 */
[----:B------:R-:W-:Y:S02]  /*a940*/  @!P0 IADD3 R2, -R112, 0x31, RZ ;  /* 0x0000003170028810 */ /* 0x000fe40007ffe1ff */
[----:B------:R-:W-:Y:S02]  /*a950*/  ISETP.GE.AND P0, PT, R114, RZ, PT ;  /* 0x000000ff7200720c */ /* 0x000fe40003f06270 */
[----:B------:R-:W-:Y:S01]  /*a960*/  FMNMX.FTZ R148, R9, R148, !PT ;  /* 0x0000009409947209 */ /* 0x000fe20007810000 */
[C---:B--2---:R-:W-:Y:S01]  /*a970*/  FFMA.FTZ R28, R3.reuse, -UR4, R28 ;  /* 0x80000004031c7c23 */ /* 0x044fe2000801001c */
[----:B------:R-:W1:Y:S01]  /*a980*/  I2F R2, R2 ;  /* 0x0000000200027306 */ /* 0x000e620000201400 */
[----:B------:R-:W-:Y:S01]  /*a990*/  FFMA.FTZ R34, R3, -UR4, R34 ;  /* 0x8000000403227c23 */ /* 0x000fe20008010022 */
[----:B------:R-:W-:Y:S03]  /*a9a0*/  FMNMX.FTZ R148, R12, R148, !PT ;  /* 0x000000940c947209 */ /* 0x000fe60007810000 */
[C---:B------:R-:W-:Y:S02]  /*a9b0*/  @!P4 IADD3 R115, -R112.reuse, 0x38, RZ ;  /* 0x000000387073c810 */ /* 0x040fe40007ffe1ff */
[----:B------:R-:W-:Y:S02]  /*a9c0*/  FMNMX.FTZ R148, R13, R148, !PT ;  /* 0x000000940d947209 */ /* 0x000fe40007810000 */
[----:B------:R-:W-:Y:S01]  /*a9d0*/  @!P0 IADD3 R114, -R112, 0x39, RZ ;  /* 0x0000003970728810 */ /* 0x000fe20007ffe1ff */
[----:B------:R2:W3:Y:S01]  /*a9e0*/  I2F R151, R115 ;  /* 0x0000007300977306 */ /* 0x0004e20000201400 */
[----:B------:R-:W-:Y:S04]  /*a9f0*/  FMNMX.FTZ R148, R16, R148, !PT ;  /* 0x0000009410947209 */ /* 0x000fe80007810000 */
[----:B------:R-:W-:Y:S04]  /*aa00*/  FMNMX.FTZ R148, R17, R148, !PT ;  /* 0x0000009411947209 */ /* 0x000fe80007810000 */
[----:B------:R-:W-:Y:S01]  /*aa10*/  FMNMX.FTZ R148, R20, R148, !PT ;  /* 0x0000009414947209 */ /* 0x000fe20007810000 */
[----:B------:R4:W4:Y:S03]  /*aa20*/  I2F R150, R114 ;  /* 0x0000007200967306 */ /* 0x0009260000201400 */
[----:B------:R-:W-:Y:S01]  /*aa30*/  FMNMX.FTZ R148, R21, R148, !PT ;  /* 0x0000009415947209 */ /* 0x000fe20007810000 */
[C---:B-1----:R-:W-:Y:S02]  /*aa40*/  FFMA.FTZ R29, R2.reuse, -UR4, R29 ;  /* 0x80000004021d7c23 */ /* 0x042fe4000801001d */
[----:B------:R-:W-:Y:S01]  /*aa50*/  FFMA.FTZ R35, R2, -UR4, R35 ;  /* 0x8000000402237c23 */ /* 0x000fe20008010023 */
[----:B------:R-:W-:Y:S04]  /*aa60*/  FMNMX.FTZ R148, R24, R148, !PT ;  /* 0x0000009418947209 */ /* 0x000fe80007810000 */
[----:B------:R-:W-:Y:S02]  /*aa70*/  FMNMX.FTZ R148, R25, R148, !PT ;  /* 0x0000009419947209 */ /* 0x000fe40007810000 */
[C---:B--2---:R-:W-:Y:S01]  /*aa80*/  IADD3 R115, R112.reuse, 0x8, RZ ;  /* 0x0000000870737810 */ /* 0x044fe20007ffe0ff */
[----:B---3--:R-:W-:Y:S03]  /*aa90*/  FFMA.FTZ R32, R151, -UR4, R32 ;  /* 0x8000000497207c23 */ /* 0x008fe60008010020 */
[----:B------:R-:W-:Y:S02]  /*aaa0*/  ISETP.GE.AND P4, PT, R115, RZ, PT ;  /* 0x000000ff7300720c */ /* 0x000fe40003f86270 */
[----:B----4-:R-:W-:Y:S01]  /*aab0*/  IADD3 R114, R112, 0x7, RZ ;  /* 0x0000000770727810 */ /* 0x010fe20007ffe0ff */
[----:B------:R-:W-:Y:S03]  /*aac0*/  FFMA.FTZ R33, R150, -UR4, R33 ;  /* 0x8000000496217c23 */ /* 0x000fe60008010021 */
[----:B------:R-:W-:Y:S07]  /*aad0*/  ISETP.GE.AND P0, PT, R114, RZ, PT ;  /* 0x000000ff7200720c */ /* 0x000fee0003f06270 */
[C---:B------:R-:W-:Y:S04]  /*aae0*/  @!P4 IADD3 R115, -R112.reuse, -0x8, RZ ;  /* 0xfffffff87073c810 */ /* 0x040fe80007ffe1ff */
[----:B------:R1:W2:Y:S02]  /*aaf0*/  I2F R149, R115 ;  /* 0x0000007300957306 */ /* 0x0002a40000201400 */
[----:B------:R-:W-:Y:S08]  /*ab00*/  @!P0 IADD3 R114, -R112, -0x7, RZ ;  /* 0xfffffff970728810 */ /* 0x000ff00007ffe1ff */
[----:B------:R-:W3:Y:S01]  /*ab10*/  I2F R114, R114 ;  /* 0x0000007200727306 */ /* 0x000ee20000201400 */
[----:B-1----:R-:W-:Y:S01]  /*ab20*/  FMNMX.FTZ R115, R28, R148, !PT ;  /* 0x000000941c737209 */ /* 0x002fe20007810000 */
[----:B--2---:R-:W-:Y:S03]  /*ab30*/  FFMA.FTZ R6, R149, -UR4, R6 ;  /* 0x8000000495067c23 */ /* 0x004fe60008010006 */
[----:B------:R-:W-:Y:S04]  /*ab40*/  FMNMX.FTZ R112, R29, R115, !PT ;  /* 0x000000731d707209 */ /* 0x000fe80007810000 */
[----:B------:R-:W-:Y:S04]  /*ab50*/  FMNMX.FTZ R112, R32, R112, !PT ;  /* 0x0000007020707209 */ /* 0x000fe80007810000 */
[----:B------:R-:W-:Y:S01]  /*ab60*/  FMNMX.FTZ R112, R33, R112, !PT ;  /* 0x0000007021707209 */ /* 0x000fe20007810000 */
[----:B---3--:R-:W-:Y:S01]  /*ab70*/  FFMA.FTZ R7, R114, -UR4, R7 ;  /* 0x8000000472077c23 */ /* 0x008fe20008010007 */
[----:B------:R-:W-:Y:S03]  /*ab80*/  FMNMX.FTZ R114, R6, R113, !PT ;  /* 0x0000007106727209 */ /* 0x000fe60007810000 */
[----:B------:R-:W1:Y:S01]  /*ab90*/  SHFL.BFLY PT, R115, R112, 0x2, 0x1f ;  /* 0x0c401f0070737f89 */ /* 0x000e6200000e0000 */
[----:B------:R-:W-:Y:S04]  /*aba0*/  FMNMX.FTZ R114, R7, R114, !PT ;  /* 0x0000007207727209 */ /* 0x000fe80007810000 */
[----:B------:R-:W-:Y:S04]  /*abb0*/  FMNMX.FTZ R114, R10, R114, !PT ;  /* 0x000000720a727209 */ /* 0x000fe80007810000 */
[----:B------:R-:W-:Y:S04]  /*abc0*/  FMNMX.FTZ R114, R11, R114, !PT ;  /* 0x000000720b727209 */ /* 0x000fe80007810000 */
[----:B------:R-:W-:Y:S04]  /*abd0*/  FMNMX.FTZ R114, R14, R114, !PT ;  /* 0x000000720e727209 */ /* 0x000fe80007810000 */
[----:B------:R-:W-:Y:S04]  /*abe0*/  FMNMX.FTZ R114, R15, R114, !PT ;  /* 0x000000720f727209 */ /* 0x000fe80007810000 */
[----:B------:R-:W-:Y:S02]  /*abf0*/  FMNMX.FTZ R114, R18, R114, !PT ;  /* 0x0000007212727209 */ /* 0x000fe40007810000 */
[----:B-1----:R-:W-:Y:S02]  /*ac00*/  FMNMX.FTZ R112, R112, R115, !PT ;  /* 0x0000007370707209 */ /* 0x002fe40007810000 */
[----:B------:R-:W-:Y:S02]  /*ac10*/  FMNMX.FTZ R114, R19, R114, !PT ;  /* 0x0000007213727209 */ /* 0x000fe40007810000 */
[----:B------:R-:W-:Y:S01]  /*ac20*/  LOP3.LUT R115, R239, UR22, RZ, 0x3c, !PT ;  /* 0x00000016ef737c12 */ /* 0x000fe2000f8e3cff */
[----:B------:R-:W1:Y:S01]  /*ac30*/  SHFL.BFLY PT, R145, R112, 0x1, 0x1f ;  /* 0x0c201f0070917f89 */ /* 0x000e6200000e0000 */
[----:B------:R-:W-:Y:S01]  /*ac40*/  FMNMX.FTZ R114, R22, R114, !PT ;  /* 0x0000007216727209 */ /* 0x000fe20007810000 */
[----:B------:R-:W-:Y:S02]  /*ac50*/  UIADD3 UR22, UR18, -0x255992d5, URZ ;  /* 0xdaa66d2b12167890 */ /* 0x000fe4000fffe03f */
[----:B------:R-:W-:Y:S01]  /*ac60*/  IMAD.WIDE.U32 R140, R115, -0x326172a9, RZ ;  /* 0xcd9e8d57738c7825 */ /* 0x000fe200078e00ff */
[----:B------:R-:W-:Y:S02]  /*ac70*/  FMNMX.FTZ R114, R23, R114, !PT ;  /* 0x0000007217727209 */ /* 0x000fe40007810000 */
[----:B------:R-:W-:Y:S01]  /*ac80*/  LOP3.LUT R115, R239, UR21, RZ, 0x3c, !PT ;  /* 0x00000015ef737c12 */ /* 0x000fe2000f8e3cff */
[----:B------:R-:W-:Y:S01]  /*ac90*/  UIADD3 UR21, UR19, 0x76cf5d0a, URZ ;  /* 0x76cf5d0a13157890 */ /* 0x000fe2000fffe03f */
[----:B------:R-:W-:Y:S02]  /*aca0*/  FMNMX.FTZ R114, R26, R114, !PT ;  /* 0x000000721a727209 */ /* 0x000fe40007810000 */
[----:B------:R-:W-:Y:S01]  /*acb0*/  LOP3.LUT R139, R141, UR14, R174, 0x96, !PT ;  /* 0x0000000e8d8b7c12 */ /* 0x000fe2000f8e96ae */
[----:B------:R-:W-:Y:S01]  /*acc0*/  IMAD.WIDE.U32 R136, R115, -0x326172a9, RZ ;  /* 0xcd9e8d5773887825 */ /* 0x000fe200078e00ff */
[----:B------:R-:W-:Y:S02]  /*acd0*/  FMNMX.FTZ R114, R27, R114, !PT ;  /* 0x000000721b727209 */ /* 0x000fe40007810000 */
[C---:B------:R-:W-:Y:S02]  /*ace0*/  LOP3.LUT R140, R147.reuse, UR15, R140, 0x96, !PT ;  /* 0x0000000f938c7c12 */ /* 0x040fe4000f8e968c */
[----:B------:R-:W-:Y:S02]  /*acf0*/  FMNMX.FTZ R114, R30, R114, !PT ;  /* 0x000000721e727209 */ /* 0x000fe40007810000 */
[----:B------:R-:W-:Y:S01]  /*ad00*/  LOP3.LUT R138, R147, UR15, R136, 0x96, !PT ;  /* 0x0000000f938a7c12 */ /* 0x000fe2000f8e9688 */
[----:B------:R-:W-:Y:S01]  /*ad10*/  UIADD3 UR15, UR19, 0x32370b8f, URZ ;  /* 0x32370b8f130f7890 */ /* 0x000fe2000fffe03f */
[----:B------:R-:W-:Y:S02]  /*ad20*/  FMNMX.FTZ R2, R31, R114, !PT ;  /* 0x000000721f027209 */ /* 0x000fe40007810000 */
[----:B------:R-:W-:Y:S01]  /*ad30*/  LOP3.LUT R114, R137, UR14, R174, 0x96, !PT ;  /* 0x0000000e89727c12 */ /* 0x000fe2000f8e96ae */
[----:B------:R-:W-:Y:S01]  /*ad40*/  IMAD.WIDE.U32 R136, R140, -0x2daee0ad, RZ ;  /* 0xd2511f538c887825 */ /* 0x000fe200078e00ff */
[----:B-1----:R-:W-:Y:S01]  /*ad50*/  FMNMX.FTZ R112, R112, R145, !PT ;  /* 0x0000009170707209 */ /* 0x002fe20007810000 */
[----:B------:R-:W-:Y:S01]  /*ad60*/  UIADD3 UR14, UR18, 0x78dde6e4, URZ ;  /* 0x78dde6e4120e7890 */ /* 0x000fe2000fffe03f */
[----:B------:R-:W-:Y:S01]  /*ad70*/  FMNMX.FTZ R142, R34, R2, !PT ;  /* 0x00000002228e7209 */ /* 0x000fe20007810000 */
[----:B------:R-:W-:Y:S01]  /*ad80*/  IMAD.WIDE.U32 R2, R139, -0x2daee0ad, RZ ;  /* 0xd2511f538b027825 */ /* 0x000fe200078e00ff */
[C---:B------:R-:W-:Y:S02]  /*ad90*/  FSETP.NEU.FTZ.AND P0, PT, R112.reuse, -INF , PT ;  /* 0xff8000007000780b */ /* 0x040fe40003f1d000 */
[----:B------:R-:W-:Y:S01]  /*ada0*/  FMNMX.FTZ R142, R35, R142, !PT ;  /* 0x0000008e238e7209 */ /* 0x000fe20007810000 */
[----:B------:R-:W-:Y:S01]  /*adb0*/  FMUL.FTZ R144, R112, c[0x0][0x23c] ;  /* 0x00008f0070907a20 */ /* 0x000fe20000410000 */
[----:B------:R-:W-:Y:S01]  /*adc0*/  LOP3.LUT R140, R137, UR15, R2, 0x96, !PT ;  /* 0x0000000f898c7c12 */ /* 0x000fe2000f8e9602 */
[----:B------:R-:W-:Y:S02]  /*add0*/  IMAD.WIDE.U32 R138, R138, -0x2daee0ad, RZ ;  /* 0xd2511f538a8a7825 */ /* 0x000fe400078e00ff */
[----:B------:R-:W1:Y:S01]  /*ade0*/  SHFL.BFLY PT, R145, R142, 0x2, 0x1f ;  /* 0x0c401f008e917f89 */ /* 0x000e6200000e0000 */
[----:B------:R-:W-:Y:S01]  /*adf0*/  FSEL R144, R144, RZ, P0 ;  /* 0x000000ff90907208 */ /* 0x000fe20000000000 */
[----:B------:R-:W-:Y:S01]  /*ae00*/  IMAD.WIDE.U32 R140, R140, -0x326172a9, RZ ;  /* 0xcd9e8d578c8c7825 */ /* 0x000fe200078e00ff */
[----:B------:R-:W-:Y:S03]  /*ae10*/  IADD3 R174, P0, R172, UR24, RZ ;  /* 0x00000018acae7c10 */ /* 0x000fe6000ff1e0ff */
[--C-:B------:R-:W-:Y:S01]  /*ae20*/  FFMA.FTZ R4, R4, c[0x0][0x23c], -R144.reuse ;  /* 0x00008f0004047a23 */ /* 0x100fe20000010890 */
[----:B------:R-:W-:Y:S01]  /*ae30*/  IADD3.X R175, R173, UR25, RZ, P0, !PT ;  /* 0x00000019adaf7c10 */ /* 0x000fe200087fe4ff */
[--C-:B------:R-:W-:Y:S02]  /*ae40*/  FFMA.FTZ R5, R5, c[0x0][0x23c], -R144.reuse ;  /* 0x00008f0005057a23 */ /* 0x100fe40000010890 */
[----:B------:R2:W-:Y:S01]  /*ae50*/  MUFU.EX2 R148, R4 ;  /* 0x0000000400947308 */ /* 0x0005e20000000800 */
[--C-:B------:R-:W-:Y:S02]  /*ae60*/  FFMA.FTZ R8, R8, c[0x0][0x23c], -R144.reuse ;  /* 0x00008f0008087a23 */ /* 0x100fe40000010890 */
[--C-:B------:R-:W-:Y:S02]  /*ae70*/  FFMA.FTZ R9, R9, c[0x0][0x23c], -R144.reuse ;  /* 0x00008f0009097a23 */ /* 0x100fe40000010890 */
        /* <DEDUP_REMOVED lines=9> */
[----:B------:R1:W-:Y:S01]  /*af10*/  MUFU.EX2 R217, R8 ;  /* 0x0000000800d97308 */ /* 0x0003e20000000800 */
[--C-:B------:R-:W-:Y:S02]  /*af20*/  FFMA.FTZ R29, R29, c[0x0][0x23c], -R144.reuse ;  /* 0x00008f001d1d7a23 */ /* 0x100fe40000010890 */
[----:B------:R-:W-:Y:S01]  /*af30*/  FFMA.FTZ R28, R28, c[0x0][0x23c], -R144 ;  /* 0x00008f001c1c7a23 */ /* 0x000fe20000010890 */
[----:B--2---:R-:W-:Y:S01]  /*af40*/  LOP3.LUT R4, R3, UR21, R236, 0x96, !PT ;  /* 0x0000001503047c12 */ /* 0x004fe2000f8e96ec */
[----:B------:R-:W-:Y:S04]  /*af50*/  IMAD.WIDE.U32 R2, R114, -0x2daee0ad, RZ ;  /* 0xd2511f5372027825 */ /* 0x000fe800078e00ff */
[----:B------:R-:W-:Y:S01]  /*af60*/  FADD.FTZ R0, -R112, R0 ;  /* 0x0000000070007221 */ /* 0x000fe20000010100 */
[----:B------:R2:W2:Y:S01]  /*af70*/  MUFU.EX2 R222, R9 ;  /* 0x0000000900de7308 */ /* 0x0004a20000000800 */
[----:B------:R-:W-:Y:S01]  /*af80*/  LOP3.LUT R3, R3, UR21, R236, 0x96, !PT ;  /* 0x0000001503037c12 */ /* 0x000fe2000f8e96ec */
[----:B------:R-:W-:Y:S01]  /*af90*/  UIADD3 UR21, UR18, 0x1715609d, URZ ;  /* 0x1715609d12157890 */ /* 0x000fe2000fffe03f */
[----:B------:R-:W-:Y:S01]  /*afa0*/  LOP3.LUT R114, R139, UR15, R2, 0x96, !PT ;  /* 0x0000000f8b727c12 */ /* 0x000fe2000f8e9602 */
[----:B---3--:R-:W-:Y:S01]  /*afb0*/  IMAD.WIDE.U32 R4, R4, -0x326172a9, RZ ;  /* 0xcd9e8d5704047825 */ /* 0x008fe200078e00ff */
[----:B------:R-:W-:Y:S01]  /*afc0*/  UIADD3 UR15, UR19, -0x126145ec, URZ ;  /* 0xed9eba14130f7890 */ /* 0x000fe2000fffe03f */
[----:B----4-:R-:W-:Y:S02]  /*afd0*/  F2FP.BF16.PACK_AB R158, R212, R148 ;  /* 0x00000094d49e723e */ /* 0x010fe400000010ff */
[----:B------:R-:W-:Y:S01]  /*afe0*/  IMAD.WIDE.U32 R2, R3, -0x326172a9, RZ ;  /* 0xcd9e8d5703027825 */ /* 0x000fe200078e00ff */
[----:B------:R-:W-:Y:S01]  /*aff0*/  LOP3.LUT R5, R5, UR22, R146, 0x96, !PT ;  /* 0x0000001605057c12 */ /* 0x000fe2000f8e9692 */
[----:B------:R3:W-:Y:S01]  /*b000*/  MUFU.EX2 R227, R24 ;  /* 0x0000001800e37308 */ /* 0x0007e20000000800 */
[----:B------:R-:W-:Y:S01]  /*b010*/  PRMT R157, R158, 0x7632, R157 ;  /* 0x000076329e9d7816 */ /* 0x000fe2000000009d */
[----:B------:R-:W-:Y:S01]  /*b020*/  IMAD.WIDE.U32 R114, R114, -0x326172a9, RZ ;  /* 0xcd9e8d5772727825 */ /* 0x000fe200078e00ff */
[----:B-1----:R-:W-:Y:S03]  /*b030*/  LOP3.LUT R8, R141, UR14, R4, 0x96, !PT ;  /* 0x0000000e8d087c12 */ /* 0x002fe6000f8e9604 */
[----:B------:R-:W-:Y:S01]  /*b040*/  IMAD.WIDE.U32 R4, R5, -0x2daee0ad, RZ ;  /* 0xd2511f5305047825 */ /* 0x000fe200078e00ff */
[----:B------:R-:W-:Y:S01]  /*b050*/  LOP3.LUT R2, R115, UR14, R2, 0x96, !PT ;  /* 0x0000000e73027c12 */ /* 0x000fe2000f8e9602 */
[----:B------:R-:W-:Y:S01]  /*b060*/  UIADD3 UR14, UR18, -0x4ab325aa, URZ ;  /* 0xb54cda56120e7890 */ /* 0x000fe2000fffe03f */
[----:B------:R-:W-:Y:S01]  /*b070*/  PRMT R115, R158, 0x5410, R157 ;  /* 0x000054109e737816 */ /* 0x000fe2000000009d */
[----:B------:R-:W-:Y:S01]  /*b080*/  IMAD.WIDE.U32 R206, R8, -0x2daee0ad, RZ ;  /* 0xd2511f5308ce7825 */ /* 0x000fe200078e00ff */
[----:B------:R-:W-:Y:S01]  /*b090*/  LOP3.LUT R8, R3, UR22, R146, 0x96, !PT ;  /* 0x0000001603087c12 */ /* 0x000fe2000f8e9692 */
[----:B------:R-:W-:Y:S01]  /*b0a0*/  MUFU.EX2 R223, R12 ;  /* 0x0000000c00df7308 */ /* 0x000fe20000000800 */
[----:B------:R-:W-:Y:S01]  /*b0b0*/  FMNMX.FTZ R3, R142, R145, !PT ;  /* 0x000000918e037209 */ /* 0x000fe20007810000 */
[----:B------:R-:W-:Y:S01]  /*b0c0*/  IMAD.WIDE.U32 R210, R2, -0x2daee0ad, RZ ;  /* 0xd2511f5302d27825 */ /* 0x000fe200078e00ff */
[----:B------:R-:W-:Y:S02]  /*b0d0*/  LOP3.LUT R136, R5, UR15, R136, 0x96, !PT ;  /* 0x0000000f05887c12 */ /* 0x000fe4000f8e9688 */
[----:B------:R-:W-:Y:S01]  /*b0e0*/  LOP3.LUT R143, R207, UR5, R4, 0x96, !PT ;  /* 0x00000005cf8f7c12 */ /* 0x000fe2000f8e9604 */
[----:B--2---:R-:W1:Y:S01]  /*b0f0*/  SHFL.BFLY PT, R9, R3, 0x1, 0x1f ;  /* 0x0c201f0003097f89 */ /* 0x004e6200000e0000 */
[----:B------:R-:W-:Y:S01]  /*b100*/  IMAD.WIDE.U32 R4, R8, -0x2daee0ad, RZ ;  /* 0xd2511f5308047825 */ /* 0x000fe200078e00ff */
[----:B------:R-:W-:Y:S02]  /*b110*/  F2FP.BF16.PACK_AB R150, R222, R217 ;  /* 0x000000d9de96723e */ /* 0x000fe400000010ff */
[----:B------:R-:W2:Y:S01]  /*b120*/  MUFU.EX2 R232, R13 ;  /* 0x0000000d00e87308 */ /* 0x000ea20000000800 */
[----:B------:R-:W-:Y:S01]  /*b130*/  IMAD.WIDE.U32 R204, R136, -0x326172a9, RZ ;  /* 0xcd9e8d5788cc7825 */ /* 0x000fe200078e00ff */
[----:B------:R-:W-:Y:S02]  /*b140*/  LOP3.LUT R200, R211, UR5, R4, 0x96, !PT ;  /* 0x00000005d3c87c12 */ /* 0x000fe4000f8e9604 */
[----:B------:R-:W-:Y:S01]  /*b150*/  LOP3.LUT R138, R5, UR15, R138, 0x96, !PT ;  /* 0x0000000f058a7c12 */ /* 0x000fe2000f8e968a */
[----:B------:R-:W-:Y:S01]  /*b160*/  IMAD.WIDE.U32 R142, R143, -0x326172a9, RZ ;  /* 0xcd9e8d578f8e7825 */ /* 0x000fe200078e00ff */
[----:B------:R-:W-:Y:S01]  /*b170*/  LOP3.LUT R146, R205, UR21, R140, 0x96, !PT ;  /* 0x00000015cd927c12 */ /* 0x000fe2000f8e968c */
[----:B------:R-:W-:Y:S01]  /*b180*/  UIADD3 UR15, UR19, 0x646e171e, URZ ;  /* 0x646e171e130f7890 */ /* 0x000fe2000fffe03f */
[----:B------:R-:W-:Y:S01]  /*b190*/  PRMT R171, R150, 0x7632, R171 ;  /* 0x0000763296ab7816 */ /* 0x000fe200000000ab */
[----:B------:R-:W-:Y:S01]  /*b1a0*/  IMAD.WIDE.U32 R208, R138, -0x326172a9, RZ ;  /* 0xcd9e8d578ad07825 */ /* 0x000fe200078e00ff */
[----:B------:R-:W-:Y:S01]  /*b1b0*/  LOP3.LUT R2, R143, UR14, R204, 0x96, !PT ;  /* 0x0000000e8f027c12 */ /* 0x000fe2000f8e96cc */
[----:B------:R-:W-:Y:S01]  /*b1c0*/  MUFU.EX2 R231, R16 ;  /* 0x0000001000e77308 */ /* 0x000fe20000000800 */
[----:B------:R-:W-:Y:S01]  /*b1d0*/  LOP3.LUT R5, R142, 0xff, RZ, 0xc0, !PT ;  /* 0x000000ff8e057812 */ /* 0x000fe200078ec0ff */
[----:B------:R-:W-:Y:S01]  /*b1e0*/  IMAD.WIDE.U32 R146, R146, -0x2daee0ad, RZ ;  /* 0xd2511f5392927825 */ /* 0x000fe200078e00ff */
[----:B------:R-:W-:Y:S02]  /*b1f0*/  LOP3.LUT R4, R2, 0xffff, RZ, 0xc0, !PT ;  /* 0x0000ffff02047812 */ /* 0x000fe400078ec0ff */
[----:B------:R-:W-:Y:S01]  /*b200*/  ISETP.GE.U32.AND P4, PT, R234, R5, PT ;  /* 0x00000005ea00720c */ /* 0x000fe20003f86070 */
[----:B------:R-:W-:Y:S01]  /*b210*/  IMAD.WIDE.U32 R200, R200, -0x326172a9, RZ ;  /* 0xcd9e8d57c8c87825 */ /* 0x000fe200078e00ff */
[----:B------:R-:W-:Y:S02]  /*b220*/  SHF.R.U32.HI R4, RZ, 0x8, R4 ;  /* 0x00000008ff047819 */ /* 0x000fe40000011604 */
[----:B------:R-:W-:Y:S01]  /*b230*/  LOP3.LUT R5, R2, 0xff, RZ, 0xc0, !PT ;  /* 0x000000ff02057812 */ /* 0x000fe200078ec0ff */
[----:B------:R-:W4:Y:S01]  /*b240*/  MUFU.EX2 R230, R17 ;  /* 0x0000001100e67308 */ /* 0x000f220000000800 */
[----:B------:R-:W-:Y:S01]  /*b250*/  LOP3.LUT R4, R4, 0xffff, RZ, 0xc0, !PT ;  /* 0x0000ffff04047812 */ /* 0x000fe200078ec0ff */
[----:B------:R-:W-:Y:S01]  /*b260*/  FMUL.FTZ R0, R0, c[0x0][0x23c] ;  /* 0x00008f0000007a20 */ /* 0x000fe20000410000 */
[C---:B------:R-:W-:Y:S02]  /*b270*/  ISETP.GE.U32.AND P6, PT, R234.reuse, R5, PT ;  /* 0x00000005ea00720c */ /* 0x040fe40003fc6070 */
[----:B------:R-:W-:Y:S02]  /*b280*/  ISETP.GE.U32.AND P5, PT, R234, R4, PT ;  /* 0x00000004ea00720c */ /* 0x000fe40003fa6070 */
[----:B------:R-:W-:Y:S01]  /*b290*/  LOP3.LUT R4, R142, 0xffff, RZ, 0xc0, !PT ;  /* 0x0000ffff8e047812 */ /* 0x000fe200078ec0ff */
[----:B------:R-:W-:Y:S01]  /*b2a0*/  @!P4 HFMA2.BF16_V2 R241, -RZ.H0_H0, RZ.H0_H0, -R150.H0_H0 ;  /* 0x200000fffff1c231 */ /* 0x000fe20000340996 */
[----:B-1----:R-:W-:Y:S01]  /*b2b0*/  FMNMX.FTZ R3, R3, R9, !PT ;  /* 0x0000000903037209 */ /* 0x002fe20007810000 */
[----:B------:R-:W-:Y:S01]  /*b2c0*/  MUFU.EX2 R229, R20 ;  /* 0x0000001400e57308 */ /* 0x000fe20000000800 */
[----:B------:R-:W-:Y:S02]  /*b2d0*/  SHF.R.U32.HI R4, RZ, 0x8, R4 ;  /* 0x00000008ff047819 */ /* 0x000fe40000011604 */
[----:B------:R-:W-:Y:S01]  /*b2e0*/  LOP3.LUT R202, R209, UR21, R114, 0x96, !PT ;  /* 0x00000015d1ca7c12 */ /* 0x000fe2000f8e9672 */
[----:B------:R-:W-:Y:S01]  /*b2f0*/  FMUL.FTZ R114, R3, c[0x0][0x23c] ;  /* 0x00008f0003727a20 */ /* 0x000fe20000410000 */
[----:B------:R-:W-:Y:S01]  /*b300*/  LOP3.LUT R5, R4, 0xffff, RZ, 0xc0, !PT ;  /* 0x0000ffff04057812 */ /* 0x000fe200078ec0ff */
[----:B------:R-:W-:Y:S01]  /*b310*/  @!P6 HFMA2.BF16_V2 R235, -RZ.H0_H0, RZ.H0_H0, -R158.H0_H0 ;  /* 0x200000ffffebe231 */ /* 0x000fe2000034099e */
[----:B------:R-:W-:Y:S01]  /*b320*/  LOP3.LUT R4, R147, UR15, R206, 0x96, !PT ;  /* 0x0000000f93047c12 */ /* 0x000fe2000f8e96ce */
[----:B------:R-:W-:Y:S01]  /*b330*/  @!P5 HFMA2.BF16_V2 R240, -RZ.H0_H0, RZ.H0_H0, -R157.H0_H0 ;  /* 0x200000fffff0d231 */ /* 0x000fe2000034099d */
[----:B------:R-:W-:Y:S01]  /*b340*/  FSETP.NEU.FTZ.AND P0, PT, R3, -INF , PT ;  /* 0xff8000000300780b */ /* 0x000fe20003f1d000 */
[----:B------:R-:W1:Y:S01]  /*b350*/  MUFU.EX2 R228, R21 ;  /* 0x0000001500e47308 */ /* 0x000e620000000800 */
[----:B------:R-:W-:Y:S01]  /*b360*/  @!P6 PRMT R158, R235, 0x5410, RZ ;  /* 0x00005410eb9ee816 */ /* 0x000fe200000000ff */
[----:B------:R-:W-:Y:S01]  /*b370*/  IMAD.WIDE.U32 R202, R202, -0x2daee0ad, RZ ;  /* 0xd2511f53caca7825 */ /* 0x000fe200078e00ff */
[----:B------:R-:W-:Y:S02]  /*b380*/  FSEL R114, R114, RZ, P0 ;  /* 0x000000ff72727208 */ /* 0x000fe40000000000 */
[----:B------:R-:W-:Y:S01]  /*b390*/  ISETP.GE.U32.AND P0, PT, R234, R5, PT ;  /* 0x00000005ea00720c */ /* 0x000fe20003f06070 */
[----:B------:R-:W-:Y:S01]  /*b3a0*/  STG.E.U16 [R172.64], R158 ;  /* 0x0000009eac007986 */ /* 0x000fe2000c101510 */
[----:B------:R-:W-:Y:S01]  /*b3b0*/  LOP3.LUT R5, R4, 0xff, RZ, 0xc0, !PT ;  /* 0x000000ff04057812 */ /* 0x000fe200078ec0ff */
[--C-:B------:R-:W-:Y:S01]  /*b3c0*/  FFMA.FTZ R6, R6, c[0x0][0x23c], -R114.reuse ;  /* 0x00008f0006067a23 */ /* 0x100fe20000010872 */
[----:B---3--:R-:W-:Y:S01]  /*b3d0*/  PRMT R24, R150, 0x5410, R171 ;  /* 0x0000541096187816 */ /* 0x008fe200000000ab */
[--C-:B------:R-:W-:Y:S01]  /*b3e0*/  FFMA.FTZ R7, R7, c[0x0][0x23c], -R114.reuse ;  /* 0x00008f0007077a23 */ /* 0x100fe20000010872 */
[----:B------:R-:W-:Y:S01]  /*b3f0*/  ISETP.GE.U32.AND P6, PT, R234, R5, PT ;  /* 0x00000005ea00720c */ /* 0x000fe20003fc6070 */
[----:B------:R3:W-:Y:S01]  /*b400*/  MUFU.EX2 R145, R6 ;  /* 0x0000000600917308 */ /* 0x0007e20000000800 */
[----:B------:R-:W-:Y:S01]  /*b410*/  LOP3.LUT R5, R4, 0xffff, RZ, 0xc0, !PT ;  /* 0x0000ffff04057812 */ /* 0x000fe200078ec0ff */
[--C-:B------:R-:W-:Y:S01]  /*b420*/  FFMA.FTZ R14, R14, c[0x0][0x23c], -R114.reuse ;  /* 0x00008f000e0e7a23 */ /* 0x100fe20000010872 */
[----:B------:R-:W-:Y:S01]  /*b430*/  @!P4 PRMT R150, R241, 0x5410, RZ ;  /* 0x00005410f196c816 */ /* 0x000fe200000000ff */
[--C-:B------:R-:W-:Y:S01]  /*b440*/  FFMA.FTZ R15, R15, c[0x0][0x23c], -R114.reuse ;  /* 0x00008f000f0f7a23 */ /* 0x100fe20000010872 */
[----:B------:R-:W-:Y:S01]  /*b450*/  SHF.R.U32.HI R5, RZ, 0x8, R5 ;  /* 0x00000008ff057819 */ /* 0x000fe20000011605 */
[----:B------:R-:W-:Y:S01]  /*b460*/  @!P0 HFMA2.BF16_V2 R242, -RZ.H0_H0, RZ.H0_H0, -R171.H0_H0 ;  /* 0x200000fffff28231 */ /* 0x000fe200003409ab */
[----:B------:R-:W-:Y:S01]  /*b470*/  LOP3.LUT R8, R200, 0xff, RZ, 0xc0, !PT ;  /* 0x000000ffc8087812 */ /* 0x000fe200078ec0ff */
[--C-:B------:R-:W-:Y:S01]  /*b480*/  FFMA.FTZ R10, R10, c[0x0][0x23c], -R114.reuse ;  /* 0x00008f000a0a7a23 */ /* 0x100fe20000010872 */
[----:B------:R-:W-:Y:S01]  /*b490*/  LOP3.LUT R5, R5, 0xffff, RZ, 0xc0, !PT ;  /* 0x0000ffff05057812 */ /* 0x000fe200078ec0ff */
[----:B------:R1:W-:Y:S01]  /*b4a0*/  MUFU.EX2 R211, R7 ;  /* 0x0000000700d37308 */ /* 0x0003e20000000800 */
[----:B--2---:R-:W-:Y:S01]  /*b4b0*/  F2FP.BF16.PACK_AB R170, R232, R223 ;  /* 0x000000dfe8aa723e */ /* 0x004fe200000010ff */
[--C-:B------:R-:W-:Y:S01]  /*b4c0*/  FFMA.FTZ R11, R11, c[0x0][0x23c], -R114.reuse ;  /* 0x00008f000b0b7a23 */ /* 0x100fe20000010872 */
[----:B------:R-:W-:Y:S01]  /*b4d0*/  ISETP.GE.U32.AND P4, PT, R234, R5, PT ;  /* 0x00000005ea00720c */ /* 0x000fe20003f86070 */
[--C-:B------:R-:W-:Y:S01]  /*b4e0*/  FFMA.FTZ R18, R18, c[0x0][0x23c], -R114.reuse ;  /* 0x00008f0012127a23 */ /* 0x100fe20000010872 */
[----:B------:R-:W-:Y:S01]  /*b4f0*/  LOP3.LUT R5, R146, 0xffff, RZ, 0xc0, !PT ;  /* 0x0000ffff92057812 */ /* 0x000fe200078ec0ff */
[----:B------:R-:W-:Y:S01]  /*b500*/  @!P6 HFMA2.BF16_V2 R243, -RZ.H0_H0, RZ.H0_H0, -R170.H0_H0 ;  /* 0x200000fffff3e231 */ /* 0x000fe200003409aa */
[----:B------:R-:W-:Y:S01]  /*b510*/  @!P5 PRMT R157, R240, 0x5410, RZ ;  /* 0x00005410f09dd816 */ /* 0x000fe200000000ff */
[--C-:B------:R-:W-:Y:S01]  /*b520*/  FFMA.FTZ R19, R19, c[0x0][0x23c], -R114.reuse ;  /* 0x00008f0013137a23 */ /* 0x100fe20000010872 */
[----:B------:R-:W-:Y:S01]  /*b530*/  SHF.R.U32.HI R5, RZ, 0x8, R5 ;  /* 0x00000008ff057819 */ /* 0x000fe20000011605 */
[----:B------:R-:W2:Y:S01]  /*b540*/  MUFU.EX2 R226, R25 ;  /* 0x0000001900e27308 */ /* 0x000ea20000000800 */
[----:B------:R-:W-:Y:S01]  /*b550*/  ISETP.GE.U32.AND P5, PT, R234, R8, PT ;  /* 0x00000008ea00720c */ /* 0x000fe20003fa6070 */
[--C-:B------:R-:W-:Y:S01]  /*b560*/  FFMA.FTZ R22, R22, c[0x0][0x23c], -R114.reuse ;  /* 0x00008f0016167a23 */ /* 0x100fe20000010872 */
[----:B------:R-:W-:Y:S01]  /*b570*/  LOP3.LUT R8, R146, 0xff, RZ, 0xc0, !PT ;  /* 0x000000ff92087812 */ /* 0x000fe200078ec0ff */
[--C-:B------:R-:W-:Y:S01]  /*b580*/  FFMA.FTZ R23, R23, c[0x0][0x23c], -R114.reuse ;  /* 0x00008f0017177a23 */ /* 0x100fe20000010872 */
[----:B------:R-:W-:Y:S01]  /*b590*/  PRMT R169, R170, 0x7632, R169 ;  /* 0x00007632aaa97816 */ /* 0x000fe200000000a9 */
[----:B------:R-:W-:Y:S01]  /*b5a0*/  STG.E.U16 [R172.64+0x2], R157 ;  /* 0x0000029dac007986 */ /* 0x000fe2000c101510 */
[----:B------:R-:W-:Y:S01]  /*b5b0*/  LOP3.LUT R5, R5, 0xffff, RZ, 0xc0, !PT ;  /* 0x0000ffff05057812 */ /* 0x000fe200078ec0ff */
[--C-:B------:R-:W-:Y:S01]  /*b5c0*/  FFMA.FTZ R26, R26, c[0x0][0x23c], -R114.reuse ;  /* 0x00008f001a1a7a23 */ /* 0x100fe20000010872 */
[----:B------:R-:W-:Y:S01]  /*b5d0*/  @!P0 PRMT R171, R242, 0x5410, RZ ;  /* 0x00005410f2ab8816 */ /* 0x000fe200000000ff */
[----:B------:R-:W-:Y:S01]  /*b5e0*/  @!P4 HFMA2.BF16_V2 R244, -RZ.H0_H0, RZ.H0_H0, -R169.H0_H0 ;  /* 0x200000fffff4c231 */ /* 0x000fe200003409a9 */
[----:B------:R-:W-:Y:S01]  /*b5f0*/  ISETP.GE.U32.AND P0, PT, R234, R8, PT ;  /* 0x00000008ea00720c */ /* 0x000fe20003f06070 */
[----:B------:R-:W-:Y:S01]  /*b600*/  MUFU.EX2 R224, R29 ;  /* 0x0000001d00e07308 */ /* 0x000fe20000000800 */
[----:B------:R-:W-:Y:S01]  /*b610*/  PRMT R136, R170, 0x5410, R169 ;  /* 0x00005410aa887816 */ /* 0x000fe200000000a9 */
[----:B------:R-:W-:Y:S01]  /*b620*/  FFMA.FTZ R27, R27, c[0x0][0x23c], -R114 ;  /* 0x00008f001b1b7a23 */ /* 0x000fe20000010872 */
[----:B------:R-:W-:Y:S02]  /*b630*/  @!P6 PRMT R170, R243, 0x5410, RZ ;  /* 0x00005410f3aae816 */ /* 0x000fe400000000ff */
[----:B------:R-:W-:Y:S02]  /*b640*/  ISETP.GE.U32.AND P6, PT, R234, R5, PT ;  /* 0x00000005ea00720c */ /* 0x000fe40003fc6070 */
[----:B------:R-:W-:Y:S02]  /*b650*/  LOP3.LUT R5, R201, UR14, R208, 0x96, !PT ;  /* 0x0000000ec9057c12 */ /* 0x000fe4000f8e96d0 */
[----:B----4-:R-:W-:Y:S01]  /*b660*/  F2FP.BF16.PACK_AB R168, R230, R231 ;  /* 0x000000e7e6a8723e */ /* 0x010fe200000010ff */
[----:B------:R-:W4:Y:S01]  /*b670*/  MUFU.EX2 R225, R28 ;  /* 0x0000001c00e17308 */ /* 0x000f220000000800 */
[C---:B------:R-:W-:Y:S02]  /*b680*/  LOP3.LUT R8, R5.reuse, 0xffff, RZ, 0xc0, !PT ;  /* 0x0000ffff05087812 */ /* 0x040fe400078ec0ff */
[----:B------:R-:W-:Y:S01]  /*b690*/  LOP3.LUT R9, R5, 0xff, RZ, 0xc0, !PT ;  /* 0x000000ff05097812 */ /* 0x000fe200078ec0ff */
[----:B------:R-:W-:Y:S01]  /*b6a0*/  @!P0 HFMA2.BF16_V2 R245, -RZ.H0_H0, RZ.H0_H0, -R168.H0_H0 ;  /* 0x200000fffff58231 */ /* 0x000fe200003409a8 */
[----:B------:R-:W-:Y:S02]  /*b6b0*/  SHF.R.U32.HI R8, RZ, 0x8, R8 ;  /* 0x00000008ff087819 */ /* 0x000fe40000011608 */
[----:B------:R-:W-:Y:S02]  /*b6c0*/  @!P4 PRMT R169, R244, 0x5410, RZ ;  /* 0x00005410f4a9c816 */ /* 0x000fe400000000ff */
[----:B------:R-:W-:Y:S01]  /*b6d0*/  ISETP.GE.U32.AND P4, PT, R234, R9, PT ;  /* 0x00000009ea00720c */ /* 0x000fe20003f86070 */
[----:B------:R2:W-:Y:S01]  /*b6e0*/  MUFU.EX2 R213, R10 ;  /* 0x0000000a00d57308 */ /* 0x0005e20000000800 */
[----:B------:R-:W-:Y:S02]  /*b6f0*/  PRMT R167, R168, 0x7632, R167 ;  /* 0x00007632a8a77816 */ /* 0x000fe400000000a7 */
[----:B------:R-:W-:Y:S02]  /*b700*/  LOP3.LUT R8, R8, 0xffff, RZ, 0xc0, !PT ;  /* 0x0000ffff08087812 */ /* 0x000fe400078ec0ff */
[----:B------:R-:W-:Y:S01]  /*b710*/  PRMT R137, R168, 0x5410, R167 ;  /* 0x00005410a8897816 */ /* 0x000fe200000000a7 */
[----:B------:R-:W-:Y:S01]  /*b720*/  @!P6 HFMA2.BF16_V2 R246, -RZ.H0_H0, RZ.H0_H0, -R167.H0_H0 ;  /* 0x200000fffff6e231 */ /* 0x000fe200003409a7 */
[----:B------:R-:W-:Y:S02]  /*b730*/  @!P0 PRMT R168, R245, 0x5410, RZ ;  /* 0x00005410f5a88816 */ /* 0x000fe400000000ff */
[----:B------:R-:W-:Y:S01]  /*b740*/  ISETP.GE.U32.AND P0, PT, R234, R8, PT ;  /* 0x00000008ea00720c */ /* 0x000fe20003f06070 */
[----:B------:R-:W2:Y:S01]  /*b750*/  MUFU.EX2 R214, R11 ;  /* 0x0000000b00d67308 */ /* 0x000ea20000000800 */
[----:B------:R-:W-:Y:S02]  /*b760*/  LOP3.LUT R8, R200, 0xffff, RZ, 0xc0, !PT ;  /* 0x0000ffffc8087812 */ /* 0x000fe400078ec0ff */
[----:B---3--:R-:W-:Y:S02]  /*b770*/  SHF.R.U32.HI R6, RZ, 0x10, R2 ;  /* 0x00000010ff067819 */ /* 0x008fe40000011602 */
[----:B-1----:R-:W-:Y:S02]  /*b780*/  F2FP.BF16.PACK_AB R166, R228, R229 ;  /* 0x000000e5e4a6723e */ /* 0x002fe400000010ff */
[----:B------:R-:W-:Y:S02]  /*b790*/  LOP3.LUT R6, R6, 0xff, RZ, 0xc0, !PT ;  /* 0x000000ff06067812 */ /* 0x000fe400078ec0ff */
[----:B------:R-:W-:Y:S01]  /*b7a0*/  SHF.R.U32.HI R7, RZ, 0x8, R8 ;  /* 0x00000008ff077819 */ /* 0x000fe20000011608 */
[----:B------:R-:W-:Y:S01]  /*b7b0*/  @!P4 HFMA2.BF16_V2 R250, -RZ.H0_H0, RZ.H0_H0, -R166.H0_H0 ;  /* 0x200000fffffac231 */ /* 0x000fe200003409a6 */
[----:B------:R-:W-:Y:S02]  /*b7c0*/  @!P6 PRMT R167, R246, 0x5410, RZ ;  /* 0x00005410f6a7e816 */ /* 0x000fe400000000ff */
[----:B------:R-:W-:Y:S02]  /*b7d0*/  ISETP.GE.U32.AND P6, PT, R234, R6, PT ;  /* 0x00000006ea00720c */ /* 0x000fe40003fc6070 */
[C---:B------:R-:W-:Y:S02]  /*b7e0*/  PRMT R165, R166.reuse, 0x7632, R165 ;  /* 0x00007632a6a57816 */ /* 0x040fe400000000a5 */
[----:B------:R-:W-:Y:S02]  /*b7f0*/  LOP3.LUT R6, R7, 0xffff, RZ, 0xc0, !PT ;  /* 0x0000ffff07067812 */ /* 0x000fe400078ec0ff */
[----:B------:R-:W-:Y:S01]  /*b800*/  PRMT R139, R166, 0x5410, R165 ;  /* 0x00005410a68b7816 */ /* 0x000fe200000000a5 */
[----:B------:R-:W-:Y:S01]  /*b810*/  @!P0 HFMA2.BF16_V2 R252, -RZ.H0_H0, RZ.H0_H0, -R165.H0_H0 ;  /* 0x200000fffffc8231 */ /* 0x000fe200003409a5 */
[----:B------:R-:W-:Y:S02]  /*b820*/  @!P4 PRMT R166, R250, 0x5410, RZ ;  /* 0x00005410faa6c816 */ /* 0x000fe400000000ff */
[----:B------:R-:W-:Y:S02]  /*b830*/  ISETP.GE.U32.AND P4, PT, R234, R6, PT ;  /* 0x00000006ea00720c */ /* 0x000fe40003f86070 */
[----:B--2---:R-:W-:Y:S02]  /*b840*/  F2FP.BF16.PACK_AB R164, R226, R227 ;  /* 0x000000e3e2a4723e */ /* 0x004fe400000010ff */
[----:B------:R-:W-:Y:S02]  /*b850*/  LOP3.LUT R207, R203, UR15, R210, 0x96, !PT ;  /* 0x0000000fcbcf7c12 */ /* 0x000fe4000f8e96d2 */
[----:B------:R-:W-:Y:S01]  /*b860*/  PRMT R163, R164, 0x7632, R163 ;  /* 0x00007632a4a37816 */ /* 0x000fe200000000a3 */
[----:B-----5:R-:W-:Y:S01]  /*b870*/  @!P5 HFMA2.BF16_V2 R221, -RZ.H0_H0, RZ.H0_H0, -R164.H0_H0 ;  /* 0x200000ffffddd231 */ /* 0x020fe200003409a4 */
[C---:B------:R-:W-:Y:S02]  /*b880*/  LOP3.LUT R7, R207.reuse, 0xffff, RZ, 0xc0, !PT ;  /* 0x0000ffffcf077812 */ /* 0x040fe400078ec0ff */
[----:B------:R-:W-:Y:S02]  /*b890*/  LOP3.LUT R6, R207, 0xff, RZ, 0xc0, !PT ;  /* 0x000000ffcf067812 */ /* 0x000fe400078ec0ff */
[----:B------:R1:W-:Y:S01]  /*b8a0*/  @!P5 STL.S16 [R1+0xc], R221 ;  /* 0x00000cdd0100d387 */ /* 0x0003e20000100600 */
[----:B------:R-:W-:Y:S01]  /*b8b0*/  @!P4 HFMA2.BF16_V2 R220, -RZ.H0_H0, RZ.H0_H0, -R163.H0_H0 ;  /* 0x200000ffffdcc231 */ /* 0x000fe200003409a3 */
[----:B------:R-:W-:Y:S02]  /*b8c0*/  @!P0 PRMT R165, R252, 0x5410, RZ ;  /* 0x00005410fca58816 */ /* 0x000fe400000000ff */
[----:B------:R-:W-:Y:S02]  /*b8d0*/  ISETP.GE.U32.AND P0, PT, R234, R6, PT ;  /* 0x00000006ea00720c */ /* 0x000fe40003f06070 */
[----:B------:R2:W-:Y:S01]  /*b8e0*/  @!P4 STL.S16 [R1+0x10], R220 ;  /* 0x000010dc0100c387 */ /* 0x0005e20000100600 */
[----:B------:R-:W-:Y:S02]  /*b8f0*/  SHF.R.U32.HI R6, RZ, 0x8, R7 ;  /* 0x00000008ff067819 */ /* 0x000fe40000011607 */
[----:B------:R-:W-:Y:S01]  /*b900*/  PRMT R17, R221, 0x7610, R17 ;  /* 0x00007610dd117816 */ /* 0x000fe20000000011 */
[----:B------:R3:W5:Y:S01]  /*b910*/  LDL.S16 R7, [R1+0x20] ;  /* 0x0000200001077983 */ /* 0x0007620000100600 */
[----:B------:R-:W-:Y:S02]  /*b920*/  PRMT R16, R220, 0x7610, R16 ;  /* 0x00007610dc107816 */ /* 0x000fe40000000010 */
[----:B------:R-:W-:Y:S02]  /*b930*/  LOP3.LUT R6, R6, 0xffff, RZ, 0xc0, !PT ;  /* 0x0000ffff06067812 */ /* 0x000fe400078ec0ff */
[----:B----4-:R-:W-:Y:S02]  /*b940*/  F2FP.BF16.PACK_AB R162, R224, R225 ;  /* 0x000000e1e0a2723e */ /* 0x010fe400000010ff */
[----:B------:R-:W-:Y:S02]  /*b950*/  PRMT R140, R164, 0x5410, R163 ;  /* 0x00005410a48c7816 */ /* 0x000fe400000000a3 */
[----:B------:R-:W-:Y:S01]  /*b960*/  @!P5 PRMT R164, R17, 0x5410, RZ ;  /* 0x0000541011a4d816 */ /* 0x000fe200000000ff */
[----:B------:R-:W-:Y:S01]  /*b970*/  @!P0 HFMA2.BF16_V2 R219, -RZ.H0_H0, RZ.H0_H0, -R162.H0_H0 ;  /* 0x200000ffffdb8231 */ /* 0x000fe200003409a2 */
[----:B------:R-:W-:Y:S02]  /*b980*/  ISETP.GE.U32.AND P5, PT, R234, R6, PT ;  /* 0x00000006ea00720c */ /* 0x000fe40003fa6070 */
[C---:B------:R-:W-:Y:S01]  /*b990*/  PRMT R161, R162.reuse, 0x7632, R161 ;  /* 0x00007632a2a17816 */ /* 0x040fe200000000a1 */
[----:B-1----:R1:W-:Y:S01]  /*b9a0*/  MUFU.EX2 R221, R14 ;  /* 0x0000000e00dd7308 */ /* 0x0023e20000000800 */
[----:B------:R-:W-:Y:S01]  /*b9b0*/  SHF.R.U32.HI R2, RZ, 0x18, R2 ;  /* 0x00000018ff027819 */ /* 0x000fe20000011602 */
[----:B------:R4:W-:Y:S01]  /*b9c0*/  @!P0 STL.S16 [R1+0x14], R219 ;  /* 0x000014db01008387 */ /* 0x0009e20000100600 */
[----:B------:R-:W-:Y:S02]  /*b9d0*/  F2FP.BF16.PACK_AB R152, R211, R145 ;  /* 0x00000091d398723e */ /* 0x000fe400000010ff */
[----:B------:R-:W-:Y:S02]  /*b9e0*/  PRMT R141, R162, 0x5410, R161 ;  /* 0x00005410a28d7816 */ /* 0x000fe400000000a1 */
[C---:B------:R-:W-:Y:S01]  /*b9f0*/  PRMT R151, R152.reuse, 0x7632, R151 ;  /* 0x0000763298977816 */ /* 0x040fe20000000097 */
[----:B------:R-:W-:Y:S01]  /*ba00*/  @!P6 HFMA2.BF16_V2 R216, -RZ.H0_H0, RZ.H0_H0, -R152.H0_H0 ;  /* 0x200000ffffd8e231 */ /* 0x000fe20000340998 */
[----:B------:R-:W-:Y:S01]  /*ba10*/  SHF.R.U32.HI R6, RZ, 0x18, R142 ;  /* 0x00000018ff067819 */ /* 0x000fe2000001168e */
[----:B--2---:R2:W2:Y:S01]  /*ba20*/  MUFU.EX2 R220, R15 ;  /* 0x0000000f00dc7308 */ /* 0x0044a20000000800 */
[----:B------:R-:W-:Y:S01]  /*ba30*/  @!P5 HFMA2.BF16_V2 R218, -RZ.H0_H0, RZ.H0_H0, -R161.H0_H0 ;  /* 0x200000ffffdad231 */ /* 0x000fe200003409a1 */
[----:B------:R-:W-:Y:S02]  /*ba40*/  PRMT R25, R152, 0x5410, R151 ;  /* 0x0000541098197816 */ /* 0x000fe40000000097 */
[----:B------:R-:W-:Y:S02]  /*ba50*/  PRMT R10, R216, 0x7610, R10 ;  /* 0x00007610d80a7816 */ /* 0x000fe4000000000a */
[----:B------:R-:W-:Y:S02]  /*ba60*/  PRMT R12, R218, 0x7610, R12 ;  /* 0x00007610da0c7816 */ /* 0x000fe4000000000c */
[----:B------:R-:W-:Y:S02]  /*ba70*/  @!P6 PRMT R152, R10, 0x5410, RZ ;  /* 0x000054100a98e816 */ /* 0x000fe400000000ff */
[----:B------:R-:W-:Y:S02]  /*ba80*/  @!P5 PRMT R161, R12, 0x5410, RZ ;  /* 0x000054100ca1d816 */ /* 0x000fe400000000ff */
[----:B------:R-:W-:Y:S01]  /*ba90*/  @!P4 PRMT R163, R16, 0x5410, RZ ;  /* 0x0000541010a3c816 */ /* 0x000fe200000000ff */
[----:B------:R-:W-:Y:S01]  /*baa0*/  STG.E.U16 [R174.64], R152 ;  /* 0x00000098ae007986 */ /* 0x000fe2000c101510 */
[----:B-1----:R-:W-:Y:S02]  /*bab0*/  PRMT R14, R219, 0x7610, R14 ;  /* 0x00007610db0e7816 */ /* 0x002fe4000000000e */
[----:B------:R-:W-:Y:S01]  /*bac0*/  ISETP.GE.U32.AND P4, PT, R234, R6, PT ;  /* 0x00000006ea00720c */ /* 0x000fe20003f86070 */
[----:B----4-:R-:W-:Y:S01]  /*bad0*/  MUFU.EX2 R219, R18 ;  /* 0x0000001200db7308 */ /* 0x010fe20000000800 */
[----:B------:R-:W-:Y:S02]  /*bae0*/  @!P0 PRMT R162, R14, 0x5410, RZ ;  /* 0x000054100ea28816 */ /* 0x000fe400000000ff */
[----:B------:R-:W-:Y:S01]  /*baf0*/  ISETP.GE.U32.AND P0, PT, R234, R2, PT ;  /* 0x00000002ea00720c */ /* 0x000fe20003f06070 */
[----:B------:R3:W4:Y:S01]  /*bb00*/  LDL.S16 R14, [R1+0x30] ;  /* 0x00003000010e7983 */ /* 0x0007220000100600 */
[----:B------:R-:W-:Y:S02]  /*bb10*/  SHF.R.U32.HI R2, RZ, 0x10, R142 ;  /* 0x00000010ff027819 */ /* 0x000fe4000001168e */
[--C-:B------:R-:W-:Y:S01]  /*bb20*/  SHF.R.U32.HI R6, RZ, 0x18, R4.reuse ;  /* 0x00000018ff067819 */ /* 0x100fe20000011604 */
[----:B--2---:R3:W2:Y:S01]  /*bb30*/  LDL.S16 R15, [R1+0x28] ;  /* 0x00002800010f7983 */ /* 0x0046a20000100600 */
[----:B------:R-:W-:Y:S02]  /*bb40*/  LOP3.LUT R2, R2, 0xff, RZ, 0xc0, !PT ;  /* 0x000000ff02027812 */ /* 0x000fe400078ec0ff */
[----:B------:R-:W-:Y:S01]  /*bb50*/  F2FP.BF16.PACK_AB R160, R214, R213 ;  /* 0x000000d5d6a0723e */ /* 0x000fe200000010ff */
[----:B------:R1:W-:Y:S01]  /*bb60*/  @!P5 STL.S16 [R1+0x18], R218 ;  /* 0x000018da0100d387 */ /* 0x0003e20000100600 */
[C---:B------:R-:W-:Y:S02]  /*bb70*/  ISETP.GE.U32.AND P5, PT, R234.reuse, R2, PT ;  /* 0x00000002ea00720c */ /* 0x040fe40003fa6070 */
[----:B------:R-:W-:Y:S01]  /*bb80*/  SHF.R.U32.HI R4, RZ, 0x10, R4 ;  /* 0x00000010ff047819 */ /* 0x000fe20000011604 */
[----:B------:R3:W-:Y:S01]  /*bb90*/  @!P6 STL.S16 [R1+0x24], R216 ;  /* 0x000024d80100e387 */ /* 0x0007e20000100600 */
[----:B------:R-:W-:Y:S02]  /*bba0*/  ISETP.GE.U32.AND P6, PT, R234, R6, PT ;  /* 0x00000006ea00720c */ /* 0x000fe40003fc6070 */
[----:B------:R-:W-:Y:S01]  /*bbb0*/  PRMT R159, R160, 0x7632, R159 ;  /* 0x00007632a09f7816 */ /* 0x000fe2000000009f */
[----:B------:R2:W2:Y:S01]  /*bbc0*/  LDL.S16 R12, [R1+0x34] ;  /* 0x00003400010c7983 */ /* 0x0004a20000100600 */
[----:B------:R-:W-:Y:S02]  /*bbd0*/  LOP3.LUT R4, R4, 0xff, RZ, 0xc0, !PT ;  /* 0x000000ff04047812 */ /* 0x000fe400078ec0ff */
[----:B------:R-:W-:Y:S01]  /*bbe0*/  F2FP.BF16.PACK_AB R156, R220, R221 ;  /* 0x000000dddc9c723e */ /* 0x000fe200000010ff */
[----:B------:R2:W2:Y:S01]  /*bbf0*/  LDL.S16 R10, [R1+0x2c] ;  /* 0x00002c00010a7983 */ /* 0x0004a20000100600 */
[----:B------:R-:W-:Y:S02]  /*bc00*/  PRMT R28, R160, 0x5410, R159 ;  /* 0x00005410a01c7816 */ /* 0x000fe4000000009f */
[C---:B------:R-:W-:Y:S04]  /*bc10*/  PRMT R155, R156.reuse, 0x7632, R155 ;  /* 0x000076329c9b7816 */ /* 0x040fe8000000009b */
[----:B------:R-:W-:Y:S01]  /*bc20*/  PRMT R29, R156, 0x5410, R155 ;  /* 0x000054109c1d7816 */ /* 0x000fe2000000009b */
[----:B-1----:R-:W1:Y:S10]  /*bc30*/  MUFU.EX2 R218, R19 ;  /* 0x0000001300da7308 */ /* 0x002e740000000800 */
[----:B---3--:R-:W-:Y:S01]  /*bc40*/  MUFU.EX2 R216, R22 ;  /* 0x0000001600d87308 */ /* 0x008fe20000000800 */
[----:B-1----:R-:W-:Y:S04]  /*bc50*/  F2FP.BF16.PACK_AB R154, R218, R219 ;  /* 0x000000dbda9a723e */ /* 0x002fe800000010ff */
[C---:B------:R-:W-:Y:S04]  /*bc60*/  PRMT R153, R154.reuse, 0x7632, R153 ;  /* 0x000076329a997816 */ /* 0x040fe80000000099 */
[----:B------:R-:W-:Y:S01]  /*bc70*/  PRMT R138, R154, 0x5410, R153 ;  /* 0x000054109a8a7816 */ /* 0x000fe20000000099 */
[----:B-----5:R-:W-:Y:S05]  /*bc80*/  @!P0 HFMA2.BF16_V2 R7, -RZ.H0_H0, RZ.H0_H0, -R151.H0_H0 ;  /* 0x200000ffff078231 */ /* 0x020fea0000340997 */
[----:B------:R1:W-:Y:S01]  /*bc90*/  @!P0 STL.S16 [R1+0x20], R7 ;  /* 0x0000200701008387 */ /* 0x0003e20000100600 */
[----:B------:R-:W-:Y:S03]  /*bca0*/  PRMT R2, R7, 0x7610, R2 ;  /* 0x0000761007027816 */ /* 0x000fe60000000002 */
[----:B------:R3:W5:Y:S01]  /*bcb0*/  LDL.S16 R6, [R1+0x40] ;  /* 0x0000400001067983 */ /* 0x0007620000100600 */
[----:B------:R-:W-:Y:S02]  /*bcc0*/  @!P0 PRMT R151, R2, 0x5410, RZ ;  /* 0x0000541002978816 */ /* 0x000fe400000000ff */
[----:B------:R3:W3:Y:S01]  /*bcd0*/  MUFU.EX2 R2, R0 ;  /* 0x0000000000027308 */ /* 0x0006e20000000800 */
[----:B------:R-:W-:Y:S02]  /*bce0*/  ISETP.GE.U32.AND P0, PT, R234, R4, PT ;  /* 0x00000004ea00720c */ /* 0x000fe40003f06070 */
[--C-:B------:R-:W-:Y:S01]  /*bcf0*/  SHF.R.U32.HI R4, RZ, 0x10, R146.reuse ;  /* 0x00000010ff047819 */ /* 0x100fe20000011692 */
[----:B------:R-:W-:Y:S03]  /*bd00*/  STG.E.U16 [R174.64+0x2], R151 ;  /* 0x00000297ae007986 */ /* 0x000fe6000c101510 */
[----:B------:R-:W-:Y:S01]  /*bd10*/  LOP3.LUT R4, R4, 0xff, RZ, 0xc0, !PT ;  /* 0x000000ff04047812 */ /* 0x000fe200078ec0ff */
[----:B------:R-:W-:Y:S04]  /*bd20*/  STG.E.U16 [R172.64+0x10], R150 ;  /* 0x00001096ac007986 */ /* 0x000fe8000c101510 */
[----:B------:R-:W-:Y:S04]  /*bd30*/  STG.E.U16 [R172.64+0x12], R171 ;  /* 0x000012abac007986 */ /* 0x000fe8000c101510 */
[----:B-1----:R1:W5:Y:S01]  /*bd40*/  LDL.S16 R7, [R1+0x44] ;  /* 0x0000440001077983 */ /* 0x0023620000100600 */
[----:B---3--:R-:W-:Y:S01]  /*bd50*/  SHF.R.U32.HI R0, RZ, 0x18, R146 ;  /* 0x00000018ff007819 */ /* 0x008fe20000011692 */
[C---:B------:R-:W-:Y:S02]  /*bd60*/  FFMA.FTZ R205, R2.reuse, R215, R148 ;  /* 0x000000d702cd7223 */ /* 0x040fe40000010094 */
[----:B------:R-:W3:Y:S01]  /*bd70*/  MUFU.EX2 R215, R23 ;  /* 0x0000001700d77308 */ /* 0x000ee20000000800 */
[C---:B------:R-:W-:Y:S02]  /*bd80*/  FMUL.FTZ R16, R2.reuse, R120 ;  /* 0x0000007802107220 */ /* 0x040fe40000410000 */
[C---:B------:R-:W-:Y:S02]  /*bd90*/  FMUL.FTZ R17, R2.reuse, R121 ;  /* 0x0000007902117220 */ /* 0x040fe40000410000 */
[C---:B------:R-:W-:Y:S01]  /*bda0*/  FMUL.FTZ R20, R2.reuse, R116 ;  /* 0x0000007402147220 */ /* 0x040fe20000410000 */
[----:B----4-:R-:W-:Y:S01]  /*bdb0*/  @!P4 HFMA2.BF16_V2 R14, -RZ.H0_H0, RZ.H0_H0, -R159.H0_H0 ;  /* 0x200000ffff0ec231 */ /* 0x010fe2000034099f */
[C---:B------:R-:W-:Y:S02]  /*bdc0*/  FMUL.FTZ R21, R2.reuse, R117 ;  /* 0x0000007502157220 */ /* 0x040fe40000410000 */
[----:B------:R-:W-:Y:S01]  /*bdd0*/  FMUL.FTZ R36, R2, R36 ;  /* 0x0000002402247220 */ /* 0x000fe20000410000 */
[----:B--2---:R-:W-:Y:S01]  /*bde0*/  @!P5 HFMA2.BF16_V2 R15, -RZ.H0_H0, RZ.H0_H0, -R160.H0_H0 ;  /* 0x200000ffff0fd231 */ /* 0x004fe200003409a0 */
[----:B------:R-:W-:Y:S01]  /*bdf0*/  PRMT R11, R14, 0x7610, R11 ;  /* 0x000076100e0b7816 */ /* 0x000fe2000000000b */
[C---:B------:R-:W-:Y:S02]  /*be00*/  FMUL.FTZ R37, R2.reuse, R37 ;  /* 0x0000002502257220 */ /* 0x040fe40000410000 */
[C---:B------:R-:W-:Y:S01]  /*be10*/  FMUL.FTZ R40, R2.reuse, R40 ;  /* 0x0000002802287220 */ /* 0x040fe20000410000 */
[----:B------:R-:W-:Y:S01]  /*be20*/  @!P5 STL.S16 [R1+0x28], R15 ;  /* 0x0000280f0100d387 */ /* 0x000fe20000100600 */
[----:B------:R-:W-:Y:S01]  /*be30*/  PRMT R13, R15, 0x7610, R13 ;  /* 0x000076100f0d7816 */ /* 0x000fe2000000000d */
[----:B------:R-:W-:Y:S01]  /*be40*/  FMUL.FTZ R41, R2, R41 ;  /* 0x0000002902297220 */ /* 0x000fe20000410000 */
[----:B------:R-:W-:Y:S01]  /*be50*/  @!P4 PRMT R159, R11, 0x5410, RZ ;  /* 0x000054100b9fc816 */ /* 0x000fe200000000ff */
[----:B------:R-:W-:Y:S01]  /*be60*/  @!P4 STL.S16 [R1+0x30], R14 ;  /* 0x0000300e0100c387 */ /* 0x000fe20000100600 */
[----:B------:R-:W-:Y:S01]  /*be70*/  ISETP.GE.U32.AND P4, PT, R234, R4, PT ;  /* 0x00000004ea00720c */ /* 0x000fe20003f86070 */
[----:B------:R-:W-:Y:S01]  /*be80*/  FMUL.FTZ R44, R2, R44 ;  /* 0x0000002c022c7220 */ /* 0x000fe20000410000 */
[----:B------:R-:W-:Y:S01]  /*be90*/  @!P5 PRMT R160, R13, 0x5410, RZ ;  /* 0x000054100da0d816 */ /* 0x000fe200000000ff */
[----:B------:R-:W-:Y:S01]  /*bea0*/  @!P0 HFMA2.BF16_V2 R12, -RZ.H0_H0, RZ.H0_H0, -R156.H0_H0 ;  /* 0x200000ffff0c8231 */ /* 0x000fe2000034099c */
[----:B------:R-:W-:Y:S01]  /*beb0*/  ISETP.GE.U32.AND P5, PT, R234, R0, PT ;  /* 0x00000000ea00720c */ /* 0x000fe20003fa6070 */
[----:B------:R-:W-:Y:S01]  /*bec0*/  FMUL.FTZ R13, R2, R125 ;  /* 0x0000007d020d7220 */ /* 0x000fe20000410000 */
[----:B------:R-:W-:Y:S01]  /*bed0*/  @!P6 HFMA2.BF16_V2 R10, -RZ.H0_H0, RZ.H0_H0, -R155.H0_H0 ;  /* 0x200000ffff0ae231 */ /* 0x000fe2000034099b */
[----:B------:R-:W-:Y:S01]  /*bee0*/  SHF.R.U32.HI R4, RZ, 0x18, R5 ;  /* 0x00000018ff047819 */ /* 0x000fe20000011605 */
[----:B------:R2:W-:Y:S01]  /*bef0*/  @!P0 STL.S16 [R1+0x34], R12 ;  /* 0x0000340c01008387 */ /* 0x0005e20000100600 */
[----:B------:R-:W-:Y:S01]  /*bf00*/  PRMT R9, R12, 0x7610, R9 ;  /* 0x000076100c097816 */ /* 0x000fe20000000009 */
[C---:B------:R-:W-:Y:S01]  /*bf10*/  FMUL.FTZ R45, R2.reuse, R45 ;  /* 0x0000002d022d7220 */ /* 0x040fe20000410000 */
[--C-:B------:R-:W-:Y:S01]  /*bf20*/  SHF.R.U32.HI R0, RZ, 0x10, R5.reuse ;  /* 0x00000010ff007819 */ /* 0x100fe20000011605 */
[----:B------:R-:W-:Y:S01]  /*bf30*/  @!P6 STL.S16 [R1+0x2c], R10 ;  /* 0x00002c0a0100e387 */ /* 0x000fe20000100600 */
[----:B------:R-:W-:Y:S01]  /*bf40*/  @!P0 PRMT R156, R9, 0x5410, RZ ;  /* 0x00005410099c8816 */ /* 0x000fe200000000ff */
[----:B------:R-:W-:Y:S01]  /*bf50*/  FMUL.FTZ R9, R2, R129 ;  /* 0x0000008102097220 */ /* 0x000fe20000410000 */
[----:B------:R-:W-:Y:S01]  /*bf60*/  ISETP.GE.U32.AND P0, PT, R234, R4, PT ;  /* 0x00000004ea00720c */ /* 0x000fe20003f06070 */
[----:B------:R-:W-:Y:S01]  /*bf70*/  FMUL.FTZ R48, R2, R48 ;  /* 0x0000003002307220 */ /* 0x000fe20000410000 */
[----:B------:R-:W-:Y:S01]  /*bf80*/  PRMT R8, R10, 0x7610, R8 ;  /* 0x000076100a087816 */ /* 0x000fe20000000008 */
[----:B------:R-:W-:Y:S01]  /*bf90*/  FMUL.FTZ R49, R2, R49 ;  /* 0x0000003102317220 */ /* 0x000fe20000410000 */
[----:B------:R-:W-:Y:S01]  /*bfa0*/  LOP3.LUT R0, R0, 0xff, RZ, 0xc0, !PT ;  /* 0x000000ff00007812 */ /* 0x000fe200078ec0ff */
[----:B------:R-:W-:Y:S01]  /*bfb0*/  FMUL.FTZ R52, R2, R52 ;  /* 0x0000003402347220 */ /* 0x000fe20000410000 */
[----:B------:R-:W-:Y:S01]  /*bfc0*/  @!P6 PRMT R155, R8, 0x5410, RZ ;  /* 0x00005410089be816 */ /* 0x000fe200000000ff */
[----:B------:R-:W-:Y:S01]  /*bfd0*/  FMUL.FTZ R8, R2, R128 ;  /* 0x0000008002087220 */ /* 0x000fe20000410000 */
[----:B------:R-:W-:Y:S01]  /*bfe0*/  ISETP.GE.U32.AND P6, PT, R234, R0, PT ;  /* 0x00000000ea00720c */ /* 0x000fe20003fc6070 */
[C---:B------:R-:W-:Y:S01]  /*bff0*/  FMUL.FTZ R53, R2.reuse, R53 ;  /* 0x0000003502357220 */ /* 0x040fe20000410000 */
[----:B------:R-:W-:Y:S01]  /*c000*/  SHF.R.U32.HI R0, RZ, 0x10, R200 ;  /* 0x00000010ff007819 */ /* 0x000fe200000116c8 */
[C---:B------:R-:W-:Y:S01]  /*c010*/  FMUL.FTZ R56, R2.reuse, R56 ;  /* 0x0000003802387220 */ /* 0x040fe20000410000 */
[----:B---3--:R-:W-:Y:S01]  /*c020*/  F2FP.BF16.PACK_AB R149, R215, R216 ;  /* 0x000000d8d795723e */ /* 0x008fe200000010ff */
[----:B------:R-:W-:Y:S01]  /*c030*/  FMUL.FTZ R57, R2, R57 ;  /* 0x0000003902397220 */ /* 0x000fe20000410000 */
[----:B------:R-:W-:Y:S01]  /*c040*/  LOP3.LUT R0, R0, 0xff, RZ, 0xc0, !PT ;  /* 0x000000ff00007812 */ /* 0x000fe200078ec0ff */
[C---:B------:R-:W-:Y:S01]  /*c050*/  FMUL.FTZ R60, R2.reuse, R60 ;  /* 0x0000003c023c7220 */ /* 0x040fe20000410000 */
[----:B------:R-:W-:Y:S01]  /*c060*/  PRMT R148, R149, 0x7632, R148 ;  /* 0x0000763295947816 */ /* 0x000fe20000000094 */
[C---:B------:R-:W-:Y:S01]  /*c070*/  FMUL.FTZ R61, R2.reuse, R61 ;  /* 0x0000003d023d7220 */ /* 0x040fe20000410000 */
[----:B------:R-:W-:Y:S01]  /*c080*/  STG.E.U16 [R174.64+0x10], R160 ;  /* 0x000010a0ae007986 */ /* 0x000fe2000c101510 */
[C---:B--2---:R-:W-:Y:S02]  /*c090*/  FMUL.FTZ R12, R2.reuse, R124 ;  /* 0x0000007c020c7220 */ /* 0x044fe40000410000 */
[C---:B------:R-:W-:Y:S01]  /*c0a0*/  FMUL.FTZ R64, R2.reuse, R64 ;  /* 0x0000004002407220 */ /* 0x040fe20000410000 */
[----:B------:R-:W-:Y:S01]  /*c0b0*/  STG.E.U16 [R174.64+0x12], R159 ;  /* 0x0000129fae007986 */ /* 0x000fe2000c101510 */
[C---:B------:R-:W-:Y:S02]  /*c0c0*/  FMUL.FTZ R65, R2.reuse, R65 ;  /* 0x0000004102417220 */ /* 0x040fe40000410000 */
        /* <DEDUP_REMOVED lines=27> */
[----:B------:R-:W-:Y:S01]  /*c280*/  FMUL.FTZ R109, R2, R109 ;  /* 0x0000006d026d7220 */ /* 0x000fe20000410000 */
[----:B-----5:R-:W-:Y:S05]  /*c290*/  @!P5 HFMA2.BF16_V2 R6, -RZ.H0_H0, RZ.H0_H0, -R153.H0_H0 ;  /* 0x200000ffff06d231 */ /* 0x020fea0000340999 */
[----:B------:R-:W-:Y:S04]  /*c2a0*/  PRMT R4, R6, 0x7610, R4 ;  /* 0x0000761006047816 */ /* 0x000fe80000000004 */
[----:B------:R-:W-:Y:S01]  /*c2b0*/  @!P5 PRMT R153, R4, 0x5410, RZ ;  /* 0x000054100499d816 */ /* 0x000fe200000000ff */
[C---:B------:R-:W-:Y:S04]  /*c2c0*/  FMUL.FTZ R4, R2.reuse, R132 ;  /* 0x0000008402047220 */ /* 0x040fe80000410000 */
[----:B------:R-:W-:Y:S01]  /*c2d0*/  STG.E.U16 [R174.64+0x32], R153 ;  /* 0x00003299ae007986 */ /* 0x000fe2000c101510 */
[----:B------:R-:W-:Y:S05]  /*c2e0*/  @!P4 HFMA2.BF16_V2 R7, -RZ.H0_H0, RZ.H0_H0, -R154.H0_H0 ;  /* 0x200000ffff07c231 */ /* 0x000fea000034099a */
[----:B------:R-:W-:Y:S01]  /*c2f0*/  @!P4 STL.S16 [R1+0x44], R7 ;  /* 0x000044070100c387 */ /* 0x000fe20000100600 */
[----:B------:R-:W-:Y:S03]  /*c300*/  PRMT R5, R7, 0x7610, R5 ;  /* 0x0000761007057816 */ /* 0x000fe60000000005 */
[----:B------:R2:W-:Y:S01]  /*c310*/  @!P5 STL.S16 [R1+0x40], R6 ;  /* 0x000040060100d387 */ /* 0x0005e20000100600 */
[----:B------:R-:W-:Y:S01]  /*c320*/  @!P4 PRMT R154, R5, 0x5410, RZ ;  /* 0x00005410059ac816 */ /* 0x000fe200000000ff */
[----:B------:R-:W-:Y:S01]  /*c330*/  FMUL.FTZ R5, R2, R133 ;  /* 0x0000008502057220 */ /* 0x000fe20000410000 */
[C---:B------:R-:W-:Y:S01]  /*c340*/  ISETP.GE.U32.AND P4, PT, R234.reuse, R0, PT ;  /* 0x00000000ea00720c */ /* 0x040fe20003f86070 */
[----:B------:R1:W3:Y:S01]  /*c350*/  LDL.S16 R132, [R1+0x3c] ;  /* 0x00003c0001847983 */ /* 0x0002e20000100600 */
[----:B------:R-:W-:Y:S03]  /*c360*/  SHF.R.U32.HI R0, RZ, 0x18, R200 ;  /* 0x00000018ff007819 */ /* 0x000fe600000116c8 */
[----:B------:R1:W4:Y:S01]  /*c370*/  LDL.S16 R209, [R1+0x38] ;  /* 0x0000380001d17983 */ /* 0x0003220000100600 */
[----:B------:R-:W-:Y:S01]  /*c380*/  ISETP.GE.U32.AND P5, PT, R234, R0, PT ;  /* 0x00000000ea00720c */ /* 0x000fe20003fa6070 */
[----:B------:R-:W-:Y:S02]  /*c390*/  FADD.FTZ R0, -R3, R113 ;  /* 0x0000007103007221 */ /* 0x000fe40000010100 */
[----:B------:R-:W-:Y:S02]  /*c3a0*/  STG.E.U16 [R174.64+0x30], R154 ;  /* 0x0000309aae007986 */ /* 0x000fe4000c101510 */
[----:B------:R-:W-:Y:S02]  /*c3b0*/  FMUL.FTZ R0, R0, c[0x0][0x23c] ;  /* 0x00008f0000007a20 */ /* 0x000fe40000410000 */
[----:B------:R-:W-:Y:S04]  /*c3c0*/  STG.E.U16 [R172.64+0x40], R166 ;  /* 0x000040a6ac007986 */ /* 0x000fe8000c101510 */
[----:B------:R-:W2:Y:S01]  /*c3d0*/  MUFU.EX2 R0, R0 ;  /* 0x0000000000007308 */ /* 0x000ea20000000800 */
[----:B------:R-:W-:Y:S01]  /*c3e0*/  STG.E.U16 [R172.64+0x42], R165 ;  /* 0x000042a5ac007986 */ /* 0x000fe2000c101510 */
[C---:B--2---:R-:W-:Y:S02]  /*c3f0*/  FMUL.FTZ R6, R0.reuse, R134 ;  /* 0x0000008600067220 */ /* 0x044fe40000410000 */
[C---:B------:R-:W-:Y:S02]  /*c400*/  FMUL.FTZ R7, R0.reuse, R135 ;  /* 0x0000008700077220 */ /* 0x040fe40000410000 */
[C---:B------:R-:W-:Y:S02]  /*c410*/  FMUL.FTZ R10, R0.reuse, R130 ;  /* 0x00000082000a7220 */ /* 0x040fe40000410000 */
[C---:B------:R-:W-:Y:S02]  /*c420*/  FMUL.FTZ R11, R0.reuse, R131 ;  /* 0x00000083000b7220 */ /* 0x040fe40000410000 */
[C---:B------:R-:W-:Y:S01]  /*c430*/  FMUL.FTZ R14, R0.reuse, R126 ;  /* 0x0000007e000e7220 */ /* 0x040fe20000410000 */
[----:B------:R-:W-:Y:S01]  /*c440*/  LDSM.16.MT88.4 R128, [R180+0xc800] ;  /* 0x00c80000b480783b */ /* 0x000fe20000004200 */
[C---:B------:R-:W-:Y:S02]  /*c450*/  FMUL.FTZ R15, R0.reuse, R127 ;  /* 0x0000007f000f7220 */ /* 0x040fe40000410000 */
[C---:B------:R-:W-:Y:S02]  /*c460*/  FMUL.FTZ R18, R0.reuse, R122 ;  /* 0x0000007a00127220 */ /* 0x040fe40000410000 */
[C---:B------:R-:W-:Y:S02]  /*c470*/  FMUL.FTZ R19, R0.reuse, R123 ;  /* 0x0000007b00137220 */ /* 0x040fe40000410000 */
[C---:B------:R-:W-:Y:S01]  /*c480*/  FFMA.FTZ R233, R0.reuse, R233, R145 ;  /* 0x000000e900e97223 */ /* 0x040fe20000010091 */
[----:B------:R-:W2:Y:S01]  /*c490*/  LDSM.16.MT88.4 R120, [R177+0xc000] ;  /* 0x00c00000b178783b */ /* 0x000ea20000004200 */
        /* <DEDUP_REMOVED lines=41> */
[----:B------:R-:W-:Y:S04]  /*c730*/  SHF.R.U32.HI R0, RZ, 0x10, R207 ;  /* 0x00000010ff007819 */ /* 0x000fe800000116cf */
[----:B------:R-:W-:Y:S02]  /*c740*/  LOP3.LUT R2, R0, 0xff, RZ, 0xc0, !PT ;  /* 0x000000ff00027812 */ /* 0x000fe400078ec0ff */
[----:B------:R-:W-:Y:S01]  /*c750*/  PRMT R0, R149, 0x5410, R148 ;  /* 0x0000541095007816 */ /* 0x000fe20000000094 */
[----:B---3--:R-:W-:Y:S02]  /*c760*/  @!P6 HFMA2.BF16_V2 R132, -RZ.H0_H0, RZ.H0_H0, -R149.H0_H0 ;  /* 0x200000ffff84e231 */ /* 0x008fe40000340995 */
[----:B----4-:R-:W-:Y:S03]  /*c770*/  @!P0 HFMA2.BF16_V2 R209, -RZ.H0_H0, RZ.H0_H0, -R148.H0_H0 ;  /* 0x200000ffffd18231 */ /* 0x010fe60000340994 */
[----:B------:R-:W-:Y:S01]  /*c780*/  PRMT R116, R132, 0x7610, R116 ;  /* 0x0000761084747816 */ /* 0x000fe20000000074 */
[----:B------:R-:W-:Y:S03]  /*c790*/  @!P6 STL.S16 [R1+0x3c], R132 ;  /* 0x00003c840100e387 */ /* 0x000fe60000100600 */
[----:B------:R-:W-:Y:S01]  /*c7a0*/  @!P6 PRMT R149, R116, 0x5410, RZ ;  /* 0x000054107495e816 */ /* 0x000fe200000000ff */
[----:B------:R3:W-:Y:S01]  /*c7b0*/  @!P0 STL.S16 [R1+0x38], R209 ;  /* 0x000038d101008387 */ /* 0x0007e20000100600 */
[----:B------:R-:W-:Y:S02]  /*c7c0*/  ISETP.GE.U32.AND P6, PT, R234, R2, PT ;  /* 0x00000002ea00720c */ /* 0x000fe40003fc6070 */
[----:B------:R-:W-:Y:S01]  /*c7d0*/  PRMT R113, R209, 0x7610, R113 ;  /* 0x00007610d1717816 */ /* 0x000fe20000000071 */
[----:B------:R-:W-:Y:S01]  /*c7e0*/  LDSM.16.MT88.4 R132, [R180+0xd000] ;  /* 0x00d00000b484783b */ /* 0x000fe20000004200 */
[----:B------:R-:W-:Y:S02]  /*c7f0*/  LOP3.LUT R2, R202, 0xff, RZ, 0xc0, !PT ;  /* 0x000000ffca027812 */ /* 0x000fe400078ec0ff */
[----:B------:R-:W-:Y:S02]  /*c800*/  @!P0 PRMT R148, R113, 0x5410, RZ ;  /* 0x0000541071948816 */ /* 0x000fe400000000ff */
[----:B------:R-:W-:Y:S02]  /*c810*/  ISETP.GE.U32.AND P0, PT, R234, R2, PT ;  /* 0x00000002ea00720c */ /* 0x000fe40003f06070 */
[----:B------:R-:W-:Y:S01]  /*c820*/  LOP3.LUT R2, R143, UR14, R204, 0x96, !PT ;  /* 0x0000000e8f027c12 */ /* 0x000fe2000f8e96cc */
[----:B------:R-:W-:Y:S01]  /*c830*/  STG.E.U16 [R174.64+0x40], R149 ;  /* 0x00004095ae007986 */ /* 0x000fe2000c101510 */
[----:B------:R-:W-:Y:S02]  /*c840*/  FFMA.FTZ R204, R31, c[0x0][0x23c], -R114 ;  /* 0x00008f001fcc7a23 */ /* 0x000fe40000010872 */
[C---:B------:R-:W-:Y:S01]  /*c850*/  LOP3.LUT R113, R2.reuse, 0xffff, RZ, 0xc0, !PT ;  /* 0x0000ffff02717812 */ /* 0x040fe200078ec0ff */
[----:B------:R-:W-:Y:S01]  /*c860*/  STG.E.U16 [R174.64+0x42], R148 ;  /* 0x00004294ae007986 */ /* 0x000fe2000c101510 */
[----:B------:R-:W-:Y:S02]  /*c870*/  LOP3.LUT R116, R2, 0xff, RZ, 0xc0, !PT ;  /* 0x000000ff02747812 */ /* 0x000fe400078ec0ff */
[----:B------:R-:W-:Y:S01]  /*c880*/  SHF.R.U32.HI R113, RZ, 0x8, R113 ;  /* 0x00000008ff717819 */ /* 0x000fe20000011671 */
[----:B------:R-:W-:Y:S01]  /*c890*/  STG.E.U16 [R172.64+0x50], R164 ;  /* 0x000050a4ac007986 */ /* 0x000fe2000c101510 */
[----:B------:R-:W-:Y:S02]  /*c8a0*/  MUFU.EX2 R204, R204 ;  /* 0x000000cc00cc7308 */ /* 0x000fe40000000800 */
[----:B------:R-:W-:Y:S01]  /*c8b0*/  PRMT R117, R116, 0x5410, R113 ;  /* 0x0000541074757816 */ /* 0x000fe20000000071 */
[----:B------:R-:W-:Y:S01]  /*c8c0*/  STG.E.U16 [R172.64+0x52], R163 ;  /* 0x000052a3ac007986 */ /* 0x000fe2000c101510 */
[--C-:B------:R-:W-:Y:S02]  /*c8d0*/  SHF.R.U32.HI R116, RZ, 0x10, R2.reuse ;  /* 0x00000010ff747819 */ /* 0x100fe40000011602 */
[----:B------:R-:W-:Y:S02]  /*c8e0*/  SHF.R.U32.HI R113, RZ, 0x18, R2 ;  /* 0x00000018ff717819 */ /* 0x000fe40000011602 */
[----:B------:R-:W-:Y:S02]  /*c8f0*/  LOP3.LUT R2, R116, 0xff, RZ, 0xc0, !PT ;  /* 0x000000ff74027812 */ /* 0x000fe400078ec0ff */
[----:B---3--:R-:W-:Y:S02]  /*c900*/  PRMT R209, R234, 0x7054, R234 ;  /* 0x00007054ead17816 */ /* 0x008fe400000000ea */
[----:B------:R-:W-:Y:S02]  /*c910*/  PRMT R119, R2, 0x5410, R113 ;  /* 0x0000541002777816 */ /* 0x000fe40000000071 */
[C---:B------:R-:W-:Y:S01]  /*c920*/  LOP3.LUT R2, R142.reuse, 0xffff, RZ, 0xc0, !PT ;  /* 0x0000ffff8e027812 */ /* 0x040fe200078ec0ff */
[----:B------:R-:W-:Y:S01]  /*c930*/  HSET2.LE.AND R116, R117, R209, PT ;  /* 0x000000d175747233 */ /* 0x000fe20003803000 */
[----:B------:R-:W-:Y:S01]  /*c940*/  LOP3.LUT R113, R142, 0xff, RZ, 0xc0, !PT ;  /* 0x000000ff8e717812 */ /* 0x000fe200078ec0ff */
[----:B------:R3:W-:Y:S01]  /*c950*/  MUFU.EX2 R209, R26 ;  /* 0x0000001a00d17308 */ /* 0x0007e20000000800 */
[----:B------:R-:W-:Y:S02]  /*c960*/  SHF.R.U32.HI R2, RZ, 0x8, R2 ;  /* 0x00000008ff027819 */ /* 0x000fe40000011602 */
[----:B------:R-:W-:Y:S02]  /*c970*/  PRMT R143, R234, 0x7054, R234 ;  /* 0x00007054ea8f7816 */ /* 0x000fe400000000ea */
[----:B------:R-:W-:Y:S02]  /*c980*/  PRMT R113, R113, 0x5410, R2 ;  /* 0x0000541071717816 */ /* 0x000fe40000000002 */
[--C-:B------:R-:W-:Y:S01]  /*c990*/  SHF.R.U32.HI R2, RZ, 0x10, R142.reuse ;  /* 0x00000010ff027819 */ /* 0x100fe2000001168e */
[--C-:B------:R-:W-:Y:S01]  /*c9a0*/  HSET2.LE.AND R117, R119, R143.reuse, PT ;  /* 0x0000008f77757233 */ /* 0x100fe20003803000 */
[----:B------:R-:W-:Y:S01]  /*c9b0*/  SHF.R.U32.HI R142, RZ, 0x18, R142 ;  /* 0x00000018ff8e7819 */ /* 0x000fe2000001168e */
[--C-:B------:R-:W-:Y:S01]  /*c9c0*/  HSET2.LE.AND R118, R113, R143.reuse, PT ;  /* 0x0000008f71767233 */ /* 0x100fe20003803000 */
[----:B------:R-:W-:Y:S02]  /*c9d0*/  LOP3.LUT R2, R2, 0xff, RZ, 0xc0, !PT ;  /* 0x000000ff02027812 */ /* 0x000fe400078ec0ff */
[----:B------:R-:W-:Y:S02]  /*c9e0*/  LOP3.LUT R116, R116, R115, RZ, 0xc0, !PT ;  /* 0x0000007374747212 */ /* 0x000fe400078ec0ff */
[----:B------:R-:W-:Y:S02]  /*c9f0*/  PRMT R2, R2, 0x5410, R142 ;  /* 0x0000541002027816 */ /* 0x000fe4000000008e */
[----:B------:R-:W-:Y:S01]  /*ca00*/  LOP3.LUT R118, R118, R24, RZ, 0xc0, !PT ;  /* 0x0000001876767212 */ /* 0x000fe200078ec0ff */
[----:B------:R1:W4:Y:S01]  /*ca10*/  LDL.S16 R142, [R1+0x1c] ;  /* 0x00001c00018e7983 */ /* 0x0003220000100600 */
[----:B------:R-:W-:Y:S01]  /*ca20*/  LOP3.LUT R117, R117, R25, RZ, 0xc0, !PT ;  /* 0x0000001975757212 */ /* 0x000fe200078ec0ff */
[--C-:B------:R-:W-:Y:S01]  /*ca30*/  HSET2.LE.AND R119, R2, R143.reuse, PT ;  /* 0x0000008f02777233 */ /* 0x100fe20003803000 */
[----:B------:R-:W-:Y:S02]  /*ca40*/  SHF.R.U32.HI R115, RZ, 0x10, R146 ;  /* 0x00000010ff737819 */ /* 0x000fe40000011692 */
[----:B------:R-:W-:Y:S02]  /*ca50*/  LOP3.LUT R24, R146, 0xffff, RZ, 0xc0, !PT ;  /* 0x0000ffff92187812 */ /* 0x000fe400078ec0ff */
[----:B------:R-:W-:Y:S02]  /*ca60*/  LOP3.LUT R119, R119, R28, RZ, 0xc0, !PT ;  /* 0x0000001c77777212 */ /* 0x000fe400078ec0ff */
[----:B------:R-:W-:Y:S01]  /*ca70*/  LOP3.LUT R2, R147, UR15, R206, 0x96, !PT ;  /* 0x0000000f93027c12 */ /* 0x000fe2000f8e96ce */
[----:B------:R-:W-:Y:S01]  /*ca80*/  FFMA.FTZ R147, R34, c[0x0][0x23c], -R114 ;  /* 0x00008f0022937a23 */ /* 0x000fe20000010872 */
[----:B------:R-:W-:Y:S01]  /*ca90*/  LOP3.LUT R25, R146, 0xff, RZ, 0xc0, !PT ;  /* 0x000000ff92197812 */ /* 0x000fe200078ec0ff */
[----:B------:R-:W5:Y:S01]  /*caa0*/  MUFU.EX2 R206, R27 ;  /* 0x0000001b00ce7308 */ /* 0x000f620000000800 */
[----:B------:R-:W-:Y:S01]  /*cab0*/  SHF.R.U32.HI R146, RZ, 0x18, R146 ;  /* 0x00000018ff927819 */ /* 0x000fe20000011692 */
[C---:B--2---:R-:W-:Y:S01]  /*cac0*/  HMMA.16816.F32.BF16 R4, R116.reuse, R120, R4 ;  /* 0x000000787404723c */ /* 0x044fe20000041804 */
[----:B------:R-:W-:Y:S02]  /*cad0*/  SHF.R.U32.HI R24, RZ, 0x8, R24 ;  /* 0x00000008ff187819 */ /* 0x000fe40000011618 */
[C---:B------:R-:W-:Y:S02]  /*cae0*/  LOP3.LUT R28, R2.reuse, 0xffff, RZ, 0xc0, !PT ;  /* 0x0000ffff021c7812 */ /* 0x040fe400078ec0ff */
[----:B------:R-:W-:Y:S02]  /*caf0*/  PRMT R113, R25, 0x5410, R24 ;  /* 0x0000541019717816 */ /* 0x000fe40000000018 */
[----:B------:R-:W-:Y:S01]  /*cb00*/  SHF.R.U32.HI R28, RZ, 0x8, R28 ;  /* 0x00000008ff1c7819 */ /* 0x000fe2000001161c */
[C---:B------:R-:W-:Y:S01]  /*cb10*/  HMMA.16816.F32.BF16 R8, R116.reuse, R122, R8 ;  /* 0x0000007a7408723c */ /* 0x040fe20000041808 */
[----:B------:R-:W2:Y:S01]  /*cb20*/  LDSM.16.MT88.4 R120, [R178+0xc000] ;  /* 0x00c00000b278783b */ /* 0x000ea20000004200 */
[----:B------:R-:W-:Y:S02]  /*cb30*/  MUFU.EX2 R147, R147 ;  /* 0x0000009300937308 */ /* 0x000fe40000000800 */
[----:B------:R-:W-:Y:S02]  /*cb40*/  LOP3.LUT R25, R2, 0xff, RZ, 0xc0, !PT ;  /* 0x000000ff02197812 */ /* 0x000fe400078ec0ff */
[----:B---3--:R-:W-:Y:S02]  /*cb50*/  SHF.R.U32.HI R26, RZ, 0x10, R200 ;  /* 0x00000010ff1a7819 */ /* 0x008fe400000116c8 */
[----:B------:R-:W-:Y:S04]  /*cb60*/  PRMT R25, R25, 0x5410, R28 ;  /* 0x0000541019197816 */ /* 0x000fe8000000001c */
[--C-:B------:R-:W-:Y:S02]  /*cb70*/  SHF.R.U32.HI R24, RZ, 0x10, R2.reuse ;  /* 0x00000010ff187819 */ /* 0x100fe40000011602 */
[----:B------:R-:W-:Y:S02]  /*cb80*/  SHF.R.U32.HI R2, RZ, 0x18, R2 ;  /* 0x00000018ff027819 */ /* 0x000fe40000011602 */
[----:B------:R-:W-:Y:S01]  /*cb90*/  LOP3.LUT R24, R24, 0xff, RZ, 0xc0, !PT ;  /* 0x000000ff18187812 */ /* 0x000fe200078ec0ff */
[C---:B--2---:R-:W-:Y:S08]  /*cba0*/  HMMA.16816.F32.BF16 R12, R116.reuse, R120, R12 ;  /* 0x00000078740c723c */ /* 0x044ff0000004180c */
[C---:B------:R-:W-:Y:S01]  /*cbb0*/  HMMA.16816.F32.BF16 R16, R116.reuse, R122, R16 ;  /* 0x0000007a7410723c */ /* 0x040fe20000041810 */
[----:B------:R-:W2:Y:S07]  /*cbc0*/  LDSM.16.MT88.4 R120, [R180+0xc000] ;  /* 0x00c00000b478783b */ /* 0x000eae0000004200 */
        /* <DEDUP_REMOVED lines=28> */
[----:B------:R-:W-:Y:S01]  /*cd90*/  HMMA.16816.F32.BF16 R108, R116, R122, R108 ;  /* 0x0000007a746c723c */ /* 0x000fe2000004186c */
[----:B------:R-:W2:Y:S06]  /*cda0*/  LDSM.16.MT88.4 R120, [R177+0xc800] ;  /* 0x00c80000b178783b */ /* 0x000eac0000004200 */
[----:B------:R-:W-:Y:S01]  /*cdb0*/  LOP3.LUT R119, R115, 0xff, RZ, 0xc0, !PT ;  /* 0x000000ff73777812 */ /* 0x000fe200078ec0ff */
[--C-:B------:R-:W-:Y:S01]  /*cdc0*/  HSET2.LE.AND R118, R113, R143.reuse, PT ;  /* 0x0000008f71767233 */ /* 0x100fe20003803000 */
[----:B------:R-:W-:Y:S03]  /*cdd0*/  PRMT R117, R24, 0x5410, R2 ;  /* 0x0000541018757816 */ /* 0x000fe60000000002 */
[----:B------:R-:W-:Y:S01]  /*cde0*/  PRMT R119, R119, 0x5410, R146 ;  /* 0x0000541077777816 */ /* 0x000fe20000000092 */
[--C-:B------:R-:W-:Y:S01]  /*cdf0*/  HSET2.LE.AND R116, R25, R143.reuse, PT ;  /* 0x0000008f19747233 */ /* 0x100fe20003803000 */
[----:B------:R-:W-:Y:S01]  /*ce00*/  LOP3.LUT R118, R118, R137, RZ, 0xc0, !PT ;  /* 0x0000008976767212 */ /* 0x000fe200078ec0ff */
[--C-:B------:R-:W-:Y:S01]  /*ce10*/  HSET2.LE.AND R117, R117, R143.reuse, PT ;  /* 0x0000008f75757233 */ /* 0x100fe20003803000 */
[----:B------:R1:W3:Y:S01]  /*ce20*/  LDL.S16 R137, [R1] ;  /* 0x0000000001897983 */ /* 0x0002e20000100600 */
[--C-:B------:R-:W-:Y:S01]  /*ce30*/  HSET2.LE.AND R119, R119, R143.reuse, PT ;  /* 0x0000008f77777233 */ /* 0x100fe20003803000 */
[----:B------:R-:W-:Y:S01]  /*ce40*/  LOP3.LUT R116, R116, R136, RZ, 0xc0, !PT ;  /* 0x0000008874747212 */ /* 0x000fe200078ec0ff */
[----:B------:R-:W-:Y:S01]  /*ce50*/  FFMA.FTZ R113, R30, c[0x0][0x23c], -R114 ;  /* 0x00008f001e717a23 */ /* 0x000fe20000010872 */
[----:B------:R-:W-:Y:S01]  /*ce60*/  LOP3.LUT R117, R117, R29, RZ, 0xc0, !PT ;  /* 0x0000001d75757212 */ /* 0x000fe200078ec0ff */
[----:B------:R-:W-:Y:S01]  /*ce70*/  FFMA.FTZ R136, R33, c[0x0][0x23c], -R144 ;  /* 0x00008f0021887a23 */ /* 0x000fe20000010890 */
[----:B------:R-:W-:Y:S01]  /*ce80*/  LOP3.LUT R119, R119, R138, RZ, 0xc0, !PT ;  /* 0x0000008a77777212 */ /* 0x000fe200078ec0ff */
[----:B------:R-:W-:Y:S01]  /*ce90*/  FFMA.FTZ R114, R35, c[0x0][0x23c], -R114 ;  /* 0x00008f0023727a23 */ /* 0x000fe20000010872 */
[----:B------:R1:W3:Y:S01]  /*cea0*/  LDL.S16 R138, [R1+0x4] ;  /* 0x00000400018a7983 */ /* 0x0002e20000100600 */
[----:B-----5:R-:W-:Y:S01]  /*ceb0*/  F2FP.BF16.PACK_AB R146, R206, R209 ;  /* 0x000000d1ce92723e */ /* 0x020fe200000010ff */
[----:B------:R-:W-:Y:S01]  /*cec0*/  FADD.FTZ R115, R212, R205 ;  /* 0x000000cdd4737221 */ /* 0x000fe20000010000 */
[----:B------:R-:W-:Y:S01]  /*ced0*/  LOP3.LUT R25, R200, 0xffff, RZ, 0xc0, !PT ;  /* 0x0000ffffc8197812 */ /* 0x000fe200078ec0ff */
[----:B------:R5:W1:Y:S01]  /*cee0*/  MUFU.EX2 R205, R113 ;  /* 0x0000007100cd7308 */ /* 0x000a620000000800 */
[----:B------:R-:W-:Y:S02]  /*cef0*/  PRMT R145, R146, 0x7632, R145 ;  /* 0x0000763292917816 */ /* 0x000fe40000000091 */
[----:B------:R-:W-:Y:S02]  /*cf00*/  LOP3.LUT R24, R200, 0xff, RZ, 0xc0, !PT ;  /* 0x000000ffc8187812 */ /* 0x000fe400078ec0ff */
[----:B------:R-:W-:Y:S02]  /*cf10*/  SHF.R.U32.HI R25, RZ, 0x8, R25 ;  /* 0x00000008ff197819 */ /* 0x000fe40000011619 */
[----:B------:R-:W-:Y:S01]  /*cf20*/  LOP3.LUT R2, R201, UR14, R208, 0x96, !PT ;  /* 0x0000000ec9027c12 */ /* 0x000fe2000f8e96d0 */
[----:B------:R-:W-:Y:S01]  /*cf30*/  FFMA.FTZ R201, R32, c[0x0][0x23c], -R144 ;  /* 0x00008f0020c97a23 */ /* 0x000fe20000010890 */
[----:B------:R-:W-:Y:S01]  /*cf40*/  PRMT R28, R24, 0x5410, R25 ;  /* 0x00005410181c7816 */ /* 0x000fe20000000019 */
[----:B------:R-:W-:Y:S01]  /*cf50*/  LDSM.16.MT88.4 R32, [R177+0xf000] ;  /* 0x00f00000b120783b */ /* 0x000fe20000004200 */
[----:B------:R-:W-:Y:S01]  /*cf60*/  LOP3.LUT R25, R26, 0xff, RZ, 0xc0, !PT ;  /* 0x000000ff1a197812 */ /* 0x000fe200078ec0ff */
[----:B------:R-:W3:Y:S01]  /*cf70*/  MUFU.EX2 R114, R114 ;  /* 0x0000007200727308 */ /* 0x000ee20000000800 */
[C---:B--2---:R-:W-:Y:S01]  /*cf80*/  HMMA.16816.F32.BF16 R4, R116.reuse, R120, R4 ;  /* 0x000000787404723c */ /* 0x044fe20000041804 */
[----:B------:R-:W-:Y:S02]  /*cf90*/  LOP3.LUT R27, R2, 0xff, RZ, 0xc0, !PT ;  /* 0x000000ff021b7812 */ /* 0x000fe400078ec0ff */
[----:B------:R-:W-:Y:S02]  /*cfa0*/  SHF.R.U32.HI R26, RZ, 0x10, R2 ;  /* 0x00000010ff1a7819 */ /* 0x000fe40000011602 */
[----:B------:R-:W-:Y:S02]  /*cfb0*/  SHF.R.U32.HI R200, RZ, 0x18, R200 ;  /* 0x00000018ffc87819 */ /* 0x000fe400000116c8 */
[----:B------:R-:W-:Y:S01]  /*cfc0*/  LOP3.LUT R26, R26, 0xff, RZ, 0xc0, !PT ;  /* 0x000000ff1a1a7812 */ /* 0x000fe200078ec0ff */
[C---:B------:R-:W-:Y:S01]  /*cfd0*/  HMMA.16816.F32.BF16 R8, R116.reuse, R122, R8 ;  /* 0x0000007a7408723c */ /* 0x040fe20000041808 */
[----:B------:R-:W2:Y:S01]  /*cfe0*/  LDSM.16.MT88.4 R120, [R179+0xc800] ;  /* 0x00c80000b378783b */ /* 0x000ea20000004200 */
[----:B------:R-:W-:Y:S02]  /*cff0*/  MUFU.EX2 R201, R201 ;  /* 0x000000c900c97308 */ /* 0x000fe40000000800 */
[----:B------:R-:W-:Y:S02]  /*d000*/  PRMT R200, R25, 0x5410, R200 ;  /* 0x0000541019c87816 */ /* 0x000fe400000000c8 */
[----:B-----5:R-:W-:Y:S02]  /*d010*/  SHF.R.U32.HI R113, RZ, 0x18, R207 ;  /* 0x00000018ff717819 */ /* 0x020fe400000116cf */
[C---:B------:R-:W-:Y:S01]  /*d020*/  HMMA.16816.F32.BF16 R12, R116.reuse, R124, R12 ;  /* 0x0000007c740c723c */ /* 0x040fe2000004180c */
[----:B-1----:R-:W-:Y:S03]  /*d030*/  F2FP.BF16.PACK_AB R144, R204, R205 ;  /* 0x000000cdcc90723e */ /* 0x002fe600000010ff */
[----:B------:R-:W-:Y:S02]  /*d040*/  LOP3.LUT R24, R2, 0xffff, RZ, 0xc0, !PT ;  /* 0x0000ffff02187812 */ /* 0x000fe400078ec0ff */
[----:B----4-:R-:W-:Y:S01]  /*d050*/  @!P6 HFMA2.BF16_V2 R142, -RZ.H0_H0, RZ.H0_H0, -R144.H0_H0 ;  /* 0x200000ffff8ee231 */ /* 0x010fe20000340990 */
[----:B------:R-:W-:Y:S01]  /*d060*/  SHF.R.U32.HI R2, RZ, 0x18, R2 ;  /* 0x00000018ff027819 */ /* 0x000fe20000011602 */
[C---:B------:R-:W-:Y:S01]  /*d070*/  HMMA.16816.F32.BF16 R16, R116.reuse, R126, R16 ;  /* 0x0000007e7410723c */ /* 0x040fe20000041810 */
[----:B------:R-:W1:Y:S03]  /*d080*/  LDSM.16.MT88.4 R124, [R177+0xe800] ;  /* 0x00e80000b17c783b */ /* 0x000e660000004200 */
[----:B------:R-:W-:Y:S01]  /*d090*/  PRMT R2, R26, 0x5410, R2 ;  /* 0x000054101a027816 */ /* 0x000fe20000000002 */
[--C-:B------:R-:W-:Y:S01]  /*d0a0*/  HSET2.LE.AND R26, R28, R143.reuse, PT ;  /* 0x0000008f1c1a7233 */ /* 0x100fe20003803000 */
[----:B------:R-:W-:Y:S02]  /*d0b0*/  SHF.R.U32.HI R24, RZ, 0x8, R24 ;  /* 0x00000008ff187819 */ /* 0x000fe40000011618 */
[C---:B------:R-:W-:Y:S01]  /*d0c0*/  HMMA.16816.F32.BF16 R20, R116.reuse, R128, R20 ;  /* 0x000000807414723c */ /* 0x040fe20000041814 */
[----:B------:R-:W-:Y:S03]  /*d0d0*/  LDSM.16.MT88.4 R28, [R179+0xd000] ;  /* 0x00d00000b31c783b */ /* 0x000fe60000004200 */
[--C-:B------:R-:W-:Y:S01]  /*d0e0*/  HSET2.LE.AND R25, R2, R143.reuse, PT ;  /* 0x0000008f02197233 */ /* 0x100fe20003803000 */
[----:B------:R-:W-:Y:S02]  /*d0f0*/  LOP3.LUT R26, R26, R140, RZ, 0xc0, !PT ;  /* 0x0000008c1a1a7212 */ /* 0x000fe400078ec0ff */
[----:B------:R-:W-:Y:S01]  /*d100*/  PRMT R24, R27, 0x5410, R24 ;  /* 0x000054101b187816 */ /* 0x000fe20000000018 */
[C---:B------:R-:W-:Y:S01]  /*d110*/  HMMA.16816.F32.BF16 R36, R116.reuse, R130, R36 ;  /* 0x000000827424723c */ /* 0x040fe20000041824 */
[----:B------:R-:W4:Y:S03]  /*d120*/  LDSM.16.MT88.4 R128, [R178+0xe800] ;  /* 0x00e80000b280783b */ /* 0x000f260000004200 */
[--C-:B------:R-:W-:Y:S01]  /*d130*/  HSET2.LE.AND R24, R24, R143.reuse, PT ;  /* 0x0000008f18187233 */ /* 0x100fe20003803000 */
[----:B------:R-:W-:Y:S01]  /*d140*/  LOP3.LUT R25, R25, R0, RZ, 0xc0, !PT ;  /* 0x0000000019197212 */ /* 0x000fe200078ec0ff */
[----:B------:R-:W-:Y:S01]  /*d150*/  HSET2.LE.AND R27, R200, R143, PT ;  /* 0x0000008fc81b7233 */ /* 0x000fe20003803000 */
[----:B------:R-:W-:Y:S01]  /*d160*/  PRMT R0, R146, 0x5410, R145 ;  /* 0x0000541092007816 */ /* 0x000fe20000000091 */
[----:B------:R5:W3:Y:S01]  /*d170*/  MUFU.EX2 R200, R136 ;  /* 0x0000008800c87308 */ /* 0x000ae20000000800 */
[C---:B--2---:R-:W-:Y:S03]  /*d180*/  HMMA.16816.F32.BF16 R40, R116.reuse, R120, R40 ;  /* 0x000000787428723c */ /* 0x044fe60000041828 */
[----:B------:R-:W-:Y:S02]  /*d190*/  LOP3.LUT R24, R24, R139, RZ, 0xc0, !PT ;  /* 0x0000008b18187212 */ /* 0x000fe400078ec0ff */
[----:B------:R-:W-:Y:S02]  /*d1a0*/  LOP3.LUT R27, R27, R0, RZ, 0xc0, !PT ;  /* 0x000000001b1b7212 */ /* 0x000fe400078ec0ff */
[----:B------:R-:W-:Y:S01]  /*d1b0*/  LOP3.LUT R0, R203, UR15, R210, 0x96, !PT ;  /* 0x0000000fcb007c12 */ /* 0x000fe2000f8e96d2 */
[C---:B------:R-:W-:Y:S01]  /*d1c0*/  HMMA.16816.F32.BF16 R44, R116.reuse, R122, R44 ;  /* 0x0000007a742c723c */ /* 0x040fe2000004182c */
[----:B------:R-:W2:Y:S03]  /*d1d0*/  LDSM.16.MT88.4 R120, [R180+0xe800] ;  /* 0x00e80000b478783b */ /* 0x000ea60000004200 */
[----:B------:R-:W-:Y:S04]  /*d1e0*/  SHF.R.U32.HI R2, RZ, 0x10, R202 ;  /* 0x00000010ff027819 */ /* 0x000fe800000116ca */
[C---:B-1----:R-:W-:Y:S01]  /*d1f0*/  HMMA.16816.F32.BF16 R48, R116.reuse, R124, R48 ;  /* 0x0000007c7430723c */ /* 0x042fe20000041830 */
[----:B------:R-:W-:Y:S07]  /*d200*/  LOP3.LUT R2, R2, 0xff, RZ, 0xc0, !PT ;  /* 0x000000ff02027812 */ /* 0x000fee00078ec0ff */
[C---:B------:R-:W-:Y:S01]  /*d210*/  HMMA.16816.F32.BF16 R52, R116.reuse, R126, R52 ;  /* 0x0000007e7434723c */ /* 0x040fe20000041834 */
[----:B------:R-:W1:Y:S07]  /*d220*/  LDSM.16.MT88.4 R124, [R179+0xe800] ;  /* 0x00e80000b37c783b */ /* 0x000e6e0000004200 */
        /* <DEDUP_REMOVED lines=19> */
[----:B------:R-:W-:Y:S01]  /*d360*/  HMMA.16816.F32.BF16 R108, R116, R130, R108 ;  /* 0x00000082746c723c */ /* 0x000fe2000004186c */
        /* <DEDUP_REMOVED lines=10> */
[C---:B------:R-:W-:Y:S01]  /*d410*/  HMMA.16816.F32.BF16 R44, R24.reuse, R30, R44 ;  /* 0x0000001e182c723c */ /* 0x040fe2000004182c */
[----:B------:R-:W1:Y:S07]  /*d420*/  LDSM.16.MT88.4 R28, [R177+0x11000] ;  /* 0x01100000b11c783b */ /* 0x000e6e0000004200 */
[C---:B------:R-:W-:Y:S08]  /*d430*/  HMMA.16816.F32.BF16 R48, R24.reuse, R32, R48 ;  /* 0x000000201830723c */ /* 0x040ff00000041830 */
[C---:B------:R-:W-:Y:S01]  /*d440*/  HMMA.16816.F32.BF16 R52, R24.reuse, R34, R52 ;  /* 0x000000221834723c */ /* 0x040fe20000041834 */
[----:B------:R-:W5:Y:S03]  /*d450*/  LDSM.16.MT88.4 R32, [R178+0x11000] ;  /* 0x01100000b220783b */ /* 0x000f660000004200 */
[----:B---3--:R-:W-:Y:S04]  /*d460*/  @!P5 HFMA2.BF16_V2 R137, -RZ.H0_H0, RZ.H0_H0, -R145.H0_H0 ;  /* 0x200000ffff89d231 */ /* 0x008fe80000340991 */
[C---:B----4-:R-:W-:Y:S01]  /*d470*/  HMMA.16816.F32.BF16 R56, R24.reuse, R116, R56 ;  /* 0x000000741838723c */ /* 0x050fe20000041838 */
[----:B------:R-:W-:Y:S07]  /*d480*/  @!P4 HFMA2.BF16_V2 R138, -RZ.H0_H0, RZ.H0_H0, -R146.H0_H0 ;  /* 0x200000ffff8ac231 */ /* 0x000fee0000340992 */
[C---:B------:R-:W-:Y:S01]  /*d490*/  HMMA.16816.F32.BF16 R60, R24.reuse, R118, R60 ;  /* 0x00000076183c723c */ /* 0x040fe2000004183c */
[----:B------:R-:W3:Y:S07]  /*d4a0*/  LDSM.16.MT88.4 R116, [R180+0x11000] ;  /* 0x01100000b474783b */ /* 0x000eee0000004200 */
[C---:B--2---:R-:W-:Y:S01]  /*d4b0*/  HMMA.16816.F32.BF16 R64, R24.reuse, R120, R64 ;  /* 0x000000781840723c */ /* 0x044fe20000041840 */
[----:B------:R-:W-:Y:S04]  /*d4c0*/  @!P4 STL.S16 [R1+0x4], R138 ;  /* 0x0000048a0100c387 */ /* 0x000fe80000100600 */
[----:B------:R-:W-:Y:S02]  /*d4d0*/  @!P5 STL.S16 [R1], R137 ;  /* 0x000000890100d387 */ /* 0x000fe40000100600 */
[----:B------:R-:W-:Y:S01]  /*d4e0*/  PRMT R121, R138, 0x7610, R121 ;  /* 0x000076108a797816 */ /* 0x000fe20000000079 */
[C---:B------:R-:W-:Y:S01]  /*d4f0*/  HMMA.16816.F32.BF16 R68, R24.reuse, R122, R68 ;  /* 0x0000007a1844723c */ /* 0x040fe20000041844 */
[----:B------:R2:W4:Y:S03]  /*d500*/  LDL.S16 R128, [R1+0x8] ;  /* 0x0000080001807983 */ /* 0x0005260000100600 */
[----:B------:R-:W-:Y:S01]  /*d510*/  @!P4 PRMT R146, R121, 0x5410, RZ ;  /* 0x000054107992c816 */ /* 0x000fe200000000ff */
[----:B------:R-:W-:Y:S01]  /*d520*/  @!P6 STL.S16 [R1+0x1c], R142 ;  /* 0x00001c8e0100e387 */ /* 0x000fe20000100600 */
[----:B------:R-:W-:Y:S01]  /*d530*/  ISETP.GE.U32.AND P4, PT, R234, R113, PT ;  /* 0x00000071ea00720c */ /* 0x000fe20003f86070 */
[----:B------:R-:W-:Y:S01]  /*d540*/  FADD.FTZ R122, R211, R233 ;  /* 0x000000e9d37a7221 */ /* 0x000fe20000010000 */
[C---:B-1----:R-:W-:Y:S01]  /*d550*/  HMMA.16816.F32.BF16 R72, R24.reuse, R124, R72 ;  /* 0x0000007c1848723c */ /* 0x042fe20000041848 */
[----:B------:R-:W-:Y:S03]  /*d560*/  STG.E.U16 [R174.64+0x50], R146 ;  /* 0x00005092ae007986 */ /* 0x000fe6000c101510 */
[----:B------:R-:W-:Y:S02]  /*d570*/  PRMT R120, R137, 0x7610, R120 ;  /* 0x0000761089787816 */ /* 0x000fe40000000078 */
[----:B-----5:R-:W-:Y:S01]  /*d580*/  LDSM.16.MT88.4 R136, [R177+0xf800] ;  /* 0x00f80000b188783b */ /* 0x020fe20000004200 */
[----:B------:R-:W-:Y:S01]  /*d590*/  PRMT R125, R142, 0x7610, R125 ;  /* 0x000076108e7d7816 */ /* 0x000fe2000000007d */
[C---:B------:R-:W-:Y:S01]  /*d5a0*/  HMMA.16816.F32.BF16 R76, R24.reuse, R126, R76 ;  /* 0x0000007e184c723c */ /* 0x040fe2000004184c */
[----:B------:R-:W-:Y:S02]  /*d5b0*/  @!P5 PRMT R145, R120, 0x5410, RZ ;  /* 0x000054107891d816 */ /* 0x000fe400000000ff */
[----:B------:R-:W-:Y:S02]  /*d5c0*/  ISETP.GE.U32.AND P5, PT, R234, R2, PT ;  /* 0x00000002ea00720c */ /* 0x000fe40003fa6070 */
[C---:B------:R-:W-:Y:S01]  /*d5d0*/  LOP3.LUT R120, R202.reuse, 0xff, RZ, 0xc0, !PT ;  /* 0x000000ffca787812 */ /* 0x040fe200078ec0ff */
[----:B------:R-:W-:Y:S01]  /*d5e0*/  STG.E.U16 [R174.64+0x52], R145 ;  /* 0x00005291ae007986 */ /* 0x000fe2000c101510 */
[--C-:B------:R-:W-:Y:S01]  /*d5f0*/  SHF.R.U32.HI R123, RZ, 0x18, R202.reuse ;  /* 0x00000018ff7b7819 */ /* 0x100fe200000116ca */
[C---:B------:R-:W-:Y:S01]  /*d600*/  HMMA.16816.F32.BF16 R80, R24.reuse, R28, R80 ;  /* 0x0000001c1850723c */ /* 0x040fe20000041850 */
[----:B------:R-:W-:Y:S01]  /*d610*/  SHF.R.U32.HI R121, RZ, 0x18, R202 ;  /* 0x00000018ff797819 */ /* 0x000fe200000116ca */
[----:B------:R-:W-:Y:S02]  /*d620*/  STG.E.U16 [R172.64+0x60], R162 ;  /* 0x000060a2ac007986 */ /* 0x000fe4000c101510 */
[----:B------:R-:W-:Y:S01]  /*d630*/  FADD.FTZ R127, R213, R122 ;  /* 0x0000007ad57f7221 */ /* 0x000fe20000010000 */
[----:B------:R-:W-:Y:S01]  /*d640*/  LOP3.LUT R2, R202, 0xffff, RZ, 0xc0, !PT ;  /* 0x0000ffffca027812 */ /* 0x000fe200078ec0ff */
[----:B------:R-:W-:Y:S01]  /*d650*/  STG.E.U16 [R172.64+0x62], R161 ;  /* 0x000062a1ac007986 */ /* 0x000fe2000c101510 */
[--C-:B------:R-:W-:Y:S01]  /*d660*/  FADD.FTZ R126, R217, R115.reuse ;  /* 0x00000073d97e7221 */ /* 0x100fe20000010000 */
[C---:B------:R-:W-:Y:S01]  /*d670*/  HMMA.16816.F32.BF16 R84, R24.reuse, R30, R84 ;  /* 0x0000001e1854723c */ /* 0x040fe20000041854 */
[C---:B------:R-:W-:Y:S01]  /*d680*/  PRMT R115, R144.reuse, 0x7632, R115 ;  /* 0x0000763290737816 */ /* 0x040fe20000000073 */
[----:B------:R-:W1:Y:S02]  /*d690*/  LDSM.16.MT88.4 R28, [R179+0x11000] ;  /* 0x01100000b31c783b */ /* 0x000e640000004200 */
[----:B------:R-:W-:Y:S02]  /*d6a0*/  SHF.R.U32.HI R2, RZ, 0x8, R2 ;  /* 0x00000008ff027819 */ /* 0x000fe40000011602 */
[----:B------:R-:W-:Y:S02]  /*d6b0*/  PRMT R124, R144, 0x5410, R115 ;  /* 0x00005410907c7816 */ /* 0x000fe40000000073 */
[C---:B------:R-:W-:Y:S01]  /*d6c0*/  HMMA.16816.F32.BF16 R88, R24.reuse, R32, R88 ;  /* 0x000000201858723c */ /* 0x040fe20000041858 */
[----:B------:R-:W-:Y:S02]  /*d6d0*/  @!P6 PRMT R144, R125, 0x5410, RZ ;  /* 0x000054107d90e816 */ /* 0x000fe400000000ff */
[----:B------:R-:W-:Y:S02]  /*d6e0*/  ISETP.GE.U32.AND P6, PT, R234, R121, PT ;  /* 0x00000079ea00720c */ /* 0x000fe40003fc6070 */
[----:B------:R-:W-:Y:S01]  /*d6f0*/  PRMT R125, R120, 0x5410, R2 ;  /* 0x00005410787d7816 */ /* 0x000fe20000000002 */
[----:B------:R-:W-:Y:S01]  /*d700*/  STG.E.U16 [R174.64+0x60], R144 ;  /* 0x00006090ae007986 */ /* 0x000fe2000c101510 */
[----:B------:R-:W-:Y:S01]  /*d710*/  SHF.R.U32.HI R113, RZ, 0x10, R202 ;  /* 0x00000010ff717819 */ /* 0x000fe200000116ca */
[C---:B------:R-:W-:Y:S01]  /*d720*/  HMMA.16816.F32.BF16 R92, R24.reuse, R34, R92 ;  /* 0x00000022185c723c */ /* 0x040fe2000004185c */
[----:B------:R-:W-:Y:S03]  /*d730*/  LOP3.LUT R2, R0, 0xffff, RZ, 0xc0, !PT ;  /* 0x0000ffff00027812 */ /* 0x000fe600078ec0ff */
[----:B------:R-:W-:Y:S01]  /*d740*/  LOP3.LUT R32, R113, 0xff, RZ, 0xc0, !PT ;  /* 0x000000ff71207812 */ /* 0x000fe200078ec0ff */
[----:B------:R-:W-:Y:S01]  /*d750*/  FADD.FTZ R113, R222, R126 ;  /* 0x0000007ede717221 */ /* 0x000fe20000010000 */
[----:B------:R-:W-:Y:S02]  /*d760*/  LOP3.LUT R202, R202, 0xffff, RZ, 0xc0, !PT ;  /* 0x0000ffffcaca7812 */ /* 0x000fe400078ec0ff */
[C---:B---3--:R-:W-:Y:S01]  /*d770*/  HMMA.16816.F32.BF16 R96, R24.reuse, R116, R96 ;  /* 0x000000741860723c */ /* 0x048fe20000041860 */
[----:B------:R-:W-:Y:S02]  /*d780*/  PRMT R132, R32, 0x5410, R123 ;  /* 0x0000541020847816 */ /* 0x000fe4000000007b */
[----:B------:R-:W-:Y:S01]  /*d790*/  LDSM.16.MT88.4 R120, [R178+0xd800] ;  /* 0x00d80000b278783b */ /* 0x000fe20000004200 */
[----:B------:R-:W-:Y:S01]  /*d7a0*/  LOP3.LUT R34, R0, 0xff, RZ, 0xc0, !PT ;  /* 0x000000ff00227812 */ /* 0x000fe200078ec0ff */
[----:B------:R-:W-:Y:S01]  /*d7b0*/  FADD.FTZ R203, R223, R113 ;  /* 0x00000071dfcb7221 */ /* 0x000fe20000010000 */
[----:B------:R-:W-:Y:S02]  /*d7c0*/  SHF.R.U32.HI R32, RZ, 0x8, R2 ;  /* 0x00000008ff207819 */ /* 0x000fe40000011602 */
[C---:B------:R-:W-:Y:S01]  /*d7d0*/  HMMA.16816.F32.BF16 R100, R24.reuse, R118, R100 ;  /* 0x000000761864723c */ /* 0x040fe20000041864 */
[----:B------:R-:W-:Y:S03]  /*d7e0*/  SHF.R.U32.HI R33, RZ, 0x8, R202 ;  /* 0x00000008ff217819 */ /* 0x000fe600000116ca */
[----:B------:R-:W-:Y:S01]  /*d7f0*/  PRMT R34, R34, 0x5410, R32 ;  /* 0x0000541022227816 */ /* 0x000fe20000000020 */
[----:B------:R-:W-:Y:S01]  /*d800*/  FADD.FTZ R202, R214, R127 ;  /* 0x0000007fd6ca7221 */ /* 0x000fe20000010000 */
[--C-:B------:R-:W-:Y:S02]  /*d810*/  SHF.R.U32.HI R32, RZ, 0x10, R0.reuse ;  /* 0x00000010ff207819 */ /* 0x100fe40000011600 */
[----:B------:R-:W-:Y:S01]  /*d820*/  LOP3.LUT R2, R33, 0xffff, RZ, 0xc0, !PT ;  /* 0x0000ffff21027812 */ /* 0x000fe200078ec0ff */
[C---:B-1----:R-:W-:Y:S03]  /*d830*/  HMMA.16816.F32.BF16 R104, R24.reuse, R28, R104 ;  /* 0x0000001c1868723c */ /* 0x042fe60000041868 */
[----:B------:R-:W-:Y:S01]  /*d840*/  LOP3.LUT R33, R32, 0xff, RZ, 0xc0, !PT ;  /* 0x000000ff20217812 */ /* 0x000fe200078ec0ff */
[--C-:B------:R-:W-:Y:S01]  /*d850*/  HSET2.LE.AND R32, R34, R143.reuse, PT ;  /* 0x0000008f22207233 */ /* 0x100fe20003803000 */
[----:B------:R-:W-:Y:S01]  /*d860*/  F2FP.BF16.PACK_AB R113, R114, R147 ;  /* 0x000000937271723e */ /* 0x000fe200000010ff */
[----:B------:R-:W-:Y:S02]  /*d870*/  HSET2.LE.AND R34, R125, R143, PT ;  /* 0x0000008f7d227233 */ /* 0x000fe40003803000 */
[----:B------:R-:W-:Y:S01]  /*d880*/  HMMA.16816.F32.BF16 R108, R24, R30, R108 ;  /* 0x0000001e186c723c */ /* 0x000fe2000004186c */
[----:B------:R-:W-:Y:S03]  /*d890*/  LDSM.16.MT88.4 R24, [R180+0xd800] ;  /* 0x00d80000b418783b */ /* 0x000fe60000004200 */
[----:B------:R-:W-:Y:S01]  /*d8a0*/  LOP3.LUT R32, R32, R141, RZ, 0xc0, !PT ;  /* 0x0000008d20207212 */ /* 0x000fe200078ec0ff */
[--C-:B------:R-:W-:Y:S02]  /*d8b0*/  @!P5 HFMA2.BF16_V2 R247, -RZ.H0_H0, RZ.H0_H0, -R113.reuse.H0_H0 ;  /* 0x200000fffff7d231 */ /* 0x100fe40000340971 */
[----:B------:R-:W-:Y:S02]  /*d8c0*/  @!P6 HFMA2.BF16_V2 R251, -RZ.H0_H0, RZ.H0_H0, -R113.H1_H1 ;  /* 0x200000fffffbe231 */ /* 0x000fe40000360971 */
[----:B----4-:R-:W-:Y:S05]  /*d8d0*/  @!P4 HFMA2.BF16_V2 R128, -RZ.H0_H0, RZ.H0_H0, -R115.H0_H0 ;  /* 0x200000ffff80c231 */ /* 0x010fea0000340973 */
[----:B------:R-:W-:Y:S01]  /*d8e0*/  PRMT R35, R128, 0x7610, R35 ;  /* 0x0000761080237816 */ /* 0x000fe20000000023 */
[----:B------:R-:W-:Y:S03]  /*d8f0*/  @!P4 STL.S16 [R1+0x8], R128 ;  /* 0x000008800100c387 */ /* 0x000fe60000100600 */
[----:B------:R-:W-:Y:S01]  /*d900*/  @!P4 PRMT R115, R35, 0x5410, RZ ;  /* 0x000054102373c816 */ /* 0x000fe200000000ff */
[----:B------:R-:W1:Y:S01]  /*d910*/  LDSM.16.MT88.4 R128, [R177+0xd800] ;  /* 0x00d80000b180783b */ /* 0x000e620000004200 */
[--C-:B------:R-:W-:Y:S02]  /*d920*/  SHF.R.U32.HI R35, RZ, 0x18, R0.reuse ;  /* 0x00000018ff237819 */ /* 0x100fe40000011600 */
[----:B------:R-:W-:Y:S02]  /*d930*/  ISETP.GE.U32.AND P4, PT, R234, R2, PT ;  /* 0x00000002ea00720c */ /* 0x000fe40003f86070 */
[----:B------:R-:W-:Y:S02]  /*d940*/  F2FP.BF16.PACK_AB R2, R200, R201 ;  /* 0x000000c9c802723e */ /* 0x000fe400000010ff */
[----:B------:R-:W-:Y:S01]  /*d950*/  PRMT R33, R33, 0x5410, R35 ;  /* 0x0000541021217816 */ /* 0x000fe20000000023 */
[--C-:B------:R-:W-:Y:S01]  /*d960*/  HSET2.LE.AND R35, R132, R143.reuse, PT ;  /* 0x0000008f84237233 */ /* 0x100fe20003803000 */
[C---:B------:R-:W-:Y:S01]  /*d970*/  PRMT R0, R2.reuse, 0x7632, R0 ;  /* 0x0000763202007816 */ /* 0x040fe20000000000 */
[----:B------:R-:W-:Y:S01]  /*d980*/  STG.E.U16 [R174.64+0x62], R115 ;  /* 0x00006273ae007986 */ /* 0x000fe2000c101510 */
[----:B------:R-:W-:Y:S02]  /*d990*/  @!P0 HFMA2.BF16_V2 R249, -RZ.H0_H0, RZ.H0_H0, -R2.H0_H0 ;  /* 0x200000fffff98231 */ /* 0x000fe40000340902 */
[----:B------:R-:W-:Y:S01]  /*d9a0*/  HSET2.LE.AND R33, R33, R143, PT ;  /* 0x0000008f21217233 */ /* 0x000fe20003803000 */
[----:B------:R-:W-:Y:S01]  /*d9b0*/  PRMT R28, R2, 0x5410, R0 ;  /* 0x00005410021c7816 */ /* 0x000fe20000000000 */
[----:B------:R-:W-:Y:S01]  /*d9c0*/  LDSM.16.MT88.4 R140, [R178+0xf800] ;  /* 0x00f80000b28c783b */ /* 0x000fe20000004200 */
[----:B------:R-:W-:Y:S01]  /*d9d0*/  LOP3.LUT R35, R35, R113, RZ, 0xc0, !PT ;  /* 0x0000007123237212 */ /* 0x000fe200078ec0ff */
[----:B------:R-:W-:Y:S01]  /*d9e0*/  @!P4 HFMA2.BF16_V2 R248, -RZ.H0_H0, RZ.H0_H0, -R0.H0_H0 ;  /* 0x200000fffff8c231 */ /* 0x000fe20000340900 */
[----:B------:R-:W-:Y:S02]  /*d9f0*/  LOP3.LUT R34, R34, R28, RZ, 0xc0, !PT ;  /* 0x0000001c22227212 */ /* 0x000fe400078ec0ff */
[----:B------:R-:W-:Y:S02]  /*da00*/  LOP3.LUT R33, R33, R124, RZ, 0xc0, !PT ;  /* 0x0000007c21217212 */ /* 0x000fe400078ec0ff */
[----:B------:R-:W-:Y:S01]  /*da10*/  @!P4 PRMT R0, R248, 0x5410, RZ ;  /* 0x00005410f800c816 */ /* 0x000fe200000000ff */
[----:B------:R-:W3:Y:S01]  /*da20*/  LDSM.16.MT88.4 R28, [R179+0xd800] ;  /* 0x00d80000b31c783b */ /* 0x000ee20000004200 */
[----:B------:R-:W-:Y:S02]  /*da30*/  @!P0 PRMT R2, R249, 0x5410, RZ ;  /* 0x00005410f9028816 */ /* 0x000fe400000000ff */
[----:B------:R-:W-:Y:S01]  /*da40*/  ISETP.LT.AND P4, PT, RZ, UR12, PT ;  /* 0x0000000cff007c0c */ /* 0x000fe2000bf81270 */
[----:B------:R-:W-:Y:S04]  /*da50*/  UIADD3 UR12, UR12, -0x1, URZ ;  /* 0xffffffff0c0c7890 */ /* 0x000fe8000fffe03f */
[----:B------:R-:W-:Y:S04]  /*da60*/  STG.E.U16 [R172.64+0x72], R0 ;  /* 0x00007200ac007986 */ /* 0x000fe8000c101510 */
[----:B------:R-:W-:Y:S01]  /*da70*/  STG.E.U16 [R172.64+0x70], R2 ;  /* 0x00007002ac007986 */ /* 0x000fe2000c101510 */
[C---:B-1----:R-:W-:Y:S03]  /*da80*/  HMMA.16816.F32.BF16 R132, R32.reuse, R128, R4 ;  /* 0x000000802084723c */ /* 0x042fe60000041804 */
[----:B------:R-:W1:Y:S05]  /*da90*/  LDSM.16.MT88.4 R4, [R180+0xf800] ;  /* 0x00f80000b404783b */ /* 0x000e6a0000004200 */
[C---:B------:R-:W-:Y:S03]  /*daa0*/  HMMA.16816.F32.BF16 R128, R32.reuse, R130, R8 ;  /* 0x000000822080723c */ /* 0x040fe60000041808 */
[----:B------:R-:W4:Y:S05]  /*dab0*/  LDSM.16.MT88.4 R8, [R179+0xf800] ;  /* 0x00f80000b308783b */ /* 0x000f2a0000004200 */
[C---:B------:R-:W-:Y:S03]  /*dac0*/  HMMA.16816.F32.BF16 R124, R32.reuse, R120, R12 ;  /* 0x00000078207c723c */ /* 0x040fe6000004180c */
[----:B------:R-:W5:Y:S05]  /*dad0*/  LDSM.16.MT88.4 R12, [R177+0x11800] ;  /* 0x01180000b10c783b */ /* 0x000f6a0000004200 */
[C---:B------:R-:W-:Y:S03]  /*dae0*/  HMMA.16816.F32.BF16 R120, R32.reuse, R122, R16 ;  /* 0x0000007a2078723c */ /* 0x040fe60000041810 */
[----:B------:R-:W1:Y:S05]  /*daf0*/  LDSM.16.MT88.4 R16, [R178+0x11800] ;  /* 0x01180000b210783b */ /* 0x000e6a0000004200 */
[C---:B------:R-:W-:Y:S07]  /*db00*/  HMMA.16816.F32.BF16 R116, R32.reuse, R24, R20 ;  /* 0x000000182074723c */ /* 0x040fee0000041814 */
[----:B------:R-:W-:Y:S01]  /*db10*/  @P6 PRMT R20, R113, 0x7632, R20 ;  /* 0x0000763271146816 */ /* 0x000fe20000000014 */
[C---:B------:R-:W-:Y:S01]  /*db20*/  HMMA.16816.F32.BF16 R36, R32.reuse, R26, R36 ;  /* 0x0000001a2024723c */ /* 0x040fe20000041824 */
[----:B------:R-:W-:Y:S03]  /*db30*/  @!P5 PRMT R113, R247, 0x5410, RZ ;  /* 0x00005410f771d816 */ /* 0x000fe600000000ff */
[----:B------:R-:W-:Y:S02]  /*db40*/  @!P6 PRMT R20, R251, 0x5410, RZ ;  /* 0x00005410fb14e816 */ /* 0x000fe400000000ff */
[----:B------:R1:W-:Y:S02]  /*db50*/  STG.E.U16 [R174.64+0x70], R113 ;  /* 0x00007071ae007986 */ /* 0x0003e4000c101510 */
[C---:B---3--:R-:W-:Y:S02]  /*db60*/  HMMA.16816.F32.BF16 R40, R32.reuse, R28, R40 ;  /* 0x0000001c2028723c */ /* 0x048fe40000041828 */
[----:B------:R-:W-:Y:S06]  /*db70*/  STG.E.U16 [R174.64+0x72], R20 ;  /* 0x00007214ae007986 */ /* 0x000fec000c101510 */
[C---:B------:R-:W-:Y:S08]  /*db80*/  HMMA.16816.F32.BF16 R44, R32.reuse, R30, R44 ;  /* 0x0000001e202c723c */ /* 0x040ff0000004182c */
[C---:B------:R-:W-:Y:S08]  /*db90*/  HMMA.16816.F32.BF16 R48, R32.reuse, R136, R48 ;  /* 0x000000882030723c */ /* 0x040ff00000041830 */
[C---:B------:R-:W-:Y:S01]  /*dba0*/  HMMA.16816.F32.BF16 R52, R32.reuse, R138, R52 ;  /* 0x0000008a2034723c */ /* 0x040fe20000041834 */
[----:B-1----:R-:W-:Y:S07]  /*dbb0*/  IMAD.MOV.U32 R113, RZ, RZ, R3 ;  /* 0x000000ffff717224 */ /* 0x002fee00078e0003 */
[C---:B------:R-:W-:Y:S08]  /*dbc0*/  HMMA.16816.F32.BF16 R56, R32.reuse, R140, R56 ;  /* 0x0000008c2038723c */ /* 0x040ff00000041838 */
[C---:B------:R-:W-:Y:S08]  /*dbd0*/  HMMA.16816.F32.BF16 R60, R32.reuse, R142, R60 ;  /* 0x0000008e203c723c */ /* 0x040ff0000004183c */
[C---:B------:R-:W-:Y:S08]  /*dbe0*/  HMMA.16816.F32.BF16 R64, R32.reuse, R4, R64 ;  /* 0x000000042040723c */ /* 0x040ff00000041840 */
[C---:B------:R-:W-:Y:S01]  /*dbf0*/  HMMA.16816.F32.BF16 R68, R32.reuse, R6, R68 ;  /* 0x000000062044723c */ /* 0x040fe20000041844 */
[----:B------:R-:W1:Y:S07]  /*dc00*/  LDSM.16.MT88.4 R4, [R180+0x11800] ;  /* 0x01180000b404783b */ /* 0x000e6e0000004200 */
[C---:B----4-:R-:W-:Y:S07]  /*dc10*/  HMMA.16816.F32.BF16 R72, R32.reuse, R8, R72 ;  /* 0x000000082048723c */ /* 0x050fee0000041848 */
[----:B------:R-:W-:Y:S01]  /*dc20*/  FADD.FTZ R9, R221, R202 ;  /* 0x000000cadd097221 */ /* 0x000fe20000010000 */
[C---:B------:R-:W-:Y:S01]  /*dc30*/  HMMA.16816.F32.BF16 R76, R32.reuse, R10, R76 ;  /* 0x0000000a204c723c */ /* 0x040fe2000004184c */
[----:B------:R-:W-:Y:S07]  /*dc40*/  FADD.FTZ R8, R232, R203 ;  /* 0x000000cbe8087221 */ /* 0x000fee0000010000 */
[C---:B-----5:R-:W-:Y:S07]  /*dc50*/  HMMA.16816.F32.BF16 R80, R32.reuse, R12, R80 ;  /* 0x0000000c2050723c */ /* 0x060fee0000041850 */
[----:B------:R-:W-:Y:S01]  /*dc60*/  FADD.FTZ R12, R220, R9 ;  /* 0x00000009dc0c7221 */ /* 0x000fe20000010000 */
[C---:B------:R-:W-:Y:S01]  /*dc70*/  HMMA.16816.F32.BF16 R84, R32.reuse, R14, R84 ;  /* 0x0000000e2054723c */ /* 0x040fe20000041854 */
[----:B------:R-:W-:Y:S02]  /*dc80*/  FADD.FTZ R13, R231, R8 ;  /* 0x00000008e70d7221 */ /* 0x000fe40000010000 */
[----:B------:R-:W3:Y:S01]  /*dc90*/  LDSM.16.MT88.4 R8, [R179+0x11800] ;  /* 0x01180000b308783b */ /* 0x000ee20000004200 */
        /* <DEDUP_REMOVED lines=9> */
[----:B------:R-:W-:Y:S02]  /*dd30*/  FADD.FTZ R12, R227, R14 ;  /* 0x0000000ee30c7221 */ /* 0x000fe40000010000 */
[C---:B-1----:R-:W-:Y:S01]  /*dd40*/  HMMA.16816.F32.BF16 R96, R32.reuse, R4, R96 ;  /* 0x000000042060723c */ /* 0x042fe20000041860 */
[----:B------:R-:W-:Y:S03]  /*dd50*/  FADD.FTZ R13, R209, R13 ;  /* 0x0000000dd10d7221 */ /* 0x000fe60000010000 */
[----:B------:R-:W-:Y:S02]  /*dd60*/  FADD.FTZ R12, R226, R12 ;  /* 0x0000000ce20c7221 */ /* 0x000fe40000010000 */
[----:B------:R-:W-:Y:S02]  /*dd70*/  FADD.FTZ R13, R206, R13 ;  /* 0x0000000dce0d7221 */ /* 0x000fe40000010000 */
[C---:B------:R-:W-:Y:S01]  /*dd80*/  HMMA.16816.F32.BF16 R100, R32.reuse, R6, R100 ;  /* 0x000000062064723c */ /* 0x040fe20000041864 */
[----:B------:R-:W-:Y:S03]  /*dd90*/  FADD.FTZ R12, R225, R12 ;  /* 0x0000000ce10c7221 */ /* 0x000fe60000010000 */
[----:B------:R-:W-:Y:S02]  /*dda0*/  FADD.FTZ R0, R205, R13 ;  /* 0x0000000dcd007221 */ /* 0x000fe40000010000 */
[----:B------:R-:W-:Y:S02]  /*ddb0*/  FADD.FTZ R2, R224, R12 ;  /* 0x0000000ce0027221 */ /* 0x000fe40000010000 */
[----:B------:R-:W-:Y:S01]  /*ddc0*/  FADD.FTZ R0, R204, R0 ;  /* 0x00000000cc007221 */ /* 0x000fe20000010000 */
[C---:B---3--:R-:W-:Y:S03]  /*ddd0*/  HMMA.16816.F32.BF16 R104, R32.reuse, R8, R104 ;  /* 0x000000082068723c */ /* 0x048fe60000041868 */
[----:B------:R-:W-:Y:S01]  /*dde0*/  FADD.FTZ R2, R201, R2 ;  /* 0x00000002c9027221 */ /* 0x000fe20000010000 */
[----:B------:R-:W-:Y:S01]  /*ddf0*/  IADD3 R201, P0, R172, -0x80, RZ ;  /* 0xffffff80acc97810 */ /* 0x000fe20007f1e0ff */
[----:B------:R-:W-:Y:S02]  /*de00*/  FADD.FTZ R147, R147, R0 ;  /* 0x0000000093937221 */ /* 0x000fe40000010000 */
[----:B------:R-:W-:Y:S01]  /*de10*/  FADD.FTZ R215, R200, R2 ;  /* 0x00000002c8d77221 */ /* 0x000fe20000010000 */
[----:B------:R-:W-:Y:S01]  /*de20*/  IADD3.X R115, R173, -0x1, RZ, P0, !PT ;  /* 0xffffffffad737810 */ /* 0x000fe200007fe4ff */
[----:B------:R-:W-:Y:S01]  /*de30*/  FADD.FTZ R233, R114, R147 ;  /* 0x0000009372e97221 */ /* 0x000fe20000010000 */
[----:B------:R-:W-:Y:S02]  /*de40*/  HMMA.16816.F32.BF16 R108, R32, R10, R108 ;  /* 0x0000000a206c723c */ /* 0x000fe4000004186c */
[----:B------:R-:W-:Y:S01]  /*de50*/  IMAD.MOV.U32 R0, RZ, RZ, R112 ;  /* 0x000000ffff007224 */ /* 0x000fe200078e0070 */
[----:B--2---:R-:W-:-:S05]  /*de60*/  @P4 BRA `(.L_x_858) ;  /* 0xffffb3c000004947 */ /* 0x004fca000383ffff */
.L_x_857:
[----:B-1----:R-:W1:Y:S01]  /*de70*/  SHFL.BFLY PT, R0, R215, 0x2, 0x1f ;  /* 0x0c401f00d7007f89 */ /* 0x002e6200000e0000 */
[----:B------:R-:W2:Y:S01]  /*de80*/  S2UR UR6, SR_CTAID.Y ;  /* 0x00000000000679c3 */ /* 0x000ea20000002600 */
[----:B------:R-:W-:Y:S01]  /*de90*/  UISETP.NE.AND UP0, UPT, UR9, -0x1, UPT ;  /* 0xffffffff0900788c */ /* 0x000fe2000bf05270 */
[----:B------:R-:W-:Y:S01]  /*dea0*/  BSSY B0, `(.L_x_861) ;  /* 0x0000145000007945 */ /* 0x000fe20003800000 */
[----:B------:R-:W3:Y:S01]  /*deb0*/  SHFL.BFLY PT, R2, R233, 0x2, 0x1f ;  /* 0x0c401f00e9027f89 */ /* 0x000ee200000e0000 */
[----:B------:R-:W-:-:S02]  /*dec0*/  ULDC.64 UR4, c[0x0][0x1e8] ;  /* 0x00007a0000047ab9 */ /* 0x000fc40000000a00 */
[----:B------:R-:W-:Y:S01]  /*ded0*/  ULDC.U8 UR11, c[0x0][0x329] ;  /* 0x0000ca40000b7ab9 */ /* 0x000fe20000000000 */
[----:B------:R-:W4:Y:S01]  /*dee0*/  S2R R139, SR_TID.X ;  /* 0x00000000008b7919 */ /* 0x000f220000002100 */
[----:B------:R-:W-:Y:S01]  /*def0*/  UISETP.NE.AND UP1, UPT, UR11, URZ, UPT ;  /* 0x0000003f0b00728c */ /* 0x000fe2000bf25270 */
[----:B------:R-:W4:Y:S01]  /*df00*/  S2UR UR12, SR_CTAID.Z ;  /* 0x00000000000c79c3 */ /* 0x000f220000002700 */
[----:B------:R-:W-:Y:S02]  /*df10*/  ULDC UR8, c[0x0][0x214] ;  /* 0x0000850000087ab9 */ /* 0x000fe40000000800 */
[----:B------:R-:W-:Y:S02]  /*df20*/  @UP0 UIMAD.WIDE.U32 UR18, UR9, UR4, URZ ;  /* 0x00000004091202a5 */ /* 0x000fe4000f8e003f */
[----:B------:R-:W-:Y:S02]  /*df30*/  UMOV UR24, URZ ;  /* 0x0000003f00187c82 */ /* 0x000fe40008000000 */
[----:B------:R-:W-:-:S02]  /*df40*/  @UP0 UIMAD UR7, UR9, UR5, UR19 ;  /* 0x00000005090702a4 */ /* 0x000fc4000f8e0213 */
[----:B------:R-:W-:Y:S02]  /*df50*/  UMOV UR25, URZ ;  /* 0x0000003f00197c82 */ /* 0x000fe40008000000 */
[----:B------:R-:W-:Y:S02]  /*df60*/  ULDC.64 UR4, c[0x0][0x1e0] ;  /* 0x0000780000047ab9 */ /* 0x000fe40000000a00 */
[----:B------:R-:W-:Y:S01]  /*df70*/  @UP1 ULDC UR15, c[0x0][0x210] ;  /* 0x00008400000f1ab9 */ /* 0x000fe20000000800 */
[----:B-1----:R-:W-:Y:S01]  /*df80*/  FADD.FTZ R215, R0, R215 ;  /* 0x000000d700d77221 */ /* 0x002fe20000010000 */
[----:B--2---:R-:W-:Y:S02]  /*df90*/  @!UP0 USHF.R.S32.HI UR14, URZ, 0x1f, UR6 ;  /* 0x0000001f3f0e8899 */ /* 0x004fe40008011406 */
[----:B------:R-:W-:Y:S01]  /*dfa0*/  @!UP0 UIMAD.WIDE.U32 UR22, UR6, UR4, URZ ;  /* 0x00000004061682a5 */ /* 0x000fe2000f8e003f */
[----:B---3--:R-:W-:Y:S01]  /*dfb0*/  FADD.FTZ R0, R2, R233 ;  /* 0x000000e902007221 */ /* 0x008fe20000010000 */
[----:B------:R-:W1:Y:S01]  /*dfc0*/  SHFL.BFLY PT, R4, R215, 0x1, 0x1f ;  /* 0x0c201f00d7047f89 */ /* 0x000e6200000e0000 */
[----:B------:R-:W-:Y:S01]  /*dfd0*/  @!UP0 UIMAD UR14, UR14, UR4, URZ ;  /* 0x000000040e0e82a4 */ /* 0x000fe2000f8e023f */
[----:B----4-:R-:W-:-:S02]  /*dfe0*/  SHF.R.S32.HI R140, RZ, 0x1f, R139 ;  /* 0x0000001fff8c7819 */ /* 0x010fc4000001148b */
[----:B------:R-:W2:Y:S01]  /*dff0*/  SHFL.BFLY PT, R2, R0, 0x1, 0x1f ;  /* 0x0c201f0000027f89 */ /* 0x000ea200000e0000 */
[----:B------:R-:W-:Y:S01]  /*e000*/  ULDC.U8 UR4, c[0x0][0x328] ;  /* 0x0000ca0000047ab9 */ /* 0x000fe20000000000 */
[CC--:B------:R-:W-:Y:S01]  /*e010*/  LEA.HI R6, R140.reuse, R139.reuse, RZ, 0x2 ;  /* 0x0000008b8c067211 */ /* 0x0c0fe200078f10ff */
[----:B------:R-:W-:Y:S01]  /*e020*/  UISETP.NE.AND UP2, UPT, UR4, URZ, UPT ;  /* 0x0000003f0400728c */ /* 0x000fe2000bf45270 */
[----:B------:R-:W-:Y:S01]  /*e030*/  LEA.HI R138, R140, R139, RZ, 0x5 ;  /* 0x0000008b8c8a7211 */ /* 0x000fe200078f28ff */
[----:B------:R-:W-:Y:S01]  /*e040*/  @!UP0 UIMAD UR14, UR6, UR5, UR14 ;  /* 0x00000005060e82a4 */ /* 0x000fe2000f8e020e */
[----:B------:R-:W-:Y:S01]  /*e050*/  SHF.R.S32.HI R5, RZ, 0x1f, R6 ;  /* 0x0000001fff057819 */ /* 0x000fe20000011406 */
[----:B------:R-:W-:Y:S01]  /*e060*/  UISETP.NE.OR UP3, UPT, UR11, URZ, !UP2 ;  /* 0x0000003f0b00728c */ /* 0x000fe2000d765670 */
[----:B------:R-:W-:Y:S01]  /*e070*/  SHF.R.S32.HI R7, RZ, 0x5, R138 ;  /* 0x00000005ff077819 */ /* 0x000fe2000001148a */
[----:B------:R-:W3:Y:S01]  /*e080*/  S2UR UR11, SR_CTAID.X ;  /* 0x00000000000b79c3 */ /* 0x000ee20000002500 */
[----:B------:R-:W-:-:S02]  /*e090*/  ULDC UR5, c[0x0][0x234] ;  /* 0x00008d0000057ab9 */ /* 0x000fc40000000800 */
[----:B------:R-:W-:Y:S02]  /*e0a0*/  @UP1 UIMAD UR15, UR15, UR8, URZ ;  /* 0x000000080f0f12a4 */ /* 0x000fe4000f8e023f */
[----:B------:R-:W-:Y:S02]  /*e0b0*/  @!UP1 USEL UR15, UR8, UR5, !UP2 ;  /* 0x00000005080f9287 */ /* 0x000fe4000d000000 */
[----:B------:R-:W-:Y:S02]  /*e0c0*/  ULDC UR4, c[0x0][0x1c0] ;  /* 0x0000700000047ab9 */ /* 0x000fe40000000800 */
[----:B------:R-:W-:Y:S01]  /*e0d0*/  @UP1 UMOV UR19, 0x1 ;  /* 0x0000000100131882 */ /* 0x000fe20000000000 */
[----:B-1----:R-:W-:Y:S01]  /*e0e0*/  FADD.FTZ R215, R215, R4 ;  /* 0x00000004d7d77221 */ /* 0x002fe20000010000 */
[----:B------:R-:W-:Y:S01]  /*e0f0*/  MOV R4, 0x3f800000 ;  /* 0x3f80000000047802 */ /* 0x000fe20000000f00 */
[----:B------:R-:W-:Y:S01]  /*e100*/  @!UP1 UIMAD UR19, UR15, UR4, URZ ;  /* 0x000000040f1392a4 */ /* 0x000fe2000f8e023f */
[----:B--2---:R-:W-:-:S02]  /*e110*/  FADD.FTZ R113, R0, R2 ;  /* 0x0000000200717221 */ /* 0x004fc40000010000 */
[----:B------:R-:W-:Y:S01]  /*e120*/  FSETP.NE.FTZ.AND P4, PT, R215, RZ, PT ;  /* 0x000000ffd700720b */ /* 0x000fe20003f95000 */
[----:B------:R-:W-:Y:S01]  /*e130*/  @!UP3 UIMAD UR8, UR6, UR8, URZ ;  /* 0x000000080608b2a4 */ /* 0x000fe2000f8e023f */
[----:B------:R-:W-:Y:S01]  /*e140*/  MOV R2, 0x3f800000 ;  /* 0x3f80000000027802 */ /* 0x000fe20000000f00 */
[----:B------:R-:W-:Y:S01]  /*e150*/  @UP1 ULDC UR20, c[0x0][0x210] ;  /* 0x0000840000141ab9 */ /* 0x000fe20000000800 */
[----:B------:R-:W-:Y:S01]  /*e160*/  FSETP.NE.FTZ.AND P3, PT, R113, RZ, PT ;  /* 0x000000ff7100720b */ /* 0x000fe20003f75000 */
[----:B------:R-:W-:Y:S01]  /*e170*/  UIMAD UR5, UR6, UR19, URZ ;  /* 0x00000013060572a4 */ /* 0x000fe2000f8e023f */
[----:B------:R-:W-:Y:S01]  /*e180*/  SHF.R.S32.HI R0, RZ, 0x2, R6 ;  /* 0x00000002ff007819 */ /* 0x000fe20000011406 */
[----:B------:R-:W-:Y:S01]  /*e190*/  @!UP1 UMOV UR20, 0x1 ;  /* 0x0000000100149882 */ /* 0x000fe20000000000 */
[----:B------:R-:W-:Y:S01]  /*e1a0*/  LOP3.LUT R6, R6, 0x3ffffffc, RZ, 0xc0, !PT ;  /* 0x3ffffffc06067812 */ /* 0x000fe200078ec0ff */
[----:B------:R-:W-:Y:S01]  /*e1b0*/  @!UP3 USEL UR8, UR8, UR9, !UP0 ;  /* 0x000000090808b287 */ /* 0x000fe2000c000000 */
[----:B------:R-:W-:Y:S01]  /*e1c0*/  LEA.HI R5, R5, R0, RZ, 0x3 ;  /* 0x0000000005057211 */ /* 0x000fe200078f18ff */
[----:B---3--:R-:W-:Y:S01]  /*e1d0*/  UIMAD UR4, UR11, UR20, URZ ;  /* 0x000000140b0472a4 */ /* 0x008fe2000f8e023f */
[----:B------:R-:W-:Y:S01]  /*e1e0*/  IADD3 R6, -R6, R139, RZ ;  /* 0x0000008b06067210 */ /* 0x000fe20007ffe1ff */
[----:B------:R-:W1:Y:S01]  /*e1f0*/  @P4 MUFU.RCP R2, R215 ;  /* 0x000000d700024308 */ /* 0x000e620000001000 */
[----:B------:R-:W-:Y:S01]  /*e200*/  LOP3.LUT R5, R5, 0xfffffff8, RZ, 0xc0, !PT ;  /* 0xfffffff805057812 */ /* 0x000fe200078ec0ff */
[----:B------:R-:W-:Y:S01]  /*e210*/  USEL UR5, UR5, URZ, UP3 ;  /* 0x0000003f05057287 */ /* 0x000fe20009800000 */
[----:B------:R-:W-:Y:S01]  /*e220*/  LEA R137, R7, R6, 0x9 ;  /* 0x0000000607897211 */ /* 0x000fe200078e48ff */
[----:B------:R-:W-:Y:S01]  /*e230*/  USHF.L.U32 UR4, UR4, 0x6, URZ ;  /* 0x0000000604047899 */ /* 0x000fe2000800063f */
[----:B------:R-:W-:Y:S01]  /*e240*/  IADD3 R10, R0, -R5, RZ ;  /* 0x80000005000a7210 */ /* 0x000fe20007ffe0ff */
[----:B------:R-:W-:-:S02]  /*e250*/  UIMAD UR15, UR12, UR15, UR5 ;  /* 0x0000000f0c0f72a4 */ /* 0x000fc4000f8e0205 */
[----:B------:R-:W2:Y:S01]  /*e260*/  @P3 MUFU.RCP R4, R113 ;  /* 0x0000007100043308 */ /* 0x000ea20000001000 */
[----:B------:R-:W-:Y:S01]  /*e270*/  R2P PR, R10, 0x6 ;  /* 0x000000060a007804 */ /* 0x000fe20000000000 */
[----:B------:R-:W-:Y:S02]  /*e280*/  @!UP3 UMOV UR24, UR8 ;  /* 0x000000080018bc82 */ /* 0x000fe40008000000 */
[----:B------:R-:W-:Y:S02]  /*e290*/  USHF.R.S32.HI UR5, URZ, 0x1f, UR4 ;  /* 0x0000001f3f057899 */ /* 0x000fe40008011404 */
[----:B------:R-:W-:Y:S01]  /*e2a0*/  @!UP3 USHF.R.S32.HI UR25, URZ, 0x1f, UR8 ;  /* 0x0000001f3f19b899 */ /* 0x000fe20008011408 */
[----:B-1----:R-:W-:Y:S01]  /*e2b0*/  FMUL.FTZ R2, R2, c[0x0][0x2dc] ;  /* 0x0000b70002027a20 */ /* 0x002fe20000410000 */
[----:B------:R-:W-:Y:S02]  /*e2c0*/  USHF.R.S32.HI UR6, URZ, 0x1f, UR15 ;  /* 0x0000001f3f067899 */ /* 0x000fe4000801140f */
[----:B------:R-:W-:Y:S01]  /*e2d0*/  UIADD3 UR4, UP2, UP1, UR4, UR24, UR15 ;  /* 0x0000001804047290 */ /* 0x000fe2000f95e00f */
[C---:B------:R-:W-:Y:S01]  /*e2e0*/  FMUL.FTZ R136, R2.reuse, R132 ;  /* 0x0000008402887220 */ /* 0x040fe20000410000 */
[----:B------:R-:W-:Y:S01]  /*e2f0*/  @!UP0 UIADD3 UR7, UR23, UR14, URZ ;  /* 0x0000000e17078290 */ /* 0x000fe2000fffe03f */
[C---:B------:R-:W-:Y:S01]  /*e300*/  FMUL.FTZ R132, R2.reuse, R128 ;  /* 0x0000008002847220 */ /* 0x040fe20000410000 */
[----:B------:R-:W-:Y:S01]  /*e310*/  UIADD3.X UR5, UR5, UR25, UR6, UP2, UP1 ;  /* 0x0000001905057290 */ /* 0x000fe200097e2406 */
[----:B------:R-:W-:Y:S01]  /*e320*/  FMUL.FTZ R128, R2, R124 ;  /* 0x0000007c02807220 */ /* 0x000fe20000410000 */
[----:B------:R-:W-:Y:S01]  /*e330*/  @!UP0 UMOV UR18, UR22 ;  /* 0x0000001600128c82 */ /* 0x000fe20008000000 */
[----:B--2---:R-:W-:-:S02]  /*e340*/  FMUL.FTZ R0, R4, c[0x0][0x2dc] ;  /* 0x0000b70004007a20 */ /* 0x004fc40000410000 */
[C---:B------:R-:W-:Y:S02]  /*e350*/  FMUL.FTZ R124, R2.reuse, R120 ;  /* 0x00000078027c7220 */ /* 0x040fe40000410000 */
[C---:B------:R-:W-:Y:S02]  /*e360*/  FMUL.FTZ R120, R2.reuse, R116 ;  /* 0x0000007402787220 */ /* 0x040fe40000410000 */
[C---:B------:R-:W-:Y:S02]  /*e370*/  FMUL.FTZ R116, R2.reuse, R36 ;  /* 0x0000002402747220 */ /* 0x040fe40000410000 */
[C---:B------:R-:W-:Y:S02]  /*e380*/  FMUL.FTZ R115, R2.reuse, R40 ;  /* 0x0000002802737220 */ /* 0x040fe40000410000 */
[C---:B------:R-:W-:Y:S02]  /*e390*/  FMUL.FTZ R114, R2.reuse, R44 ;  /* 0x0000002c02727220 */ /* 0x040fe40000410000 */
[----:B------:R-:W-:-:S02]  /*e3a0*/  FMUL.FTZ R26, R2, R48 ;  /* 0x00000030021a7220 */ /* 0x000fc40000410000 */
[C---:B------:R-:W-:Y:S02]  /*e3b0*/  FMUL.FTZ R5, R2.reuse, R133 ;  /* 0x0000008502057220 */ /* 0x040fe40000410000 */
[C---:B------:R-:W-:Y:S02]  /*e3c0*/  FMUL.FTZ R7, R2.reuse, R129 ;  /* 0x0000008102077220 */ /* 0x040fe40000410000 */
[C---:B------:R-:W-:Y:S01]  /*e3d0*/  FMUL.FTZ R8, R2.reuse, R125 ;  /* 0x0000007d02087220 */ /* 0x040fe20000410000 */
[----:B------:R-:W-:Y:S01]  /*e3e0*/  F2FP.BF16.PACK_AB R5, R5, R136 ;  /* 0x000000880505723e */ /* 0x000fe200000010ff */
[C---:B------:R-:W-:Y:S01]  /*e3f0*/  FMUL.FTZ R11, R2.reuse, R121 ;  /* 0x00000079020b7220 */ /* 0x040fe20000410000 */
[----:B------:R-:W-:Y:S01]  /*e400*/  F2FP.BF16.PACK_AB R7, R7, R132 ;  /* 0x000000840707723e */ /* 0x000fe200000010ff */
        /* <DEDUP_REMOVED lines=8> */
[----:B------:R-:W-:-:S02]  /*e490*/  FMUL.FTZ R48, R2, R49 ;  /* 0x0000003102307220 */ /* 0x000fc40000410000 */
[----:B------:R-:W-:Y:S01]  /*e4a0*/  FMUL.FTZ R24, R2, R52 ;  /* 0x0000003402187220 */ /* 0x000fe20000410000 */
[----:B------:R-:W-:Y:S01]  /*e4b0*/  F2FP.BF16.PACK_AB R52, R22, R115 ;  /* 0x000000731634723e */ /* 0x000fe200000010ff */
[----:B------:R-:W-:Y:S01]  /*e4c0*/  FMUL.FTZ R18, R2, R53 ;  /* 0x0000003502127220 */ /* 0x000fe20000410000 */
[----:B------:R-:W-:Y:S01]  /*e4d0*/  F2FP.BF16.PACK_AB R48, R48, R26 ;  /* 0x0000001a3030723e */ /* 0x000fe200000010ff */
[C---:B------:R-:W-:Y:S02]  /*e4e0*/  FMUL.FTZ R56, R2.reuse, R56 ;  /* 0x0000003802387220 */ /* 0x040fe40000410000 */
[C---:B------:R-:W-:Y:S02]  /*e4f0*/  FMUL.FTZ R44, R2.reuse, R57 ;  /* 0x00000039022c7220 */ /* 0x040fe40000410000 */
[C---:B------:R-:W-:Y:S02]  /*e500*/  FMUL.FTZ R60, R2.reuse, R60 ;  /* 0x0000003c023c7220 */ /* 0x040fe40000410000 */
[----:B------:R-:W-:Y:S01]  /*e510*/  FMUL.FTZ R61, R2, R61 ;  /* 0x0000003d023d7220 */ /* 0x000fe20000410000 */
[----:B------:R-:W-:Y:S01]  /*e520*/  F2FP.BF16.PACK_AB R44, R44, R56 ;  /* 0x000000382c2c723e */ /* 0x000fe200000010ff */
[----:B------:R-:W-:-:S02]  /*e530*/  FMUL.FTZ R64, R2, R64 ;  /* 0x0000004002407220 */ /* 0x000fc40000410000 */
[C---:B------:R-:W-:Y:S02]  /*e540*/  FMUL.FTZ R40, R2.reuse, R65 ;  /* 0x0000004102287220 */ /* 0x040fe40000410000 */
[C---:B------:R-:W-:Y:S02]  /*e550*/  FMUL.FTZ R68, R2.reuse, R68 ;  /* 0x0000004402447220 */ /* 0x040fe40000410000 */
[----:B------:R-:W-:Y:S01]  /*e560*/  FMUL.FTZ R69, R2, R69 ;  /* 0x0000004502457220 */ /* 0x000fe20000410000 */
[----:B------:R-:W-:Y:S01]  /*e570*/  F2FP.BF16.PACK_AB R40, R40, R64 ;  /* 0x000000402828723e */ /* 0x000fe200000010ff */
[C---:B------:R-:W-:Y:S02]  /*e580*/  FMUL.FTZ R72, R2.reuse, R72 ;  /* 0x0000004802487220 */ /* 0x040fe40000410000 */
[C---:B------:R-:W-:Y:S02]  /*e590*/  FMUL.FTZ R36, R2.reuse, R73 ;  /* 0x0000004902247220 */ /* 0x040fe40000410000 */
        /* <DEDUP_REMOVED lines=17> */
[----:B------:R-:W-:Y:S01]  /*e6b0*/  F2FP.BF16.PACK_AB R26, R93, R92 ;  /* 0x0000005c5d1a723e */ /* 0x000fe200000010ff */
[----:B------:R-:W-:-:S02]  /*e6c0*/  FMUL.FTZ R100, R2, R100 ;  /* 0x0000006402647220 */ /* 0x000fc40000410000 */
[C---:B------:R-:W-:Y:S02]  /*e6d0*/  FMUL.FTZ R101, R2.reuse, R101 ;  /* 0x0000006502657220 */ /* 0x040fe40000410000 */
[C---:B------:R-:W-:Y:S02]  /*e6e0*/  FMUL.FTZ R104, R2.reuse, R104 ;  /* 0x0000006802687220 */ /* 0x040fe40000410000 */
[C---:B------:R-:W-:Y:S01]  /*e6f0*/  FMUL.FTZ R105, R2.reuse, R105 ;  /* 0x0000006902697220 */ /* 0x040fe20000410000 */
[----:B------:R-:W-:Y:S01]  /*e700*/  F2FP.BF16.PACK_AB R22, R101, R100 ;  /* 0x000000646516723e */ /* 0x000fe200000010ff */
[C---:B------:R-:W-:Y:S02]  /*e710*/  FMUL.FTZ R108, R2.reuse, R108 ;  /* 0x0000006c026c7220 */ /* 0x040fe40000410000 */
[----:B------:R-:W-:Y:S02]  /*e720*/  FMUL.FTZ R109, R2, R109 ;  /* 0x0000006d026d7220 */ /* 0x000fe40000410000 */
[----:B------:R-:W-:-:S02]  /*e730*/  FMUL.FTZ R53, R0, R39 ;  /* 0x0000002700357220 */ /* 0x000fc40000410000 */
[C---:B------:R-:W-:Y:S02]  /*e740*/  FMUL.FTZ R42, R0.reuse, R42 ;  /* 0x0000002a002a7220 */ /* 0x040fe40000410000 */
[C---:B------:R-:W-:Y:S02]  /*e750*/  FMUL.FTZ R2, R0.reuse, R43 ;  /* 0x0000002b00027220 */ /* 0x040fe40000410000 */
[C---:B------:R-:W-:Y:S02]  /*e760*/  FMUL.FTZ R49, R0.reuse, R47 ;  /* 0x0000002f00317220 */ /* 0x040fe40000410000 */
[C---:B------:R-:W-:Y:S02]  /*e770*/  FMUL.FTZ R134, R0.reuse, R134 ;  /* 0x0000008600867220 */ /* 0x040fe40000410000 */
[C---:B------:R-:W-:Y:S02]  /*e780*/  FMUL.FTZ R4, R0.reuse, R135 ;  /* 0x0000008700047220 */ /* 0x040fe40000410000 */
[----:B------:R-:W-:-:S02]  /*e790*/  FMUL.FTZ R130, R0, R130 ;  /* 0x0000008200827220 */ /* 0x000fc40000410000 */
[----:B------:R-:W-:Y:S01]  /*e7a0*/  FMUL.FTZ R9, R0, R131 ;  /* 0x0000008300097220 */ /* 0x000fe20000410000 */
[----:B------:R-:W-:Y:S01]  /*e7b0*/  F2FP.BF16.PACK_AB R4, R4, R134 ;  /* 0x000000860404723e */ /* 0x000fe200000010ff */
[C---:B------:R-:W-:Y:S02]  /*e7c0*/  FMUL.FTZ R126, R0.reuse, R126 ;  /* 0x0000007e007e7220 */ /* 0x040fe40000410000 */
[C---:B------:R-:W-:Y:S01]  /*e7d0*/  FMUL.FTZ R12, R0.reuse, R127 ;  /* 0x0000007f000c7220 */ /* 0x040fe20000410000 */
        /* <DEDUP_REMOVED lines=10> */
[C---:B------:R-:W-:Y:S01]  /*e880*/  FMUL.FTZ R6, R0.reuse, R50 ;  /* 0x0000003200067220 */ /* 0x040fe20000410000 */
[----:B------:R-:W-:Y:S01]  /*e890*/  F2FP.BF16.PACK_AB R53, R53, R38 ;  /* 0x000000263535723e */ /* 0x000fe200000010ff */
[----:B------:R-:W-:Y:S01]  /*e8a0*/  FMUL.FTZ R47, R0, R51 ;  /* 0x00000033002f7220 */ /* 0x000fe20000410000 */
[----:B------:R-:W-:Y:S01]  /*e8b0*/  F2FP.BF16.PACK_AB R51, R2, R42 ;  /* 0x0000002a0233723e */ /* 0x000fe200000010ff */
[----:B------:R-:W-:Y:S01]  /*e8c0*/  FMUL.FTZ R54, R0, R54 ;  /* 0x0000003600367220 */ /* 0x000fe20000410000 */
[----:B------:R-:W-:Y:S01]  /*e8d0*/  LOP3.LUT R2, R10, 0x1, RZ, 0xc0, !PT ;  /* 0x000000010a027812 */ /* 0x000fe200078ec0ff */
[C---:B------:R-:W-:Y:S01]  /*e8e0*/  FMUL.FTZ R45, R0.reuse, R55 ;  /* 0x00000037002d7220 */ /* 0x040fe20000410000 */
[----:B------:R-:W-:Y:S01]  /*e8f0*/  F2FP.BF16.PACK_AB R47, R47, R6 ;  /* 0x000000062f2f723e */ /* 0x000fe200000010ff */
[----:B------:R-:W-:Y:S01]  /*e900*/  FMUL.FTZ R58, R0, R58 ;  /* 0x0000003a003a7220 */ /* 0x000fe20000410000 */
[----:B------:R-:W-:Y:S01]  /*e910*/  ISETP.NE.U32.AND P0, PT, R2, 0x1, PT ;  /* 0x000000010200780c */ /* 0x000fe20003f05070 */
[C---:B------:R-:W-:Y:S01]  /*e920*/  FMUL.FTZ R43, R0.reuse, R59 ;  /* 0x0000003b002b7220 */ /* 0x040fe20000410000 */
[----:B------:R-:W-:Y:S01]  /*e930*/  MOV R6, 0x20 ;  /* 0x0000002000067802 */ /* 0x000fe20000000f00 */
[----:B------:R-:W-:Y:S01]  /*e940*/  FMUL.FTZ R62, R0, R62 ;  /* 0x0000003e003e7220 */ /* 0x000fe20000410000 */
[----:B------:R-:W-:Y:S01]  /*e950*/  F2FP.BF16.PACK_AB R50, R20, R114 ;  /* 0x000000721432723e */ /* 0x000fe200000010ff */
[----:B------:R-:W-:Y:S01]  /*e960*/  FMUL.FTZ R41, R0, R63 ;  /* 0x0000003f00297220 */ /* 0x000fe20000410000 */
[----:B------:R-:W-:Y:S01]  /*e970*/  SEL R6, R6, 0xffffffe0, !P1 ;  /* 0xffffffe006067807 */ /* 0x000fe20004800000 */
        /* <DEDUP_REMOVED lines=44> */
[----:B------:R-:W-:Y:S02]  /*ec40*/  SHF.L.U32 R0, R10, 0x6, RZ ;  /* 0x000000060a007819 */ /* 0x000fe400000006ff */
[----:B------:R-:W-:-:S02]  /*ec50*/  MOV R10, 0x40 ;  /* 0x00000040000a7802 */ /* 0x000fc40000000f00 */
[----:B------:R-:W-:Y:S02]  /*ec60*/  LOP3.LUT R0, R0, 0x1c0, RZ, 0xc0, !PT ;  /* 0x000001c000007812 */ /* 0x000fe400078ec0ff */
[----:B------:R-:W-:Y:S02]  /*ec70*/  SEL R10, R10, 0xffffffc0, !P2 ;  /* 0xffffffc00a0a7807 */ /* 0x000fe40005000000 */
[----:B------:R-:W-:Y:S02]  /*ec80*/  LEA.HI R0, R0, R0, RZ, 0x1d ;  /* 0x0000000000007211 */ /* 0x000fe400078fe8ff */
[----:B------:R-:W-:Y:S02]  /*ec90*/  F2FP.BF16.PACK_AB R19, R19, R106 ;  /* 0x0000006a1313723e */ /* 0x000fe400000010ff */
[----:B------:R-:W-:Y:S02]  /*eca0*/  LEA R0, R137, R0, 0x1 ;  /* 0x0000000089007211 */ /* 0x000fe400078e08ff */
[----:B------:R-:W-:-:S02]  /*ecb0*/  F2FP.BF16.PACK_AB R17, R17, R110 ;  /* 0x0000006e1111723e */ /* 0x000fc400000010ff */
[----:B------:R-:W-:-:S04]  /*ecc0*/  SHF.L.U32 R0, R0, 0x1, RZ ;  /* 0x0000000100007819 */ /* 0x000fc800000006ff */
[C---:B------:R-:W-:Y:S01]  /*ecd0*/  IADD3 R2, R0.reuse, -0x10, RZ ;  /* 0xfffffff000027810 */ /* 0x040fe20007ffe0ff */
[----:B------:R1:W-:Y:S01]  /*ece0*/  STS [R0], R5 ;  /* 0x0000000500007388 */ /* 0x0003e20000000800 */
[----:B------:R-:W-:-:S03]  /*ecf0*/  @P0 IADD3 R2, R0, 0x10, RZ ;  /* 0x0000001000020810 */ /* 0x000fc60007ffe0ff */
[----:B------:R2:W-:Y:S04]  /*ed00*/  STS [R0+0x400], R4 ;  /* 0x0004000400007388 */ /* 0x0005e80000000800 */
[----:B------:R3:W-:Y:S04]  /*ed10*/  STS [R2], R7 ;  /* 0x0000000702007388 */ /* 0x0007e80000000800 */
[----:B------:R4:W-:Y:S01]  /*ed20*/  STS [R2+0x400], R9 ;  /* 0x0004000902007388 */ /* 0x0009e20000000800 */
[----:B-1----:R-:W-:Y:S02]  /*ed30*/  IADD3 R5, R0, R6, RZ ;  /* 0x0000000600057210 */ /* 0x002fe40007ffe0ff */
[----:B--2---:R-:W-:-:S03]  /*ed40*/  IADD3 R4, R6, R2, RZ ;  /* 0x0000000206047210 */ /* 0x004fc60007ffe0ff */
[----:B------:R1:W-:Y:S01]  /*ed50*/  STS [R5], R8 ;  /* 0x0000000805007388 */ /* 0x0003e20000000800 */
[----:B---3--:R-:W-:-:S03]  /*ed60*/  IADD3 R7, R5, R10, RZ ;  /* 0x0000000a05077210 */ /* 0x008fc60007ffe0ff */
[----:B------:R-:W-:Y:S01]  /*ed70*/  STS [R5+0x400], R12 ;  /* 0x0004000c05007388 */ /* 0x000fe20000000800 */
[----:B------:R-:W-:Y:S02]  /*ed80*/  IADD3 R6, R4, R10, RZ ;  /* 0x0000000a04067210 */ /* 0x000fe40007ffe0ff */
[----:B----4-:R-:W-:Y:S01]  /*ed90*/  IADD3 R9, R10, R2, RZ ;  /* 0x000000020a097210 */ /* 0x010fe20007ffe0ff */
[----:B------:R-:W-:Y:S04]  /*eda0*/  STS [R4], R11 ;  /* 0x0000000b04007388 */ /* 0x000fe80000000800 */
[----:B------:R-:W-:Y:S01]  /*edb0*/  STS [R4+0x400], R14 ;  /* 0x0004000e04007388 */ /* 0x000fe20000000800 */
[----:B-1----:R-:W-:-:S05]  /*edc0*/  IADD3 R8, R0, R10, RZ ;  /* 0x0000000a00087210 */ /* 0x002fca0007ffe0ff */
        /* <DEDUP_REMOVED lines=31> */
[----:B------:R3:W-:Y:S01]  /*efc0*/  STS [R4+0x4400], R25 ;  /* 0x0044001904007388 */ /* 0x0007e20000000800 */
[----:B-1----:R-:W-:-:S03]  /*efd0*/  LOP3.LUT R0, R138, 0xffffffe0, RZ, 0xc0, !PT ;  /* 0xffffffe08a007812 */ /* 0x002fc600078ec0ff */
[----:B------:R-:W-:Y:S01]  /*efe0*/  STS [R8+0x4000], R24 ;  /* 0x0040001808007388 */ /* 0x000fe20000000800 */
[----:B------:R-:W-:-:S03]  /*eff0*/  IADD3 R0, R139, -R0, RZ ;  /* 0x800000008b007210 */ /* 0x000fc60007ffe0ff */
[----:B------:R1:W-:Y:S01]  /*f000*/  STS [R8+0x4400], R23 ;  /* 0x0044001708007388 */ /* 0x0003e20000000800 */
[----:B--2---:R-:W2:Y:S01]  /*f010*/  @P4 MUFU.LG2 R2, R215 ;  /* 0x000000d700024308 */ /* 0x004ea20000000c00 */
[----:B------:R-:W-:Y:S02]  /*f020*/  LOP3.LUT P0, RZ, R0, 0x3, RZ, 0xc0, !PT ;  /* 0x0000000300ff7812 */ /* 0x000fe4000780c0ff */
[----:B------:R-:W-:Y:S04]  /*f030*/  STS [R9+0x4000], R22 ;  /* 0x0040001609007388 */ /* 0x000fe80000000800 */
[----:B------:R-:W-:Y:S04]  /*f040*/  STS [R9+0x4400], R21 ;  /* 0x0044001509007388 */ /* 0x000fe80000000800 */
[----:B------:R-:W-:Y:S04]  /*f050*/  STS [R7+0x4000], R20 ;  /* 0x0040001407007388 */ /* 0x000fe80000000800 */
[----:B------:R4:W-:Y:S01]  /*f060*/  STS [R7+0x4400], R19 ;  /* 0x0044001307007388 */ /* 0x0009e20000000800 */
[----:B---3--:R-:W3:Y:S01]  /*f070*/  @P3 MUFU.LG2 R4, R113 ;  /* 0x0000007100043308 */ /* 0x008ee20000000c00 */
[----:B--2---:R-:W-:-:S02]  /*f080*/  @P4 FMUL.FTZ R2, R2, 0.69314718246459960938 ;  /* 0x3f31721802024820 */ /* 0x004fc40000410000 */
[----:B------:R2:W-:Y:S04]  /*f090*/  STS [R6+0x4000], R18 ;  /* 0x0040001206007388 */ /* 0x0005e80000000800 */
[----:B------:R2:W-:Y:S01]  /*f0a0*/  STS [R6+0x4400], R17 ;  /* 0x0044001106007388 */ /* 0x0005e20000000800 */
[----:B-1----:R-:W-:-:S03]  /*f0b0*/  MOV R8, 0x7f800000 ;  /* 0x7f80000000087802 */ /* 0x002fc60000000f00 */
[----:B------:R-:W-:Y:S01]  /*f0c0*/  BAR.SYNC.DEFER_BLOCKING 0x0 ;  /* 0x0000000000007b1d */ /* 0x000fe20000010000 */
[----:B---3--:R-:W-:-:S04]  /*f0d0*/  @P3 FMUL.FTZ R0, R4, 0.69314718246459960938 ;  /* 0x3f31721804003820 */ /* 0x008fc80000410000 */
[----:B------:R-:W-:Y:S01]  /*f0e0*/  @P3 FFMA.FTZ R8, R3, c[0x0][0x238], R0 ;  /* 0x00008e0003083a23 */ /* 0x000fe20000010000 */
[----:B----4-:R-:W-:Y:S01]  /*f0f0*/  MOV R7, 0x7f800000 ;  /* 0x7f80000000077802 */ /* 0x010fe20000000f00 */
[----:B------:R-:W-:Y:S01]  /*f100*/  @P4 FFMA.FTZ R7, R112, c[0x0][0x238], R2 ;  /* 0x00008e0070074a23 */ /* 0x000fe20000010002 */
        /* <DEDUP_REMOVED lines=13> */
[----:B---3--:R-:W3:Y:S01]  /*f1e0*/  LDL.LU R141, [R1+0xd0] ;  /* 0x0000d000018d7983 */ /* 0x008ee20000300800 */
[----:B------:R-:W-:Y:S01]  /*f1f0*/  UIMAD UR6, UR11, -0x40, UR13 ;  /* 0xffffffc00b0678a4 */ /* 0x000fe2000f8e020d */
[----:B---3--:R-:W-:-:S05]  /*f200*/  IADD3 R0, R141, 0x8, RZ ;  /* 0x000000088d007810 */ /* 0x008fca0007ffe0ff */
[----:B------:R-:W-:Y:S02]  /*f210*/  ISETP.GE.AND P3, PT, R141, UR6, PT ;  /* 0x000000068d007c0c */ /* 0x000fe4000bf66270 */
[----:B------:R-:W-:-:S11]  /*f220*/  ISETP.GE.AND P2, PT, R0, UR6, PT ;  /* 0x0000000600007c0c */ /* 0x000fd6000bf46270 */
[----:B------:R-:W-:Y:S02]  /*f230*/  @!P3 IMAD R2, R141, UR20, RZ ;  /* 0x000000148d02bc24 */ /* 0x000fe4000f8e02ff */
[----:B------:R-:W-:-:S03]  /*f240*/  @!P2 IMAD R0, R0, UR20, RZ ;  /* 0x000000140000ac24 */ /* 0x000fc6000f8e02ff */
[----:B------:R-:W-:Y:S02]  /*f250*/  @!P3 IADD3 R3, P1, R2, UR4, RZ ;  /* 0x000000040203bc10 */ /* 0x000fe4000ff3e0ff */
[----:B--2---:R-:W-:Y:S02]  /*f260*/  @!P2 IADD3 R6, P0, R0, UR4, RZ ;  /* 0x000000040006ac10 */ /* 0x004fe4000ff1e0ff */
        /* <DEDUP_REMOVED lines=8> */
.L_x_862:
[----:B---3--:R-:W-:Y:S05]  /*f2f0*/  BSYNC B0 ;  /* 0x0000000000007941 */ /* 0x008fea0003800000 */
.L_x_861:
[----:B------:R-:W3:Y:S04]  /*f300*/  LDL.64 R64, [R1+0x58] ;  /* 0x0000580001407983 */ /* 0x000ee80000100a00 */
[----:B------:R2:W5:Y:S04]  /*f310*/  LDL R14, [R1+0x54] ;  /* 0x00005400010e7983 */ /* 0x0005680000100800 */
[----:B------:R2:W5:Y:S01]  /*f320*/  LDL R13, [R1+0x78] ;  /* 0x00007800010d7983 */ /* 0x0005620000100800 */
[----:B------:R-:W-:Y:S01]  /*f330*/  LEA.HI R12, R140, R139, RZ, 0x3 ;  /* 0x0000008b8c0c7211 */ /* 0x000fe200078f18ff */
[----:B------:R-:W-:Y:S01]  /*f340*/  UIMAD UR11, UR11, -0x40, UR13 ;  /* 0xffffffc00b0b78a4 */ /* 0x000fe2000f8e020d */
[----:B------:R-:W-:Y:S01]  /*f350*/  BSSY B0, `(.L_x_863) ;  /* 0x0000022000007945 */ /* 0x000fe20003800000 */
[----:B------:R-:W4:Y:S01]  /*f360*/  S2R R0, SR_TID.X ;  /* 0x0000000000007919 */ /* 0x000f220000002100 */
[----:B--2---:R-:W-:Y:S01]  /*f370*/  SHF.R.S32.HI R3, RZ, 0x3, R12 ;  /* 0x00000003ff037819 */ /* 0x004fe2000001140c */
[----:B------:R-:W-:-:S02]  /*f380*/  USHF.R.S32.HI UR6, URZ, 0x1f, UR12 ;  /* 0x0000001f3f067899 */ /* 0x000fc4000801140c */
[----:B------:R-:W2:Y:S01]  /*f390*/  S2R R10, SR_CTAID.Z ;  /* 0x00000000000a7919 */ /* 0x000ea20000002700 */
[----:B------:R-:W-:Y:S02]  /*f3a0*/  ULDC.64 UR4, c[0x0][0x1f0] ;  /* 0x00007c0000047ab9 */ /* 0x000fe40000000a00 */
[----:B------:R-:W-:-:S04]  /*f3b0*/  UIMAD UR4, UR6, UR4, URZ ;  /* 0x00000004060472a4 */ /* 0x000fc8000f8e023f */
[----:B------:R-:W-:Y:S01]  /*f3c0*/  UIMAD UR4, UR12, UR5, UR4 ;  /* 0x000000050c0472a4 */ /* 0x000fe2000f8e0204 */
[----:B----4-:R-:W-:-:S04]  /*f3d0*/  SHF.R.S32.HI R2, RZ, 0x1f, R0 ;  /* 0x0000001fff027819 */ /* 0x010fc80000011400 */
[----:B------:R-:W-:-:S04]  /*f3e0*/  LEA.HI R2, R2, R0, RZ, 0x3 ;  /* 0x0000000002027211 */ /* 0x000fc800078f18ff */
[----:B------:R-:W-:Y:S02]  /*f3f0*/  SHF.R.S32.HI R2, RZ, 0x3, R2 ;  /* 0x00000003ff027819 */ /* 0x000fe40000011402 */
[----:B---3--:R-:W-:Y:S02]  /*f400*/  SHF.R.S32.HI R0, RZ, 0x1f, R64 ;  /* 0x0000001fff007819 */ /* 0x008fe40000011440 */
[----:B------:R-:W-:-:S04]  /*f410*/  IADD3 R4, P0, R64, UR18, RZ ;  /* 0x0000001240047c10 */ /* 0x000fc8000ff1e0ff */
[----:B------:R-:W-:Y:S01]  /*f420*/  IADD3.X R5, R0, UR7, RZ, P0, !PT ;  /* 0x0000000700057c10 */ /* 0x000fe200087fe4ff */
[----:B------:R-:W-:Y:S01]  /*f430*/  IMAD.U32 R0, RZ, RZ, UR10 ;  /* 0x0000000aff007e24 */ /* 0x000fe2000f8e00ff */
[----:B------:R-:W-:Y:S02]  /*f440*/  ISETP.GE.AND P0, PT, R3, UR11, PT ;  /* 0x0000000b03007c0c */ /* 0x000fe4000bf06270 */
[----:B------:R-:W-:Y:S01]  /*f450*/  SHF.R.S32.HI R3, RZ, 0x1f, R2 ;  /* 0x0000001fff037819 */ /* 0x000fe20000011402 */
[----:B--2---:R-:W-:-:S04]  /*f460*/  IMAD.WIDE.U32 R10, R10, c[0x0][0x1f0], R4 ;  /* 0x00007c000a0a7a25 */ /* 0x004fc800078e0004 */
[----:B------:R-:W-:Y:S01]  /*f470*/  IMAD.WIDE R2, R0, 0x40, R2 ;  /* 0x0000004000027825 */ /* 0x000fe200078e0202 */
[----:B------:R-:W-:-:S05]  /*f480*/  IADD3 R9, R11, UR4, RZ ;  /* 0x000000040b097c10 */ /* 0x000fca000fffe0ff */
[----:B------:R-:W-:Y:S05]  /*f490*/  @P0 BRA `(.L_x_864) ;  /* 0x000000d000000947 */ /* 0x000fea0003800000 */
[----:B------:R-:W-:Y:S01]  /*f4a0*/  IMAD R0, R3, c[0x0][0x1e8], RZ ;  /* 0x00007a0003007a24 */ /* 0x000fe200078e02ff */
[----:B------:R-:W-:Y:S01]  /*f4b0*/  ISETP.GE.AND P3, PT, R64, c[0x0][0x220], PT ;  /* 0x0000880040007a0c */ /* 0x000fe20003f66270 */
[----:B------:R-:W-:Y:S01]  /*f4c0*/  IMAD.MOV.U32 R8, RZ, RZ, R10 ;  /* 0x000000ffff087224 */ /* 0x000fe200078e000a */
[----:B-----5:R-:W-:Y:S01]  /*f4d0*/  ISETP.GE.AND P2, PT, R14, c[0x0][0x220], PT ;  /* 0x000088000e007a0c */ /* 0x020fe20003f46270 */
        /* <DEDUP_REMOVED lines=9> */
.L_x_864:
[----:B------:R-:W-:Y:S05]  /*f570*/  BSYNC B0 ;  /* 0x0000000000007941 */ /* 0x000fea0003800000 */
.L_x_863:
        /* <DEDUP_REMOVED lines=9> */
[----:B-----5:R-:W-:Y:S01]  /*f610*/  ISETP.GE.AND P1, PT, R14, c[0x0][0x220], PT ;  /* 0x000088000e007a0c */ /* 0x020fe20003f26270 */
        /* <DEDUP_REMOVED lines=10> */
.L_x_866:
[----:B------:R-:W-:Y:S05]  /*f6c0*/  BSYNC B0 ;  /* 0x0000000000007941 */ /* 0x000fea0003800000 */
.L_x_865:
        /* <DEDUP_REMOVED lines=20> */
.L_x_868:
[----:B------:R-:W-:Y:S05]  /*f810*/  BSYNC B0 ;  /* 0x0000000000007941 */ /* 0x000fea0003800000 */
.L_x_867:
[----:B------:R-:W-:-:S04]  /*f820*/  LEA.HI.SX32 R0, R12, 0x30, 0x1d ;  /* 0x000000300c007811 */ /* 0x000fc800078feaff */
[----:B------:R-:W-:-:S13]  /*f830*/  ISETP.GE.AND P0, PT, R0, UR11, PT ;  /* 0x0000000b00007c0c */ /* 0x000fda000bf06270 */
[----:B------:R-:W-:Y:S05]  /*f840*/  @P0 EXIT ;  /* 0x000000000000094d */ /* 0x000fea0003800000 */
[----:B------:R-:W-:Y:S02]  /*f850*/  IADD3 R0, P0, R2, 0x30, RZ ;  /* 0x0000003002007810 */ /* 0x000fe40007f1e0ff */
[----:B------:R-:W-:-:S03]  /*f860*/  ISETP.GE.AND P1, PT, R64, c[0x0][0x220], PT ;  /* 0x0000880040007a0c */ /* 0x000fc60003f26270 */
[----:B------:R-:W-:Y:S01]  /*f870*/  IMAD.X R2, RZ, RZ, R3, P0 ;  /* 0x000000ffff027224 */ /* 0x000fe200000e0603 */
[----:B------:R-:W-:Y:S02]  /*f880*/  MOV R3, R9 ;  /* 0x0000000900037202 */ /* 0x000fe40000000f00 */
[----:B-----5:R-:W-:Y:S01]  /*f890*/  ISETP.GE.AND P0, PT, R14, c[0x0][0x220], PT ;  /* 0x000088000e007a0c */ /* 0x020fe20003f06270 */
        /* <DEDUP_REMOVED lines=13> */
.L_x_827:
[----:B------:R-:W1:Y:S01]  /*f970*/  S2R R15, SR_TID.X ;  /* 0x00000000000f7919 */ /* 0x000e620000002100 */
[----:B------:R-:W-:Y:S01]  /*f980*/  UISETP.NE.AND UP3, UPT, UR9, -0x1, UPT ;  /* 0xffffffff0900788c */ /* 0x000fe2000bf65270 */
[----:B------:R-:W-:Y:S01]  /*f990*/  BSSY B0, `(.L_x_869) ;  /* 0x000004d000007945 */ /* 0x000fe20003800000 */
[----:B------:R-:W-:Y:S01]  /*f9a0*/  ULDC.U8 UR20, c[0x0][0x329] ;  /* 0x0000ca4000147ab9 */ /* 0x000fe20000000000 */
[----:B------:R-:W2:Y:S01]  /*f9b0*/  S2R R12, SR_CTAID.Z ;  /* 0x00000000000c7919 */ /* 0x000ea20000002700 */
[----:B------:R-:W-:-:S02]  /*f9c0*/  UISETP.NE.AND UP2, UPT, UR20, URZ, UPT ;  /* 0x0000003f1400728c */ /* 0x000fc4000bf45270 */
[----:B------:R-:W-:Y:S02]  /*f9d0*/  ULDC.64 UR6, c[0x0][0x1e8] ;  /* 0x00007a0000067ab9 */ /* 0x000fe40000000a00 */
[----:B------:R-:W-:Y:S02]  /*f9e0*/  ULDC.U8 UR21, c[0x0][0x328] ;  /* 0x0000ca0000157ab9 */ /* 0x000fe40000000000 */
[----:B------:R-:W-:Y:S02]  /*f9f0*/  UISETP.NE.AND UP4, UPT, UR21, URZ, UPT ;  /* 0x0000003f1500728c */ /* 0x000fe4000bf85270 */
[----:B------:R-:W-:Y:S02]  /*fa00*/  @UP3 UIMAD.WIDE.U32 UR18, UR9, UR6, URZ ;  /* 0x00000006091232a5 */ /* 0x000fe4000f8e003f */
[----:B------:R-:W-:Y:S02]  /*fa10*/  @!UP3 USHF.R.S32.HI UR22, URZ, 0x1f, UR15 ;  /* 0x0000001f3f16b899 */ /* 0x000fe4000801140f */
[----:B------:R-:W-:-:S02]  /*fa20*/  ULDC.64 UR4, c[0x0][0x1e0] ;  /* 0x0000780000047ab9 */ /* 0x000fc40000000a00 */
[----:B------:R-:W-:Y:S02]  /*fa30*/  @!UP3 UIMAD UR22, UR22, UR4, URZ ;  /* 0x000000041616b2a4 */ /* 0x000fe4000f8e023f */
        /* <DEDUP_REMOVED lines=12> */
[----:B------:R-:W-:Y:S01]  /*fb00*/  SHF.R.S32.HI R7, RZ, 0x1f, R6 ;  /* 0x0000001fff077819 */ /* 0x000fe20000011406 */
[----:B------:R-:W-:Y:S01]  /*fb10*/  ULDC UR8, c[0x0][0x234] ;  /* 0x00008d0000087ab9 */ /* 0x000fe20000000800 */
[----:B------:R-:W-:Y:S01]  /*fb20*/  IMAD.SHL.U32 R0, R15, 0x8, RZ ;  /* 0x000000080f007824 */ /* 0x000fe200078e00ff */
[----:B------:R-:W-:Y:S02]  /*fb30*/  @!UP3 UIMAD UR22, UR15, UR5, UR22 ;  /* 0x000000050f16b2a4 */ /* 0x000fe4000f8e0216 */
[----:B------:R-:W-:Y:S02]  /*fb40*/  @UP2 UIMAD UR18, UR18, UR12, URZ ;  /* 0x0000000c121222a4 */ /* 0x000fe4000f8e023f */
        /* <DEDUP_REMOVED lines=22> */
[----:B------:R-:W-:Y:S01]  /*fcb0*/  UIMAD UR18, UR14, UR18, UR19 ;  /* 0x000000120e1272a4 */ /* 0x000fe2000f8e0213 */
[----:B------:R-:W-:Y:S01]  /*fcc0*/  IMAD.U32 R2, RZ, RZ, UR10 ;  /* 0x0000000aff027e24 */ /* 0x000fe2000f8e00ff */
[----:B------:R-:W-:Y:S02]  /*fcd0*/  @!UP4 UMOV UR20, URZ ;  /* 0x0000003f0014cc82 */ /* 0x000fe40008000000 */
[----:B------:R-:W-:Y:S01]  /*fce0*/  @UP4 UMOV UR20, UR9 ;  /* 0x0000000900144c82 */ /* 0x000fe20008000000 */
[----:B------:R-:W-:Y:S01]  /*fcf0*/  IMAD.WIDE R2, R2, 0x40, R6 ;  /* 0x0000004002027825 */ /* 0x000fe200078e0206 */
        /* <DEDUP_REMOVED lines=22> */
.L_x_870:
[----:B------:R-:W-:Y:S05]  /*fe60*/  BSYNC B0 ;  /* 0x0000000000007941 */ /* 0x000fea0003800000 */
.L_x_869:
        /* <DEDUP_REMOVED lines=20> */
.L_x_872:
[----:B------:R-:W-:Y:S05]  /*ffb0*/  BSYNC B0 ;  /* 0x0000000000007941 */ /* 0x000fea0003800000 */
.L_x_871:
        /* <DEDUP_REMOVED lines=20> */
.L_x_874:
[----:B------:R-:W-:Y:S05]  /*10100*/  BSYNC B0 ;  /* 0x0000000000007941 */ /* 0x000fea0003800000 */
.L_x_873:
        /* <DEDUP_REMOVED lines=19> */
.L_x_876:
[----:B------:R-:W-:Y:S05]  /*10240*/  BSYNC B0 ;  /* 0x0000000000007941 */ /* 0x000fea0003800000 */
.L_x_875:
        /* <DEDUP_REMOVED lines=27> */
[----:B-1----:R-:W-:-:S05]  /*10400*/  IMAD R0, R10, UR26, RZ ;  /* 0x0000001a0a007c24 */ /* 0x002fca000f8e02ff */
[----:B------:R-:W-:-:S04]  /*10410*/  IADD3 R3, P0, R0, UR11, RZ ;  /* 0x0000000b00037c10 */ /* 0x000fc8000ff1e0ff */
[----:B------:R-:W-:Y:S02]  /*10420*/  LEA.HI.X.SX32 R0, R0, UR6, 0x1, P0 ;  /* 0x0000000600007c11 */ /* 0x000fe400080f0eff */
[----:B------:R-:W-:-:S04]  /*10430*/  LEA R2, P0, R3, c[0x0][0x200], 0x2 ;  /* 0x0000800003027a11 */ /* 0x000fc800078010ff */
[----:B------:R-:W-:Y:S01]  /*10440*/  LEA.HI.X R3, R3, c[0x0][0x204], R0, 0x2, P0 ;  /* 0x0000810003037a11 */ /* 0x000fe200000f1400 */
[----:B------:R-:W-:-:S05]  /*10450*/  IMAD.MOV.U32 R0, RZ, RZ, 0x7f800000 ;  /* 0x7f800000ff007424 */ /* 0x000fca00078e00ff */
[----:B------:R-:W-:Y:S01]  /*10460*/  STG.E [R2.64], R0 ;  /* 0x0000000002007986 */ /* 0x000fe2000c101910 */
[----:B------:R-:W-:Y:S05]  /*10470*/  EXIT ;  /* 0x000000000000794d */ /* 0x000fea0003800000 */
.L_x_877:
        /* <DEDUP_REMOVED lines=16> */
.L_x_1293:


//--------------------- .text._ZN5flash16flash_fwd_kernelI23Flash_fwd_kernel_traitsILi192ELi64ELi64ELi4ELb0ELb0EN7cutlass10bfloat16_tE19Flash_kernel_traitsILi192ELi64ELi64ELi4ES3_EELb0ELb0ELb0ELb1ELb0ELb0ELb1ELb0EEEvNS_16Flash_fwd_paramsE --------------------------
	.section	.text._ZN5flash16flash_fwd_kernelI23Flash_fwd_kernel_traitsILi192ELi64ELi64ELi4ELb0ELb0EN7cutlass10bfloat16_tE19Flash_kernel_traitsILi192ELi64ELi64ELi4ES3_EELb0ELb0ELb0ELb1ELb0ELb0ELb1ELb0EEEvNS_16Flash_fwd_paramsE,"ax",@progbits
	.sectioninfo	@"SHI_REGISTERS=254"
	.align	128
        .global         _ZN5flash16flash_fwd_kernelI23Flash_fwd_kernel_traitsILi192ELi64ELi64ELi4ELb0ELb0EN7cutlass10bfloat16_tE19Flash_kernel_traitsILi192ELi64ELi64ELi4ES3_EELb0ELb0ELb0ELb1ELb0ELb0ELb1ELb0EEEvNS_16Flash_fwd_paramsE
        .type           _ZN5flash16flash_fwd_kernelI23Flash_fwd_kernel_traitsILi192ELi64ELi64ELi4ELb0ELb0EN7cutlass10bfloat16_tE19Flash_kernel_traitsILi192ELi64ELi64ELi4ES3_EELb0ELb0ELb0ELb1ELb0ELb0ELb1ELb0EEEvNS_16Flash_fwd_paramsE,@function
        .size           _ZN5flash16flash_fwd_kernelI23Flash_fwd_kernel_traitsILi192ELi64ELi64ELi4ELb0ELb0EN7cutlass10bfloat16_tE19Flash_kernel_traitsILi192ELi64ELi64ELi4ES3_EELb0ELb0ELb0ELb1ELb0ELb0ELb1ELb0EEEvNS_16Flash_fwd_paramsE,(.L_x_1294 - _ZN5flash16flash_fwd_kernelI23Flash_fwd_kernel_traitsILi192ELi64ELi64ELi4ELb0ELb0EN7cutlass10bfloat16_tE19Flash_kernel_traitsILi192ELi64ELi64ELi4ES3_EELb0ELb0ELb0ELb1ELb0ELb0ELb1ELb0EEEvNS_16Flash_fwd_paramsE)
        .other          _ZN5flash16flash_fwd_kernelI23Flash_fwd_kernel_traitsILi192ELi64ELi64ELi4ELb0ELb0EN7cutlass10bfloat16_tE19Flash_kernel_traitsILi192ELi64ELi64ELi4ES3_EELb0ELb0ELb0ELb1ELb0ELb0ELb1ELb0EEEvNS_16Flash_fwd_paramsE,@"STO_CUDA_ENTRY STV_DEFAULT"
_ZN5flash16flash_fwd_kernelI23Flash_fwd_kernel_traitsILi192ELi64ELi64ELi4ELb0ELb0EN7cutlass10bfloat16_tE19Flash_kernel_traitsILi192ELi64ELi64ELi4ES3_EELb0ELb0ELb0ELb1ELb0ELb0ELb1ELb0EEEvNS_16Flash_fwd_paramsE:
.text._ZN5flash16flash_fwd_kernelI23Flash_fwd_kernel_traitsILi192ELi64ELi64ELi4ELb0ELb0EN7cutlass10bfloat16_tE19Flash_kernel_traitsILi192ELi64ELi64ELi4ES3_EELb0ELb0ELb0ELb1ELb0ELb0ELb1ELb0EEEvNS_16Flash_fwd_paramsE:
        /* <DEDUP_REMOVED lines=34> */
.L_x_878:
[----:B-1-34-:R-:W-:Y:S02]  /*0220*/  MOV R2, c[0x0][0x218] ;  /* 0x0000860000027a02 */ /* 0x01afe40000000f00 */
.L_x_879:
        /* <DEDUP_REMOVED lines=39> */
.L_x_881:
[----:B------:R-:W-:Y:S01]  /*04a0*/  IABS R4, c[0x0][0x1c8] ;  /* 0x0000720000047a13 */ /* 0x000fe20000000000 */
[----:B------:R-:W-:-:S03]  /*04b0*/  @P0 IMAD.IADD R5, R0, 0x1, R5 ;  /* 0x0000000100050824 */ /* 0x000fc600078e0205 */
        /* <DEDUP_REMOVED lines=9> */
[----:B------:R-:W-:-:S04]  /*0550*/  @P0 IMAD.WIDE.U32 R8, R5, c[0x0][0x1a0], RZ ;  /* 0x0000680005080a25 */ /* 0x000fc800078e00ff */
[----:B------:R-:W-:-:S04]  /*0560*/  IMAD.HI.U32 R222, R3, R2, RZ ;  /* 0x0000000203de7227 */ /* 0x000fc800078e00ff */
[----:B------:R-:W-:Y:S02]  /*0570*/  IMAD.MOV R3, RZ, RZ, -R222 ;  /* 0x000000ffff037224 */ /* 0x000fe400078e0ade */
[----:B------:R-:W-:Y:S02]  /*0580*/  @P0 IMAD R9, R5, c[0x0][0x1a4], R9 ;  /* 0x0000690005090a24 */ /* 0x000fe400078e0209 */
[----:B------:R-:W-:Y:S01]  /*0590*/  IMAD R3, R4, R3, R2 ;  /* 0x0000000304037224 */ /* 0x000fe200078e0202 */
[----:B------:R-:W-:-:S04]  /*05a0*/  LOP3.LUT R2, R24, c[0x0][0x1c8], RZ, 0x3c, !PT ;  /* 0x0000720018027a12 */ /* 0x000fc800078e3cff */
[----:B------:R-:W-:Y:S02]  /*05b0*/  ISETP.GT.U32.AND P2, PT, R4, R3, PT ;  /* 0x000000030400720c */ /* 0x000fe40003f44070 */
[----:B------:R-:W-:-:S11]  /*05c0*/  ISETP.GE.AND P1, PT, R2, RZ, PT ;  /* 0x000000ff0200720c */ /* 0x000fd60003f26270 */
[-C--:B------:R-:W-:Y:S02]  /*05d0*/  @!P2 IADD3 R3, R3, -R4.reuse, RZ ;  /* 0x800000040303a210 */ /* 0x080fe40007ffe0ff */
[----:B------:R-:W-:Y:S02]  /*05e0*/  @!P2 IADD3 R222, R222, 0x1, RZ ;  /* 0x00000001dedea810 */ /* 0x000fe40007ffe0ff */
[----:B------:R-:W-:Y:S02]  /*05f0*/  ISETP.GE.U32.AND P3, PT, R3, R4, PT ;  /* 0x000000040300720c */ /* 0x000fe40003f66070 */
[----:B------:R-:W-:-:S11]  /*0600*/  ISETP.NE.AND P2, PT, RZ, c[0x0][0x1c8], PT ;  /* 0x00007200ff007a0c */ /* 0x000fd60003f45270 */
[----:B------:R-:W-:-:S04]  /*0610*/  @P3 IADD3 R222, R222, 0x1, RZ ;  /* 0x00000001dede3810 */ /* 0x000fc80007ffe0ff */
        /* <DEDUP_REMOVED lines=14> */
.L_x_882:
        /* <DEDUP_REMOVED lines=21> */
[----:B------:R-:W-:Y:S01]  /*0850*/  LOP3.LUT R2, R217, 0x38, R228, 0xf8, !PT ;  /* 0x00000038d9027812 */ /* 0x000fe200078ef8e4 */
[----:B------:R-:W-:Y:S01]  /*0860*/  IMAD.SHL.U32 R6, R6, 0x8, RZ ;  /* 0x0000000806067824 */ /* 0x000fe200078e00ff */
[----:B------:R-:W-:Y:S01]  /*0870*/  SHF.R.U32.HI R217, RZ, 0x3, R217 ;  /* 0x00000003ffd97819 */ /* 0x000fe200000116d9 */
[----:B------:R-:W-:Y:S01]  /*0880*/  IMAD.WIDE R26, R216, 0x40, R20 ;  /* 0x00000040d81a7825 */ /* 0x000fe200078e0214 */
[----:B------:R-:W-:-:S02]  /*0890*/  SHF.R.S32.HI R229, RZ, 0x1f, R228 ;  /* 0x0000001fffe57819 */ /* 0x000fc400000114e4 */
[----:B------:R-:W-:Y:S01]  /*08a0*/  LEA.HI R3, R0, R13, RZ, 0x3 ;  /* 0x0000000d00037211 */ /* 0x000fe200078f18ff */
[----:B------:R-:W-:Y:S01]  /*08b0*/  IMAD R0, R20, c[0x0][0x19c], R15 ;  /* 0x0000670014007a24 */ /* 0x000fe200078e020f */
[----:B------:R-:W-:Y:S01]  /*08c0*/  LOP3.LUT R217, R2, R217, RZ, 0x3c, !PT ;  /* 0x000000d902d97212 */ /* 0x000fe200078e3cff */
[--C-:B------:R-:W-:Y:S01]  /*08d0*/  IMAD.WIDE.U32 R22, R20, c[0x0][0x198], R228.reuse ;  /* 0x0000660014167a25 */ /* 0x100fe200078e00e4 */
[----:B------:R-:W-:Y:S02]  /*08e0*/  LOP3.LUT R2, R3, 0xfffffff8, RZ, 0xc0, !PT ;  /* 0xfffffff803027812 */ /* 0x000fe400078ec0ff */
[----:B------:R-:W-:Y:S01]  /*08f0*/  IADD3 R18, P0, R228, R18, RZ ;  /* 0x00000012e4127210 */ /* 0x000fe20007f1e0ff */
[----:B------:R-:W-:Y:S01]  /*0900*/  IMAD.WIDE.U32 R14, R20, c[0x0][0x1a0], R228 ;  /* 0x00006800140e7a25 */ /* 0x000fe200078e00e4 */
[----:B------:R-:W-:Y:S02]  /*0910*/  IADD3 R224, P1, R224, R22, RZ ;  /* 0x00000016e0e07210 */ /* 0x000fe40007f3e0ff */
[----:B------:R-:W-:Y:S01]  /*0920*/  LOP3.LUT R217, R217, 0xfffffe00, R6, 0xf8, !PT ;  /* 0xfffffe00d9d97812 */ /* 0x000fe200078ef806 */
[----:B------:R-:W-:Y:S01]  /*0930*/  IMAD.IADD R2, R13, 0x1, -R2 ;  /* 0x000000010d027824 */ /* 0x000fe200078e0a02 */
[----:B------:R-:W-:Y:S01]  /*0940*/  IADD3.X R225, R7, R23, R0, P1, !PT ;  /* 0x0000001707e17210 */ /* 0x000fe20000ffe400 */
[----:B------:R-:W-:Y:S01]  /*0950*/  IMAD R13, R21, c[0x0][0x1a0], RZ ;  /* 0x00006800150d7a24 */ /* 0x000fe200078e02ff */
[----:B------:R-:W-:Y:S01]  /*0960*/  SHF.R.S32.HI R7, RZ, 0x1f, R222 ;  /* 0x0000001fff077819 */ /* 0x000fe200000114de */
[----:B------:R-:W-:Y:S01]  /*0970*/  IMAD.X R19, R229, 0x1, R11, P0 ;  /* 0x00000001e5137824 */ /* 0x000fe200000e060b */
[----:B------:R-:W-:Y:S01]  /*0980*/  LOP3.LUT P2, RZ, R2, 0x4, RZ, 0xc0, !PT ;  /* 0x0000000402ff7812 */ /* 0x000fe2000784c0ff */
[----:B------:R-:W-:Y:S01]  /*0990*/  IMAD R0, R20, c[0x0][0x1a4], R13 ;  /* 0x0000690014007a24 */ /* 0x000fe200078e020d */
[C---:B------:R-:W-:Y:S01]  /*09a0*/  LOP3.LUT P1, RZ, R2.reuse, 0x2, RZ, 0xc0, !PT ;  /* 0x0000000202ff7812 */ /* 0x040fe2000782c0ff */
[----:B------:R-:W-:Y:S01]  /*09b0*/  IMAD.SHL.U32 R2, R2, 0x40, RZ ;  /* 0x0000004002027824 */ /* 0x000fe200078e00ff */
[----:B------:R-:W-:Y:S01]  /*09c0*/  IADD3 R8, P0, R8, R14, RZ ;  /* 0x0000000e08087210 */ /* 0x000fe20007f1e0ff */
[----:B------:R-:W-:Y:S01]  /*09d0*/  IMAD.SHL.U32 R11, R209, 0x8, RZ ;  /* 0x00000008d10b7824 */ /* 0x000fe200078e00ff */
[----:B------:R-:W-:Y:S01]  /*09e0*/  LEA.HI R10, R5, R134, RZ, 0x5 ;  /* 0x00000086050a7211 */ /* 0x000fe200078f28ff */
[C---:B------:R-:W-:Y:S01]  /*09f0*/  IMAD R227, R7.reuse, c[0x0][0x1b0], RZ ;  /* 0x00006c0007e37a24 */ /* 0x040fe200078e02ff */
[----:B------:R-:W-:Y:S01]  /*0a00*/  LOP3.LUT R2, R2, 0x1c0, RZ, 0xc0, !PT ;  /* 0x000001c002027812 */ /* 0x000fe200078ec0ff */
[----:B------:R-:W-:Y:S01]  /*0a10*/  IMAD R7, R7, c[0x0][0x1b8], RZ ;  /* 0x00006e0007077a24 */ /* 0x000fe200078e02ff */
[----:B------:R-:W-:Y:S01]  /*0a20*/  IADD3.X R9, R9, R15, R0, P0, !PT ;  /* 0x0000000f09097210 */ /* 0x000fe200007fe400 */
[----:B------:R-:W-:Y:S01]  /*0a30*/  IMAD.SHL.U32 R3, R3, 0x40, RZ ;  /* 0x0000004003037824 */ /* 0x000fe200078e00ff */
[----:B------:R-:W-:Y:S01]  /*0a40*/  LOP3.LUT R11, R2, 0x8, R11, 0xf8, !PT ;  /* 0x00000008020b7812 */ /* 0x000fe200078ef80b */
[----:B------:R-:W-:Y:S01]  /*0a50*/  IMAD R23, R25, c[0x0][0x1a8], RZ ;  /* 0x00006a0019177a24 */ /* 0x000fe200078e02ff */
[----:B------:R-:W-:Y:S01]  /*0a60*/  ISETP.GE.AND P0, PT, R20, R211, PT ;  /* 0x000000d31400720c */ /* 0x000fe20003f06270 */
[C---:B------:R-:W-:Y:S01]  /*0a70*/  IMAD R227, R222.reuse, c[0x0][0x1b4], R227 ;  /* 0x00006d00dee37a24 */ /* 0x040fe200078e02e3 */
[----:B------:R-:W-:Y:S01]  /*0a80*/  SHF.R.U32.HI R2, RZ, 0x3, R2 ;  /* 0x00000003ff027819 */ /* 0x000fe20000011602 */
[C---:B------:R-:W-:Y:S01]  /*0a90*/  IMAD R7, R222.reuse, c[0x0][0x1bc], R7 ;  /* 0x00006f00de077a24 */ /* 0x040fe200078e0207 */
[----:B------:R-:W-:Y:S01]  /*0aa0*/  SHF.R.S32.HI R83, RZ, 0x5, R10 ;  /* 0x00000005ff537819 */ /* 0x000fe2000001140a */
[----:B------:R-:W-:Y:S01]  /*0ab0*/  IMAD.WIDE.U32 R224, R222, c[0x0][0x1b0], R224 ;  /* 0x00006c00dee07a25 */ /* 0x000fe200078e00e0 */
[----:B------:R-:W-:-:S02]  /*0ac0*/  LOP3.LUT R2, R11, R2, RZ, 0x3c, !PT ;  /* 0x000000020b027212 */ /* 0x000fc400078e3cff */
[----:B------:R-:W-:Y:S01]  /*0ad0*/  IADD3 R219, R228, 0x40, RZ ;  /* 0x00000040e4db7810 */ /* 0x000fe20007ffe0ff */
[----:B------:R-:W-:Y:S01]  /*0ae0*/  IMAD.WIDE.U32 R222, R222, c[0x0][0x1b8], R8 ;  /* 0x00006e00dede7a25 */ /* 0x000fe200078e0008 */
[----:B------:R-:W-:Y:S02]  /*0af0*/  LOP3.LUT R2, R2, 0xfffffe00, R3, 0xf8, !PT ;  /* 0xfffffe0002027812 */ /* 0x000fe400078ef803 */
[----:B------:R-:W-:Y:S01]  /*0b00*/  IADD3 R218, R228, 0x80, RZ ;  /* 0x00000080e4da7810 */ /* 0x000fe20007ffe0ff */
[----:B------:R-:W-:Y:S02]  /*0b10*/  IMAD.MOV.U32 R3, RZ, RZ, 0x20 ;  /* 0x00000020ff037424 */ /* 0x000fe400078e00ff */
[----:B------:R-:W-:Y:S02]  /*0b20*/  IMAD.MOV.U32 R9, RZ, RZ, 0x10 ;  /* 0x00000010ff097424 */ /* 0x000fe400078e00ff */
[C---:B------:R-:W-:Y:S01]  /*0b30*/  IMAD R23, R24.reuse, c[0x0][0x1ac], R23 ;  /* 0x00006b0018177a24 */ /* 0x040fe200078e0217 */
[----:B------:R-:W-:Y:S01]  /*0b40*/  SEL R3, R3, 0xffffffe0, !P2 ;  /* 0xffffffe003037807 */ /* 0x000fe20005000000 */
[----:B------:R-:W-:Y:S01]  /*0b50*/  IMAD.WIDE.U32 R18, R24, c[0x0][0x1a8], R18 ;  /* 0x00006a0018127a25 */ /* 0x000fe200078e0012 */
        /* <DEDUP_REMOVED lines=36> */
.L_x_884:
[----:B------:R-:W-:Y:S05]  /*0da0*/  BSYNC B0 ;  /* 0x0000000000007941 */ /* 0x000fea0003800000 */
.L_x_883:
        /* <DEDUP_REMOVED lines=37> */
.L_x_886:
[----:B------:R-:W-:Y:S05]  /*1000*/  BSYNC B0 ;  /* 0x0000000000007941 */ /* 0x000fea0003800000 */
.L_x_885:
        /* <DEDUP_REMOVED lines=37> */
.L_x_888:
[----:B------:R-:W-:Y:S05]  /*1260*/  BSYNC B0 ;  /* 0x0000000000007941 */ /* 0x000fea0003800000 */
.L_x_887:
[----:B------:R-:W-:Y:S01]  /*1270*/  IADD3 R11, R20, 0x30, RZ ;  /* 0x00000030140b7810 */ /* 0x000fe20007ffe0ff */
[----:B------:R-:W-:Y:S01]  /*1280*/  IMAD.MOV.U32 R14, RZ, RZ, c[0x0][0x198] ;  /* 0x00006600ff0e7624 */ /* 0x000fe200078e00ff */
[----:B------:R-:W-:Y:S01]  /*1290*/  IADD3 R17, R135, 0x3f, RZ ;  /* 0x0000003f87117810 */ /* 0x000fe20007ffe0ff */
[----:B-1----:R-:W-:Y:S01]  /*12a0*/  IMAD.MOV.U32 R7, RZ, RZ, 0x6 ;  /* 0x00000006ff077424 */ /* 0x002fe200078e00ff */
[----:B------:R-:W-:Y:S01]  /*12b0*/  ISETP.GE.AND P0, PT, R11, R211, PT ;  /* 0x000000d30b00720c */ /* 0x000fe20003f06270 */
[----:B------:R-:W-:Y:S01]  /*12c0*/  BSSY B0, `(.L_x_889) ;  /* 0x0000026000007945 */ /* 0x000fe20003800000 */
[----:B------:R-:W-:Y:S01]  /*12d0*/  SHF.R.S32.HI R6, RZ, 0x1f, R17 ;  /* 0x0000001fff067819 */ /* 0x000fe20000011411 */
[C---:B------:R-:W-:Y:S01]  /*12e0*/  IMAD.SHL.U32 R89, R14.reuse, 0x40, RZ ;  /* 0x000000400e597824 */ /* 0x040fe200078e00ff */
[----:B------:R-:W-:Y:S02]  /*12f0*/  SHF.L.U64.HI R7, R14, R7, c[0x0][0x19c] ;  /* 0x000067000e077619 */ /* 0x000fe40000010207 */
        /* <DEDUP_REMOVED lines=34> */
.L_x_890:
[----:B------:R-:W-:Y:S05]  /*1520*/  BSYNC B0 ;  /* 0x0000000000007941 */ /* 0x000fea0003800000 */
.L_x_889:
        /* <DEDUP_REMOVED lines=36> */
.L_x_892:
[----:B------:R-:W-:Y:S05]  /*1770*/  BSYNC B0 ;  /* 0x0000000000007941 */ /* 0x000fea0003800000 */
.L_x_891:
        /* <DEDUP_REMOVED lines=32> */
.L_x_894:
[----:B------:R-:W-:Y:S05]  /*1980*/  BSYNC B0 ;  /* 0x0000000000007941 */ /* 0x000fea0003800000 */
.L_x_893:
[----:B------:R-:W-:Y:S01]  /*1990*/  ISETP.GE.AND P0, PT, R13, R8, PT ;  /* 0x000000080d00720c */ /* 0x000fe20003f06270 */
[----:B------:R-:W-:-:S12]  /*19a0*/  BSSY B0, `(.L_x_895) ;  /* 0x000001e000007945 */ /* 0x000fd80003800000 */
[----:B------:R-:W-:Y:S05]  /*19b0*/  @P0 BRA `(.L_x_896) ;  /* 0x000001c000000947 */ /* 0x000fea0003800000 */
[----:B------:R-:W-:Y:S01]  /*19c0*/  ISETP.GE.AND P3, PT, R228, c[0x0][0x220], PT ;  /* 0x00008800e4007a0c */ /* 0x000fe20003f66270 */
[----:B-1----:R-:W-:Y:S01]  /*19d0*/  IMAD.MOV.U32 R19, RZ, RZ, c[0x0][0x19c] ;  /* 0x00006700ff137624 */ /* 0x002fe200078e00ff */
[----:B------:R-:W-:Y:S02]  /*19e0*/  ISETP.GE.AND P2, PT, R219, c[0x0][0x220], PT ;  /* 0x00008800db007a0c */ /* 0x000fe40003f46270 */
[----:B------:R-:W-:Y:S02]  /*19f0*/  LEA R17, P1, R14, R22, 0x5 ;  /* 0x000000160e117211 */ /* 0x000fe400078228ff */
[----:B------:R-:W-:Y:S02]  /*1a00*/  ISETP.GE.AND P0, PT, R218, c[0x0][0x220], PT ;  /* 0x00008800da007a0c */ /* 0x000fe40003f06270 */
[----:B------:R-:W-:-:S05]  /*1a10*/  LEA.HI.X R0, R14, R27, R19, 0x5, P1 ;  /* 0x0000001b0e007211 */ /* 0x000fca00008f2c13 */
        /* <DEDUP_REMOVED lines=22> */
.L_x_896:
[----:B------:R-:W-:Y:S05]  /*1b80*/  BSYNC B0 ;  /* 0x0000000000007941 */ /* 0x000fea0003800000 */
.L_x_895:
        /* <DEDUP_REMOVED lines=33> */
.L_x_898:
[----:B------:R-:W-:Y:S05]  /*1da0*/  BSYNC B0 ;  /* 0x0000000000007941 */ /* 0x000fea0003800000 */
.L_x_897:
[----:B------:R-:W-:Y:S01]  /*1db0*/  ISETP.NE.U32.AND P2, PT, RZ, c[0x0][0x318], PT ;  /* 0x0000c600ff007a0c */ /* 0x000fe20003f45070 */
[----:B------:R-:W0:Y:S03]  /*1dc0*/  LDGDEPBAR ;  /* 0x00000000000079af */ /* 0x000e260000000000 */
[----:B------:R-:W-:-:S13]  /*1dd0*/  ISETP.NE.AND.EX P2, PT, RZ, c[0x0][0x31c], PT, P2 ;  /* 0x0000c700ff007a0c */ /* 0x000fda0003f45320 */
[----:B------:R-:W-:Y:S01]  /*1de0*/  @P2 SHF.R.S32.HI R0, RZ, 0x1f, R16 ;  /* 0x0000001fff002819 */ /* 0x000fe20000011410 */
[----:B------:R-:W-:-:S04]  /*1df0*/  @P2 IMAD.WIDE.U32 R24, R16, c[0x0][0x320], R24 ;  /* 0x0000c80010182a25 */ /* 0x000fc800078e0018 */
[----:B------:R-:W-:Y:S01]  /*1e00*/  @P2 IMAD R17, R0, c[0x0][0x320], RZ ;  /* 0x0000c80000112a24 */ /* 0x000fe200078e02ff */
[----:B------:R-:W-:-:S04]  /*1e10*/  DEPBAR.LE SB0, 0x0 ;  /* 0x000080000000791a */ /* 0x000fc80000000000 */
[----:B------:R-:W-:Y:S01]  /*1e20*/  @P2 IMAD R17, R16, c[0x0][0x324], R17 ;  /* 0x0000c90010112a24 */ /* 0x000fe200078e0211 */
[----:B------:R-:W-:-:S03]  /*1e30*/  @P2 LEA R16, P0, R24, c[0x0][0x318], 0x2 ;  /* 0x0000c60018102a11 */ /* 0x000fc600078010ff */
[----:B------:R-:W-:-:S05]  /*1e40*/  @P2 IMAD.IADD R17, R25, 0x1, R17 ;  /* 0x0000000119112824 */ /* 0x000fca00078e0211 */
[----:B------:R-:W-:-:S06]  /*1e50*/  @P2 LEA.HI.X R17, R24, c[0x0][0x31c], R17, 0x2, P0 ;  /* 0x0000c70018112a11 */ /* 0x000fcc00000f1411 */
[----:B------:R-:W3:Y:S04]  /*1e60*/  @P2 LDG.E R17, [R16.64] ;  /* 0x0000000610112981 */ /* 0x000ee8000c1e1900 */
[----:B------:R-:W-:Y:S01]  /*1e70*/  BAR.SYNC.DEFER_BLOCKING 0x0 ;  /* 0x0000000000007b1d */ /* 0x000fe20000010000 */
[----:B------:R-:W-:Y:S01]  /*1e80*/  ISETP.GE.AND P1, PT, R20, R8, PT ;  /* 0x000000081400720c */ /* 0x000fe20003f26270 */
[----:B-12---:R-:W-:Y:S01]  /*1e90*/  IMAD R19, R12, c[0x0][0x1a0], RZ ;  /* 0x000068000c137a24 */ /* 0x006fe200078e02ff */
[----:B------:R-:W-:Y:S01]  /*1ea0*/  MOV R0, RZ ;  /* 0x000000ff00007202 */ /* 0x000fe20000000f00 */
[C---:B------:R-:W-:Y:S02]  /*1eb0*/  IMAD.WIDE.U32 R22, R80.reuse, c[0x0][0x1a0], RZ ;  /* 0x0000680050167a25 */ /* 0x040fe400078e00ff */
[----:B------:R-:W3:Y:S01]  /*1ec0*/  @P2 MUFU.RCP R14, c[0x0][0x238] ;  /* 0x00008e00000e2b08 */ /* 0x000ee20000001000 */
        /* <DEDUP_REMOVED lines=8> */
[----:B---3--:R-:W-:Y:S01]  /*1f50*/  @P2 FMUL.FTZ R0, R17, R14 ;  /* 0x0000000e11002220 */ /* 0x008fe20000410000 */
        /* <DEDUP_REMOVED lines=26> */
.L_x_900:
[----:B-1----:R-:W-:Y:S05]  /*2100*/  BSYNC B0 ;  /* 0x0000000000007941 */ /* 0x002fea0003800000 */
.L_x_899:
        /* <DEDUP_REMOVED lines=35> */
.L_x_902:
[----:B------:R-:W-:Y:S05]  /*2340*/  BSYNC B0 ;  /* 0x0000000000007941 */ /* 0x000fea0003800000 */
.L_x_901:
[----:B------:R-:W-:Y:S01]  /*2350*/  ISETP.GE.AND P0, PT, R13, R8, PT ;  /* 0x000000080d00720c */ /* 0x000fe20003f06270 */
        /* <DEDUP_REMOVED lines=34> */
.L_x_904:
[----:B------:R-:W-:Y:S05]  /*2580*/  BSYNC B0 ;  /* 0x0000000000007941 */ /* 0x000fea0003800000 */
.L_x_903:
        /* <DEDUP_REMOVED lines=38> */
.L_x_906:
[----:B------:R-:W-:Y:S05]  /*27f0*/  BSYNC B0 ;  /* 0x0000000000007941 */ /* 0x000fea0003800000 */
.L_x_905:
[C---:B------:R-:W-:Y:S01]  /*2800*/  IMAD.SHL.U32 R8, R4.reuse, 0x40, RZ ;  /* 0x0000004004087824 */ /* 0x040fe200078e00ff */
        /* <DEDUP_REMOVED lines=8> */
[----:B------:R-:W-:Y:S01]  /*2890*/  IMAD R208, R5, 0x2, R210 ;  /* 0x0000000205d07824 */ /* 0x000fe200078e02d2 */
[----:B------:R-:W-:Y:S01]  /*28a0*/  LDSM.16.M88.4 R60, [R210] ;  /* 0x00000000d23c783b */ /* 0x000fe20000000200 */
[C---:B------:R-:W-:Y:S02]  /*28b0*/  LEA R206, R3.reuse, R210, 0x1 ;  /* 0x000000d203ce7211 */ /* 0x040fe400078e08ff */
[----:B------:R-:W-:Y:S01]  /*28c0*/  LOP3.LUT R8, R8, R9, RZ, 0x3c, !PT ;  /* 0x0000000908087212 */ /* 0x000fe200078e3cff */
[----:B------:R-:W-:Y:S01]  /*28d0*/  LDSM.16.M88.4 R40, [R208] ;  /* 0x00000000d028783b */ /* 0x000fe20000000200 */
[----:B------:R-:W-:-:S03]  /*28e0*/  IMAD R205, R3, 0x2, R208 ;  /* 0x0000000203cd7824 */ /* 0x000fc600078e02d0 */
        /* <DEDUP_REMOVED lines=20> */
[----:B------:R-:W-:Y:S01]  /*2a30*/  IMAD.SHL.U32 R4, R134, 0x2, RZ ;  /* 0x0000000286047824 */ /* 0x000fe200078e00ff */
[C---:B------:R-:W-:Y:S02]  /*2a40*/  IADD3 R194, R207.reuse, 0x2800, RZ ;  /* 0x00002800cfc27810 */ /* 0x040fe40007ffe0ff */
[----:B------:R-:W2:Y:S01]  /*2a50*/  LDSM.16.M88.4 R32, [R207+0x1000] ;  /* 0x00100000cf20783b */ /* 0x000ea20000000200 */
        /* <DEDUP_REMOVED lines=8> */
[----:B------:R-:W-:Y:S01]  /*2ae0*/  LDSM.16.M88.4 R56, [R196] ;  /* 0x00000000c438783b */ /* 0x000fe20000000200 */
[C---:B-12---:R-:W-:Y:S03]  /*2af0*/  HMMA.16816.F32.BF16 R12, R60.reuse, R8, RZ ;  /* 0x000000083c0c723c */ /* 0x046fe600000418ff */
[----:B------:R-:W-:Y:S04]  /*2b00*/  LDSM.16.M88.4 R72, [R196+0x1800] ;  /* 0x00180000c448783b */ /* 0x000fe80000000200 */
[----:B------:R-:W-:Y:S01]  /*2b10*/  LDSM.16.M88.4 R84, [R196+0x3800] ;  /* 0x00380000c454783b */ /* 0x000fe20000000200 */
[C---:B------:R-:W-:Y:S08]  /*2b20*/  HMMA.16816.F32.BF16 R8, R60.reuse, R10, RZ ;  /* 0x0000000a3c08723c */ /* 0x040ff000000418ff */
[C---:B-----5:R-:W-:Y:S08]  /*2b30*/  HMMA.16816.F32.BF16 R16, R60.reuse, R28, RZ ;  /* 0x0000001c3c10723c */ /* 0x060ff000000418ff */
[C---:B------:R-:W-:Y:S08]  /*2b40*/  HMMA.16816.F32.BF16 R28, R60.reuse, R30, RZ ;  /* 0x0000001e3c1c723c */ /* 0x040ff000000418ff */
        /* <DEDUP_REMOVED lines=13> */
[----:B------:R-:W4:Y:S07]  /*2c20*/  LDSM.16.M88.4 R32, [R205] ;  /* 0x00000000cd20783b */ /* 0x000f2e0000000200 */
[C---:B-1----:R-:W-:Y:S08]  /*2c30*/  HMMA.16816.F32.BF16 R48, R40.reuse, R44, R48 ;  /* 0x0000002c2830723c */ /* 0x042ff00000041830 */
[----:B------:R-:W-:Y:S01]  /*2c40*/  HMMA.16816.F32.BF16 R60, R40, R46, R60 ;  /* 0x0000002e283c723c */ /* 0x000fe2000004183c */
[----:B------:R-:W1:Y:S04]  /*2c50*/  LDSM.16.M88.4 R44, [R196+0x800] ;  /* 0x00080000c42c783b */ /* 0x000e680000000200 */
[----:B------:R-:W-:Y:S03]  /*2c60*/  LDSM.16.M88.4 R40, [R210+0x2000] ;  /* 0x00200000d228783b */ /* 0x000fe60000000200 */
[C---:B--2---:R-:W-:Y:S08]  /*2c70*/  HMMA.16816.F32.BF16 R12, R64.reuse, R24, R12 ;  /* 0x00000018400c723c */ /* 0x044ff0000004180c */
[C---:B------:R-:W-:Y:S01]  /*2c80*/  HMMA.16816.F32.BF16 R8, R64.reuse, R26, R8 ;  /* 0x0000001a4008723c */ /* 0x040fe20000041808 */
[----:B------:R-:W2:Y:S07]  /*2c90*/  LDSM.16.M88.4 R24, [R196+0x1000] ;  /* 0x00100000c418783b */ /* 0x000eae0000000200 */
[C---:B---3--:R-:W-:Y:S08]  /*2ca0*/  HMMA.16816.F32.BF16 R16, R64.reuse, R20, R16 ;  /* 0x000000144010723c */ /* 0x048ff00000041810 */
[C---:B------:R-:W-:Y:S01]  /*2cb0*/  HMMA.16816.F32.BF16 R28, R64.reuse, R22, R28 ;  /* 0x00000016401c723c */ /* 0x040fe2000004181c */
[----:B------:R-:W3:Y:S07]  /*2cc0*/  LDSM.16.M88.4 R20, [R209+0x8000] ;  /* 0x00800000d114783b */ /* 0x000eee0000000200 */
[C---:B------:R-:W-:Y:S08]  /*2cd0*/  HMMA.16816.F32.BF16 R36, R64.reuse, R76, R36 ;  /* 0x0000004c4024723c */ /* 0x040ff00000041824 */
[C---:B------:R-:W-:Y:S01]  /*2ce0*/  HMMA.16816.F32.BF16 R52, R64.reuse, R78, R52 ;  /* 0x0000004e4034723c */ /* 0x040fe20000041834 */
[----:B------:R-:W-:Y:S07]  /*2cf0*/  LDSM.16.M88.4 R76, [R207+0x4000] ;  /* 0x00400000cf4c783b */ /* 0x000fee0000000200 */
[C---:B------:R-:W-:Y:S08]  /*2d00*/  HMMA.16816.F32.BF16 R48, R64.reuse, R68, R48 ;  /* 0x000000444030723c */ /* 0x040ff00000041830 */
[----:B------:R-:W-:Y:S01]  /*2d10*/  HMMA.16816.F32.BF16 R64, R64, R70, R60 ;  /* 0x000000464040723c */ /* 0x000fe2000004183c */
[----:B------:R-:W5:Y:S04]  /*2d20*/  LDSM.16.M88.4 R68, [R209+0x8800] ;  /* 0x00880000d144783b */ /* 0x000f680000000200 */
[----:B------:R-:W-:Y:S03]  /*2d30*/  LDSM.16.M88.4 R60, [R209+0x9000] ;  /* 0x00900000d13c783b */ /* 0x000fe60000000200 */
[C---:B----4-:R-:W-:Y:S08]  /*2d40*/  HMMA.16816.F32.BF16 R12, R32.reuse, R56, R12 ;  /* 0x00000038200c723c */ /* 0x050ff0000004180c */
[C---:B-1----:R-:W-:Y:S08]  /*2d50*/  HMMA.16816.F32.BF16 R16, R32.reuse, R44, R16 ;  /* 0x0000002c2010723c */ /* 0x042ff00000041810 */
[C---:B------:R-:W-:Y:S01]  /*2d60*/  HMMA.16816.F32.BF16 R28, R32.reuse, R46, R28 ;  /* 0x0000002e201c723c */ /* 0x040fe2000004181c */
[----:B------:R-:W-:Y:S07]  /*2d70*/  LDSM.16.M88.4 R44, [R208+0x2000] ;  /* 0x00200000d02c783b */ /* 0x000fee0000000200 */
[C---:B--2---:R-:W-:Y:S08]  /*2d80*/  HMMA.16816.F32.BF16 R36, R32.reuse, R24, R36 ;  /* 0x000000182024723c */ /* 0x044ff00000041824 */
[C---:B------:R-:W-:Y:S01]  /*2d90*/  HMMA.16816.F32.BF16 R52, R32.reuse, R26, R52 ;  /* 0x0000001a2034723c */ /* 0x040fe20000041834 */
[----:B------:R-:W1:Y:S07]  /*2da0*/  LDSM.16.M88.4 R24, [R207+0x2000] ;  /* 0x00200000cf18783b */ /* 0x000e6e0000000200 */
        /* <DEDUP_REMOVED lines=9> */
[----:B-----5:R-:W-:Y:S08]  /*2e40*/  HMMA.16816.F32.BF16 R16, R40, R68, R16 ;  /* 0x000000442810723c */ /* 0x020ff00000041810 */
[----:B-1----:R-:W-:Y:S07]  /*2e50*/  HMMA.16816.F32.BF16 R12, R44, R24, R12 ;  /* 0x000000182c0c723c */ /* 0x002fee000004180c */
[----:B------:R-:W-:Y:S01]  /*2e60*/  SHF.R.S32.HI R25, RZ, 0x1f, R82 ;  /* 0x0000001fff197819 */ /* 0x000fe20000011452 */
[----:B------:R-:W-:Y:S03]  /*2e70*/  HMMA.16816.F32.BF16 R36, R40, R60, R36 ;  /* 0x0000003c2824723c */ /* 0x000fe60000041824 */
[----:B------:R-:W-:-:S04]  /*2e80*/  LEA.HI R144, R25, R82, RZ, 0x2 ;  /* 0x0000005219907211 */ /* 0x000fc800078f10ff */
[----:B------:R-:W-:Y:S01]  /*2e90*/  SHF.R.S32.HI R144, RZ, 0x2, R144 ;  /* 0x00000002ff907819 */ /* 0x000fe20000011490 */
[----:B------:R-:W-:Y:S01]  /*2ea0*/  HMMA.16816.F32.BF16 R28, R40, R70, R28 ;  /* 0x00000046281c723c */ /* 0x000fe2000004181c */
[----:B------:R-:W-:Y:S03]  /*2eb0*/  LDSM.16.M88.4 R68, [R205+0x2000] ;  /* 0x00200000cd44783b */ /* 0x000fe60000000200 */
[----:B------:R-:W-:-:S04]  /*2ec0*/  IMAD R144, R83, 0x10, R144 ;  /* 0x0000001053907824 */ /* 0x000fc800078e0290 */
[----:B--2---:R-:W-:Y:S01]  /*2ed0*/  HMMA.16816.F32.BF16 R16, R44, R32, R16 ;  /* 0x000000202c10723c */ /* 0x004fe20000041810 */
[----:B------:R-:W-:-:S05]  /*2ee0*/  IMAD.IADD R144, R81, 0x1, R144 ;  /* 0x0000000151907824 */ /* 0x000fca00078e0290 */
[----:B------:R-:W-:Y:S02]  /*2ef0*/  IADD3 R149, R135, R144, -R220 ;  /* 0x0000009087957210 */ /* 0x000fe40007ffe8dc */
[----:B------:R-:W-:Y:S01]  /*2f00*/  LOP3.LUT R33, R4, 0x6, RZ, 0xc0, !PT ;  /* 0x0000000604217812 */ /* 0x000fe200078ec0ff */
[C---:B------:R-:W-:Y:S01]  /*2f10*/  HMMA.16816.F32.BF16 R52, R40.reuse, R62, R52 ;  /* 0x0000003e2834723c */ /* 0x040fe20000041834 */
[----:B------:R-:W-:Y:S03]  /*2f20*/  LDSM.16.M88.4 R60, [R210+0x4000] ;  /* 0x00400000d23c783b */ /* 0x000fe60000000200 */
[----:B------:R-:W-:Y:S02]  /*2f30*/  IMAD R4, R80, 0x40, R33 ;  /* 0x0000004050047824 */ /* 0x000fe400078e0221 */
[----:B------:R-:W-:Y:S02]  /*2f40*/  LDSM.16.M88.4 R80, [R209+0xb000] ;  /* 0x00b00000d150783b */ /* 0x000fe40000000200 */
[----:B------:R-:W-:Y:S01]  /*2f50*/  HMMA.16816.F32.BF16 R48, R40, R56, R48 ;  /* 0x000000382830723c */ /* 0x000fe20000041830 */
[----:B------:R-:W-:-:S02]  /*2f60*/  IADD3 R88, R4, 0x1, RZ ;  /* 0x0000000104587810 */ /* 0x000fc40007ffe0ff */
[C---:B------:R-:W-:Y:S02]  /*2f70*/  IADD3 R92, R4.reuse, 0x9, RZ ;  /* 0x00000009045c7810 */ /* 0x040fe40007ffe0ff */
[C---:B------:R-:W-:Y:S02]  /*2f80*/  IADD3 R94, R4.reuse, 0x10, RZ ;  /* 0x00000010045e7810 */ /* 0x040fe40007ffe0ff */
[C---:B------:R-:W-:Y:S01]  /*2f90*/  IADD3 R98, R4.reuse, 0x18, RZ ;  /* 0x0000001804627810 */ /* 0x040fe20007ffe0ff */
[----:B------:R-:W-:Y:S01]  /*2fa0*/  HMMA.16816.F32.BF16 R64, R40, R58, R64 ;  /* 0x0000003a2840723c */ /* 0x000fe20000041840 */
[----:B------:R-:W1:Y:S01]  /*2fb0*/  LDSM.16.M88.4 R56, [R207+0x3800] ;  /* 0x00380000cf38783b */ /* 0x000e620000000200 */
[C---:B------:R-:W-:Y:S02]  /*2fc0*/  IADD3 R96, R4.reuse, 0x11, RZ ;  /* 0x0000001104607810 */ /* 0x040fe40007ffe0ff */
[C---:B------:R-:W-:Y:S01]  /*2fd0*/  IADD3 R100, R4.reuse, 0x19, RZ ;  /* 0x0000001904647810 */ /* 0x040fe20007ffe0ff */
[----:B------:R-:W-:Y:S01]  /*2fe0*/  LDSM.16.M88.4 R40, [R203+0x8000] ;  /* 0x00800000cb28783b */ /* 0x000fe20000000200 */
[----:B------:R-:W-:-:S02]  /*2ff0*/  IADD3 R102, R4, 0x20, RZ ;  /* 0x0000002004667810 */ /* 0x000fc40007ffe0ff */
[C---:B---3--:R-:W-:Y:S01]  /*3000*/  HMMA.16816.F32.BF16 R36, R44.reuse, R20, R36 ;  /* 0x000000142c24723c */ /* 0x048fe20000041824 */
[C---:B------:R-:W-:Y:S02]  /*3010*/  IADD3 R104, R4.reuse, 0x21, RZ ;  /* 0x0000002104687810 */ /* 0x040fe40007ffe0ff */
[C---:B------:R-:W-:Y:S02]  /*3020*/  IADD3 R106, R4.reuse, 0x28, RZ ;  /* 0x00000028046a7810 */ /* 0x040fe40007ffe0ff */
[C---:B------:R-:W-:Y:S02]  /*3030*/  IADD3 R108, R4.reuse, 0x29, RZ ;  /* 0x00000029046c7810 */ /* 0x040fe40007ffe0ff */
[----:B------:R-:W-:Y:S01]  /*3040*/  IADD3 R20, -R4, R149, RZ ;  /* 0x0000009504147210 */ /* 0x000fe20007ffe1ff */
[----:B------:R-:W-:Y:S01]  /*3050*/  IMAD.IADD R21, R149, 0x1, -R88 ;  /* 0x0000000195157824 */ /* 0x000fe200078e0a58 */
[----:B------:R-:W-:Y:S01]  /*3060*/  HMMA.16816.F32.BF16 R8, R44, R26, R8 ;  /* 0x0000001a2c08723c */ /* 0x000fe20000041808 */
[----:B------:R-:W2:Y:S01]  /*3070*/  LDSM.16.M88.4 R24, [R206+0x2000] ;  /* 0x00200000ce18783b */ /* 0x000ea20000000200 */
[----:B------:R-:W-:-:S02]  /*3080*/  IABS R20, R20 ;  /* 0x0000001400147213 */ /* 0x000fc40000000000 */
[C---:B------:R-:W-:Y:S02]  /*3090*/  IADD3 R90, R4.reuse, 0x8, RZ ;  /* 0x00000008045a7810 */ /* 0x040fe40007ffe0ff */
[C---:B------:R-:W-:Y:S01]  /*30a0*/  IADD3 R110, R4.reuse, 0x30, RZ ;  /* 0x00000030046e7810 */ /* 0x040fe20007ffe0ff */
[----:B------:R-:W-:Y:S01]  /*30b0*/  IMAD.MOV.U32 R91, RZ, RZ, R20 ;  /* 0x000000ffff5b7224 */ /* 0x000fe200078e0014 */
[C---:B------:R-:W-:Y:S01]  /*30c0*/  HMMA.16816.F32.BF16 R28, R44.reuse, R34, R28 ;  /* 0x000000222c1c723c */ /* 0x040fe2000004181c */
[----:B------:R-:W3:Y:S01]  /*30d0*/  LDSM.16.M88.4 R32, [R203+0x8800] ;  /* 0x00880000cb20783b */ /* 0x000ee20000000200 */
[----:B------:R-:W-:Y:S02]  /*30e0*/  IABS R20, R21 ;  /* 0x0000001500147213 */ /* 0x000fe40000000000 */
[C---:B------:R-:W-:Y:S01]  /*30f0*/  IADD3 R112, R4.reuse, 0x31, RZ ;  /* 0x0000003104707810 */ /* 0x040fe20007ffe0ff */
[----:B------:R-:W-:Y:S01]  /*3100*/  I2F R91, R91 ;  /* 0x0000005b005b7306 */ /* 0x000fe20000201400 */
[C---:B------:R-:W-:Y:S01]  /*3110*/  IADD3 R114, R4.reuse, 0x38, RZ ;  /* 0x0000003804727810 */ /* 0x040fe20007ffe0ff */
[----:B------:R-:W-:Y:S01]  /*3120*/  IMAD.MOV.U32 R93, RZ, RZ, R20 ;  /* 0x000000ffff5d7224 */ /* 0x000fe200078e0014 */
[----:B------:R-:W-:Y:S01]  /*3130*/  HMMA.16816.F32.BF16 R52, R44, R22, R52 ;  /* 0x000000162c34723c */ /* 0x000fe20000041834 */
[----:B------:R-:W4:Y:S01]  /*3140*/  LDSM.16.M88.4 R20, [R203+0x9000] ;  /* 0x00900000cb14783b */ /* 0x000f220000000200 */
[----:B------:R-:W-:-:S02]  /*3150*/  IADD3 R116, R4, 0x39, RZ ;  /* 0x0000003904747810 */ /* 0x000fc40007ffe0ff */
[-C--:B------:R-:W-:Y:S01]  /*3160*/  ISETP.GE.AND P5, PT, R94, R135.reuse, PT ;  /* 0x000000875e00720c */ /* 0x080fe20003fa6270 */
[----:B------:R-:W-:Y:S01]  /*3170*/  I2F R93, R93 ;  /* 0x0000005d005d7306 */ /* 0x000fe20000201400 */
[-C--:B------:R-:W-:Y:S02]  /*3180*/  ISETP.GE.AND P4, PT, R90, R135.reuse, PT ;  /* 0x000000875a00720c */ /* 0x080fe40003f86270 */
[C---:B-1----:R-:W-:Y:S01]  /*3190*/  HMMA.16816.F32.BF16 R48, R44.reuse, R56, R48 ;  /* 0x000000382c30723c */ /* 0x042fe20000041830 */
[-C--:B------:R-:W-:Y:S02]  /*31a0*/  ISETP.GE.AND P1, PT, R4, R135.reuse, PT ;  /* 0x000000870400720c */ /* 0x080fe40003f26270 */
[-C--:B------:R-:W-:Y:S02]  /*31b0*/  ISETP.GE.AND P0, PT, R88, R135.reuse, PT ;  /* 0x000000875800720c */ /* 0x080fe40003f06270 */
[-C--:B------:R-:W-:Y:S02]  /*31c0*/  ISETP.GE.AND P6, PT, R92, R135.reuse, PT ;  /* 0x000000875c00720c */ /* 0x080fe40003fc6270 */
[----:B------:R-:W-:Y:S01]  /*31d0*/  IMAD.IADD R56, R149, 0x1, -R90 ;  /* 0x0000000195387824 */ /* 0x000fe200078e0a5a */
[----:B------:R-:W-:Y:S01]  /*31e0*/  HMMA.16816.F32.BF16 R64, R44, R58, R64 ;  /* 0x0000003a2c40723c */ /* 0x000fe20000041840 */
[----:B------:R-:W-:-:S02]  /*31f0*/  ISETP.GE.AND P3, PT, R96, R135, PT ;  /* 0x000000876000720c */ /* 0x000fc40003f66270 */
[----:B------:R-:W-:Y:S02]  /*3200*/  ISETP.GE.AND P2, PT, R98, R135, PT ;  /* 0x000000876200720c */ /* 0x000fe40003f46270 */
[----:B------:R-:W-:Y:S02]  /*3210*/  IABS R56, R56 ;  /* 0x0000003800387213 */ /* 0x000fe40000000000 */
[----:B------:R-:W-:Y:S01]  /*3220*/  IMAD.IADD R44, R149, 0x1, -R92 ;  /* 0x00000001952c7824 */ /* 0x000fe200078e0a5c */
[----:B--2---:R-:W-:Y:S01]  /*3230*/  HMMA.16816.F32.BF16 R12, R24, R40, R12 ;  /* 0x00000028180c723c */ /* 0x004fe2000004180c */
[----:B------:R1:W-:Y:S03]  /*3240*/  I2F R95, R56 ;  /* 0x00000038005f7306 */ /* 0x0003e60000201400 */
[----:B------:R-:W-:-:S03]  /*3250*/  IABS R44, R44 ;  /* 0x0000002c002c7213 */ /* 0x000fc60000000000 */
[C---:B------:R-:W-:Y:S01]  /*3260*/  IMAD.IADD R40, R149.reuse, 0x1, -R94 ;  /* 0x0000000195287824 */ /* 0x040fe200078e0a5e */
[----:B---3--:R-:W-:Y:S01]  /*3270*/  HMMA.16816.F32.BF16 R16, R24, R32, R16 ;  /* 0x000000201810723c */ /* 0x008fe20000041810 */
[----:B------:R-:W-:Y:S01]  /*3280*/  IMAD.MOV.U32 R97, RZ, RZ, R44 ;  /* 0x000000ffff617224 */ /* 0x000fe200078e002c */
[----:B------:R-:W-:Y:S01]  /*3290*/  IADD3 R41, R149, -R96, RZ ;  /* 0x8000006095297210 */ /* 0x000fe20007ffe0ff */
[----:B------:R-:W2:Y:S01]  /*32a0*/  LDSM.16.M88.4 R44, [R203+0x9800] ;  /* 0x00980000cb2c783b */ /* 0x000ea20000000200 */
[----:B------:R-:W-:-:S03]  /*32b0*/  IABS R40, R40 ;  /* 0x0000002800287213 */ /* 0x000fc60000000000 */
[C---:B------:R-:W-:Y:S01]  /*32c0*/  IMAD.IADD R32, R149.reuse, 0x1, -R98 ;  /* 0x0000000195207824 */ /* 0x040fe200078e0a62 */
[C---:B----4-:R-:W-:Y:S01]  /*32d0*/  HMMA.16816.F32.BF16 R36, R24.reuse, R20, R36 ;  /* 0x000000141824723c */ /* 0x050fe20000041824 */
[C---:B------:R-:W-:Y:S01]  /*32e0*/  IMAD.IADD R33, R149.reuse, 0x1, -R100 ;  /* 0x0000000195217824 */ /* 0x040fe200078e0a64 */
[----:B-1----:R-:W-:Y:S01]  /*32f0*/  LDSM.16.M88.4 R56, [R207+0x4800] ;  /* 0x00480000cf38783b */ /* 0x002fe20000000200 */
[----:B------:R-:W-:Y:S01]  /*3300*/  IMAD.MOV.U32 R99, RZ, RZ, R40 ;  /* 0x000000ffff637224 */ /* 0x000fe200078e0028 */
[----:B------:R-:W-:Y:S01]  /*3310*/  IABS R32, R32 ;  /* 0x0000002000207213 */ /* 0x000fe20000000000 */
[----:B------:R-:W-:Y:S01]  /*3320*/  I2F R97, R97 ;  /* 0x0000006100617306 */ /* 0x000fe20000201400 */
[----:B------:R-:W-:Y:S01]  /*3330*/  IABS R40, R41 ;  /* 0x0000002900287213 */ /* 0x000fe20000000000 */
[C---:B------:R-:W-:Y:S01]  /*3340*/  IMAD.IADD R20, R149.reuse, 0x1, -R102 ;  /* 0x0000000195147824 */ /* 0x040fe200078e0a66 */
[----:B------:R-:W-:Y:S01]  /*3350*/  IADD3 R21, R149, -R104, RZ ;  /* 0x8000006895157210 */ /* 0x000fe20007ffe0ff */
[----:B------:R-:W-:Y:S01]  /*3360*/  IMAD.MOV.U32 R103, RZ, RZ, R32 ;  /* 0x000000ffff677224 */ /* 0x000fe200078e0020 */
[----:B------:R-:W-:Y:S01]  /*3370*/  IABS R32, R33 ;  /* 0x0000002100207213 */ /* 0x000fe20000000000 */
[----:B------:R-:W-:Y:S01]  /*3380*/  HMMA.16816.F32.BF16 R8, R24, R42, R8 ;  /* 0x0000002a1808723c */ /* 0x000fe20000041808 */
[----:B------:R-:W-:Y:S01]  /*3390*/  IABS R20, R20 ;  /* 0x0000001400147213 */ /* 0x000fe20000000000 */
[----:B------:R-:W-:Y:S01]  /*33a0*/  IMAD.MOV.U32 R101, RZ, RZ, R40 ;  /* 0x000000ffff657224 */ /* 0x000fe200078e0028 */
[----:B------:R-:W-:Y:S01]  /*33b0*/  I2F R99, R99 ;  /* 0x0000006300637306 */ /* 0x000fe20000201400 */
[----:B------:R-:W1:Y:S01]  /*33c0*/  LDSM.16.M88.4 R40, [R196+0x2000] ;  /* 0x00200000c428783b */ /* 0x000e620000000200 */
[----:B------:R-:W-:-:S02]  /*33d0*/  IMAD.MOV.U32 R105, RZ, RZ, R32 ;  /* 0x000000ffff697224 */ /* 0x000fc400078e0020 */
[----:B------:R-:W-:Y:S01]  /*33e0*/  IMAD.MOV.U32 R107, RZ, RZ, R20 ;  /* 0x000000ffff6b7224 */ /* 0x000fe200078e0014 */
[C---:B------:R-:W-:Y:S01]  /*33f0*/  HMMA.16816.F32.BF16 R28, R24.reuse, R34, R28 ;  /* 0x00000022181c723c */ /* 0x040fe2000004181c */
[----:B------:R-:W3:Y:S01]  /*3400*/  LDSM.16.M88.4 R32, [R196+0x2800] ;  /* 0x00280000c420783b */ /* 0x000ee20000000200 */
[----:B------:R-:W-:Y:S01]  /*3410*/  IABS R20, R21 ;  /* 0x0000001500147213 */ /* 0x000fe20000000000 */
[----:B------:R-:W-:Y:S04]  /*3420*/  I2F R101, R101 ;  /* 0x0000006500657306 */ /* 0x000fe80000201400 */
[----:B------:R-:W-:Y:S01]  /*3430*/  IMAD.MOV.U32 R109, RZ, RZ, R20 ;  /* 0x000000ffff6d7224 */ /* 0x000fe200078e0014 */
[C---:B------:R-:W-:Y:S01]  /*3440*/  HMMA.16816.F32.BF16 R52, R24.reuse, R22, R52 ;  /* 0x000000161834723c */ /* 0x040fe20000041834 */
[----:B------:R-:W4:Y:S02]  /*3450*/  LDSM.16.M88.4 R20, [R196+0x3000] ;  /* 0x00300000c414783b */ /* 0x000f240000000200 */
[----:B------:R-:W-:Y:S05]  /*3460*/  I2F R105, R105 ;  /* 0x0000006900697306 */ /* 0x000fea0000201400 */
[C---:B--2---:R-:W-:Y:S03]  /*3470*/  HMMA.16816.F32.BF16 R48, R24.reuse, R44, R48 ;  /* 0x0000002c1830723c */ /* 0x044fe60000041830 */
[----:B------:R-:W-:Y:S04]  /*3480*/  I2F R109, R109 ;  /* 0x0000006d006d7306 */ /* 0x000fe80000201400 */
[C---:B------:R-:W-:Y:S01]  /*3490*/  IMAD.IADD R44, R149.reuse, 0x1, -R106 ;  /* 0x00000001952c7824 */ /* 0x040fe200078e0a6a */
[----:B------:R-:W-:Y:S01]  /*34a0*/  HMMA.16816.F32.BF16 R64, R24, R46, R64 ;  /* 0x0000002e1840723c */ /* 0x000fe20000041840 */
[----:B------:R-:W2:Y:S01]  /*34b0*/  LDSM.16.M88.4 R24, [R209+0xa000] ;  /* 0x00a00000d118783b */ /* 0x000ea20000000200 */
[----:B------:R-:W-:Y:S01]  /*34c0*/  IMAD.IADD R45, R149, 0x1, -R108 ;  /* 0x00000001952d7824 */ /* 0x000fe200078e0a6c */
[----:B------:R-:W-:Y:S01]  /*34d0*/  I2F R103, R103 ;  /* 0x0000006700677306 */ /* 0x000fe20000201400 */
[----:B------:R-:W-:-:S05]  /*34e0*/  IABS R44, R44 ;  /* 0x0000002c002c7213 */ /* 0x000fca0000000000 */
[----:B------:R-:W-:Y:S01]  /*34f0*/  IMAD.MOV.U32 R111, RZ, RZ, R44 ;  /* 0x000000ffff6f7224 */ /* 0x000fe200078e002c */
[----:B------:R-:W-:Y:S01]  /*3500*/  IABS R44, R45 ;  /* 0x0000002d002c7213 */ /* 0x000fe20000000000 */
[----:B------:R-:W-:Y:S01]  /*3510*/  I2F R107, R107 ;  /* 0x0000006b006b7306 */ /* 0x000fe20000201400 */
[C---:B-1----:R-:W-:Y:S07]  /*3520*/  HMMA.16816.F32.BF16 R12, R68.reuse, R40, R12 ;  /* 0x00000028440c723c */ /* 0x042fee000004180c */
[C---:B------:R-:W-:Y:S01]  /*3530*/  IMAD.IADD R40, R149.reuse, 0x1, -R110 ;  /* 0x0000000195287824 */ /* 0x040fe200078e0a6e */
[----:B---3--:R-:W-:Y:S01]  /*3540*/  HMMA.16816.F32.BF16 R16, R68, R32, R16 ;  /* 0x000000204410723c */ /* 0x008fe20000041810 */
[----:B------:R-:W-:Y:S01]  /*3550*/  IMAD.IADD R41, R149, 0x1, -R112 ;  /* 0x0000000195297824 */ /* 0x000fe200078e0a70 */
[----:B------:R1:W-:Y:S02]  /*3560*/  I2F R113, R44 ;  /* 0x0000002c00717306 */ /* 0x0003e40000201400 */
[----:B------:R-:W-:-:S03]  /*3570*/  IABS R40, R40 ;  /* 0x0000002800287213 */ /* 0x000fc60000000000 */
[C---:B------:R-:W-:Y:S01]  /*3580*/  IMAD.IADD R32, R149.reuse, 0x1, -R114 ;  /* 0x0000000195207824 */ /* 0x040fe200078e0a72 */
[----:B----4-:R-:W-:Y:S01]  /*3590*/  HMMA.16816.F32.BF16 R36, R68, R20, R36 ;  /* 0x000000144424723c */ /* 0x010fe20000041824 */
[C---:B------:R-:W-:Y:S01]  /*35a0*/  IMAD.IADD R33, R149.reuse, 0x1, -R116 ;  /* 0x0000000195217824 */ /* 0x040fe200078e0a74 */
[----:B------:R-:W-:Y:S01]  /*35b0*/  IADD3 R149, R149, 0x8, RZ ;  /* 0x0000000895957810 */ /* 0x000fe20007ffe0ff */
[----:B------:R-:W-:Y:S01]  /*35c0*/  I2F R111, R111 ;  /* 0x0000006f006f7306 */ /* 0x000fe20000201400 */
[----:B------:R-:W-:Y:S02]  /*35d0*/  IABS R32, R32 ;  /* 0x0000002000207213 */ /* 0x000fe40000000000 */
[----:B------:R-:W-:Y:S01]  /*35e0*/  MOV R115, R40 ;  /* 0x0000002800737202 */ /* 0x000fe20000000f00 */
[C---:B------:R-:W-:Y:S01]  /*35f0*/  IMAD.IADD R20, R149.reuse, 0x1, -R4 ;  /* 0x0000000195147824 */ /* 0x040fe200078e0a04 */
[----:B------:R-:W-:Y:S01]  /*3600*/  IABS R40, R41 ;  /* 0x0000002900287213 */ /* 0x000fe20000000000 */
[C---:B------:R-:W-:Y:S01]  /*3610*/  IMAD.IADD R21, R149.reuse, 0x1, -R88 ;  /* 0x0000000195157824 */ /* 0x040fe200078e0a58 */
[----:B-1----:R-:W1:Y:S01]  /*3620*/  LDSM.16.M88.4 R44, [R208+0x4000] ;  /* 0x00400000d02c783b */ /* 0x002e620000000200 */
[----:B------:R-:W-:Y:S01]  /*3630*/  IMAD.MOV.U32 R119, RZ, RZ, R32 ;  /* 0x000000ffff777224 */ /* 0x000fe200078e0020 */
[----:B------:R-:W-:Y:S01]  /*3640*/  IABS R20, R20 ;  /* 0x0000001400147213 */ /* 0x000fe20000000000 */
[----:B--2---:R-:W-:Y:S01]  /*3650*/  HMMA.16816.F32.BF16 R12, R60, R24, R12 ;  /* 0x000000183c0c723c */ /* 0x004fe2000004180c */
[----:B------:R-:W-:Y:S01]  /*3660*/  IABS R32, R33 ;  /* 0x0000002100207213 */ /* 0x000fe20000000000 */
[----:B------:R2:W-:Y:S01]  /*3670*/  I2F R117, R40 ;  /* 0x0000002800757306 */ /* 0x0005e20000201400 */
[----:B------:R-:W-:-:S02]  /*3680*/  IMAD.IADD R133, R149, 0x1, -R96 ;  /* 0x0000000195857824 */ /* 0x000fc400078e0a60 */
[----:B------:R-:W-:Y:S01]  /*3690*/  IMAD.MOV.U32 R123, RZ, RZ, R20 ;  /* 0x000000ffff7b7224 */ /* 0x000fe200078e0014 */
[----:B------:R-:W-:Y:S01]  /*36a0*/  IABS R20, R21 ;  /* 0x0000001500147213 */ /* 0x000fe20000000000 */
[C---:B------:R-:W-:Y:S01]  /*36b0*/  IMAD.IADD R21, R149.reuse, 0x1, -R90 ;  /* 0x0000000195157824 */ /* 0x040fe200078e0a5a */
[C---:B------:R-:W-:Y:S01]  /*36c0*/  HMMA.16816.F32.BF16 R8, R68.reuse, R42, R8 ;  /* 0x0000002a4408723c */ /* 0x040fe20000041808 */
[C---:B------:R-:W-:Y:S01]  /*36d0*/  IMAD.IADD R24, R149.reuse, 0x1, -R92 ;  /* 0x0000000195187824 */ /* 0x040fe200078e0a5c */
[----:B------:R-:W-:Y:S01]  /*36e0*/  MOV R125, R20 ;  /* 0x00000014007d7202 */ /* 0x000fe20000000f00 */
[----:B------:R3:W-:Y:S01]  /*36f0*/  I2F R121, R32 ;  /* 0x0000002000797306 */ /* 0x0007e20000201400 */
[----:B------:R-:W-:Y:S01]  /*3700*/  IABS R20, R21 ;  /* 0x0000001500147213 */ /* 0x000fe20000000000 */
[C---:B------:R-:W-:Y:S01]  /*3710*/  IMAD.IADD R25, R149.reuse, 0x1, -R94 ;  /* 0x0000000195197824 */ /* 0x040fe200078e0a5e */
[----:B------:R-:W-:Y:S01]  /*3720*/  IABS R24, R24 ;  /* 0x0000001800187213 */ /* 0x000fe20000000000 */
[C---:B------:R-:W-:Y:S01]  /*3730*/  IMAD.IADD R131, R149.reuse, 0x1, -R98 ;  /* 0x0000000195837824 */ /* 0x040fe200078e0a62 */
[C---:B------:R-:W-:Y:S01]  /*3740*/  HMMA.16816.F32.BF16 R48, R68.reuse, R84, R48 ;  /* 0x000000544430723c */ /* 0x040fe20000041830 */
[----:B------:R-:W-:Y:S01]  /*3750*/  IABS R133, R133 ;  /* 0x0000008500857213 */ /* 0x000fe20000000000 */
[----:B--2---:R-:W2:Y:S01]  /*3760*/  LDSM.16.M88.4 R40, [R209+0xa800] ;  /* 0x00a80000d128783b */ /* 0x004ea20000000200 */
[----:B------:R-:W-:Y:S01]  /*3770*/  IMAD.MOV.U32 R127, RZ, RZ, R24 ;  /* 0x000000ffff7f7224 */ /* 0x000fe200078e0018 */
[----:B------:R-:W-:Y:S01]  /*3780*/  IABS R24, R25 ;  /* 0x0000001900187213 */ /* 0x000fe20000000000 */
[----:B------:R-:W-:Y:S01]  /*3790*/  I2F R123, R123 ;  /* 0x0000007b007b7306 */ /* 0x000fe20000201400 */
[----:B------:R-:W-:Y:S01]  /*37a0*/  IABS R131, R131 ;  /* 0x0000008300837213 */ /* 0x000fe20000000000 */
[----:B------:R-:W-:Y:S01]  /*37b0*/  IMAD.MOV.U32 R85, RZ, RZ, R20 ;  /* 0x000000ffff557224 */ /* 0x000fe200078e0014 */
[C---:B------:R-:W-:Y:S01]  /*37c0*/  HMMA.16816.F32.BF16 R28, R68.reuse, R34, R28 ;  /* 0x00000022441c723c */ /* 0x040fe2000004181c */
[----:B---3--:R-:W-:Y:S04]  /*37d0*/  LDSM.16.M88.4 R32, [R206+0x4000] ;  /* 0x00400000ce20783b */ /* 0x008fe80000000200 */
[----:B------:R3:W-:Y:S03]  /*37e0*/  I2F R129, R24 ;  /* 0x0000001800817306 */ /* 0x0007e60000201400 */
[----:B------:R-:W-:Y:S01]  /*37f0*/  HMMA.16816.F32.BF16 R52, R68, R22, R52 ;  /* 0x000000164434723c */ /* 0x000fe20000041834 */
[----:B------:R-:W4:Y:S04]  /*3800*/  LDSM.16.M88.4 R20, [R203+0xa000] ;  /* 0x00a00000cb14783b */ /* 0x000f280000000200 */
[----:B------:R-:W-:Y:S03]  /*3810*/  I2F R131, R131 ;  /* 0x0000008300837306 */ /* 0x000fe60000201400 */
[----:B-1----:R-:W-:Y:S05]  /*3820*/  HMMA.16816.F32.BF16 R12, R44, R76, R12 ;  /* 0x0000004c2c0c723c */ /* 0x002fea000004180c */
[----:B------:R-:W-:Y:S03]  /*3830*/  I2F R85, R85 ;  /* 0x0000005500557306 */ /* 0x000fe60000201400 */
[C---:B------:R-:W-:Y:S01]  /*3840*/  HMMA.16816.F32.BF16 R8, R60.reuse, R26, R8 ;  /* 0x0000001a3c08723c */ /* 0x040fe20000041808 */
[----:B---3--:R-:W1:Y:S04]  /*3850*/  LDSM.16.M88.4 R24, [R205+0x4000] ;  /* 0x00400000cd18783b */ /* 0x008e680000000200 */
[----:B------:R-:W-:Y:S03]  /*3860*/  I2F R125, R125 ;  /* 0x0000007d007d7306 */ /* 0x000fe60000201400 */
[C---:B------:R-:W-:Y:S05]  /*3870*/  HMMA.16816.F32.BF16 R36, R60.reuse, R80, R36 ;  /* 0x000000503c24723c */ /* 0x040fea0000041824 */
[----:B------:R-:W-:Y:S03]  /*3880*/  I2F R127, R127 ;  /* 0x0000007f007f7306 */ /* 0x000fe60000201400 */
[----:B--2---:R-:W-:Y:S05]  /*3890*/  HMMA.16816.F32.BF16 R16, R60, R40, R16 ;  /* 0x000000283c10723c */ /* 0x004fea0000041810 */
[----:B------:R-:W-:Y:S02]  /*38a0*/  I2F R133, R133 ;  /* 0x0000008500857306 */ /* 0x000fe40000201400 */
[----:B------:R-:W-:Y:S01]  /*38b0*/  IMAD.IADD R40, R149, 0x1, -R100 ;  /* 0x0000000195287824 */ /* 0x000fe200078e0a64 */
[----:B------:R-:W-:Y:S01]  /*38c0*/  HMMA.16816.F32.BF16 R8, R44, R78, R8 ;  /* 0x0000004e2c08723c */ /* 0x000fe20000041808 */
[----:B------:R-:W-:Y:S01]  /*38d0*/  IADD3 R41, -R102, R149, RZ ;  /* 0x0000009566297210 */ /* 0x000fe20007ffe1ff */
[----:B------:R-:W2:Y:S02]  /*38e0*/  LDSM.16.M88.4 R76, [R203+0xa800] ;  /* 0x00a80000cb4c783b */ /* 0x000ea40000000200 */
[----:B------:R-:W-:Y:S01]  /*38f0*/  IABS R40, R40 ;  /* 0x0000002800287213 */ /* 0x000fe20000000000 */
[----:B------:R-:W-:Y:S03]  /*3900*/  I2F R115, R115 ;  /* 0x0000007300737306 */ /* 0x000fe60000201400 */
[----:B----4-:R-:W-:Y:S01]  /*3910*/  HMMA.16816.F32.BF16 R12, R32, R20, R12 ;  /* 0x00000014200c723c */ /* 0x010fe2000004180c */
        /* <DEDUP_REMOVED lines=46> */
[----:B---3--:R-:W-:Y:S02]  /*3c00*/  HMMA.16816.F32.BF16 R36, R44, R40, R36 ;  /* 0x000000282c24723c */ /* 0x008fe40000041824 */
[----:B------:R-:W-:Y:S01]  /*3c10*/  I2F R81, R81 ;  /* 0x0000005100517306 */ /* 0x000fe20000201400 */
[----:B-----5:R-:W-:-:S04]  /*3c20*/  FFMA.FTZ R80, R91, -R0, R80 ;  /* 0x800000005b507223 */ /* 0x020fc80000010050 */
[----:B------:R-:W-:Y:S01]  /*3c30*/  FMUL.FTZ R40, R14, c[0x0][0x2ec] ;  /* 0x0000bb000e287a20 */ /* 0x000fe20000410000 */
[C---:B-1----:R-:W-:Y:S01]  /*3c40*/  HMMA.16816.F32.BF16 R48, R60.reuse, R56, R48 ;  /* 0x000000383c30723c */ /* 0x042fe20000041830 */
[----:B------:R-:W-:Y:S02]  /*3c50*/  FMUL.FTZ R41, R15, c[0x0][0x2ec] ;  /* 0x0000bb000f297a20 */ /* 0x000fe40000410000 */
        /* <DEDUP_REMOVED lines=69> */
[----:B------:R-:W-:Y:S01]  /*40b0*/  FMUL.FTZ R33, R55, c[0x0][0x2ec] ;  /* 0x0000bb0037217a20 */ /* 0x000fe20000410000 */
[----:B--2---:R-:W-:Y:S01]  /*40c0*/  HMMA.16816.F32.BF16 R48, R24, R16, R48 ;  /* 0x000000101830723c */ /* 0x004fe20000041830 */
[-C--:B----4-:R-:W-:Y:S01]  /*40d0*/  FFMA.FTZ R105, R105, -R0.reuse, R28 ;  /* 0x8000000069697223 */ /* 0x090fe2000001001c */
[----:B------:R-:W2:Y:S01]  /*40e0*/  MUFU.TANH R8, R8 ;  /* 0x0000000800087308 */ /* 0x000ea20000002400 */
[----:B---3--:R-:W-:Y:S01]  /*40f0*/  FFMA.FTZ R30, R109, -R0, R30 ;  /* 0x800000006d1e7223 */ /* 0x008fe2000001001e */
[----:B------:R-:W-:-:S02]  /*4100*/  ISETP.GE.AND P3, PT, R110, R135, PT ;  /* 0x000000876e00720c */ /* 0x000fc40003f66270 */
[----:B------:R-:W-:Y:S01]  /*4110*/  ISETP.GE.AND P2, PT, R112, R135, PT ;  /* 0x000000877000720c */ /* 0x000fe20003f46270 */
[----:B------:R-:W-:Y:S01]  /*4120*/  FMUL.FTZ R16, R52, c[0x0][0x2ec] ;  /* 0x0000bb0034107a20 */ /* 0x000fe20000410000 */
[----:B------:R-:W-:Y:S01]  /*4130*/  HMMA.16816.F32.BF16 R64, R24, R18, R64 ;  /* 0x000000121840723c */ /* 0x000fe20000041840 */
[-C--:B------:R-:W-:Y:S01]  /*4140*/  FFMA.FTZ R17, R85, -R0.reuse, R42 ;  /* 0x8000000055117223 */ /* 0x080fe2000001002a */
[----:B------:R-:W3:Y:S01]  /*4150*/  MUFU.TANH R9, R9 ;  /* 0x0000000900097308 */ /* 0x000ee20000002400 */
[----:B-1----:R-:W-:-:S03]  /*4160*/  FFMA.FTZ R14, R141, -R0, R14 ;  /* 0x800000008d0e7223 */ /* 0x002fc6000001000e */
[----:B------:R-:W-:Y:S01]  /*4170*/  FSEL R17, R17, -INF , !P4 ;  /* 0xff80000011117808 */ /* 0x000fe20006000000 */
[-C--:B------:R-:W-:Y:S01]  /*4180*/  FFMA.FTZ R26, R95, -R0.reuse, R20 ;  /* 0x800000005f1a7223 */ /* 0x080fe20000010014 */
[----:B------:R-:W-:Y:S01]  /*4190*/  FSEL R24, R80, -INF , !P1 ;  /* 0xff80000050187808 */ /* 0x000fe20004800000 */
[-C--:B------:R-:W-:Y:S01]  /*41a0*/  FFMA.FTZ R18, R125, -R0.reuse, R41 ;  /* 0x800000007d127223 */ /* 0x080fe20000010029 */
[----:B------:R-:W1:Y:S01]  /*41b0*/  MUFU.TANH R31, R31 ;  /* 0x0000001f001f7308 */ /* 0x000e620000002400 */
[----:B------:R-:W-:Y:S01]  /*41c0*/  FSEL R25, R40, -INF , !P1 ;  /* 0xff80000028197808 */ /* 0x000fe20004800000 */
[-C--:B------:R-:W-:Y:S01]  /*41d0*/  FFMA.FTZ R19, R127, -R0.reuse, R43 ;  /* 0x800000007f137223 */ /* 0x080fe2000001002b */
[----:B------:R-:W-:Y:S01]  /*41e0*/  FSEL R26, R26, -INF , !P4 ;  /* 0xff8000001a1a7808 */ /* 0x000fe20006000000 */
[-C--:B--2---:R-:W-:Y:S01]  /*41f0*/  FFMA.FTZ R137, R137, -R0.reuse, R8 ;  /* 0x8000000089897223 */ /* 0x084fe20000010008 */
[-C--:B------:R-:W-:Y:S01]  /*4200*/  ISETP.GE.AND P4, PT, R104, R135.reuse, PT ;  /* 0x000000876800720c */ /* 0x080fe20003f86270 */
[----:B------:R-:W-:Y:S01]  /*4210*/  FMUL.FTZ R34, R48, c[0x0][0x2ec] ;  /* 0x0000bb0030227a20 */ /* 0x000fe20000410000 */
[----:B------:R-:W-:Y:S01]  /*4220*/  FSEL R20, R82, -INF , !P0 ;  /* 0xff80000052147808 */ /* 0x000fe20004000000 */
[----:B------:R-:W-:Y:S01]  /*4230*/  FMUL.FTZ R35, R50, c[0x0][0x2ec] ;  /* 0x0000bb0032237a20 */ /* 0x000fe20000410000 */
[----:B------:R-:W-:Y:S01]  /*4240*/  I2F R149, R149 ;  /* 0x0000009500957306 */ /* 0x000fe20000201400 */
[----:B------:R-:W-:Y:S01]  /*4250*/  FMUL.FTZ R49, R49, c[0x0][0x2ec] ;  /* 0x0000bb0031317a20 */ /* 0x000fe20000410000 */
[----:B------:R-:W-:Y:S01]  /*4260*/  FSEL R162, R30, -INF , !P4 ;  /* 0xff8000001ea27808 */ /* 0x000fe20006000000 */
[----:B------:R-:W-:Y:S01]  /*4270*/  FMUL.FTZ R51, R51, c[0x0][0x2ec] ;  /* 0x0000bb0033337a20 */ /* 0x000fe20000410000 */
[----:B------:R-:W-:Y:S01]  /*4280*/  FSEL R175, R14, -INF , !P4 ;  /* 0xff8000000eaf7808 */ /* 0x000fe20006000000 */
[----:B------:R-:W-:Y:S01]  /*4290*/  FMUL.FTZ R37, R64, c[0x0][0x2ec] ;  /* 0x0000bb0040257a20 */ /* 0x000fe20000410000 */
[----:B------:R-:W-:Y:S01]  /*42a0*/  ISETP.GE.AND P4, PT, R135, 0x41, PT ;  /* 0x000000418700780c */ /* 0x000fe20003f86270 */
[----:B------:R-:W-:Y:S01]  /*42b0*/  FMUL.FTZ R23, R65, c[0x0][0x2ec] ;  /* 0x0000bb0041177a20 */ /* 0x000fe20000410000 */
[----:B------:R-:W2:Y:S01]  /*42c0*/  MUFU.TANH R16, R16 ;  /* 0x0000001000107308 */ /* 0x000ea20000002400 */
[----:B------:R-:W-:Y:S01]  /*42d0*/  FMUL.FTZ R29, R67, c[0x0][0x2ec] ;  /* 0x0000bb00431d7a20 */ /* 0x000fe20000410000 */
[----:B------:R-:W-:Y:S01]  /*42e0*/  FSEL R18, R18, -INF , !P0 ;  /* 0xff80000012127808 */ /* 0x000fe20004000000 */
[----:B------:R-:W-:Y:S01]  /*42f0*/  FMUL.FTZ R66, R66, c[0x0][0x2ec] ;  /* 0x0000bb0042427a20 */ /* 0x000fe20000410000 */
[-C--:B------:R-:W-:Y:S01]  /*4300*/  ISETP.GE.AND P1, PT, R100, R135.reuse, PT ;  /* 0x000000876400720c */ /* 0x080fe20003f26270 */
[-C--:B---3--:R-:W-:Y:S01]  /*4310*/  FFMA.FTZ R107, R107, -R0.reuse, R9 ;  /* 0x800000006b6b7223 */ /* 0x088fe20000010009 */
[----:B------:R-:W-:Y:S01]  /*4320*/  ISETP.GE.AND P0, PT, R102, R135, PT ;  /* 0x000000876600720c */ /* 0x000fe20003f06270 */
[----:B-1----:R-:W-:Y:S01]  /*4330*/  FFMA.FTZ R31, R139, -R0, R31 ;  /* 0x800000008b1f7223 */ /* 0x002fe2000001001f */
[----:B------:R-:W1:Y:S01]  /*4340*/  MUFU.TANH R36, R36 ;  /* 0x0000002400247308 */ /* 0x000e620000002400 */
[----:B------:R-:W-:-:S02]  /*4350*/  FSEL R19, R19, -INF , !P6 ;  /* 0xff80000013137808 */ /* 0x000fc40007000000 */
[----:B------:R-:W-:Y:S02]  /*4360*/  FSEL R8, R105, -INF , !P1 ;  /* 0xff80000069087808 */ /* 0x000fe40004800000 */
[----:B------:R-:W-:Y:S02]  /*4370*/  FSEL R9, R137, -INF , !P1 ;  /* 0xff80000089097808 */ /* 0x000fe40004800000 */
[----:B------:R-:W-:Y:S01]  /*4380*/  FSEL R168, R107, -INF , !P0 ;  /* 0xff8000006ba87808 */ /* 0x000fe20004000000 */
[----:B------:R-:W3:Y:S01]  /*4390*/  MUFU.TANH R32, R32 ;  /* 0x0000002000207308 */ /* 0x000ee20000002400 */
[----:B------:R-:W-:Y:S01]  /*43a0*/  FSEL R165, R31, -INF , !P0 ;  /* 0xff8000001fa57808 */ /* 0x000fe20004000000 */
[----:B--2---:R-:W-:Y:S01]  /*43b0*/  FFMA.FTZ R16, R111, -R0, R16 ;  /* 0x800000006f107223 */ /* 0x004fe20000010010 */
[-C--:B------:R-:W-:Y:S02]  /*43c0*/  ISETP.GE.AND P6, PT, R106, R135.reuse, PT ;  /* 0x000000876a00720c */ /* 0x080fe40003fc6270 */
[----:B------:R-:W-:-:S02]  /*43d0*/  ISETP.GE.AND P1, PT, R114, R135, PT ;  /* 0x000000877200720c */ /* 0x000fc40003f26270 */
[----:B------:R-:W-:Y:S01]  /*43e0*/  ISETP.GE.AND P0, PT, R116, R135, PT ;  /* 0x000000877400720c */ /* 0x000fe20003f06270 */
[----:B------:R-:W2:Y:S01]  /*43f0*/  MUFU.TANH R33, R33 ;  /* 0x0000002100217308 */ /* 0x000ea20000002400 */
[----:B-1----:R-:W-:Y:S01]  /*4400*/  FFMA.FTZ R36, R113, -R0, R36 ;  /* 0x8000000071247223 */ /* 0x002fe20000010024 */
[----:B------:R-:W-:-:S04]  /*4410*/  FSEL R160, R16, -INF , !P6 ;  /* 0xff80000010a07808 */ /* 0x000fc80007000000 */
        /* <DEDUP_REMOVED lines=68> */
[C---:B------:R-:W-:Y:S01]  /*4860*/  @!P3 LEA R28, P6, R7.reuse, c[0x0][0x168], 0x1 ;  /* 0x00005a00071cba11 */ /* 0x040fe200078c08ff */
[----:B------:R-:W-:Y:S01]  /*4870*/  @!PT LDS RZ, [RZ] ;  /* 0x00000000fffff984 */ /* 0x000fe20000000800 */
[----:B------:R-:W-:Y:S01]  /*4880*/  @!PT LDS RZ, [RZ] ;  /* 0x00000000fffff984 */ /* 0x000fe20000000800 */
[----:B------:R-:W-:Y:S01]  /*4890*/  @!PT LDS RZ, [RZ] ;  /* 0x00000000fffff984 */ /* 0x000fe20000000800 */
[----:B------:R4:W-:Y:S03]  /*48a0*/  @!P1 LDGSTS.E.BYPASS.LTC128B.128 [R217+0xa000], [R32.64+0x100] ;  /* 0x0a00010020d99fae */ /* 0x0009e6000b901d46 */
[----:B------:R-:W-:Y:S01]  /*48b0*/  @!P3 LEA.HI.X R29, R7, c[0x0][0x16c], R14, 0x1, P6 ;  /* 0x00005b00071dba11 */ /* 0x000fe200030f0c0e */
[----:B------:R1:W-:Y:S01]  /*48c0*/  @P3 STS.128 [R217+0x6800], RZ ;  /* 0x006800ffd9003388 */ /* 0x0003e20000000c00 */
[----:B------:R-:W-:-:S03]  /*48d0*/  IADD3 R6, P6, R214, R7, RZ ;  /* 0x00000007d6067210 */ /* 0x000fc60007fde0ff */
        /* <DEDUP_REMOVED lines=18> */
[--C-:B------:R-:W-:Y:S01]  /*4a00*/  @!P1 LEA.HI.X R33, R7, c[0x0][0x16c], R14.reuse, 0x1, P0 ;  /* 0x00005b0007219a11 */ /* 0x100fe200000f0c0e */
[----:B------:R-:W-:Y:S01]  /*4a10*/  IMAD.X R7, R213, 0x1, R14, P6 ;  /* 0x00000001d5077824 */ /* 0x000fe200030e060e */
[C---:B--2---:R-:W-:Y:S01]  /*4a20*/  @!P2 LEA R38, P0, R6.reuse, c[0x0][0x168], 0x1 ;  /* 0x00005a000626aa11 */ /* 0x044fe200078008ff */
[----:B------:R-:W-:Y:S01]  /*4a30*/  @!PT LDS RZ, [RZ] ;  /* 0x00000000fffff984 */ /* 0x000fe20000000800 */
[----:B------:R-:W-:Y:S01]  /*4a40*/  @!PT LDS RZ, [RZ] ;  /* 0x00000000fffff984 */ /* 0x000fe20000000800 */
[----:B------:R-:W-:Y:S01]  /*4a50*/  @!PT LDS RZ, [RZ] ;  /* 0x00000000fffff984 */ /* 0x000fe20000000800 */
[----:B------:R1:W-:Y:S01]  /*4a60*/  @!P3 LDGSTS.E.BYPASS.LTC128B.128 [R217+0x7000], [R28.64] ;  /* 0x070000001cd9bfae */ /* 0x0003e2000b901d46 */
[C---:B-----5:R-:W-:Y:S02]  /*4a70*/  @!P3 LEA R36, P5, R6.reuse, c[0x0][0x168], 0x1 ;  /* 0x00005a000624ba11 */ /* 0x060fe400078a08ff */
        /* <DEDUP_REMOVED lines=30> */
.L_x_909:
[----:B------:R-:W-:Y:S05]  /*4c60*/  BSYNC B0 ;  /* 0x0000000000007941 */ /* 0x000fea0003800000 */
.L_x_908:
[----:B------:R-:W0:Y:S02]  /*4c70*/  LDGDEPBAR ;  /* 0x00000000000079af */ /* 0x000e240000000000 */
.L_x_907:
        /* <DEDUP_REMOVED lines=31> */
[----:B------:R-:W2:Y:S03]  /*4e70*/  SHFL.BFLY PT, R6, R21, 0x2, 0x1f ;  /* 0x0c401f0015067f89 */ /* 0x000ea600000e0000 */
[-C--:B------:R-:W-:Y:S01]  /*4e80*/  LEA R201, R3, R204.reuse, 0x1 ;  /* 0x000000cc03c97211 */ /* 0x080fe200078e08ff */
[----:B------:R-:W3:Y:S01]  /*4e90*/  SHFL.BFLY PT, R7, R14, 0x2, 0x1f ;  /* 0x0c401f000e077f89 */ /* 0x000ee200000e0000 */
[----:B------:R-:W-:-:S03]  /*4ea0*/  LEA R202, R5, R204, 0x1 ;  /* 0x000000cc05ca7211 */ /* 0x000fc600078e08ff */
[----:B-1----:R-:W-:Y:S01]  /*4eb0*/  LDSM.16.MT88.4 R40, [R204+0xe000] ;  /* 0x00e00000cc28783b */ /* 0x002fe20000004200 */
[----:B------:R-:W-:-:S03]  /*4ec0*/  LEA R200, R3, R202, 0x1 ;  /* 0x000000ca03c87211 */ /* 0x000fc600078e08ff */
[----:B------:R-:W-:Y:S04]  /*4ed0*/  LDSM.16.MT88.4 R56, [R201+0xe000] ;  /* 0x00e00000c938783b */ /* 0x000fe80000004200 */
[----:B------:R-:W-:Y:S04]  /*4ee0*/  LDSM.16.MT88.4 R124, [R204+0xc000] ;  /* 0x00c00000cc7c783b */ /* 0x000fe80000004200 */
[----:B------:R-:W-:Y:S01]  /*4ef0*/  LDSM.16.MT88.4 R116, [R202+0xc000] ;  /* 0x00c00000ca74783b */ /* 0x000fe20000004200 */
[----:B--2---:R-:W-:-:S03]  /*4f00*/  FMNMX.FTZ R6, R21, R6, !PT ;  /* 0x0000000615067209 */ /* 0x004fc60007810000 */
[----:B------:R-:W-:Y:S01]  /*4f10*/  LDSM.16.MT88.4 R108, [R201+0xc000] ;  /* 0x00c00000c96c783b */ /* 0x000fe20000004200 */
[----:B---3--:R-:W-:-:S03]  /*4f20*/  FMNMX.FTZ R7, R14, R7, !PT ;  /* 0x000000070e077209 */ /* 0x008fc60007810000 */
        /* <DEDUP_REMOVED lines=261> */
[----:B------:R-:W-:Y:S01]  /*5f80*/  ULDC.64 UR4, c[0x0][0x1a0] ;  /* 0x0000680000047ab9 */ /* 0x000fe20000000a00 */
[----:B------:R-:W-:Y:S01]  /*5f90*/  LOP3.LUT R221, R134, 0x3, RZ, 0xc0, !PT ;  /* 0x0000000386dd7812 */ /* 0x000fe200078ec0ff */
[----:B------:R-:W-:Y:S01]  /*5fa0*/  IMAD.MOV.U32 R137, RZ, RZ, R132 ;  /* 0x000000ffff897224 */ /* 0x000fe200078e0084 */
[----:B------:R-:W-:Y:S01]  /*5fb0*/  SHF.R.S32.HI R3, RZ, 0x1f, R230 ;  /* 0x0000001fff037819 */ /* 0x000fe200000114e6 */
[----:B------:R-:W-:Y:S01]  /*5fc0*/  IMAD.MOV.U32 R2, RZ, RZ, R133 ;  /* 0x000000ffff027224 */ /* 0x000fe200078e0085 */
[----:B------:R-:W-:Y:S01]  /*5fd0*/  ISETP.GE.AND P4, PT, R228, c[0x0][0x220], PT ;  /* 0x00008800e4007a0c */ /* 0x000fe20003f86270 */
[----:B------:R-:W-:Y:S01]  /*5fe0*/  IMAD R221, R221, -0x2, R144 ;  /* 0xfffffffedddd7824 */ /* 0x000fe200078e0290 */
[----:B------:R-:W-:Y:S01]  /*5ff0*/  LEA.HI R230, R3, R230, RZ, 0x6 ;  /* 0x000000e603e67211 */ /* 0x000fe200078f30ff */
[----:B------:R-:W-:Y:S01]  /*6000*/  USHF.L.U64.HI UR5, UR4, 0x4, UR5 ;  /* 0x0000000404057899 */ /* 0x000fe20008010205 */
[----:B------:R-:W-:Y:S01]  /*6010*/  ISETP.GE.AND P3, PT, R219, c[0x0][0x220], PT ;  /* 0x00008800db007a0c */ /* 0x000fe20003f66270 */
[----:B------:R-:W-:Y:S01]  /*6020*/  USHF.L.U32 UR4, UR4, 0x4, URZ ;  /* 0x0000000404047899 */ /* 0x000fe2000800063f */
[----:B------:R-:W-:Y:S01]  /*6030*/  IADD3 R221, R135, R221, -R220 ;  /* 0x000000dd87dd7210 */ /* 0x000fe20007ffe8dc */
[----:B------:R-:W-:Y:S01]  /*6040*/  ULDC.64 UR6, c[0x0][0x118] ;  /* 0x0000460000067ab9 */ /* 0x000fe20000000a00 */
[----:B------:R-:W-:-:S02]  /*6050*/  LEA.HI.SX32 R230, R230, 0xfffffffe, 0x1a ;  /* 0xfffffffee6e67811 */ /* 0x000fc400078fd2ff */
[----:B------:R-:W-:Y:S01]  /*6060*/  ISETP.GE.AND P2, PT, R218, c[0x0][0x220], PT ;  /* 0x00008800da007a0c */ /* 0x000fe20003f46270 */
[----:B------:R-:W-:Y:S05]  /*6070*/  BRA `(.L_x_911) ;  /* 0x0000064000007947 */ /* 0x000fea0003800000 */
.L_x_913:
        /* <DEDUP_REMOVED lines=100> */
.L_x_911:
        /* <DEDUP_REMOVED lines=8> */
[----:B------:R-:W-:Y:S02]  /*6740*/  IADD3 R136, P5, R132, UR4, RZ ;  /* 0x0000000484887c10 */ /* 0x000fe4000ffbe0ff */
[----:B------:R-:W-:Y:S02]  /*6750*/  IADD3 R133, R135, R133, RZ ;  /* 0x0000008587857210 */ /* 0x000fe40007ffe0ff */
[----:B------:R-:W-:Y:S02]  /*6760*/  @!P4 LEA R240, P6, R136, c[0x0][0x170], 0x1 ;  /* 0x00005c0088f0ca11 */ /* 0x000fe400078c08ff */
        /* <DEDUP_REMOVED lines=17> */
[C---:B------:R-:W-:Y:S01]  /*6880*/  @!P2 LEA.HI.X R139, R136.reuse, c[0x0][0x174], R133, 0x1, P0 ;  /* 0x00005d00888baa11 */ /* 0x040fe200000f0c85 */
[----:B------:R-:W-:Y:S01]  /*6890*/  @!PT LDS RZ, [RZ] ;  /* 0x00000000fffff984 */ /* 0x000fe20000000800 */
[----:B------:R-:W-:Y:S01]  /*68a0*/  @!PT LDS RZ, [RZ] ;  /* 0x00000000fffff984 */ /* 0x000fe20000000800 */
[----:B------:R-:W-:Y:S01]  /*68b0*/  @!PT LDS RZ, [RZ] ;  /* 0x00000000fffff984 */ /* 0x000fe20000000800 */
[----:B------:R2:W-:Y:S01]  /*68c0*/  @!P3 LDGSTS.E.BYPASS.LTC128B.128 [R217+0xe000], [R238.64+0x80] ;  /* 0x0e000080eed9bfae */ /* 0x0005e2000b901d46 */
[----:B------:R-:W-:Y:S04]  /*68d0*/  IADD3 R134, P5, R136, UR4, RZ ;  /* 0x0000000488867c10 */ /* 0x000fe8000ffbe0ff */
        /* <DEDUP_REMOVED lines=224> */
[----:B------:R-:W-:Y:S02]  /*76e0*/  FMUL.FTZ R233, R5, c[0x0][0x2ec] ;  /* 0x0000bb0005e97a20 */ /* 0x000fe40000410000 */
[C---:B------:R-:W-:Y:S04]  /*76f0*/  HMMA.16816.F32.BF16 R24, R176.reuse, R142, R24 ;  /* 0x0000008eb018723c */ /* 0x040fe80000041818 */
[----:B-----5:R-:W-:Y:S02]  /*7700*/  FMUL.FTZ R139, R14, c[0x0][0x2ec] ;  /* 0x0000bb000e8b7a20 */ /* 0x020fe40000410000 */
[----:B------:R-:W3:Y:S01]  /*7710*/  MUFU.TANH R233, R233 ;  /* 0x000000e900e97308 */ /* 0x000ee20000002400 */
[----:B------:R-:W-:Y:S02]  /*7720*/  FMUL.FTZ R235, R6, c[0x0][0x2ec] ;  /* 0x0000bb0006eb7a20 */ /* 0x000fe40000410000 */
[----:B------:R-:W-:Y:S03]  /*7730*/  FMUL.FTZ R236, R18, c[0x0][0x2ec] ;  /* 0x0000bb0012ec7a20 */ /* 0x000fe60000410000 */
[----:B------:R-:W-:Y:S02]  /*7740*/  FMUL.FTZ R237, R7, c[0x0][0x2ec] ;  /* 0x0000bb0007ed7a20 */ /* 0x000fe40000410000 */
[----:B------:R-:W-:Y:S02]  /*7750*/  FMUL.FTZ R239, R8, c[0x0][0x2ec] ;  /* 0x0000bb0008ef7a20 */ /* 0x000fe40000410000 */
[----:B------:R5:W1:Y:S01]  /*7760*/  MUFU.TANH R141, R236 ;  /* 0x000000ec008d7308 */ /* 0x000a620000002400 */
[----:B------:R-:W-:Y:S02]  /*7770*/  FMUL.FTZ R234, R20, c[0x0][0x2ec] ;  /* 0x0000bb0014ea7a20 */ /* 0x000fe40000410000 */
[----:B------:R-:W-:Y:S02]  /*7780*/  FMUL.FTZ R238, R23, c[0x0][0x2ec] ;  /* 0x0000bb0017ee7a20 */ /* 0x000fe40000410000 */
[----:B----4-:R-:W-:Y:S02]  /*7790*/  FMUL.FTZ R241, R9, c[0x0][0x2ec] ;  /* 0x0000bb0009f17a20 */ /* 0x010fe40000410000 */
[----:B------:R-:W-:Y:S01]  /*77a0*/  FMUL.FTZ R243, R10, c[0x0][0x2ec] ;  /* 0x0000bb000af37a20 */ /* 0x000fe20000410000 */
[C---:B--2---:R-:W-:Y:S02]  /*77b0*/  HMMA.16816.F32.BF16 R28, R176.reuse, R132, R28 ;  /* 0x00000084b01c723c */ /* 0x044fe4000004181c */
[----:B------:R2:W4:Y:S01]  /*77c0*/  MUFU.TANH R161, R139 ;  /* 0x0000008b00a17308 */ /* 0x0005220000002400 */
[----:B------:R-:W-:Y:S02]  /*77d0*/  FMUL.FTZ R245, R11, c[0x0][0x2ec] ;  /* 0x0000bb000bf57a20 */ /* 0x000fe40000410000 */
[----:B------:R-:W-:Y:S02]  /*77e0*/  FMUL.FTZ R249, R12, c[0x0][0x2ec] ;  /* 0x0000bb000cf97a20 */ /* 0x000fe40000410000 */
[----:B------:R-:W-:Y:S01]  /*77f0*/  FMUL.FTZ R133, R27, c[0x0][0x2ec] ;  /* 0x0000bb001b857a20 */ /* 0x000fe20000410000 */
[----:B------:R-:W-:Y:S04]  /*7800*/  HMMA.16816.F32.BF16 R32, R176, R134, R32 ;  /* 0x00000086b020723c */ /* 0x000fe80000041820 */
[----:B------:R1:W1:Y:S01]  /*7810*/  MUFU.TANH R158, R234 ;  /* 0x000000ea009e7308 */ /* 0x0002620000002400 */
[----:B------:R-:W-:Y:S02]  /*7820*/  FMUL.FTZ R247, R13, c[0x0][0x2ec] ;  /* 0x0000bb000df77a20 */ /* 0x000fe40000410000 */
[----:B------:R-:W-:Y:S02]  /*7830*/  FMUL.FTZ R251, R15, c[0x0][0x2ec] ;  /* 0x0000bb000ffb7a20 */ /* 0x000fe40000410000 */
[----:B-----5:R-:W-:Y:S03]  /*7840*/  FMUL.FTZ R236, R25, c[0x0][0x2ec] ;  /* 0x0000bb0019ec7a20 */ /* 0x020fe60000410000 */
[----:B------:R-:W-:Y:S02]  /*7850*/  FMUL.FTZ R138, R16, c[0x0][0x2ec] ;  /* 0x0000bb00108a7a20 */ /* 0x000fe40000410000 */
[----:B------:R5:W3:Y:S01]  /*7860*/  MUFU.TANH R157, R238 ;  /* 0x000000ee009d7308 */ /* 0x000ae20000002400 */
[----:B------:R-:W-:Y:S02]  /*7870*/  FMUL.FTZ R136, R17, c[0x0][0x2ec] ;  /* 0x0000bb0011887a20 */ /* 0x000fe40000410000 */
[----:B------:R-:W-:Y:S02]  /*7880*/  FMUL.FTZ R134, R29, c[0x0][0x2ec] ;  /* 0x0000bb001d867a20 */ /* 0x000fe40000410000 */
[----:B------:R-:W-:Y:S02]  /*7890*/  FMUL.FTZ R132, R28, c[0x0][0x2ec] ;  /* 0x0000bb001c847a20 */ /* 0x000fe40000410000 */
[----:B--2---:R-:W-:Y:S02]  /*78a0*/  FMUL.FTZ R139, R19, c[0x0][0x2ec] ;  /* 0x0000bb00138b7a20 */ /* 0x004fe40000410000 */
[----:B------:R-:W-:Y:S01]  /*78b0*/  FMUL.FTZ R242, R21, c[0x0][0x2ec] ;  /* 0x0000bb0015f27a20 */ /* 0x000fe20000410000 */
[----:B------:R2:W2:Y:S01]  /*78c0*/  MUFU.TANH R149, R134 ;  /* 0x0000008600957308 */ /* 0x0004a20000002400 */
[----:B------:R-:W-:Y:S02]  /*78d0*/  FMUL.FTZ R135, R34, c[0x0][0x2ec] ;  /* 0x0000bb0022877a20 */ /* 0x000fe40000410000 */
[----:B------:R-:W-:Y:S02]  /*78e0*/  FMUL.FTZ R240, R22, c[0x0][0x2ec] ;  /* 0x0000bb0016f07a20 */ /* 0x000fe40000410000 */
[----:B------:R-:W-:Y:S02]  /*78f0*/  FMUL.FTZ R244, R24, c[0x0][0x2ec] ;  /* 0x0000bb0018f47a20 */ /* 0x000fe40000410000 */
[----:B-1----:R-:W-:Y:S03]  /*7900*/  FMUL.FTZ R234, R26, c[0x0][0x2ec] ;  /* 0x0000bb001aea7a20 */ /* 0x002fe60000410000 */
[----:B------:R1:W1:Y:S01]  /*7910*/  MUFU.TANH R152, R236 ;  /* 0x000000ec00987308 */ /* 0x0002620000002400 */
[----:B-----5:R-:W-:Y:S09]  /*7920*/  FMUL.FTZ R238, R30, c[0x0][0x2ec] ;  /* 0x0000bb001eee7a20 */ /* 0x020ff20000410000 */
[----:B------:R5:W3:Y:S01]  /*7930*/  MUFU.TANH R153, R133 ;  /* 0x0000008500997308 */ /* 0x000ae20000002400 */
[----:B--2---:R-:W-:Y:S09]  /*7940*/  FMUL.FTZ R134, R35, c[0x0][0x2ec] ;  /* 0x0000bb0023867a20 */ /* 0x004ff20000410000 */
[----:B------:R2:W2:Y:S01]  /*7950*/  MUFU.TANH R150, R132 ;  /* 0x0000008400967308 */ /* 0x0004a20000002400 */
[----:B-1----:R-:W-:Y:S09]  /*7960*/  FMUL.FTZ R236, R31, c[0x0][0x2ec] ;  /* 0x0000bb001fec7a20 */ /* 0x002ff20000410000 */
[----:B------:R-:W1:Y:S01]  /*7970*/  MUFU.TANH R235, R235 ;  /* 0x000000eb00eb7308 */ /* 0x000e620000002400 */
[----:B-----5:R-:W-:Y:S09]  /*7980*/  FMUL.FTZ R133, R32, c[0x0][0x2ec] ;  /* 0x0000bb0020857a20 */ /* 0x020ff20000410000 */
[----:B------:R-:W1:Y:S01]  /*7990*/  MUFU.TANH R237, R237 ;  /* 0x000000ed00ed7308 */ /* 0x000e620000002400 */
        /* <DEDUP_REMOVED lines=22> */
.L_x_912:
[C---:B-1----:R-:W-:Y:S01]  /*7b00*/  IMAD R22, R230.reuse, -0x40, R221 ;  /* 0xffffffc0e6167824 */ /* 0x042fe200078e02dd */
[----:B------:R-:W-:Y:S01]  /*7b10*/  LDSM.16.MT88.4 R28, [R201+0xc000] ;  /* 0x00c00000c91c783b */ /* 0x000fe20000004200 */
[----:B------:R-:W-:Y:S03]  /*7b20*/  IADD3 R230, R230, -0x1, RZ ;  /* 0xffffffffe6e67810 */ /* 0x000fe60007ffe0ff */
[C---:B------:R-:W-:Y:S02]  /*7b30*/  IADD3 R20, R22.reuse, 0x8, RZ ;  /* 0x0000000816147810 */ /* 0x040fe40007ffe0ff */
[----:B------:R-:W-:Y:S02]  /*7b40*/  IADD3 R18, R22, 0x7, RZ ;  /* 0x0000000716127810 */ /* 0x000fe40007ffe0ff */
[----:B------:R-:W-:Y:S01]  /*7b50*/  ISETP.GE.AND P0, PT, R20, RZ, PT ;  /* 0x000000ff1400720c */ /* 0x000fe20003f06270 */
[----:B------:R-:W-:Y:S01]  /*7b60*/  LDSM.16.MT88.4 R164, [R204+0x11800] ;  /* 0x01180000cca4783b */ /* 0x000fe20000004200 */
[C---:B------:R-:W-:Y:S02]  /*7b70*/  IADD3 R16, R22.reuse, -0x1, RZ ;  /* 0xffffffff16107810 */ /* 0x040fe40007ffe0ff */
        /* <DEDUP_REMOVED lines=365> */
[----:B------:R-:W-:Y:S02]  /*9250*/  FFMA.FTZ R171, R2, R231, R171 ;  /* 0x000000e702ab7223 */ /* 0x000fe400000100ab */
        /* <DEDUP_REMOVED lines=137> */
.L_x_910:
[----:B------:R-:W1:Y:S01]  /*9af0*/  SHFL.BFLY PT, R3, R232, 0x2, 0x1f ;  /* 0x0c401f00e8037f89 */ /* 0x000e6200000e0000 */
[C---:B------:R-:W-:Y:S01]  /*9b00*/  ISETP.NE.AND P0, PT, R215.reuse, -0x1, PT ;  /* 0xffffffffd700780c */ /* 0x040fe20003f05270 */
[----:B------:R-:W-:Y:S01]  /*9b10*/  ULDC.64 UR4, c[0x0][0x118] ;  /* 0x0000460000047ab9 */ /* 0x000fe20000000a00 */
[----:B------:R-:W-:Y:S01]  /*9b20*/  MOV R11, 0x3f800000 ;  /* 0x3f800000000b7802 */ /* 0x000fe20000000f00 */
[----:B------:R-:W2:Y:S01]  /*9b30*/  SHFL.BFLY PT, R2, R231, 0x2, 0x1f ;  /* 0x0c401f00e7027f89 */ /* 0x000ea200000e0000 */
[----:B------:R-:W-:Y:S01]  /*9b40*/  MOV R12, 0x3f800000 ;  /* 0x3f800000000c7802 */ /* 0x000fe20000000f00 */
[----:B------:R-:W-:Y:S02]  /*9b50*/  BSSY B0, `(.L_x_914) ;  /* 0x0000149000007945 */ /* 0x000fe40003800000 */
[----:B------:R-:W3:Y:S06]  /*9b60*/  S2R R5, SR_TID.X ;  /* 0x0000000000057919 */ /* 0x000eec0000002100 */
[----:B------:R-:W-:-:S04]  /*9b70*/  @P0 IMAD.WIDE.U32 R8, R215, c[0x0][0x1e8], RZ ;  /* 0x00007a00d7080a25 */ /* 0x000fc800078e00ff */
[----:B------:R-:W-:Y:S01]  /*9b80*/  @P0 IMAD R9, R215, c[0x0][0x1ec], R9 ;  /* 0x00007b00d7090a24 */ /* 0x000fe200078e0209 */
[----:B------:R-:W-:Y:S01]  /*9b90*/  @P0 MOV R10, R8 ;  /* 0x00000008000a0202 */ /* 0x000fe20000000f00 */
[----:B-1----:R-:W-:Y:S02]  /*9ba0*/  FADD.FTZ R0, R3, R232 ;  /* 0x000000e803007221 */ /* 0x002fe40000010000 */
[----:B--2---:R-:W-:-:S03]  /*9bb0*/  FADD.FTZ R3, R2, R231 ;  /* 0x000000e702037221 */ /* 0x004fc60000010000 */
[----:B------:R-:W1:Y:S01]  /*9bc0*/  SHFL.BFLY PT, R7, R0, 0x1, 0x1f ;  /* 0x0c201f0000077f89 */ /* 0x000e6200000e0000 */
[----:B---3--:R-:W-:-:S03]  /*9bd0*/  SHF.R.S32.HI R4, RZ, 0x1f, R5 ;  /* 0x0000001fff047819 */ /* 0x008fc60000011405 */
[----:B------:R-:W2:Y:S04]  /*9be0*/  SHFL.BFLY PT, R6, R3, 0x1, 0x1f ;  /* 0x0c201f0003067f89 */ /* 0x000ea800000e0000 */
[----:B------:R-:W3:Y:S01]  /*9bf0*/  S2R R2, SR_CTAID.Y ;  /* 0x0000000000027919 */ /* 0x000ee20000002600 */
[----:B-1----:R-:W-:Y:S02]  /*9c00*/  FADD.FTZ R7, R0, R7 ;  /* 0x0000000700077221 */ /* 0x002fe40000010000 */
[----:B--2---:R-:W-:Y:S01]  /*9c10*/  FADD.FTZ R6, R3, R6 ;  /* 0x0000000603067221 */ /* 0x004fe20000010000 */
[----:B------:R-:W-:Y:S02]  /*9c20*/  LEA.HI R3, R4, R5, RZ, 0x5 ;  /* 0x0000000504037211 */ /* 0x000fe400078f28ff */
[----:B------:R-:W-:Y:S01]  /*9c30*/  FSETP.NE.FTZ.AND P5, PT, R7, RZ, PT ;  /* 0x000000ff0700720b */ /* 0x000fe20003fb5000 */
[----:B---3--:R-:W-:Y:S01]  /*9c40*/  @!P0 IMAD.WIDE.U32 R14, R2, c[0x0][0x1e0], RZ ;  /* 0x00007800020e8a25 */ /* 0x008fe200078e00ff */
[----:B------:R-:W-:-:S02]  /*9c50*/  @!P0 SHF.R.S32.HI R13, RZ, 0x1f, R2 ;  /* 0x0000001fff0d8819 */ /* 0x000fc40000011402 */
[----:B------:R-:W-:Y:S02]  /*9c60*/  LOP3.LUT R0, R3, 0xffffffe0, RZ, 0xc0, !PT ;  /* 0xffffffe003007812 */ /* 0x000fe400078ec0ff */
[----:B------:R-:W-:Y:S01]  /*9c70*/  FSETP.NE.FTZ.AND P4, PT, R6, RZ, PT ;  /* 0x000000ff0600720b */ /* 0x000fe20003f95000 */
[----:B------:R-:W-:Y:S01]  /*9c80*/  @!P0 IMAD R13, R13, c[0x0][0x1e0], RZ ;  /* 0x000078000d0d8a24 */ /* 0x000fe200078e02ff */
[----:B------:R-:W-:Y:S02]  /*9c90*/  IADD3 R0, R5, -R0, RZ ;  /* 0x8000000005007210 */ /* 0x000fe40007ffe0ff */
[----:B------:R-:W-:Y:S01]  /*9ca0*/  @!P0 MOV R10, R14 ;  /* 0x0000000e000a8202 */ /* 0x000fe20000000f00 */
[----:B------:R-:W-:Y:S01]  /*9cb0*/  @!P0 IMAD R8, R2, c[0x0][0x1e4], R13 ;  /* 0x0000790002088a24 */ /* 0x000fe200078e020d */
[----:B------:R-:W-:Y:S01]  /*9cc0*/  LOP3.LUT P6, RZ, R0, 0x3, RZ, 0xc0, !PT ;  /* 0x0000000300ff7812 */ /* 0x000fe200078cc0ff */
[----:B------:R-:W1:Y:S01]  /*9cd0*/  @P5 MUFU.RCP R11, R7 ;  /* 0x00000007000b5308 */ /* 0x000e620000001000 */
[----:B------:R-:W-:-:S02]  /*9ce0*/  LEA.HI R0, R4, R5, RZ, 0x2 ;  /* 0x0000000504007211 */ /* 0x000fc400078f10ff */
[----:B------:R-:W-:Y:S02]  /*9cf0*/  @!P0 IADD3 R9, R15, R8, RZ ;  /* 0x000000080f098210 */ /* 0x000fe40007ffe0ff */
[--C-:B------:R-:W-:Y:S02]  /*9d00*/  SHF.R.S32.HI R13, RZ, 0x2, R0.reuse ;  /* 0x00000002ff0d7819 */ /* 0x100fe40000011400 */
[----:B------:R-:W-:Y:S01]  /*9d10*/  SHF.R.S32.HI R8, RZ, 0x1f, R0 ;  /* 0x0000001fff087819 */ /* 0x000fe20000011400 */
[----:B------:R-:W2:Y:S01]  /*9d20*/  @P4 MUFU.RCP R12, R6 ;  /* 0x00000006000c4308 */ /* 0x000ea20000001000 */
[----:B------:R-:W-:Y:S02]  /*9d30*/  LOP3.LUT R0, R0, 0x3ffffffc, RZ, 0xc0, !PT ;  /* 0x3ffffffc00007812 */ /* 0x000fe400078ec0ff */
[----:B------:R-:W-:Y:S02]  /*9d40*/  LEA.HI R8, R8, R13, RZ, 0x3 ;  /* 0x0000000d08087211 */ /* 0x000fe400078f18ff */
[----:B------:R-:W-:-:S02]  /*9d50*/  SHF.R.S32.HI R3, RZ, 0x5, R3 ;  /* 0x00000005ff037819 */ /* 0x000fc40000011403 */
[----:B------:R-:W-:Y:S01]  /*9d60*/  LOP3.LUT R8, R8, 0xfffffff8, RZ, 0xc0, !PT ;  /* 0xfffffff808087812 */ /* 0x000fe200078ec0ff */
[C---:B-1----:R-:W-:Y:S01]  /*9d70*/  FMUL.FTZ R128, R11.reuse, R128 ;  /* 0x000000800b807220 */ /* 0x042fe20000410000 */
[----:B------:R-:W-:Y:S01]  /*9d80*/  IADD3 R0, -R0, R5, RZ ;  /* 0x0000000500007210 */ /* 0x000fe20007ffe1ff */
[----:B------:R-:W-:Y:S01]  /*9d90*/  FMUL.FTZ R129, R11, R129 ;  /* 0x000000810b817220 */ /* 0x000fe20000410000 */
[----:B------:R-:W-:Y:S01]  /*9da0*/  IADD3 R8, R13, -R8, RZ ;  /* 0x800000080d087210 */ /* 0x000fe20007ffe0ff */
[----:B------:R-:W-:Y:S01]  /*9db0*/  FMUL.FTZ R124, R11, R124 ;  /* 0x0000007c0b7c7220 */ /* 0x000fe20000410000 */
[----:B------:R-:W-:Y:S01]  /*9dc0*/  LEA R0, R3, R0, 0x9 ;  /* 0x0000000003007211 */ /* 0x000fe200078e48ff */
[----:B------:R-:W-:Y:S01]  /*9dd0*/  FMUL.FTZ R125, R11, R125 ;  /* 0x0000007d0b7d7220 */ /* 0x000fe20000410000 */
[C---:B------:R-:W-:Y:S01]  /*9de0*/  LOP3.LUT R14, R8.reuse, 0x1, RZ, 0xc0, !PT ;  /* 0x00000001080e7812 */ /* 0x040fe200078ec0ff */
[----:B------:R-:W-:Y:S01]  /*9df0*/  IMAD.SHL.U32 R13, R8, 0x40, RZ ;  /* 0x00000040080d7824 */ /* 0x000fe200078e00ff */
[----:B------:R-:W-:Y:S01]  /*9e00*/  F2FP.BF16.PACK_AB R128, R129, R128 ;  /* 0x000000808180723e */ /* 0x000fe200000010ff */
[C---:B------:R-:W-:Y:S01]  /*9e10*/  FMUL.FTZ R120, R11.reuse, R120 ;  /* 0x000000780b787220 */ /* 0x040fe20000410000 */
[----:B------:R-:W-:Y:S01]  /*9e20*/  ISETP.NE.U32.AND P3, PT, R14, 0x1, PT ;  /* 0x000000010e00780c */ /* 0x000fe20003f65070 */
[----:B------:R-:W-:Y:S01]  /*9e30*/  FMUL.FTZ R121, R11, R121 ;  /* 0x000000790b797220 */ /* 0x000fe20000410000 */
[----:B------:R-:W-:Y:S01]  /*9e40*/  LOP3.LUT R13, R13, 0x1c0, RZ, 0xc0, !PT ;  /* 0x000001c00d0d7812 */ /* 0x000fe200078ec0ff */
[C---:B------:R-:W-:Y:S01]  /*9e50*/  FMUL.FTZ R116, R11.reuse, R116 ;  /* 0x000000740b747220 */ /* 0x040fe20000410000 */
[----:B------:R-:W-:Y:S01]  /*9e60*/  R2P PR, R8, 0x6 ;  /* 0x0000000608007804 */ /* 0x000fe20000000000 */
[----:B------:R-:W-:Y:S01]  /*9e70*/  FMUL.FTZ R117, R11, R117 ;  /* 0x000000750b757220 */ /* 0x000fe20000410000 */
[----:B------:R-:W-:Y:S01]  /*9e80*/  LEA.HI R13, R13, R13, RZ, 0x1d ;  /* 0x0000000d0d0d7211 */ /* 0x000fe200078fe8ff */
[----:B------:R-:W-:Y:S01]  /*9e90*/  FMUL.FTZ R112, R11, R112 ;  /* 0x000000700b707220 */ /* 0x000fe20000410000 */
[----:B------:R-:W-:Y:S01]  /*9ea0*/  F2FP.BF16.PACK_AB R124, R125, R124 ;  /* 0x0000007c7d7c723e */ /* 0x000fe200000010ff */
[C---:B------:R-:W-:Y:S01]  /*9eb0*/  FMUL.FTZ R113, R11.reuse, R113 ;  /* 0x000000710b717220 */ /* 0x040fe20000410000 */
[----:B------:R-:W-:Y:S01]  /*9ec0*/  LEA R0, R0, R13, 0x1 ;  /* 0x0000000d00007211 */ /* 0x000fe200078e08ff */
[----:B------:R-:W-:Y:S01]  /*9ed0*/  FMUL.FTZ R108, R11, R108 ;  /* 0x0000006c0b6c7220 */ /* 0x000fe20000410000 */
[----:B------:R-:W-:Y:S01]  /*9ee0*/  F2FP.BF16.PACK_AB R120, R121, R120 ;  /* 0x000000787978723e */ /* 0x000fe200000010ff */
        /* <DEDUP_REMOVED lines=28> */
[----:B------:R-:W-:Y:S01]  /*a0b0*/  FMUL.FTZ R53, R11, R53 ;  /* 0x000000350b357220 */ /* 0x000fe20000410000 */
[----:B------:R-:W-:Y:S01]  /*a0c0*/  F2FP.BF16.PACK_AB R48, R49, R48 ;  /* 0x000000303130723e */ /* 0x000fe200000010ff */
[C---:B------:R-:W-:Y:S01]  /*a0d0*/  FMUL.FTZ R56, R11.reuse, R56 ;  /* 0x000000380b387220 */ /* 0x040fe20000410000 */
[----:B------:R-:W3:Y:S01]  /*a0e0*/  @P5 MUFU.LG2 R7, R7 ;  /* 0x0000000700075308 */ /* 0x000ee20000000c00 */
[----:B------:R-:W-:Y:S01]  /*a0f0*/  FMUL.FTZ R57, R11, R57 ;  /* 0x000000390b397220 */ /* 0x000fe20000410000 */
[----:B------:R-:W-:Y:S01]  /*a100*/  F2FP.BF16.PACK_AB R52, R53, R52 ;  /* 0x000000343534723e */ /* 0x000fe200000010ff */
[----:B------:R-:W-:-:S02]  /*a110*/  FMUL.FTZ R60, R11, R60 ;  /* 0x0000003c0b3c7220 */ /* 0x000fc40000410000 */
[----:B------:R-:W-:Y:S01]  /*a120*/  FMUL.FTZ R61, R11, R61 ;  /* 0x0000003d0b3d7220 */ /* 0x000fe20000410000 */
[----:B------:R-:W-:Y:S01]  /*a130*/  F2FP.BF16.PACK_AB R56, R57, R56 ;  /* 0x000000383938723e */ /* 0x000fe200000010ff */
[C---:B------:R-:W-:Y:S01]  /*a140*/  FMUL.FTZ R64, R11.reuse, R64 ;  /* 0x000000400b407220 */ /* 0x040fe20000410000 */
[----:B------:R-:W4:Y:S01]  /*a150*/  @P4 MUFU.LG2 R6, R6 ;  /* 0x0000000600064308 */ /* 0x000f220000000c00 */
[----:B------:R-:W-:Y:S01]  /*a160*/  FMUL.FTZ R65, R11, R65 ;  /* 0x000000410b417220 */ /* 0x000fe20000410000 */
[----:B------:R-:W-:Y:S01]  /*a170*/  F2FP.BF16.PACK_AB R60, R61, R60 ;  /* 0x0000003c3d3c723e */ /* 0x000fe200000010ff */
[C---:B------:R-:W-:Y:S01]  /*a180*/  FMUL.FTZ R68, R11.reuse, R68 ;  /* 0x000000440b447220 */ /* 0x040fe20000410000 */
[----:B------:R-:W5:Y:S01]  /*a190*/  S2R R61, SR_CTAID.X ;  /* 0x00000000003d7919 */ /* 0x000f620000002500 */
[----:B------:R-:W-:Y:S01]  /*a1a0*/  FMUL.FTZ R69, R11, R69 ;  /* 0x000000450b457220 */ /* 0x000fe20000410000 */
[----:B------:R-:W-:Y:S01]  /*a1b0*/  F2FP.BF16.PACK_AB R64, R65, R64 ;  /* 0x000000404140723e */ /* 0x000fe200000010ff */
[----:B------:R-:W-:-:S02]  /*a1c0*/  FMUL.FTZ R72, R11, R72 ;  /* 0x000000480b487220 */ /* 0x000fc40000410000 */
[----:B------:R-:W-:Y:S01]  /*a1d0*/  FMUL.FTZ R73, R11, R73 ;  /* 0x000000490b497220 */ /* 0x000fe20000410000 */
[----:B------:R-:W-:Y:S01]  /*a1e0*/  F2FP.BF16.PACK_AB R68, R69, R68 ;  /* 0x000000444544723e */ /* 0x000fe200000010ff */
[C---:B------:R-:W-:Y:S01]  /*a1f0*/  FMUL.FTZ R76, R11.reuse, R76 ;  /* 0x0000004c0b4c7220 */ /* 0x040fe20000410000 */
[----:B-1----:R-:W-:Y:S01]  /*a200*/  ISETP.NE.AND P1, PT, R14, RZ, PT ;  /* 0x000000ff0e00720c */ /* 0x002fe20003f25270 */
        /* <DEDUP_REMOVED lines=12> */
[----:B------:R-:W-:Y:S01]  /*a2d0*/  @P1 MOV R65, 0x1 ;  /* 0x0000000100411802 */ /* 0x000fe20000000f00 */
[----:B------:R-:W-:Y:S01]  /*a2e0*/  FMUL.FTZ R93, R11, R93 ;  /* 0x0000005d0b5d7220 */ /* 0x000fe20000410000 */
[----:B------:R-:W-:Y:S01]  /*a2f0*/  F2FP.BF16.PACK_AB R88, R89, R88 ;  /* 0x000000585958723e */ /* 0x000fe200000010ff */
[----:B------:R-:W-:-:S02]  /*a300*/  FMUL.FTZ R96, R11, R96 ;  /* 0x000000600b607220 */ /* 0x000fc40000410000 */
[----:B------:R-:W-:Y:S01]  /*a310*/  FMUL.FTZ R11, R11, R97 ;  /* 0x000000610b0b7220 */ /* 0x000fe20000410000 */
[----:B------:R-:W-:Y:S01]  /*a320*/  F2FP.BF16.PACK_AB R92, R93, R92 ;  /* 0x0000005c5d5c723e */ /* 0x000fe200000010ff */
[C---:B--2---:R-:W-:Y:S02]  /*a330*/  FMUL.FTZ R131, R12.reuse, R131 ;  /* 0x000000830c837220 */ /* 0x044fe40000410000 */
[C---:B------:R-:W-:Y:S01]  /*a340*/  FMUL.FTZ R130, R12.reuse, R130 ;  /* 0x000000820c827220 */ /* 0x040fe20000410000 */
[----:B------:R-:W-:Y:S01]  /*a350*/  F2FP.BF16.PACK_AB R96, R11, R96 ;  /* 0x000000600b60723e */ /* 0x000fe200000010ff */
[----:B------:R-:W-:Y:S01]  /*a360*/  IMAD.MOV.U32 R8, RZ, RZ, 0x40 ;  /* 0x00000040ff087424 */ /* 0x000fe200078e00ff */
[C---:B------:R-:W-:Y:S01]  /*a370*/  IADD3 R11, R13.reuse, -0x10, RZ ;  /* 0xfffffff00d0b7810 */ /* 0x040fe20007ffe0ff */
[C---:B------:R-:W-:Y:S01]  /*a380*/  FMUL.FTZ R127, R12.reuse, R127 ;  /* 0x0000007f0c7f7220 */ /* 0x040fe20000410000 */
[----:B------:R-:W-:Y:S01]  /*a390*/  @P3 IADD3 R11, R13, 0x10, RZ ;  /* 0x000000100d0b3810 */ /* 0x000fe20007ffe0ff */
[C---:B------:R-:W-:Y:S01]  /*a3a0*/  FMUL.FTZ R126, R12.reuse, R126 ;  /* 0x0000007e0c7e7220 */ /* 0x040fe20000410000 */
[----:B------:R-:W-:Y:S01]  /*a3b0*/  F2FP.BF16.PACK_AB R130, R131, R130 ;  /* 0x000000828382723e */ /* 0x000fe200000010ff */
[----:B------:R-:W-:Y:S01]  /*a3c0*/  FMUL.FTZ R123, R12, R123 ;  /* 0x0000007b0c7b7220 */ /* 0x000fe20000410000 */
[----:B------:R-:W-:Y:S01]  /*a3d0*/  SEL R8, R8, 0xffffffc0, !P2 ;  /* 0xffffffc008087807 */ /* 0x000fe20005000000 */
[C---:B------:R-:W-:Y:S01]  /*a3e0*/  FMUL.FTZ R122, R12.reuse, R122 ;  /* 0x0000007a0c7a7220 */ /* 0x040fe20000410000 */
[----:B------:R-:W-:Y:S01]  /*a3f0*/  F2FP.BF16.PACK_AB R126, R127, R126 ;  /* 0x0000007e7f7e723e */ /* 0x000fe200000010ff */
[----:B------:R-:W-:Y:S01]  /*a400*/  FMUL.FTZ R119, R12, R119 ;  /* 0x000000770c777220 */ /* 0x000fe20000410000 */
[----:B------:R-:W-:Y:S01]  /*a410*/  IADD3 R17, R0, R11, RZ ;  /* 0x0000000b00117210 */ /* 0x000fe20007ffe0ff */
        /* <DEDUP_REMOVED lines=10> */
[----:B------:R-:W-:Y:S01]  /*a4c0*/  FMUL.FTZ R107, R12, R107 ;  /* 0x0000006b0c6b7220 */ /* 0x000fe20000410000 */
[----:B------:R-:W-:Y:S01]  /*a4d0*/  IADD3 R23, R8, R11, RZ ;  /* 0x0000000b08177210 */ /* 0x000fe20007ffe0ff */
        /* <DEDUP_REMOVED lines=26> */
[----:B------:R-:W-:Y:S01]  /*a680*/  IMAD.IADD R25, R17, 0x1, R8 ;  /* 0x0000000111197824 */ /* 0x000fe200078e0208 */
        /* <DEDUP_REMOVED lines=43> */
[----:B------:R-:W-:Y:S01]  /*a940*/  FMUL.FTZ R12, R12, R98 ;  /* 0x000000620c0c7220 */ /* 0x000fe20000410000 */
[----:B------:R-:W-:Y:S01]  /*a950*/  F2FP.BF16.PACK_AB R94, R95, R94 ;  /* 0x0000005e5f5e723e */ /* 0x000fe200000010ff */
[----:B------:R-:W1:Y:S01]  /*a960*/  LDC.U8 R8, c[0x0][0x328] ;  /* 0x0000ca00ff087b82 */ /* 0x000e620000000000 */
[----:B------:R-:W-:Y:S01]  /*a970*/  STS [R11+0x2400], R42 ;  /* 0x0024002a0b007388 */ /* 0x000fe20000000800 */
[----:B------:R-:W-:-:S02]  /*a980*/  @P1 MOV R63, c[0x0][0x210] ;  /* 0x00008400003f1a02 */ /* 0x000fc40000000f00 */
[----:B------:R-:W-:Y:S01]  /*a990*/  F2FP.BF16.PACK_AB R12, R99, R12 ;  /* 0x0000000c630c723e */ /* 0x000fe200000010ff */
[----:B------:R-:W-:Y:S02]  /*a9a0*/  STS [R15+0x2000], R44 ;  /* 0x0020002c0f007388 */ /* 0x000fe40000000800 */
[----:B------:R-:W-:Y:S02]  /*a9b0*/  @P1 IMAD R63, R63, c[0x0][0x214], RZ ;  /* 0x000085003f3f1a24 */ /* 0x000fe400078e02ff */
[----:B------:R-:W-:Y:S04]  /*a9c0*/  STS [R15+0x2400], R46 ;  /* 0x0024002e0f007388 */ /* 0x000fe80000000800 */
[----:B------:R-:W-:Y:S04]  /*a9d0*/  STS [R17+0x2000], R48 ;  /* 0x0020003011007388 */ /* 0x000fe80000000800 */
[----:B------:R-:W-:Y:S04]  /*a9e0*/  STS [R17+0x2400], R50 ;  /* 0x0024003211007388 */ /* 0x000fe80000000800 */
[----:B------:R-:W-:Y:S01]  /*a9f0*/  STS [R19+0x2000], R52 ;  /* 0x0020003413007388 */ /* 0x000fe20000000800 */
[----:B-1----:R-:W-:-:S03]  /*aa00*/  ISETP.NE.AND P2, PT, R8, RZ, PT ;  /* 0x000000ff0800720c */ /* 0x002fc60003f45270 */
[----:B------:R-:W-:Y:S01]  /*aa10*/  STS [R19+0x2400], R54 ;  /* 0x0024003613007388 */ /* 0x000fe20000000800 */
[----:B------:R-:W-:Y:S02]  /*aa20*/  @!P1 MOV R8, c[0x0][0x214] ;  /* 0x0000850000089a02 */ /* 0x000fe40000000f00 */
[----:B------:R-:W-:Y:S01]  /*aa30*/  ISETP.NE.OR P3, PT, R14, RZ, !P2 ;  /* 0x000000ff0e00720c */ /* 0x000fe20005765670 */
[----:B------:R-:W-:Y:S01]  /*aa40*/  STS [R23+0x2000], R56 ;  /* 0x0020003817007388 */ /* 0x000fe20000000800 */
[----:B------:R-:W-:-:S03]  /*aa50*/  @!P1 SEL R63, R8, c[0x0][0x234], !P2 ;  /* 0x00008d00083f9a07 */ /* 0x000fc60005000000 */
[----:B------:R-:W-:Y:S02]  /*aa60*/  STS [R23+0x2400], R58 ;  /* 0x0024003a17007388 */ /* 0x000fe40000000800 */
[----:B------:R-:W-:Y:S02]  /*aa70*/  @!P1 IMAD R65, R63, c[0x0][0x1c0], RZ ;  /* 0x000070003f419a24 */ /* 0x000fe400078e02ff */
[----:B------:R-:W-:Y:S02]  /*aa80*/  STS [R21+0x2000], R60 ;  /* 0x0020003c15007388 */ /* 0x000fe40000000800 */
[C---:B------:R-:W-:Y:S02]  /*aa90*/  IMAD R65, R2.reuse, R65, RZ ;  /* 0x0000004102417224 */ /* 0x040fe400078e02ff */
[----:B------:R1:W-:Y:S03]  /*aaa0*/  STS [R21+0x2400], R62 ;  /* 0x0024003e15007388 */ /* 0x0003e60000000800 */
[----:B------:R-:W-:Y:S01]  /*aab0*/  SEL R65, R65, RZ, P3 ;  /* 0x000000ff41417207 */ /* 0x000fe20001800000 */
[----:B------:R2:W-:Y:S04]  /*aac0*/  STS [R25+0x2000], R64 ;  /* 0x0020004019007388 */ /* 0x0005e80000000800 */
[----:B------:R3:W-:Y:S04]  /*aad0*/  STS [R25+0x2400], R66 ;  /* 0x0024004219007388 */ /* 0x0007e80000000800 */
[----:B------:R4:W-:Y:S04]  /*aae0*/  STS [R13+0x4000], R68 ;  /* 0x004000440d007388 */ /* 0x0009e80000000800 */
[----:B------:R-:W-:Y:S04]  /*aaf0*/  STS [R13+0x4400], R70 ;  /* 0x004400460d007388 */ /* 0x000fe80000000800 */
[----:B------:R-:W-:Y:S04]  /*ab00*/  STS [R11+0x4000], R72 ;  /* 0x004000480b007388 */ /* 0x000fe80000000800 */
[----:B------:R5:W-:Y:S01]  /*ab10*/  STS [R11+0x4400], R74 ;  /* 0x0044004a0b007388 */ /* 0x000be20000000800 */
[----:B-1----:R-:W-:-:S03]  /*ab20*/  @!P3 IMAD R62, R2, c[0x0][0x214], RZ ;  /* 0x00008500023eba24 */ /* 0x002fc600078e02ff */
[----:B------:R1:W-:Y:S01]  /*ab30*/  STS [R15+0x4000], R76 ;  /* 0x0040004c0f007388 */ /* 0x0003e20000000800 */
[----:B--2---:R-:W-:Y:S02]  /*ab40*/  SHF.R.S32.HI R64, RZ, 0x1f, R3 ;  /* 0x0000001fff407819 */ /* 0x004fe40000011403 */
[----:B------:R-:W-:Y:S01]  /*ab50*/  @!P3 SEL R62, R62, R215, !P0 ;  /* 0x000000d73e3eb207 */ /* 0x000fe20004000000 */
[----:B------:R1:W-:Y:S01]  /*ab60*/  STS [R15+0x4400], R78 ;  /* 0x0044004e0f007388 */ /* 0x0003e20000000800 */
[----:B------:R-:W-:Y:S01]  /*ab70*/  LEA.HI R64, R64, R3, RZ, 0x2 ;  /* 0x0000000340407211 */ /* 0x000fe200078f10ff */
[----:B---3--:R-:W-:Y:S02]  /*ab80*/  @P5 FMUL.FTZ R66, R7, 0.69314718246459960938 ;  /* 0x3f31721807425820 */ /* 0x008fe40000410000 */
[----:B------:R1:W-:Y:S01]  /*ab90*/  STS [R17+0x4000], R80 ;  /* 0x0040005011007388 */ /* 0x0003e20000000800 */
[----:B----4-:R-:W-:Y:S01]  /*aba0*/  CS2R R68, SRZ ;  /* 0x0000000000447805 */ /* 0x010fe2000001ff00 */
[----:B------:R-:W-:Y:S01]  /*abb0*/  LOP3.LUT R64, R64, 0xffffffc, RZ, 0xc0, !PT ;  /* 0x0ffffffc40407812 */ /* 0x000fe200078ec0ff */
[----:B------:R-:W-:Y:S01]  /*abc0*/  @P4 FMUL.FTZ R7, R6, 0.69314718246459960938 ;  /* 0x3f31721806074820 */ /* 0x000fe20000410000 */
[----:B------:R1:W-:Y:S01]  /*abd0*/  STS [R17+0x4400], R82 ;  /* 0x0044005211007388 */ /* 0x0003e20000000800 */
[----:B------:R-:W-:-:S02]  /*abe0*/  @!P3 MOV R68, R62 ;  /* 0x0000003e0044b202 */ /* 0x000fc40000000f00 */
[----:B------:R-:W-:Y:S01]  /*abf0*/  @!P3 SHF.R.S32.HI R69, RZ, 0x1f, R62 ;  /* 0x0000001fff45b819 */ /* 0x000fe2000001143e */
[----:B------:R1:W-:Y:S01]  /*ac00*/  STS [R19+0x4000], R84 ;  /* 0x0040005413007388 */ /* 0x0003e20000000800 */
[----:B------:R-:W-:Y:S02]  /*ac10*/  IADD3 R64, R3, -R64, RZ ;  /* 0x8000004003407210 */ /* 0x000fe40007ffe0ff */
[----:B------:R-:W-:Y:S01]  /*ac20*/  MOV R3, 0x7f800000 ;  /* 0x7f80000000037802 */ /* 0x000fe20000000f00 */
[----:B------:R1:W-:Y:S01]  /*ac30*/  STS [R19+0x4400], R86 ;  /* 0x0044005613007388 */ /* 0x0003e20000000800 */
[----:B------:R-:W-:Y:S01]  /*ac40*/  MOV R62, 0x7f800000 ;  /* 0x7f800000003e7802 */ /* 0x000fe20000000f00 */
[----:B------:R-:W-:Y:S02]  /*ac50*/  @P5 FFMA.FTZ R3, R133, c[0x0][0x238], R66 ;  /* 0x00008e0085035a23 */ /* 0x000fe40000010042 */
[----:B------:R1:W-:Y:S01]  /*ac60*/  STS [R23+0x4000], R88 ;  /* 0x0040005817007388 */ /* 0x0003e20000000800 */
[----:B------:R-:W-:-:S03]  /*ac70*/  @P4 FFMA.FTZ R62, R132, c[0x0][0x238], R7 ;  /* 0x00008e00843e4a23 */ /* 0x000fc60000010007 */
[----:B------:R1:W-:Y:S04]  /*ac80*/  STS [R23+0x4400], R90 ;  /* 0x0044005a17007388 */ /* 0x0003e80000000800 */
[----:B------:R1:W-:Y:S04]  /*ac90*/  STS [R21+0x4000], R92 ;  /* 0x0040005c15007388 */ /* 0x0003e80000000800 */
[----:B------:R1:W-:Y:S04]  /*aca0*/  STS [R21+0x4400], R94 ;  /* 0x0044005e15007388 */ /* 0x0003e80000000800 */
[----:B------:R1:W-:Y:S04]  /*acb0*/  STS [R25+0x4000], R96 ;  /* 0x0040006019007388 */ /* 0x0003e80000000800 */
[----:B------:R1:W-:Y:S04]  /*acc0*/  STS [R25+0x4400], R12 ;  /* 0x0044000c19007388 */ /* 0x0003e80000000800 */
[----:B------:R-:W5:Y:S04]  /*acd0*/  S2R R0, SR_TID.X ;  /* 0x0000000000007919 */ /* 0x000f680000002100 */
[----:B------:R-:W-:Y:S06]  /*ace0*/  BAR.SYNC.DEFER_BLOCKING 0x0 ;  /* 0x0000000000007b1d */ /* 0x000fec0000010000 */
[----:B------:R-:W2:Y:S01]  /*acf0*/  S2R R60, SR_CTAID.Z ;  /* 0x00000000003c7919 */ /* 0x000ea20000002700 */
[----:B-----5:R-:W-:-:S03]  /*ad00*/  SHF.R.S32.HI R11, RZ, 0x1f, R0 ;  /* 0x0000001fff0b7819 */ /* 0x020fc60000011400 */
[----:B------:R1:W3:Y:S01]  /*ad10*/  LDS.128 R52, [R217] ;  /* 0x00000000d9347984 */ /* 0x0002e20000000c00 */
[----:B------:R-:W-:-:S03]  /*ad20*/  LEA.HI R8, R11, R0, RZ, 0x5 ;  /* 0x000000000b087211 */ /* 0x000fc600078f28ff */
[----:B------:R1:W4:Y:S01]  /*ad30*/  LDS.128 R48, [R217+0x800] ;  /* 0x00080000d9307984 */ /* 0x0003220000000c00 */
[----:B------:R-:W-:Y:S01]  /*ad40*/  LOP3.LUT R67, R8, 0xffffffe0, RZ, 0xc0, !PT ;  /* 0xffffffe008437812 */ /* 0x000fe200078ec0ff */
[----:B--2---:R-:W-:Y:S01]  /*ad50*/  IMAD R65, R60, R63, R65 ;  /* 0x0000003f3c417224 */ /* 0x004fe200078e0241 */
[----:B------:R-:W-:Y:S01]  /*ad60*/  @P1 MOV R8, c[0x0][0x210] ;  /* 0x0000840000081a02 */ /* 0x000fe20000000f00 */
[----:B------:R1:W2:Y:S01]  /*ad70*/  LDS.128 R44, [R217+0x1000] ;  /* 0x00100000d92c7984 */ /* 0x0002a20000000c00 */
[----:B------:R-:W-:Y:S01]  /*ad80*/  IADD3 R2, R0, -R67, RZ ;  /* 0x8000004300027210 */ /* 0x000fe20007ffe0ff */
[----:B------:R-:W-:Y:S02]  /*ad90*/  @!P1 IMAD.MOV.U32 R8, RZ, RZ, 0x1 ;  /* 0x00000001ff089424 */ /* 0x000fe400078e00ff */
[----:B------:R1:W1:Y:S01]  /*ada0*/  LDS.128 R40, [R217+0x1800] ;  /* 0x00180000d9287984 */ /* 0x0002620000000c00 */
[----:B------:R-:W-:-:S03]  /*adb0*/  SHF.R.S32.HI R67, RZ, 0x1f, R2 ;  /* 0x0000001fff437819 */ /* 0x000fc60000011402 */
[----:B------:R1:W1:Y:S01]  /*adc0*/  LDS.128 R36, [R217+0x2000] ;  /* 0x00200000d9247984 */ /* 0x0002620000000c00 */
[----:B------:R-:W-:Y:S01]  /*add0*/  LEA.HI R67, R67, R2, RZ, 0x2 ;  /* 0x0000000243437211 */ /* 0x000fe200078f10ff */
[----:B------:R-:W-:Y:S02]  /*ade0*/  IMAD R2, R61, R8, RZ ;  /* 0x000000083d027224 */ /* 0x000fe400078e02ff */
[----:B------:R1:W1:Y:S01]  /*adf0*/  LDS.128 R32, [R217+0x2800] ;  /* 0x00280000d9207984 */ /* 0x0002620000000c00 */
        /* <DEDUP_REMOVED lines=14> */
[----:B---34-:R-:W-:Y:S01]  /*aee0*/  IMAD R64, R61, -0x40, R220 ;  /* 0xffffffc03d407824 */ /* 0x018fe200078e02dc */
        /* <DEDUP_REMOVED lines=15> */
.L_x_915:
[----:B---34-:R-:W-:Y:S05]  /*afe0*/  BSYNC B0 ;  /* 0x0000000000007941 */ /* 0x018fea0003800000 */
.L_x_914:
        /* <DEDUP_REMOVED lines=15> */
[----:B-1----:R-:W-:-:S04]  /*b0e0*/  IMAD.WIDE R216, R216, 0x40, R6 ;  /* 0x00000040d8d87825 */ /* 0x002fc800078e0206 */
        /* <DEDUP_REMOVED lines=15> */
.L_x_917:
[----:B------:R-:W-:Y:S05]  /*b1e0*/  BSYNC B0 ;  /* 0x0000000000007941 */ /* 0x000fea0003800000 */
.L_x_916:
[----:B------:R-:W-:Y:S01]  /*b1f0*/  LEA.HI.SX32 R0, R4, 0x10, 0x1d ;  /* 0x0000001004007811 */ /* 0x000fe200078feaff */
        /* <DEDUP_REMOVED lines=19> */
.L_x_919:
[----:B------:R-:W-:Y:S05]  /*b330*/  BSYNC B0 ;  /* 0x0000000000007941 */ /* 0x000fea0003800000 */
.L_x_918:
        /* <DEDUP_REMOVED lines=17> */
[----:B--2---:R1:W-:Y:S04]  /*b450*/  @!P2 STG.E.128 [R2.64], R44 ;  /* 0x0000002c0200a986 */ /* 0x0043e8000c101d04 */
[----:B------:R1:W-:Y:S04]  /*b460*/  @!P1 STG.E.128 [R2.64+0x80], R28 ;  /* 0x0000801c02009986 */ /* 0x0003e8000c101d04 */
[----:B------:R1:W-:Y:S02]  /*b470*/  @!P0 STG.E.128 [R2.64+0x100], R12 ;  /* 0x0001000c02008986 */ /* 0x0003e4000c101d04 */
.L_x_921:
[----:B------:R-:W-:Y:S05]  /*b480*/  BSYNC B0 ;  /* 0x0000000000007941 */ /* 0x000fea0003800000 */
.L_x_920:
        /* <DEDUP_REMOVED lines=21> */
.L_x_880:
[----:B------:R-:W1:Y:S01]  /*b5e0*/  LDC.U8 R3, c[0x0][0x329] ;  /* 0x0000ca40ff037b82 */ /* 0x000e620000000000 */
[----:B------:R-:W2:Y:S01]  /*b5f0*/  S2R R0, SR_TID.X ;  /* 0x0000000000007919 */ /* 0x000ea20000002100 */
[----:B------:R-:W-:Y:S01]  /*b600*/  ISETP.NE.AND P3, PT, R215, -0x1, PT ;  /* 0xffffffffd700780c */ /* 0x000fe20003f65270 */
[----:B------:R-:W-:Y:S01]  /*b610*/  ULDC.64 UR4, c[0x0][0x118] ;  /* 0x0000460000047ab9 */ /* 0x000fe20000000a00 */
[----:B------:R-:W-:Y:S01]  /*b620*/  IADD3 R220, -R81, R220, RZ ;  /* 0x000000dc51dc7210 */ /* 0x000fe20007ffe1ff */
[----:B------:R-:W-:Y:S03]  /*b630*/  BSSY B0, `(.L_x_922) ;  /* 0x0000042000007945 */ /* 0x000fe60003800000 */
        /* <DEDUP_REMOVED lines=18> */
[----:B------:R-:W-:Y:S01]  /*b760*/  @!P3 IMAD R2, R16, c[0x0][0x1e4], R9 ;  /* 0x000079001002ba24 */ /* 0x000fe200078e0209 */
[----:B------:R-:W-:Y:S01]  /*b770*/  ISETP.NE.OR P0, PT, R215, -0x1, P2 ;  /* 0xffffffffd700780c */ /* 0x000fe20001705670 */
[----:B------:R-:W-:Y:S01]  /*b780*/  IMAD.IADD R0, R0, 0x1, -R5 ;  /* 0x0000000100007824 */ /* 0x000fe200078e0a05 */
[----:B------:R-:W-:Y:S01]  /*b790*/  SHF.R.S32.HI R5, RZ, 0x1f, R24 ;  /* 0x0000001fff057819 */ /* 0x000fe20000011418 */
[----:B------:R-:W-:-:S02]  /*b7a0*/  @!P1 IMAD R7, R8, c[0x0][0x1c0], RZ ;  /* 0x0000700008079a24 */ /* 0x000fc400078e02ff */
[----:B------:R-:W-:Y:S02]  /*b7b0*/  @P3 IMAD R3, R215, c[0x0][0x1ec], R11 ;  /* 0x00007b00d7033a24 */ /* 0x000fe400078e020b */
[----:B------:R-:W-:Y:S02]  /*b7c0*/  @!P3 IMAD.IADD R3, R13, 0x1, R2 ;  /* 0x000000010d03b824 */ /* 0x000fe400078e0202 */
[----:B------:R-:W-:Y:S01]  /*b7d0*/  IMAD.SHL.U32 R2, R0, 0x8, RZ ;  /* 0x0000000800027824 */ /* 0x000fe200078e00ff */
[----:B------:R-:W-:Y:S01]  /*b7e0*/  CS2R R12, SRZ ;  /* 0x00000000000c7805 */ /* 0x000fe2000001ff00 */
[C---:B------:R-:W-:Y:S02]  /*b7f0*/  IMAD R7, R16.reuse, R7, RZ ;  /* 0x0000000710077224 */ /* 0x040fe400078e02ff */
[----:B------:R-:W-:Y:S01]  /*b800*/  @!P0 IMAD R215, R16, c[0x0][0x214], RZ ;  /* 0x0000850010d78a24 */ /* 0x000fe200078e02ff */
[----:B------:R-:W-:Y:S01]  /*b810*/  IADD3 R10, P0, R2, R10, RZ ;  /* 0x0000000a020a7210 */ /* 0x000fe20007f1e0ff */
[----:B------:R-:W-:Y:S01]  /*b820*/  @P1 IMAD.MOV.U32 R4, RZ, RZ, c[0x0][0x210] ;  /* 0x00008400ff041624 */ /* 0x000fe200078e00ff */
[----:B------:R-:W-:Y:S01]  /*b830*/  SEL R7, R7, RZ, P2 ;  /* 0x000000ff07077207 */ /* 0x000fe20001000000 */
[----:B------:R-:W-:Y:S01]  /*b840*/  IMAD R5, R5, c[0x0][0x1f0], RZ ;  /* 0x00007c0005057a24 */ /* 0x000fe200078e02ff */
[----:B------:R-:W-:Y:S01]  /*b850*/  @!P2 SHF.R.S32.HI R13, RZ, 0x1f, R215 ;  /* 0x0000001fff0da819 */ /* 0x000fe200000114d7 */
[----:B------:R-:W-:Y:S01]  /*b860*/  @!P1 IMAD.MOV.U32 R4, RZ, RZ, 0x1 ;  /* 0x00000001ff049424 */ /* 0x000fe200078e00ff */
[----:B------:R-:W-:Y:S01]  /*b870*/  @!P2 MOV R12, R215 ;  /* 0x000000d7000ca202 */ /* 0x000fe20000000f00 */
[----:B------:R-:W-:Y:S01]  /*b880*/  IMAD R8, R24, R8, R7 ;  /* 0x0000000818087224 */ /* 0x000fe200078e0207 */
[----:B------:R-:W-:-:S02]  /*b890*/  ISETP.GE.AND P2, PT, R6, R220, PT ;  /* 0x000000dc0600720c */ /* 0x000fc40003f46270 */
        /* <DEDUP_REMOVED lines=27> */
.L_x_923:
[----:B------:R-:W-:Y:S05]  /*ba50*/  BSYNC B0 ;  /* 0x0000000000007941 */ /* 0x000fea0003800000 */
.L_x_922:
        /* <DEDUP_REMOVED lines=20> */
.L_x_925:
[----:B------:R-:W-:Y:S05]  /*bba0*/  BSYNC B0 ;  /* 0x0000000000007941 */ /* 0x000fea0003800000 */
.L_x_924:
        /* <DEDUP_REMOVED lines=20> */
.L_x_927:
[----:B------:R-:W-:Y:S05]  /*bcf0*/  BSYNC B0 ;  /* 0x0000000000007941 */ /* 0x000fea0003800000 */
.L_x_926:
        /* <DEDUP_REMOVED lines=19> */
.L_x_929:
[----:B------:R-:W-:Y:S05]  /*be30*/  BSYNC B0 ;  /* 0x0000000000007941 */ /* 0x000fea0003800000 */
.L_x_928:
        /* <DEDUP_REMOVED lines=35> */
.L_x_930:
        /* <DEDUP_REMOVED lines=9> */
.L_x_1294:


//--------------------- .text._ZN5flash16flash_fwd_kernelI23Flash_fwd_kernel_traitsILi192ELi64ELi64ELi4ELb0ELb0EN7cutlass10bfloat16_tE19Flash_kernel_traitsILi192ELi64ELi64ELi4ES3_EELb1ELb0ELb1ELb0ELb0ELb1ELb0ELb0EEEvNS_16Flash_fwd_paramsE --------------------------
	.section	.text._ZN5flash16flash_fwd_kernelI23Flash_fwd_kernel_traitsILi192ELi64ELi64ELi4ELb0ELb0EN7cutlass10bfloat16_tE19Flash_kernel_traitsILi192ELi64ELi64ELi4ES3_EELb1ELb0ELb1ELb0ELb0ELb1ELb0ELb0EEEvNS_16Flash_fwd_paramsE,"ax",@progbits
	.sectioninfo	@"SHI_REGISTERS=252"
	.align	128
        .global         _ZN5flash16flash_fwd_kernelI23Flash_fwd_kernel_traitsILi192ELi64ELi64ELi4ELb0ELb0EN7cutlass10bfloat16_tE19Flash_kernel_traitsILi192ELi64ELi64ELi4ES3_EELb1ELb0ELb1ELb0ELb0ELb1ELb0ELb0EEEvNS_16Flash_fwd_paramsE
        .type           _ZN5flash16flash_fwd_kernelI23Flash_fwd_kernel_traitsILi192ELi64ELi64ELi4ELb0ELb0EN7cutlass10bfloat16_tE19Flash_kernel_traitsILi192ELi64ELi64ELi4ES3_EELb1ELb0ELb1ELb0ELb0ELb1ELb0ELb0EEEvNS_16Flash_fwd_paramsE,@function
        .size           _ZN5flash16flash_fwd_kernelI23Flash_fwd_kernel_traitsILi192ELi64ELi64ELi4ELb0ELb0EN7cutlass10bfloat16_tE19Flash_kernel_traitsILi192ELi64ELi64ELi4ES3_EELb1ELb0ELb1ELb0ELb0ELb1ELb0ELb0EEEvNS_16Flash_fwd_paramsE,(.L_x_1295 - _ZN5flash16flash_fwd_kernelI23Flash_fwd_kernel_traitsILi192ELi64ELi64ELi4ELb0ELb0EN7cutlass10bfloat16_tE19Flash_kernel_traitsILi192ELi64ELi64ELi4ES3_EELb1ELb0ELb1ELb0ELb0ELb1ELb0ELb0EEEvNS_16Flash_fwd_paramsE)
        .other          _ZN5flash16flash_fwd_kernelI23Flash_fwd_kernel_traitsILi192ELi64ELi64ELi4ELb0ELb0EN7cutlass10bfloat16_tE19Flash_kernel_traitsILi192ELi64ELi64ELi4ES3_EELb1ELb0ELb1ELb0ELb0ELb1ELb0ELb0EEEvNS_16Flash_fwd_paramsE,@"STO_CUDA_ENTRY STV_DEFAULT"
_ZN5flash16flash_fwd_kernelI23Flash_fwd_kernel_traitsILi192ELi64ELi64ELi4ELb0ELb0EN7cutlass10bfloat16_tE19Flash_kernel_traitsILi192ELi64ELi64ELi4ES3_EELb1ELb0ELb1ELb0ELb0ELb1ELb0ELb0EEEvNS_16Flash_fwd_paramsE:
.text._ZN5flash16flash_fwd_kernelI23Flash_fwd_kernel_traitsILi192ELi64ELi64ELi4ELb0ELb0EN7cutlass10bfloat16_tE19Flash_kernel_traitsILi192ELi64ELi64ELi4ES3_EELb1ELb0ELb1ELb0ELb0ELb1ELb0ELb0EEEvNS_16Flash_fwd_paramsE:
        /* <DEDUP_REMOVED lines=19> */
[----:B------:R-:W-:Y:S01]  /*0130*/  UISETP.NE.AND.EX UP1, UPT, URZ, UR5, UPT, UP1 ;  /* 0x000000053f00728c */ /* 0x000fe2000bf25310 */
[----:B------:R-:W1:Y:S01]  /*0140*/  S2UR UR8, SR_CTAID.Z ;  /* 0x00000000000879c3 */ /* 0x000e620000002700 */
[----:B------:R-:W-:Y:S02]  /*0150*/  UMOV UR7, 0x4 ;  /* 0x0000000400077882 */ /* 0x000fe40000000000 */
        /* <DEDUP_REMOVED lines=34> */
[----:B------:R-:W4:Y:S04]  /*0380*/  @P1 LDG.E R7, [R10.64] ;  /* 0x0000000e0a071981 */ /* 0x000f28000c1e1900 */
[----:B------:R-:W5:Y:S01]  /*0390*/  @!P2 LDG.E R0, [R2.64] ;  /* 0x0000000e0200a981 */ /* 0x000f62000c1e1900 */
[----:B------:R-:W-:Y:S01]  /*03a0*/  UMOV UR12, 0xffffffff ;  /* 0xffffffff000c7882 */ /* 0x000fe20000000000 */
[----:B------:R-:W-:Y:S01]  /*03b0*/  SHF.R.S32.HI R6, RZ, 0x1f, R87 ;  /* 0x0000001fff067819 */ /* 0x000fe20000011457 */
[----:B------:R-:W-:Y:S02]  /*03c0*/  UMOV UR19, 0xffffffff ;  /* 0xffffffff00137882 */ /* 0x000fe40000000000 */
[----:B------:R-:W-:Y:S01]  /*03d0*/  ULDC UR4, c[0x0][0x1c0] ;  /* 0x0000700000047ab9 */ /* 0x000fe20000000800 */
[----:B------:R-:W-:Y:S01]  /*03e0*/  LEA.HI R86, R6, R87, RZ, 0x5 ;  /* 0x0000005706567211 */ /* 0x000fe200078f28ff */
[----:B------:R-:W-:-:S02]  /*03f0*/  UIMAD UR4, UR9, UR4, UR8 ;  /* 0x00000004090472a4 */ /* 0x000fc4000f8e0208 */
[----:B------:R-:W-:Y:S01]  /*0400*/  UMOV UR18, URZ ;  /* 0x0000003f00127c82 */ /* 0x000fe20008000000 */
[----:B------:R-:W-:Y:S01]  /*0410*/  LOP3.LUT R88, R86, 0xffffffe0, RZ, 0xc0, !PT ;  /* 0xffffffe056587812 */ /* 0x000fe200078ec0ff */
[----:B------:R-:W-:-:S04]  /*0420*/  USHF.L.U32 UR5, UR4, 0x5, URZ ;  /* 0x0000000504057899 */ /* 0x000fc8000800063f */
[----:B------:R-:W-:Y:S01]  /*0430*/  IMAD.IADD R88, R87, 0x1, -R88 ;  /* 0x0000000157587824 */ /* 0x000fe200078e0a58 */
[----:B------:R-:W-:Y:S01]  /*0440*/  USHF.R.S32.HI UR4, URZ, 0x1f, UR5 ;  /* 0x0000001f3f047899 */ /* 0x000fe20008011405 */
        /* <DEDUP_REMOVED lines=19> */
.L_x_931:
[----:B------:R-:W-:Y:S02]  /*0580*/  ULDC UR6, c[0x0][0x218] ;  /* 0x0000860000067ab9 */ /* 0x000fe40000000800 */
.L_x_932:
        /* <DEDUP_REMOVED lines=25> */
[----:B------:R-:W-:Y:S02]  /*0720*/  UIADD3 UR7, UR17, 0x3f, URZ ;  /* 0x0000003f11077890 */ /* 0x000fe4000fffe03f */
[----:B------:R-:W-:-:S02]  /*0730*/  UIADD3 UR11, UR6, -UR11, URZ ;  /* 0x8000000b060b7290 */ /* 0x000fc4000fffe03f */
        /* <DEDUP_REMOVED lines=19> */
[----:B------:R-:W-:Y:S01]  /*0870*/  ULDC.64 UR4, c[0x0][0x1e0] ;  /* 0x0000780000047ab9 */ /* 0x000fe20000000a00 */
[----:B------:R-:W1:Y:S01]  /*0880*/  S2R R6, SR_CTAID.Z ;  /* 0x0000000000067919 */ /* 0x000e620000002700 */
[----:B------:R-:W-:Y:S01]  /*0890*/  ULDC.U8 UR18, c[0x0][0x328] ;  /* 0x0000ca0000127ab9 */ /* 0x000fe20000000000 */
[----:B------:R-:W-:Y:S01]  /*08a0*/  LOP3.LUT R0, R10, 0x1ffffff8, RZ, 0xc0, !PT ;  /* 0x1ffffff80a007812 */ /* 0x000fe200078ec0ff */
[----:B------:R-:W-:Y:S01]  /*08b0*/  ULDC.64 UR6, c[0x0][0x1e8] ;  /* 0x00007a0000067ab9 */ /* 0x000fe20000000a00 */
[----:B------:R-:W2:Y:S01]  /*08c0*/  S2R R13, SR_CTAID.X ;  /* 0x00000000000d7919 */ /* 0x000ea20000002500 */
[----:B------:R-:W-:Y:S01]  /*08d0*/  UISETP.NE.AND UP3, UPT, UR18, URZ, UPT ;  /* 0x0000003f1200728c */ /* 0x000fe2000bf65270 */
[----:B------:R-:W-:Y:S01]  /*08e0*/  SHF.R.S32.HI R10, RZ, 0x3, R10 ;  /* 0x00000003ff0a7819 */ /* 0x000fe2000001140a */
[----:B------:R-:W-:Y:S01]  /*08f0*/  USHF.R.S32.HI UR20, URZ, 0x1f, UR8 ;  /* 0x0000001f3f147899 */ /* 0x000fe20008011408 */
[----:B------:R-:W-:Y:S01]  /*0900*/  IMAD.IADD R0, R87, 0x1, -R0 ;  /* 0x0000000157007824 */ /* 0x000fe200078e0a00 */
[----:B------:R-:W-:Y:S01]  /*0910*/  @!UP0 USHF.R.S32.HI UR19, URZ, 0x1f, UR9 ;  /* 0x0000001f3f138899 */ /* 0x000fe20008011409 */
[----:B------:R-:W-:Y:S01]  /*0920*/  SHF.R.S32.HI R11, RZ, 0x1f, R10 ;  /* 0x0000001fff0b7819 */ /* 0x000fe2000001140a */
[----:B------:R-:W-:Y:S01]  /*0930*/  @!UP0 UIMAD.WIDE.U32 UR22, UR9, UR4, URZ ;  /* 0x00000004091682a5 */ /* 0x000fe2000f8e003f */
[----:B------:R-:W-:Y:S01]  /*0940*/  IMAD.SHL.U32 R0, R0, 0x8, RZ ;  /* 0x0000000800007824 */ /* 0x000fe200078e00ff */
[----:B------:R-:W-:Y:S01]  /*0950*/  @!UP0 UIMAD UR19, UR19, UR4, URZ ;  /* 0x00000004131382a4 */ /* 0x000fe2000f8e023f */
[----:B------:R-:W-:Y:S01]  /*0960*/  BSSY B0, `(.L_x_934) ;  /* 0x0000038000007945 */ /* 0x000fe20003800000 */
[----:B------:R-:W-:-:S02]  /*0970*/  @UP0 UIMAD.WIDE.U32 UR10, UR12, UR6, URZ ;  /* 0x000000060c0a02a5 */ /* 0x000fc4000f8e003f */
[----:B------:R-:W-:Y:S02]  /*0980*/  ULDC.U8 UR4, c[0x0][0x329] ;  /* 0x0000ca4000047ab9 */ /* 0x000fe40000000000 */
[----:B------:R-:W-:Y:S02]  /*0990*/  UISETP.NE.AND UP2, UPT, UR4, URZ, UPT ;  /* 0x0000003f0400728c */ /* 0x000fe4000bf45270 */
[----:B------:R-:W-:Y:S02]  /*09a0*/  @!UP0 UIMAD UR19, UR9, UR5, UR19 ;  /* 0x00000005091382a4 */ /* 0x000fe4000f8e0213 */
[----:B------:R-:W-:Y:S02]  /*09b0*/  UISETP.EQ.AND UP3, UPT, UR4, URZ, UP3 ;  /* 0x0000003f0400728c */ /* 0x000fe40009f62270 */
[----:B------:R-:W-:Y:S02]  /*09c0*/  @UP0 UIMAD UR7, UR12, UR7, UR11 ;  /* 0x000000070c0702a4 */ /* 0x000fe4000f8e020b */
[----:B------:R-:W-:Y:S01]  /*09d0*/  ULDC.64 UR4, c[0x0][0x1f0] ;  /* 0x00007c0000047ab9 */ /* 0x000fe20000000a00 */
[----:B--2---:R-:W-:Y:S01]  /*09e0*/  IMAD.WIDE R12, R13, 0x40, R10 ;  /* 0x000000400d0c7825 */ /* 0x004fe200078e020a */
[----:B------:R-:W-:-:S02]  /*09f0*/  UIMAD UR4, UR20, UR4, URZ ;  /* 0x00000004140472a4 */ /* 0x000fc4000f8e023f */
[----:B------:R-:W-:Y:S02]  /*0a00*/  @!UP2 UISETP.NE.AND UP1, UPT, UR18, URZ, UPT ;  /* 0x0000003f1200a28c */ /* 0x000fe4000bf25270 */
[----:B------:R-:W-:Y:S02]  /*0a10*/  @UP0 UMOV UR20, UR10 ;  /* 0x0000000a00140c82 */ /* 0x000fe40008000000 */
[----:B------:R-:W-:Y:S02]  /*0a20*/  ULDC UR17, c[0x0][0x214] ;  /* 0x0000850000117ab9 */ /* 0x000fe40000000800 */
[----:B------:R-:W-:Y:S02]  /*0a30*/  @UP2 ULDC UR10, c[0x0][0x210] ;  /* 0x00008400000a2ab9 */ /* 0x000fe40000000800 */
[----:B------:R-:W-:Y:S02]  /*0a40*/  ULDC UR11, c[0x0][0x234] ;  /* 0x00008d00000b7ab9 */ /* 0x000fe40000000800 */
[----:B------:R-:W-:-:S02]  /*0a50*/  @UP2 UIMAD UR10, UR10, UR17, URZ ;  /* 0x000000110a0a22a4 */ /* 0x000fc4000f8e023f */
[----:B------:R-:W-:Y:S02]  /*0a60*/  @!UP2 USEL UR10, UR17, UR11, !UP1 ;  /* 0x0000000b110aa287 */ /* 0x000fe4000c800000 */
[----:B------:R-:W-:Y:S02]  /*0a70*/  ULDC UR6, c[0x0][0x1c0] ;  /* 0x0000700000067ab9 */ /* 0x000fe40000000800 */
[----:B------:R-:W-:Y:S02]  /*0a80*/  @UP2 UMOV UR21, 0x1 ;  /* 0x0000000100152882 */ /* 0x000fe40000000000 */
[----:B------:R-:W-:Y:S02]  /*0a90*/  @!UP2 UIMAD UR21, UR10, UR6, URZ ;  /* 0x000000060a15a2a4 */ /* 0x000fe4000f8e023f */
[----:B------:R-:W-:Y:S02]  /*0aa0*/  @!UP0 UMOV UR20, UR22 ;  /* 0x0000001600148c82 */ /* 0x000fe40008000000 */
[----:B------:R-:W-:Y:S01]  /*0ab0*/  @!UP0 UIADD3 UR7, UR23, UR19, URZ ;  /* 0x0000001317078290 */ /* 0x000fe2000fffe03f */
[----:B------:R-:W-:Y:S01]  /*0ac0*/  IADD3 R2, P0, R0, UR20, RZ ;  /* 0x0000001400027c10 */ /* 0x000fe2000ff1e0ff */
[----:B------:R-:W-:-:S02]  /*0ad0*/  UIADD3 UR13, -UR16, UR13, URZ ;  /* 0x0000000d100d7290 */ /* 0x000fc4000fffe13f */
[----:B------:R-:W-:Y:S02]  /*0ae0*/  @UP3 UIMAD UR18, UR9, UR17, URZ ;  /* 0x00000011091232a4 */ /* 0x000fe4000f8e023f */
[----:B------:R-:W-:Y:S01]  /*0af0*/  UIMAD UR21, UR9, UR21, URZ ;  /* 0x00000015091572a4 */ /* 0x000fe2000f8e023f */
[----:B------:R-:W-:Y:S01]  /*0b00*/  LEA.HI.X.SX32 R3, R0, UR7, 0x1, P0 ;  /* 0x0000000700037c11 */ /* 0x000fe200080f0eff */
[----:B------:R-:W-:Y:S01]  /*0b10*/  @UP3 USEL UR18, UR18, UR12, !UP0 ;  /* 0x0000000c12123287 */ /* 0x000fe2000c000000 */
[----:B------:R-:W-:Y:S01]  /*0b20*/  ISETP.GE.AND P0, PT, R10, UR13, PT ;  /* 0x0000000d0a007c0c */ /* 0x000fe2000bf06270 */
[----:B------:R-:W-:Y:S02]  /*0b30*/  @UP2 ULDC UR24, c[0x0][0x210] ;  /* 0x0000840000182ab9 */ /* 0x000fe40000000800 */
[----:B------:R-:W-:Y:S01]  /*0b40*/  USEL UR21, UR21, URZ, !UP3 ;  /* 0x0000003f15157287 */ /* 0x000fe2000d800000 */
[----:B-1----:R-:W-:Y:S01]  /*0b50*/  IMAD.WIDE.U32 R6, R6, c[0x0][0x1f0], R2 ;  /* 0x00007c0006067a25 */ /* 0x002fe200078e0002 */
[----:B------:R-:W-:-:S02]  /*0b60*/  @!UP2 UMOV UR24, 0x1 ;  /* 0x000000010018a882 */ /* 0x000fc40000000000 */
[----:B------:R-:W-:Y:S02]  /*0b70*/  UIMAD UR16, UR16, UR24, URZ ;  /* 0x00000018101072a4 */ /* 0x000fe4000f8e023f */
[----:B------:R-:W-:Y:S02]  /*0b80*/  UIMAD UR21, UR8, UR10, UR21 ;  /* 0x0000000a081572a4 */ /* 0x000fe4000f8e0215 */
[----:B------:R-:W-:Y:S02]  /*0b90*/  @!UP3 UMOV UR26, URZ ;  /* 0x0000003f001abc82 */ /* 0x000fe40008000000 */
[----:B------:R-:W-:Y:S02]  /*0ba0*/  @UP3 UMOV UR26, UR18 ;  /* 0x00000012001a3c82 */ /* 0x000fe40008000000 */
[----:B------:R-:W-:Y:S02]  /*0bb0*/  UIMAD UR4, UR8, UR5, UR4 ;  /* 0x00000005080472a4 */ /* 0x000fe4000f8e0204 */
[----:B------:R-:W-:-:S02]  /*0bc0*/  @!UP3 UMOV UR27, URZ ;  /* 0x0000003f001bbc82 */ /* 0x000fc40008000000 */
        /* <DEDUP_REMOVED lines=17> */
.L_x_935:
[----:B------:R-:W-:Y:S05]  /*0ce0*/  BSYNC B0 ;  /* 0x0000000000007941 */ /* 0x000fea0003800000 */
.L_x_934:
        /* <DEDUP_REMOVED lines=17> */
.L_x_937:
[----:B------:R-:W-:Y:S05]  /*0e00*/  BSYNC B0 ;  /* 0x0000000000007941 */ /* 0x000fea0003800000 */
.L_x_936:
        /* <DEDUP_REMOVED lines=17> */
.L_x_939:
[----:B------:R-:W-:Y:S05]  /*0f20*/  BSYNC B0 ;  /* 0x0000000000007941 */ /* 0x000fea0003800000 */
.L_x_938:
        /* <DEDUP_REMOVED lines=16> */
.L_x_941:
[----:B------:R-:W-:Y:S05]  /*1030*/  BSYNC B0 ;  /* 0x0000000000007941 */ /* 0x000fea0003800000 */
.L_x_940:
        /* <DEDUP_REMOVED lines=15> */
[----:B-1----:R-:W-:Y:S02]  /*1130*/  @!P4 LEA R8, P1, R3, c[0x0][0x200], 0x2 ;  /* 0x000080000308ca11 */ /* 0x002fe400078210ff */
        /* <DEDUP_REMOVED lines=19> */
.L_x_933:
        /* <DEDUP_REMOVED lines=34> */
.L_x_942:
[----:B-1----:R-:W-:Y:S01]  /*1490*/  IABS R5, c[0x0][0x1c8] ;  /* 0x0000720000057a13 */ /* 0x002fe20000000000 */
[----:B------:R-:W1:Y:S01]  /*14a0*/  S2R R0, SR_CTAID.Z ;  /* 0x0000000000007919 */ /* 0x000e620000002700 */
[----:B------:R-:W-:Y:S01]  /*14b0*/  IMAD.MOV.U32 R8, RZ, RZ, RZ ;  /* 0x000000ffff087224 */ /* 0x000fe200078e00ff */
[----:B------:R-:W-:Y:S01]  /*14c0*/  ULDC UR4, c[0x0][0x1c8] ;  /* 0x0000720000047ab9 */ /* 0x000fe20000000800 */
        /* <DEDUP_REMOVED lines=10> */
[----:B--2---:R-:W-:-:S06]  /*1570*/  IADD3 R9, R9, 0xffffffe, RZ ;  /* 0x0ffffffe09097810 */ /* 0x004fcc0007ffe0ff */
[----:B------:R-:W1:Y:S02]  /*1580*/  F2I.FTZ.U32.TRUNC.NTZ R9, R9 ;  /* 0x0000000900097305 */ /* 0x000e64000021f000 */
[----:B-1----:R-:W-:-:S04]  /*1590*/  IMAD.MOV R3, RZ, RZ, -R9 ;  /* 0x000000ffff037224 */ /* 0x002fc800078e0a09 */
        /* <DEDUP_REMOVED lines=27> */
.L_x_943:
[CC--:B------:R-:W-:Y:S01]  /*1750*/  LEA.HI R20, R6.reuse, R87.reuse, RZ, 0x3 ;  /* 0x0000005706147211 */ /* 0x0c0fe200078f18ff */
[----:B------:R-:W1:Y:S01]  /*1760*/  S2R R18, SR_CTAID.Z ;  /* 0x0000000000127919 */ /* 0x000e620000002700 */
[----:B------:R-:W-:Y:S01]  /*1770*/  ULDC.64 UR4, c[0x0][0x1a8] ;  /* 0x00006a0000047ab9 */ /* 0x000fe20000000a00 */
[----:B------:R-:W-:Y:S01]  /*1780*/  LEA.HI R5, R6, R87, RZ, 0x6 ;  /* 0x0000005706057211 */ /* 0x000fe200078f30ff */
[----:B------:R-:W-:Y:S01]  /*1790*/  UIMAD UR4, UR19, UR4, URZ ;  /* 0x00000004130472a4 */ /* 0x000fe2000f8e023f */
[----:B------:R-:W-:Y:S01]  /*17a0*/  LOP3.LUT R0, R20, 0xfffffff8, RZ, 0xc0, !PT ;  /* 0xfffffff814007812 */ /* 0x000fe200078ec0ff */
[----:B------:R-:W2:Y:S01]  /*17b0*/  S2R R84, SR_CTAID.X ;  /* 0x0000000000547919 */ /* 0x000ea20000002500 */
[----:B------:R-:W-:Y:S01]  /*17c0*/  SHF.R.S32.HI R20, RZ, 0x3, R20 ;  /* 0x00000003ff147819 */ /* 0x000fe20000011414 */
[----:B------:R-:W-:Y:S01]  /*17d0*/  UIMAD UR4, UR8, UR5, UR4 ;  /* 0x00000005080472a4 */ /* 0x000fe2000f8e0204 */
[----:B------:R-:W-:Y:S01]  /*17e0*/  IMAD.SHL.U32 R5, R5, 0x8, RZ ;  /* 0x0000000805057824 */ /* 0x000fe200078e00ff */
[----:B------:R-:W-:Y:S01]  /*17f0*/  UIADD3 UR29, UR28, -0x1, URZ ;  /* 0xffffffff1c1d7890 */ /* 0x000fe2000fffe03f */
[----:B------:R-:W-:Y:S01]  /*1800*/  IMAD.IADD R0, R87, 0x1, -R0 ;  /* 0x0000000157007824 */ /* 0x000fe200078e0a00 */
[C---:B------:R-:W-:Y:S01]  /*1810*/  IADD3 R7, R20.reuse, 0x20, RZ ;  /* 0x0000002014077810 */ /* 0x040fe20007ffe0ff */
[----:B------:R-:W-:Y:S01]  /*1820*/  IMAD.SHL.U32 R3, R20, 0x40, RZ ;  /* 0x0000004014037824 */ /* 0x000fe200078e00ff */
[----:B------:R-:W-:Y:S01]  /*1830*/  SHF.R.S32.HI R21, RZ, 0x1f, R20 ;  /* 0x0000001fff157819 */ /* 0x000fe20000011414 */
[----:B------:R-:W-:Y:S01]  /*1840*/  IMAD.SHL.U32 R212, R0, 0x8, RZ ;  /* 0x0000000800d47824 */ /* 0x000fe200078e00ff */
[----:B------:R-:W-:Y:S01]  /*1850*/  IADD3 R195, R20, 0x30, RZ ;  /* 0x0000003014c37810 */ /* 0x000fe20007ffe0ff */
[----:B------:R-:W-:Y:S01]  /*1860*/  UIMAD UR5, UR29, -0x40, UR17 ;  /* 0xffffffc01d0578a4 */ /* 0x000fe2000f8e0211 */
[----:B------:R-:W-:Y:S01]  /*1870*/  LOP3.LUT R3, R3, 0x1c0, RZ, 0xc0, !PT ;  /* 0x000001c003037812 */ /* 0x000fe200078ec0ff */
[----:B------:R-:W-:Y:S01]  /*1880*/  ULDC.64 UR8, c[0x0][0x198] ;  /* 0x0000660000087ab9 */ /* 0x000fe20000000a00 */
[--C-:B------:R-:W-:Y:S01]  /*1890*/  SHF.R.S32.HI R213, RZ, 0x1f, R212.reuse ;  /* 0x0000001fffd57819 */ /* 0x100fe200000114d4 */
[----:B------:R-:W-:Y:S01]  /*18a0*/  USHF.R.S32.HI UR18, URZ, 0x1f, UR29 ;  /* 0x0000001f3f127899 */ /* 0x000fe2000801141d */
[----:B------:R-:W-:Y:S01]  /*18b0*/  IADD3 R8, P0, R212, UR6, RZ ;  /* 0x00000006d4087c10 */ /* 0x000fe2000ff1e0ff */
[----:B------:R-:W-:Y:S01]  /*18c0*/  IMAD.SHL.U32 R205, R87, 0x2, RZ ;  /* 0x0000000257cd7824 */ /* 0x000fe200078e00ff */
[----:B------:R-:W-:Y:S01]  /*18d0*/  SHF.R.U32.HI R196, RZ, 0x3, R3 ;  /* 0x00000003ffc47819 */ /* 0x000fe20000011603 */
[C-C-:B------:R-:W-:Y:S01]  /*18e0*/  IMAD.WIDE.U32 R10, R20.reuse, c[0x0][0x198], R212.reuse ;  /* 0x00006600140a7a25 */ /* 0x140fe200078e00d4 */
[----:B------:R-:W-:Y:S01]  /*18f0*/  IADD3.X R9, R213, UR10, RZ, P0, !PT ;  /* 0x0000000ad5097c10 */ /* 0x000fe200087fe4ff */
[----:B------:R-:W-:Y:S01]  /*1900*/  UIADD3 UR10, -UR16, UR13, URZ ;  /* 0x0000000d100a7290 */ /* 0x000fe2000fffe13f */
[--C-:B------:R-:W-:Y:S01]  /*1910*/  LOP3.LUT R3, R3, 0x38, R212.reuse, 0xf8, !PT ;  /* 0x0000003803037812 */ /* 0x100fe200078ef8d4 */
[----:B------:R-:W-:Y:S01]  /*1920*/  IMAD.WIDE.U32 R28, R20, c[0x0][0x1a0], R212 ;  /* 0x00006800141c7a25 */ /* 0x000fe200078e00d4 */
[----:B------:R-:W-:Y:S01]  /*1930*/  IADD3 R200, P4, R10, UR20, RZ ;  /* 0x000000140ac87c10 */ /* 0x000fe2000ff9e0ff */
[----:B------:R-:W-:Y:S01]  /*1940*/  UISETP.GT.AND UP0, UPT, UR29, UR11, UPT ;  /* 0x0000000b1d00728c */ /* 0x000fe2000bf04270 */
[----:B------:R-:W-:Y:S01]  /*1950*/  LOP3.LUT R196, R3, R196, RZ, 0x3c, !PT ;  /* 0x000000c403c47212 */ /* 0x000fe200078e3cff */
[----:B-1----:R-:W-:Y:S01]  /*1960*/  IMAD.WIDE.U32 R18, R18, c[0x0][0x1a8], R8 ;  /* 0x00006a0012127a25 */ /* 0x002fe200078e0008 */
[----:B------:R-:W-:-:S02]  /*1970*/  IADD3 R8, R20, 0x10, RZ ;  /* 0x0000001014087810 */ /* 0x000fc40007ffe0ff */
[----:B------:R-:W-:Y:S01]  /*1980*/  ISETP.GE.AND P1, PT, R7, UR10, PT ;  /* 0x0000000a07007c0c */ /* 0x000fe2000bf26270 */
[----:B------:R-:W-:Y:S01]  /*1990*/  IMAD R3, R21, c[0x0][0x198], RZ ;  /* 0x0000660015037a24 */ /* 0x000fe200078e02ff */
[----:B------:R-:W-:Y:S01]  /*19a0*/  ISETP.GE.AND P2, PT, R8, UR10, PT ;  /* 0x0000000a08007c0c */ /* 0x000fe2000bf46270 */
[----:B--2---:R-:W-:Y:S01]  /*19b0*/  IMAD.WIDE R198, R84, 0x40, R20 ;  /* 0x0000004054c67825 */ /* 0x004fe200078e0214 */
[C---:B------:R-:W-:Y:S02]  /*19c0*/  ISETP.GE.AND P3, PT, R20.reuse, UR10, PT ;  /* 0x0000000a14007c0c */ /* 0x040fe4000bf66270 */
[----:B------:R-:W-:Y:S01]  /*19d0*/  ISETP.GE.AND P0, PT, R195, UR10, PT ;  /* 0x0000000ac3007c0c */ /* 0x000fe2000bf06270 */
[----:B------:R-:W-:Y:S01]  /*19e0*/  IMAD R3, R20, c[0x0][0x19c], R3 ;  /* 0x0000670014037a24 */ /* 0x000fe200078e0203 */
[----:B------:R-:W-:Y:S01]  /*19f0*/  IADD3 R19, R19, UR4, RZ ;  /* 0x0000000413137c10 */ /* 0x000fe2000fffe0ff */
[----:B------:R-:W-:Y:S01]  /*1a00*/  UMOV UR4, 0x6 ;  /* 0x0000000600047882 */ /* 0x000fe20000000000 */
[----:B------:R-:W-:Y:S01]  /*1a10*/  LOP3.LUT R196, R196, 0xfffffe00, R5, 0xf8, !PT ;  /* 0xfffffe00c4c47812 */ /* 0x000fe200078ef805 */
[----:B------:R-:W-:Y:S01]  /*1a20*/  USHF.L.U64.HI UR9, UR8, UR4, UR9 ;  /* 0x0000000408097299 */ /* 0x000fe20008010209 */
[----:B------:R-:W-:Y:S01]  /*1a30*/  IADD3.X R201, R11, UR7, R3, P4, !PT ;  /* 0x000000070bc97c10 */ /* 0x000fe2000a7fe403 */
[--C-:B------:R-:W-:Y:S01]  /*1a40*/  @!P1 IMAD.MOV.U32 R22, RZ, RZ, R18.reuse ;  /* 0x000000ffff169224 */ /* 0x100fe200078e0012 */
[C---:B------:R-:W-:Y:S01]  /*1a50*/  @!P1 IADD3 R12, P4, R198.reuse, 0x20, RZ ;  /* 0x00000020c60c9810 */ /* 0x040fe20007f9e0ff */
[----:B------:R-:W-:Y:S01]  /*1a60*/  @!P2 IMAD.MOV.U32 R10, RZ, RZ, R18 ;  /* 0x000000ffff0aa224 */ /* 0x000fe200078e0012 */
[C---:B------:R-:W-:Y:S01]  /*1a70*/  @!P2 IADD3 R16, P5, R198.reuse, 0x10, RZ ;  /* 0x00000010c610a810 */ /* 0x040fe20007fbe0ff */
[----:B------:R-:W-:Y:S01]  /*1a80*/  @!P3 IMAD R9, R199, c[0x0][0x190], RZ ;  /* 0x00006400c709ba24 */ /* 0x000fe200078e02ff */
[----:B------:R-:W-:Y:S01]  /*1a90*/  USHF.L.U32 UR4, UR8, 0x6, URZ ;  /* 0x0000000608047899 */ /* 0x000fe2000800063f */
[--C-:B------:R-:W-:Y:S01]  /*1aa0*/  @!P1 IMAD.X R5, RZ, RZ, R199.reuse, P4 ;  /* 0x000000ffff059224 */ /* 0x100fe200020e06c7 */
[----:B------:R-:W-:Y:S01]  /*1ab0*/  @!P0 IADD3 R14, P4, R198, 0x30, RZ ;  /* 0x00000030c60e8810 */ /* 0x000fe20007f9e0ff */
[----:B------:R-:W-:Y:S01]  /*1ac0*/  @!P2 IMAD.X R3, RZ, RZ, R199, P5 ;  /* 0x000000ffff03a224 */ /* 0x000fe200028e06c7 */
[----:B------:R-:W-:Y:S01]  /*1ad0*/  ISETP.GE.AND P5, PT, R8, UR5, PT ;  /* 0x0000000508007c0c */ /* 0x000fe2000bfa6270 */
[--C-:B------:R-:W-:Y:S01]  /*1ae0*/  @!P2 IMAD.MOV.U32 R11, RZ, RZ, R19.reuse ;  /* 0x000000ffff0ba224 */ /* 0x100fe200078e0013 */
[----:B------:R-:W-:Y:S01]  /*1af0*/  UIMAD UR6, UR9, UR29, URZ ;  /* 0x0000001d090672a4 */ /* 0x000fe2000f8e023f */
[----:B------:R-:W-:Y:S01]  /*1b00*/  @!P2 IMAD R3, R3, c[0x0][0x190], RZ ;  /* 0x000064000303aa24 */ /* 0x000fe200078e02ff */
[----:B------:R-:W-:Y:S01]  /*1b10*/  SHF.R.S32.HI R86, RZ, 0x5, R86 ;  /* 0x00000005ff567819 */ /* 0x000fe20000011456 */
[--C-:B------:R-:W-:Y:S01]  /*1b20*/  @!P1 IMAD.MOV.U32 R23, RZ, RZ, R19.reuse ;  /* 0x000000ffff179224 */ /* 0x100fe200078e0013 */
[----:B------:R-:W-:Y:S01]  /*1b30*/  UIMAD UR6, UR18, UR4, UR6 ;  /* 0x00000004120672a4 */ /* 0x000fe2000f8e0206 */
[----:B------:R-:W-:Y:S01]  /*1b40*/  @!P0 IMAD.MOV.U32 R24, RZ, RZ, R18 ;  /* 0x000000ffff188224 */ /* 0x000fe200078e0012 */
[----:B------:R-:W-:Y:S01]  /*1b50*/  LOP3.LUT R205, R205, 0x6, RZ, 0xc0, !PT ;  /* 0x00000006cdcd7812 */ /* 0x000fe200078ec0ff */
[----:B------:R-:W-:-:S02]  /*1b60*/  @!P0 IMAD.MOV.U32 R25, RZ, RZ, R19 ;  /* 0x000000ffff198224 */ /* 0x000fc400078e0013 */
[----:B------:R-:W-:Y:S02]  /*1b70*/  @!P1 IMAD R5, R5, c[0x0][0x190], RZ ;  /* 0x0000640005059a24 */ /* 0x000fe400078e02ff */
[C---:B------:R-:W-:Y:S02]  /*1b80*/  @!P3 IMAD R9, R198.reuse, c[0x0][0x194], R9 ;  /* 0x00006500c609ba24 */ /* 0x040fe400078e0209 */
[----:B------:R-:W-:-:S04]  /*1b90*/  @!P3 IMAD.WIDE.U32 R18, R198, c[0x0][0x190], R18 ;  /* 0x00006400c612ba25 */ /* 0x000fc800078e0012 */
[C---:B------:R-:W-:Y:S02]  /*1ba0*/  @!P2 IMAD R3, R16.reuse, c[0x0][0x194], R3 ;  /* 0x000065001003aa24 */ /* 0x040fe400078e0203 */
[----:B------:R-:W-:-:S04]  /*1bb0*/  @!P2 IMAD.WIDE.U32 R16, R16, c[0x0][0x190], R10 ;  /* 0x000064001010aa25 */ /* 0x000fc800078e000a */
[C---:B------:R-:W-:Y:S02]  /*1bc0*/  @!P1 IMAD R5, R12.reuse, c[0x0][0x194], R5 ;  /* 0x000065000c059a24 */ /* 0x040fe400078e0205 */
[----:B------:R-:W-:Y:S02]  /*1bd0*/  @!P0 IMAD.X R11, RZ, RZ, R199, P4 ;  /* 0x000000ffff0b8224 */ /* 0x000fe400020e06c7 */
[----:B------:R-:W-:Y:S01]  /*1be0*/  @!P1 IMAD.WIDE.U32 R12, R12, c[0x0][0x190], R22 ;  /* 0x000064000c0c9a25 */ /* 0x000fe200078e0016 */
[----:B------:R-:W-:-:S03]  /*1bf0*/  @!P3 LEA R22, P4, R18, c[0x0][0x160], 0x1 ;  /* 0x000058001216ba11 */ /* 0x000fc600078808ff */
[----:B------:R-:W-:Y:S02]  /*1c00*/  @!P3 IMAD.IADD R9, R19, 0x1, R9 ;  /* 0x000000011309b824 */ /* 0x000fe400078e0209 */
[----:B------:R-:W-:Y:S02]  /*1c10*/  @!P2 IMAD.IADD R3, R17, 0x1, R3 ;  /* 0x000000011103a824 */ /* 0x000fe400078e0203 */
[----:B------:R-:W-:Y:S01]  /*1c20*/  IMAD.WIDE.U32 R200, R224, c[0x0][0x1b0], R200 ;  /* 0x00006c00e0c87a25 */ /* 0x000fe200078e00c8 */
[----:B------:R-:W-:Y:S02]  /*1c30*/  @!P3 LEA.HI.X R23, R18, c[0x0][0x164], R9, 0x1, P4 ;  /* 0x000059001217ba11 */ /* 0x000fe400020f0c09 */
[----:B------:R-:W-:Y:S01]  /*1c40*/  SHF.R.S32.HI R9, RZ, 0x1f, R224 ;  /* 0x0000001fff097819 */ /* 0x000fe200000114e0 */
[----:B------:R-:W-:Y:S01]  /*1c50*/  @!P0 IMAD R11, R11, c[0x0][0x190], RZ ;  /* 0x000064000b0b8a24 */ /* 0x000fe200078e02ff */
[----:B------:R-:W-:Y:S01]  /*1c60*/  @!P2 LEA R18, P4, R16, c[0x0][0x160], 0x1 ;  /* 0x000058001012aa11 */ /* 0x000fe200078808ff */
[----:B------:R-:W-:-:S02]  /*1c70*/  IMAD.MOV.U32 R210, RZ, RZ, R200 ;  /* 0x000000ffffd27224 */ /* 0x000fc400078e00c8 */
[----:B------:R-:W-:Y:S01]  /*1c80*/  IMAD R211, R9, c[0x0][0x1b0], RZ ;  /* 0x00006c0009d37a24 */ /* 0x000fe200078e02ff */
[----:B------:R-:W-:Y:S01]  /*1c90*/  @!P2 LEA.HI.X R19, R16, c[0x0][0x164], R3, 0x1, P4 ;  /* 0x000059001013aa11 */ /* 0x000fe200020f0c03 */
[----:B------:R-:W-:Y:S02]  /*1ca0*/  IMAD.U32 R3, RZ, RZ, UR4 ;  /* 0x00000004ff037e24 */ /* 0x000fe4000f8e00ff */
[----:B------:R-:W-:Y:S02]  /*1cb0*/  IMAD R211, R224, c[0x0][0x1b4], R211 ;  /* 0x00006d00e0d37a24 */ /* 0x000fe400078e02d3 */
[C---:B------:R-:W-:Y:S02]  /*1cc0*/  @!P0 IMAD R11, R14.reuse, c[0x0][0x194], R11 ;  /* 0x000065000e0b8a24 */ /* 0x040fe400078e020b */
[----:B------:R-:W-:Y:S02]  /*1cd0*/  IMAD.IADD R211, R201, 0x1, R211 ;  /* 0x00000001c9d37824 */ /* 0x000fe400078e02d3 */
[----:B------:R-:W-:Y:S01]  /*1ce0*/  @!P0 IMAD.WIDE.U32 R14, R14, c[0x0][0x190], R24 ;  /* 0x000064000e0e8a25 */ /* 0x000fe200078e0018 */
[----:B------:R-:W-:-:S03]  /*1cf0*/  @!P1 LEA R24, P4, R12, c[0x0][0x160], 0x1 ;  /* 0x000058000c189a11 */ /* 0x000fc600078808ff */
[----:B------:R-:W-:Y:S01]  /*1d00*/  @!P1 IMAD.IADD R5, R13, 0x1, R5 ;  /* 0x000000010d059824 */ /* 0x000fe200078e0205 */
[----:B------:R-:W-:Y:S01]  /*1d10*/  @!P0 LEA R26, P6, R14, c[0x0][0x160], 0x1 ;  /* 0x000058000e1a8a11 */ /* 0x000fe200078c08ff */
[----:B------:R-:W-:-:S03]  /*1d20*/  IMAD.WIDE.U32 R16, R3, UR29, R210 ;  /* 0x0000001d03107c25 */ /* 0x000fc6000f8e00d2 */
[----:B------:R-:W-:Y:S01]  /*1d30*/  @!P1 LEA.HI.X R25, R12, c[0x0][0x164], R5, 0x1, P4 ;  /* 0x000059000c199a11 */ /* 0x000fe200020f0c05 */
[----:B------:R-:W-:Y:S01]  /*1d40*/  IMAD.U32 R13, RZ, RZ, UR8 ;  /* 0x00000008ff0d7e24 */ /* 0x000fe2000f8e00ff */
[----:B------:R-:W-:Y:S01]  /*1d50*/  IADD3 R17, R17, UR6, RZ ;  /* 0x0000000611117c10 */ /* 0x000fe2000fffe0ff */
[----:B------:R-:W-:Y:S01]  /*1d60*/  IMAD.MOV.U32 R10, RZ, RZ, c[0x0][0x19c] ;  /* 0x00006700ff0a7624 */ /* 0x000fe200078e00ff */
[----:B------:R-:W-:Y:S01]  /*1d70*/  UIMAD.WIDE.U32 UR6, UR8, 0x20, URZ ;  /* 0x00000020080678a5 */ /* 0x000fe2000f8e003f */
[----:B------:R-:W-:Y:S01]  /*1d80*/  IMAD.U32 R5, RZ, RZ, UR8 ;  /* 0x00000008ff057e24 */ /* 0x000fe2000f8e00ff */
[----:B------:R-:W-:Y:S01]  /*1d90*/  @!P5 LEA R12, P4, R13, R16, 0x4 ;  /* 0x000000100d0cd211 */ /* 0x000fe200078820ff */
[----:B------:R-:W-:Y:S02]  /*1da0*/  @!P0 IMAD.IADD R11, R15, 0x1, R11 ;  /* 0x000000010f0b8824 */ /* 0x000fe400078e020b */
[----:B------:R-:W-:Y:S01]  /*1db0*/  IMAD.SHL.U32 R196, R196, 0x2, RZ ;  /* 0x00000002c4c47824 */ /* 0x000fe200078e00ff */
[----:B------:R-:W-:Y:S01]  /*1dc0*/  @!P5 LEA.HI.X R5, R5, R17, R10, 0x4, P4 ;  /* 0x000000110505d211 */ /* 0x000fe200020f240a */
[----:B------:R-:W-:Y:S01]  /*1dd0*/  IMAD R207, R9, c[0x0][0x1b8], RZ ;  /* 0x00006e0009cf7a24 */ /* 0x000fe200078e02ff */
[----:B------:R-:W-:Y:S01]  /*1de0*/  @!P0 LEA.HI.X R27, R14, c[0x0][0x164], R11, 0x1, P6 ;  /* 0x000059000e1b8a11 */ /* 0x000fe200030f0c0b */
[----:B------:R-:W-:Y:S01]  /*1df0*/  IMAD R11, R21, c[0x0][0x1a0], RZ ;  /* 0x00006800150b7a24 */ /* 0x000fe200078e02ff */
[----:B------:R-:W-:Y:S01]  /*1e00*/  @!P5 LEA R14, P4, R12, c[0x0][0x168], 0x1 ;  /* 0x00005a000c0eda11 */ /* 0x000fe200078808ff */
[----:B------:R-:W-:Y:S01]  /*1e10*/  @!PT LDS RZ, [RZ] ;  /* 0x00000000fffff984 */ /* 0x000fe20000000800 */
[----:B------:R-:W-:Y:S01]  /*1e20*/  @!PT LDS RZ, [RZ] ;  /* 0x00000000fffff984 */ /* 0x000fe20000000800 */
[----:B------:R-:W-:Y:S01]  /*1e30*/  @!PT LDS RZ, [RZ] ;  /* 0x00000000fffff984 */ /* 0x000fe20000000800 */
[----:B------:R1:W-:Y:S01]  /*1e40*/  @!P3 LDGSTS.E.BYPASS.LTC128B.128 [R196], [R22.64] ;  /* 0x0000000016c4bfae */ /* 0x0003e2000b901d4e */
[C---:B------:R-:W-:Y:S01]  /*1e50*/  ISETP.GE.AND P6, PT, R20.reuse, UR5, PT ;  /* 0x0000000514007c0c */ /* 0x040fe2000bfc6270 */
[----:B------:R-:W-:Y:S01]  /*1e60*/  IMAD R11, R20, c[0x0][0x1a4], R11 ;  /* 0x00006900140b7a24 */ /* 0x000fe200078e020b */
[----:B------:R-:W-:Y:S01]  /*1e70*/  @!P5 LEA.HI.X R15, R12, c[0x0][0x16c], R5, 0x1, P4 ;  /* 0x00005b000c0fda11 */ /* 0x000fe200020f0c05 */
[----:B------:R1:W-:Y:S01]  /*1e80*/  @!P3 LDGSTS.E.BYPASS.LTC128B.128 [R196+0x2000], [R22.64+0x80] ;  /* 0x0200008016c4bfae */ /* 0x0003e2000b901d4e */
[----:B------:R-:W-:Y:S01]  /*1e90*/  ISETP.GE.AND P4, PT, R7, UR5, PT ;  /* 0x0000000507007c0c */ /* 0x000fe2000bf86270 */
[----:B------:R-:W-:-:S02]  /*1ea0*/  IMAD.SHL.U32 R12, R10, 0x20, RZ ;  /* 0x000000200a0c7824 */ /* 0x000fc400078e00ff */
[----:B------:R1:W-:Y:S01]  /*1eb0*/  @!P3 LDGSTS.E.BYPASS.LTC128B.128 [R196+0x4000], [R22.64+0x100] ;  /* 0x0400010016c4bfae */ /* 0x0003e2000b901d4e */
[----:B------:R-:W-:Y:S01]  /*1ec0*/  ISETP.GE.AND P3, PT, R195, UR5, PT ;  /* 0x00000005c3007c0c */ /* 0x000fe2000bf66270 */
[----:B------:R-:W-:Y:S02]  /*1ed0*/  IMAD.U32 R5, RZ, RZ, UR8 ;  /* 0x00000008ff057e24 */ /* 0x000fe4000f8e00ff */
[----:B------:R2:W-:Y:S01]  /*1ee0*/  @!P2 LDGSTS.E.BYPASS.LTC128B.128 [R196+0x800], [R18.64] ;  /* 0x0080000012c4afae */ /* 0x0005e2000b901d4e */
[----:B------:R-:W-:Y:S02]  /*1ef0*/  IMAD R207, R224, c[0x0][0x1bc], R207 ;  /* 0x00006f00e0cf7a24 */ /* 0x000fe400078e02cf */
[----:B------:R-:W-:Y:S01]  /*1f00*/  IMAD R214, R84, 0x4, R86 ;  /* 0x0000000454d67824 */ /* 0x000fe200078e0256 */
[----:B------:R2:W-:Y:S04]  /*1f10*/  @!P2 LDGSTS.E.BYPASS.LTC128B.128 [R196+0x2800], [R18.64+0x80] ;  /* 0x0280008012c4afae */ /* 0x0005e8000b901d4e */
[----:B------:R2:W-:Y:S04]  /*1f20*/  @!P2 LDGSTS.E.BYPASS.LTC128B.128 [R196+0x4800], [R18.64+0x100] ;  /* 0x0480010012c4afae */ /* 0x0005e8000b901d4e */
[----:B------:R3:W-:Y:S04]  /*1f30*/  @!P1 LDGSTS.E.BYPASS.LTC128B.128 [R196+0x1000], [R24.64] ;  /* 0x0100000018c49fae */ /* 0x0007e8000b901d4e */
[----:B------:R3:W-:Y:S04]  /*1f40*/  @!P1 LDGSTS.E.BYPASS.LTC128B.128 [R196+0x3000], [R24.64+0x80] ;  /* 0x0300008018c49fae */ /* 0x0007e8000b901d4e */
[----:B------:R3:W-:Y:S01]  /*1f50*/  @!P1 LDGSTS.E.BYPASS.LTC128B.128 [R196+0x5000], [R24.64+0x100] ;  /* 0x0500010018c49fae */ /* 0x0007e2000b901d4e */
[----:B------:R-:W-:-:S02]  /*1f60*/  @!P4 IADD3 R13, P1, R16, UR6, RZ ;  /* 0x00000006100dcc10 */ /* 0x000fc4000ff3e0ff */
[C---:B-1----:R-:W-:Y:S01]  /*1f70*/  @!P6 LEA R22, P2, R16.reuse, c[0x0][0x168], 0x1 ;  /* 0x00005a001016ea11 */ /* 0x042fe200078408ff */
[----:B------:R1:W-:Y:S01]  /*1f80*/  @!P0 LDGSTS.E.BYPASS.LTC128B.128 [R196+0x1800], [R26.64] ;  /* 0x018000001ac48fae */ /* 0x0003e2000b901d4e */
[----:B------:R-:W-:Y:S01]  /*1f90*/  @!P4 IADD3.X R12, R17, UR7, R12, P1, !PT ;  /* 0x00000007110ccc10 */ /* 0x000fe20008ffe40c */
[----:B------:R-:W-:Y:S01]  /*1fa0*/  ULDC.64 UR6, c[0x0][0x1a0] ;  /* 0x0000680000067ab9 */ /* 0x000fe20000000a00 */
[----:B------:R-:W-:Y:S01]  /*1fb0*/  @!P6 LEA.HI.X R23, R16, c[0x0][0x16c], R17, 0x1, P2 ;  /* 0x00005b001017ea11 */ /* 0x000fe200010f0c11 */
[----:B------:R1:W-:Y:S01]  /*1fc0*/  @!P0 LDGSTS.E.BYPASS.LTC128B.128 [R196+0x3800], [R26.64+0x80] ;  /* 0x038000801ac48fae */ /* 0x0003e2000b901d4e */
[----:B------:R-:W-:-:S03]  /*1fd0*/  UIMAD UR18, UR18, UR6, URZ ;  /* 0x00000006121272a4 */ /* 0x000fc6000f8e023f */
[----:B------:R1:W-:Y:S01]  /*1fe0*/  @!P0 LDGSTS.E.BYPASS.LTC128B.128 [R196+0x5800], [R26.64+0x100] ;  /* 0x058001001ac48fae */ /* 0x0003e2000b901d4e */
[----:B------:R-:W-:Y:S01]  /*1ff0*/  UIMAD UR7, UR29, UR7, UR18 ;  /* 0x000000071d0772a4 */ /* 0x000fe2000f8e0212 */
[C---:B--2---:R-:W-:Y:S02]  /*2000*/  @!P4 LEA R18, P1, R13.reuse, c[0x0][0x168], 0x1 ;  /* 0x00005a000d12ca11 */ /* 0x044fe400078208ff */
[----:B------:R2:W-:Y:S01]  /*2010*/  @!P6 LDGSTS.E.BYPASS.LTC128B.128 [R196+0x6000], [R22.64] ;  /* 0x0600000016c4efae */ /* 0x0005e2000b901d4e */
[----:B------:R-:W-:Y:S01]  /*2020*/  UIMAD.WIDE.U32 UR18, UR6, 0x20, URZ ;  /* 0x00000020061278a5 */ /* 0x000fe2000f8e003f */
[----:B------:R-:W-:Y:S01]  /*2030*/  @!P4 LEA.HI.X R19, R13, c[0x0][0x16c], R12, 0x1, P1 ;  /* 0x00005b000d13ca11 */ /* 0x000fe200008f0c0c */
[----:B------:R-:W-:Y:S01]  /*2040*/  @!P3 IMAD.WIDE.U32 R12, R5, 0x30, R16 ;  /* 0x00000030050cb825 */ /* 0x000fe200078e0010 */
[----:B------:R2:W-:Y:S01]  /*2050*/  @!P6 LDGSTS.E.BYPASS.LTC128B.128 [R196+0x8000], [R22.64+0x80] ;  /* 0x0800008016c4efae */ /* 0x0005e2000b901d4e */
[----:B------:R-:W-:Y:S02]  /*2060*/  ISETP.GE.AND P1, PT, R8, UR5, PT ;  /* 0x0000000508007c0c */ /* 0x000fe4000bf26270 */
[----:B------:R-:W-:Y:S01]  /*2070*/  @!P3 IMAD R5, R10, 0x30, RZ ;  /* 0x000000300a05b824 */ /* 0x000fe200078e02ff */
[----:B------:R-:W-:Y:S01]  /*2080*/  @!P3 LEA R16, P0, R12, c[0x0][0x168], 0x1 ;  /* 0x00005a000c10ba11 */ /* 0x000fe200078008ff */
[----:B------:R2:W-:Y:S01]  /*2090*/  @!P6 LDGSTS.E.BYPASS.LTC128B.128 [R196+0xa000], [R22.64+0x100] ;  /* 0x0a00010016c4efae */ /* 0x0005e2000b901d4e */
[----:B---3--:R-:W-:Y:S01]  /*20a0*/  IADD3 R24, P2, R28, UR22, RZ ;  /* 0x000000161c187c10 */ /* 0x008fe2000ff5e0ff */
[----:B------:R-:W-:Y:S01]  /*20b0*/  @!P3 IMAD.IADD R5, R13, 0x1, R5 ;  /* 0x000000010d05b824 */ /* 0x000fe200078e0205 */
[----:B------:R-:W-:Y:S01]  /*20c0*/  ISETP.GE.AND P6, PT, R20, UR5, PT ;  /* 0x0000000514007c0c */ /* 0x000fe2000bfc6270 */
[----:B------:R3:W-:Y:S01]  /*20d0*/  @!P5 LDGSTS.E.BYPASS.LTC128B.128 [R196+0x6800], [R14.64] ;  /* 0x068000000ec4dfae */ /* 0x0007e2000b901d4e */
[----:B------:R-:W-:Y:S01]  /*20e0*/  IADD3.X R25, R29, UR21, R11, P2, !PT ;  /* 0x000000151d197c10 */ /* 0x000fe200097fe40b */
[----:B------:R-:W-:Y:S01]  /*20f0*/  UIMAD.WIDE.U32 UR20, UR29, UR6, URZ ;  /* 0x000000061d1472a5 */ /* 0x000fe2000f8e003f */
[----:B------:R-:W-:Y:S01]  /*2100*/  @!P3 LEA.HI.X R17, R12, c[0x0][0x16c], R5, 0x1, P0 ;  /* 0x00005b000c11ba11 */ /* 0x000fe200000f0c05 */
[----:B------:R3:W-:Y:S01]  /*2110*/  @!P5 LDGSTS.E.BYPASS.LTC128B.128 [R196+0x8800], [R14.64+0x80] ;  /* 0x088000800ec4dfae */ /* 0x0007e2000b901d4e */
[----:B------:R-:W-:Y:S01]  /*2120*/  LEA.HI R5, R6, R87, RZ, 0x4 ;  /* 0x0000005706057211 */ /* 0x000fe200078f20ff */
[----:B------:R-:W-:Y:S01]  /*2130*/  IMAD.SHL.U32 R8, R0, 0x40, RZ ;  /* 0x0000004000087824 */ /* 0x000fe200078e00ff */
[----:B------:R-:W-:Y:S01]  /*2140*/  UIADD3 UR7, UR21, UR7, URZ ;  /* 0x0000000715077290 */ /* 0x000fe2000fffe03f */
[----:B------:R3:W-:Y:S01]  /*2150*/  @!P5 LDGSTS.E.BYPASS.LTC128B.128 [R196+0xa800], [R14.64+0x100] ;  /* 0x0a8001000ec4dfae */ /* 0x0007e2000b901d4e */
[----:B------:R-:W-:Y:S01]  /*2160*/  LOP3.LUT R6, R5, 0xfffffff0, RZ, 0xc0, !PT ;  /* 0xfffffff005067812 */ /* 0x000fe200078ec0ff */
[----:B------:R-:W-:Y:S01]  /*2170*/  IMAD.SHL.U32 R11, R20, 0x8, RZ ;  /* 0x00000008140b7824 */ /* 0x000fe200078e00ff */
[----:B------:R-:W-:Y:S01]  /*2180*/  SHF.R.S32.HI R10, RZ, 0x4, R5 ;  /* 0x00000004ff0a7819 */ /* 0x000fe20000011405 */
[----:B------:R4:W-:Y:S01]  /*2190*/  @!P4 LDGSTS.E.BYPASS.LTC128B.128 [R196+0x7000], [R18.64] ;  /* 0x0700000012c4cfae */ /* 0x0009e2000b901d4e */
[----:B------:R-:W-:Y:S01]  /*21a0*/  LOP3.LUT R8, R8, 0x1c0, RZ, 0xc0, !PT ;  /* 0x000001c008087812 */ /* 0x000fe200078ec0ff */
[----:B------:R-:W-:Y:S01]  /*21b0*/  IMAD.IADD R6, R87, 0x1, -R6 ;  /* 0x0000000157067824 */ /* 0x000fe200078e0a06 */
[----:B------:R-:W-:Y:S01]  /*21c0*/  LEA.HI R5, R5, R10, RZ, 0x1 ;  /* 0x0000000a05057211 */ /* 0x000fe200078f08ff */
[----:B------:R4:W-:Y:S01]  /*21d0*/  @!P4 LDGSTS.E.BYPASS.LTC128B.128 [R196+0x9000], [R18.64+0x80] ;  /* 0x0900008012c4cfae */ /* 0x0009e2000b901d4e */
[----:B------:R-:W-:Y:S01]  /*21e0*/  IMAD.WIDE.U32 R224, R224, c[0x0][0x1b8], R24 ;  /* 0x00006e00e0e07a25 */ /* 0x000fe200078e0018 */
[----:B------:R-:W-:-:S02]  /*21f0*/  ISETP.GE.AND P2, PT, R7, UR5, PT ;  /* 0x0000000507007c0c */ /* 0x000fc4000bf46270 */
[----:B------:R4:W-:Y:S01]  /*2200*/  @!P4 LDGSTS.E.BYPASS.LTC128B.128 [R196+0xb000], [R18.64+0x100] ;  /* 0x0b00010012c4cfae */ /* 0x0009e2000b901d4e */
[----:B------:R-:W-:Y:S01]  /*2210*/  SHF.R.S32.HI R9, RZ, 0x1f, R6 ;  /* 0x0000001fff097819 */ /* 0x000fe20000011406 */
[----:B------:R-:W-:Y:S01]  /*2220*/  IMAD.U32 R12, RZ, RZ, UR20 ;  /* 0x00000014ff0c7e24 */ /* 0x000fe2000f8e00ff */
[----:B------:R-:W-:Y:S01]  /*2230*/  LOP3.LUT R11, R8, 0x8, R11, 0xf8, !PT ;  /* 0x00000008080b7812 */ /* 0x000fe200078ef80b */
[----:B------:R5:W-:Y:S01]  /*2240*/  @!P3 LDGSTS.E.BYPASS.LTC128B.128 [R196+0x7800], [R16.64] ;  /* 0x0780000010c4bfae */ /* 0x000be2000b901d4e */
[----:B------:R-:W-:Y:S01]  /*2250*/  IMAD.U32 R13, RZ, RZ, UR21 ;  /* 0x00000015ff0d7e24 */ /* 0x000fe2000f8e00ff */
[----:B------:R-:W-:Y:S01]  /*2260*/  LEA.HI R9, R9, R6, RZ, 0x3 ;  /* 0x0000000609097211 */ /* 0x000fe200078f18ff */
[----:B------:R-:W-:Y:S01]  /*2270*/  IMAD.U32 R7, RZ, RZ, UR7 ;  /* 0x00000007ff077e24 */ /* 0x000fe2000f8e00ff */
[----:B------:R5:W-:Y:S01]  /*2280*/  @!P3 LDGSTS.E.BYPASS.LTC128B.128 [R196+0x9800], [R16.64+0x80] ;  /* 0x0980008010c4bfae */ /* 0x000be2000b901d4e */
[----:B------:R-:W-:Y:S01]  /*2290*/  LOP3.LUT R13, R5, 0xfffffffe, RZ, 0xc0, !PT ;  /* 0xfffffffe050d7812 */ /* 0x000fe200078ec0ff */
[----:B------:R-:W-:Y:S01]  /*22a0*/  IMAD.IADD R207, R225, 0x1, R207 ;  /* 0x00000001e1cf7824 */ /* 0x000fe200078e02cf */
[----:B------:R-:W-:Y:S01]  /*22b0*/  SHF.R.U32.HI R8, RZ, 0x3, R8 ;  /* 0x00000003ff087819 */ /* 0x000fe20000011608 */
[----:B------:R5:W-:Y:S01]  /*22c0*/  @!P3 LDGSTS.E.BYPASS.LTC128B.128 [R196+0xb800], [R16.64+0x100] ;  /* 0x0b80010010c4bfae */ /* 0x000be2000b901d4e */
[----:B------:R-:W-:Y:S01]  /*22d0*/  LEA R20, P0, R12, R224, 0x6 ;  /* 0x000000e00c147211 */ /* 0x000fe200078030ff */
[----:B------:R-:W-:Y:S01]  /*22e0*/  IMAD.IADD R13, R10, 0x1, -R13 ;  /* 0x000000010a0d7824 */ /* 0x000fe200078e0a0d */
[----:B------:R-:W-:Y:S01]  /*22f0*/  LOP3.LUT R5, R9, 0xfffffff8, RZ, 0xc0, !PT ;  /* 0xfffffff809057812 */ /* 0x000fe200078ec0ff */
[----:B------:R-:W0:Y:S01]  /*2300*/  LDGDEPBAR ;  /* 0x00000000000079af */ /* 0x000e220000000000 */
[----:B------:R-:W-:Y:S01]  /*2310*/  LOP3.LUT R8, R11, R8, RZ, 0x3c, !PT ;  /* 0x000000080b087212 */ /* 0x000fe200078e3cff */
[----:B------:R-:W-:Y:S01]  /*2320*/  IMAD.MOV.U32 R10, RZ, RZ, c[0x0][0x1a4] ;  /* 0x00006900ff0a7624 */ /* 0x000fe200078e00ff */
[----:B------:R-:W-:Y:S01]  /*2330*/  LEA.HI.X R21, R12, R207, R7, 0x6, P0 ;  /* 0x000000cf0c157211 */ /* 0x000fe200000f3407 */
[----:B------:R-:W-:Y:S01]  /*2340*/  IMAD.U32 R12, RZ, RZ, UR6 ;  /* 0x00000006ff0c7e24 */ /* 0x000fe2000f8e00ff */
[----:B------:R-:W-:Y:S01]  /*2350*/  ISETP.GE.AND P5, PT, R195, UR5, PT ;  /* 0x00000005c3007c0c */ /* 0x000fe2000bfa6270 */
[----:B------:R-:W-:Y:S01]  /*2360*/  IMAD.IADD R5, R6, 0x1, -R5 ;  /* 0x0000000106057824 */ /* 0x000fe200078e0a05 */
[----:B------:R-:W-:Y:S01]  /*2370*/  UIADD3 UR7, UR17, 0x1, -UR13 ;  /* 0x0000000111077890 */ /* 0x000fe2000fffe80d */
[----:B------:R-:W-:Y:S01]  /*2380*/  IMAD.SHL.U32 R7, R10, 0x20, RZ ;  /* 0x000000200a077824 */ /* 0x000fe200078e00ff */
[----:B------:R-:W-:Y:S01]  /*2390*/  @!P1 LEA R12, P3, R12, R20, 0x4 ;  /* 0x000000140c0c9211 */ /* 0x000fe200078620ff */
[----:B------:R-:W-:Y:S01]  /*23a0*/  IMAD R193, R13, 0x200, R8 ;  /* 0x000002000dc17824 */ /* 0x000fe200078e0208 */
[----:B------:R-:W-:Y:S01]  /*23b0*/  @!P2 IADD3 R8, P0, R20, UR18, RZ ;  /* 0x000000121408ac10 */ /* 0x000fe2000ff1e0ff */
[----:B------:R-:W-:Y:S01]  /*23c0*/  IMAD.U32 R11, RZ, RZ, UR6 ;  /* 0x00000006ff0b7e24 */ /* 0x000fe2000f8e00ff */
[----:B------:R-:W-:Y:S01]  /*23d0*/  ULDC UR5, c[0x0][0x2e4] ;  /* 0x0000b90000057ab9 */ /* 0x000fe20000000800 */
[----:B---3--:R-:W-:Y:S01]  /*23e0*/  IMAD.SHL.U32 R14, R5, 0x40, RZ ;  /* 0x00000040050e7824 */ /* 0x008fe200078e00ff */
[----:B------:R-:W-:Y:S01]  /*23f0*/  @!P2 IADD3.X R7, R21, UR19, R7, P0, !PT ;  /* 0x000000131507ac10 */ /* 0x000fe200087fe407 */
[----:B------:R-:W-:Y:S01]  /*2400*/  IMAD.U32 R6, RZ, RZ, UR6 ;  /* 0x00000006ff067e24 */ /* 0x000fe2000f8e00ff */
[----:B------:R-:W-:Y:S01]  /*2410*/  @!P1 LEA.HI.X R11, R11, R21, R10, 0x4, P3 ;  /* 0x000000150b0b9211 */ /* 0x000fe200018f240a */
[----:B------:R-:W-:Y:S01]  /*2420*/  IMAD.SHL.U32 R13, R13, 0x8, RZ ;  /* 0x000000080d0d7824 */ /* 0x000fe200078e00ff */
[----:B----4-:R-:W-:Y:S01]  /*2430*/  @!P1 LEA R18, P0, R12, c[0x0][0x170], 0x1 ;  /* 0x00005c000c129a11 */ /* 0x010fe200078008ff */
[----:B------:R-:W-:Y:S01]  /*2440*/  IMAD.SHL.U32 R85, R9, 0x40, RZ ;  /* 0x0000004009557824 */ /* 0x000fe200078e00ff */
[----:B------:R-:W-:Y:S01]  /*2450*/  LOP3.LUT R14, R14, 0x1c0, RZ, 0xc0, !PT ;  /* 0x000001c00e0e7812 */ /* 0x000fe200078ec0ff */
[----:B------:R-:W-:Y:S01]  /*2460*/  @!P5 IMAD R10, R10, 0x30, RZ ;  /* 0x000000300a0ad824 */ /* 0x000fe200078e02ff */
[----:B-----5:R-:W-:Y:S01]  /*2470*/  @!P6 LEA R16, P4, R20, c[0x0][0x170], 0x1 ;  /* 0x00005c001410ea11 */ /* 0x020fe200078808ff */
[----:B------:R-:W-:-:S04]  /*2480*/  DEPBAR.LE SB0, 0x0 ;  /* 0x000080000000791a */ /* 0x000fc80000000000 */
[----:B------:R-:W-:Y:S01]  /*2490*/  BAR.SYNC.DEFER_BLOCKING 0x0 ;  /* 0x0000000000007b1d */ /* 0x000fe20000010000 */
[--C-:B------:R-:W-:Y:S01]  /*24a0*/  @!P6 LEA.HI.X R17, R20, c[0x0][0x174], R21.reuse, 0x1, P4 ;  /* 0x00005d001411ea11 */ /* 0x100fe200020f0c15 */
[----:B------:R-:W-:Y:S01]  /*24b0*/  @!P5 IMAD.WIDE.U32 R20, R6, 0x30, R20 ;  /* 0x000000300614d825 */ /* 0x000fe200078e0014 */
[----:B------:R-:W-:Y:S01]  /*24c0*/  @!P1 LEA.HI.X R19, R12, c[0x0][0x174], R11, 0x1, P0 ;  /* 0x00005d000c139a11 */ /* 0x000fe200000f0c0b */
[----:B------:R-:W-:Y:S01]  /*24d0*/  UIADD3 UR5, UR17, -UR5, -UR13 ;  /* 0x8000000511057290 */ /* 0x000fe2000fffe80d */
[----:B------:R-:W-:Y:S01]  /*24e0*/  LOP3.LUT R6, R14, 0x8, R13, 0xf8, !PT ;  /* 0x000000080e067812 */ /* 0x000fe200078ef80d */
[----:B------:R-:W-:Y:S01]  /*24f0*/  @!P5 IMAD.IADD R10, R21, 0x1, R10 ;  /* 0x00000001150ad824 */ /* 0x000fe200078e020a */
[----:B------:R-:W-:Y:S01]  /*2500*/  SHF.R.U32.HI R11, RZ, 0x3, R14 ;  /* 0x00000003ff0b7819 */ /* 0x000fe2000001160e */
[----:B------:R-:W-:Y:S01]  /*2510*/  IMAD.SHL.U32 R193, R193, 0x2, RZ ;  /* 0x00000002c1c17824 */ /* 0x000fe200078e00ff */
[----:B------:R-:W-:Y:S02]  /*2520*/  @!P2 LEA R14, P3, R8, c[0x0][0x170], 0x1 ;  /* 0x00005c00080eaa11 */ /* 0x000fe400078608ff */
[----:B------:R-:W-:-:S02]  /*2530*/  LOP3.LUT R85, R85, 0xfffffe00, RZ, 0xc0, !PT ;  /* 0xfffffe0055557812 */ /* 0x000fc400078ec0ff */
[----:B------:R-:W-:Y:S02]  /*2540*/  LOP3.LUT R6, R6, R11, RZ, 0x3c, !PT ;  /* 0x0000000b06067212 */ /* 0x000fe400078e3cff */
[----:B------:R-:W-:Y:S01]  /*2550*/  @!P2 LEA.HI.X R15, R8, c[0x0][0x174], R7, 0x1, P3 ;  /* 0x00005d00080faa11 */ /* 0x000fe200018f0c07 */
[----:B------:R-:W-:Y:S01]  /*2560*/  IMAD R7, R86, 0x400, R85 ;  /* 0x0000040056077824 */ /* 0x000fe200078e0255 */
[----:B------:R-:W-:Y:S02]  /*2570*/  @!P5 LEA R12, P0, R20, c[0x0][0x170], 0x1 ;  /* 0x00005c00140cda11 */ /* 0x000fe400078008ff */
[----:B------:R-:W-:Y:S01]  /*2580*/  IADD3 R191, R193, 0x6020, RZ ;  /* 0x00006020c1bf7810 */ /* 0x000fe20007ffe0ff */
[----:B------:R-:W-:Y:S01]  /*2590*/  IMAD.IADD R194, R6, 0x1, R7 ;  /* 0x0000000106c27824 */ /* 0x000fe200078e0207 */
[----:B------:R-:W-:Y:S01]  /*25a0*/  @!P5 LEA.HI.X R13, R20, c[0x0][0x174], R10, 0x1, P0 ;  /* 0x00005d00140dda11 */ /* 0x000fe200000f0c0a */
[----:B------:R-:W-:Y:S01]  /*25b0*/  IMAD.MOV.U32 R7, RZ, RZ, 0x10 ;  /* 0x00000010ff077424 */ /* 0x000fe200078e00ff */
[----:B------:R-:W-:Y:S01]  /*25c0*/  @P6 STS.128 [R196+0xc000], RZ ;  /* 0x00c000ffc4006388 */ /* 0x000fe20000000c00 */
[----:B------:R-:W-:-:S03]  /*25d0*/  IMAD.SHL.U32 R194, R194, 0x2, RZ ;  /* 0x00000002c2c27824 */ /* 0x000fc600078e00ff */
        /* <DEDUP_REMOVED lines=49> */
[----:B------:R-:W5:Y:S01]  /*28f0*/  LDSM.16.M88.4 R36, [R193+0x6800] ;  /* 0x00680000c124783b */ /* 0x000f620000000200 */
[C---:B------:R-:W-:Y:S02]  /*2900*/  IADD3 R182, R191.reuse, 0x1000, RZ ;  /* 0x00001000bfb67810 */ /* 0x040fe40007ffe0ff */
[----:B------:R-:W-:Y:S01]  /*2910*/  IADD3 R181, R191, 0x1800, RZ ;  /* 0x00001800bfb57810 */ /* 0x000fe20007ffe0ff */
[----:B------:R-:W1:Y:S01]  /*2920*/  LDSM.16.M88.4 R44, [R193+0x6000] ;  /* 0x00600000c12c783b */ /* 0x000e620000000200 */
[----:B------:R-:W-:Y:S01]  /*2930*/  IMAD.IADD R187, R193, 0x1, R0 ;  /* 0x00000001c1bb7824 */ /* 0x000fe200078e0200 */
[C---:B------:R-:W-:Y:S01]  /*2940*/  IADD3 R179, R191.reuse, 0x2000, RZ ;  /* 0x00002000bfb37810 */ /* 0x040fe20007ffe0ff */
[----:B------:R-:W-:Y:S01]  /*2950*/  IMAD.IADD R180, R0, 0x1, R191 ;  /* 0x0000000100b47824 */ /* 0x000fe200078e02bf */
[----:B------:R-:W1:Y:S01]  /*2960*/  LDSM.16.M88.4 R28, [R193+0x7000] ;  /* 0x00700000c11c783b */ /* 0x000e620000000200 */
[----:B------:R-:W-:Y:S01]  /*2970*/  IMAD.U32 R0, RZ, RZ, UR29 ;  /* 0x0000001dff007e24 */ /* 0x000fe2000f8e00ff */
[----:B------:R-:W-:-:S02]  /*2980*/  IADD3 R178, R191, 0x2800, RZ ;  /* 0x00002800bfb27810 */ /* 0x000fc40007ffe0ff */
[----:B--2---:R-:W2:Y:S01]  /*2990*/  LDSM.16.M88.4 R20, [R193+0x7800] ;  /* 0x00780000c114783b */ /* 0x004ea20000000200 */
[----:B------:R-:W-:Y:S01]  /*29a0*/  IMAD R0, R0, 0x40, R205 ;  /* 0x0000004000007824 */ /* 0x000fe200078e02cd */
[C---:B------:R-:W-:Y:S02]  /*29b0*/  IADD3 R177, R191.reuse, 0x3000, RZ ;  /* 0x00003000bfb17810 */ /* 0x040fe40007ffe0ff */
[----:B------:R-:W-:Y:S01]  /*29c0*/  LDSM.16.M88.4 R60, [R192] ;  /* 0x00000000c03c783b */ /* 0x000fe20000000200 */
[C---:B------:R-:W-:Y:S02]  /*29d0*/  IADD3 R176, R191.reuse, 0x3800, RZ ;  /* 0x00003800bfb07810 */ /* 0x040fe40007ffe0ff */
[C---:B------:R-:W-:Y:S01]  /*29e0*/  IADD3 R175, R191.reuse, 0x4000, RZ ;  /* 0x00004000bfaf7810 */ /* 0x040fe20007ffe0ff */
[----:B----4-:R-:W4:Y:S01]  /*29f0*/  LDSM.16.M88.4 R12, [R191+0x800] ;  /* 0x00080000bf0c783b */ /* 0x010f220000000200 */
[C---:B------:R-:W-:Y:S02]  /*2a00*/  IADD3 R174, R191.reuse, 0x4800, RZ ;  /* 0x00004800bfae7810 */ /* 0x040fe40007ffe0ff */
[C---:B------:R-:W-:Y:S01]  /*2a10*/  IADD3 R173, R191.reuse, 0x5000, RZ ;  /* 0x00005000bfad7810 */ /* 0x040fe20007ffe0ff */
[----:B---3--:R-:W3:Y:S01]  /*2a20*/  LDSM.16.M88.4 R16, [R191] ;  /* 0x00000000bf10783b */ /* 0x008ee20000000200 */
[----:B------:R-:W-:-:S03]  /*2a30*/  IADD3 R172, R191, 0x5800, RZ ;  /* 0x00005800bfac7810 */ /* 0x000fc60007ffe0ff */
[----:B------:R-:W2:Y:S04]  /*2a40*/  LDSM.16.M88.4 R8, [R191+0x1000] ;  /* 0x00100000bf08783b */ /* 0x000ea80000000200 */
[----:B------:R-:W2:Y:S04]  /*2a50*/  LDSM.16.M88.4 R80, [R191+0x1800] ;  /* 0x00180000bf50783b */ /* 0x000ea80000000200 */
[----:B------:R-:W-:Y:S01]  /*2a60*/  LDSM.16.M88.4 R72, [R190] ;  /* 0x00000000be48783b */ /* 0x000fe20000000200 */
[C---:B-----5:R-:W-:Y:S03]  /*2a70*/  HMMA.16816.F32.BF16 R40, R68.reuse, R36, RZ ;  /* 0x000000244428723c */ /* 0x060fe600000418ff */
[----:B------:R-:W5:Y:S04]  /*2a80*/  LDSM.16.M88.4 R52, [R187+0x6800] ;  /* 0x00680000bb34783b */ /* 0x000f680000000200 */
[----:B------:R-:W2:Y:S01]  /*2a90*/  LDSM.16.M88.4 R56, [R187+0x6000] ;  /* 0x00600000bb38783b */ /* 0x000ea20000000200 */
[C---:B------:R-:W-:Y:S03]  /*2aa0*/  HMMA.16816.F32.BF16 R36, R68.reuse, R38, RZ ;  /* 0x000000264424723c */ /* 0x040fe600000418ff */
[----:B------:R-:W-:Y:S04]  /*2ab0*/  LDSM.16.M88.4 R76, [R187+0x7800] ;  /* 0x00780000bb4c783b */ /* 0x000fe80000000200 */
[----:B------:R-:W-:Y:S01]  /*2ac0*/  LDSM.16.M88.4 R64, [R189] ;  /* 0x00000000bd40783b */ /* 0x000fe20000000200 */
[C---:B-1----:R-:W-:Y:S03]  /*2ad0*/  HMMA.16816.F32.BF16 R48, R68.reuse, R44, RZ ;  /* 0x0000002c4430723c */ /* 0x042fe600000418ff */
[----:B------:R-:W0:Y:S05]  /*2ae0*/  LDGDEPBAR ;  /* 0x00000000000079af */ /* 0x000e2a0000000000 */
[C---:B------:R-:W-:Y:S08]  /*2af0*/  HMMA.16816.F32.BF16 R32, R68.reuse, R28, RZ ;  /* 0x0000001c4420723c */ /* 0x040ff000000418ff */
[C---:B------:R-:W-:Y:S08]  /*2b00*/  HMMA.16816.F32.BF16 R44, R68.reuse, R46, RZ ;  /* 0x0000002e442c723c */ /* 0x040ff000000418ff */
[C---:B------:R-:W-:Y:S08]  /*2b10*/  HMMA.16816.F32.BF16 R28, R68.reuse, R30, RZ ;  /* 0x0000001e441c723c */ /* 0x040ff000000418ff */
[C---:B--2---:R-:W-:Y:S08]  /*2b20*/  HMMA.16816.F32.BF16 R24, R68.reuse, R20, RZ ;  /* 0x000000144418723c */ /* 0x044ff000000418ff */
[----:B------:R-:W-:Y:S01]  /*2b30*/  HMMA.16816.F32.BF16 R68, R68, R22, RZ ;  /* 0x000000164444723c */ /* 0x000fe200000418ff */
[----:B------:R-:W1:Y:S07]  /*2b40*/  LDSM.16.M88.4 R20, [R187+0x7000] ;  /* 0x00700000bb14783b */ /* 0x000e6e0000000200 */
[C---:B----4-:R-:W-:Y:S08]  /*2b50*/  HMMA.16816.F32.BF16 R40, R60.reuse, R12, R40 ;  /* 0x0000000c3c28723c */ /* 0x050ff00000041828 */
[C---:B------:R-:W-:Y:S01]  /*2b60*/  HMMA.16816.F32.BF16 R36, R60.reuse, R14, R36 ;  /* 0x0000000e3c24723c */ /* 0x040fe20000041824 */
[----:B------:R-:W2:Y:S07]  /*2b70*/  LDSM.16.M88.4 R12, [R180+0x800] ;  /* 0x00080000b40c783b */ /* 0x000eae0000000200 */
[C---:B---3--:R-:W-:Y:S08]  /*2b80*/  HMMA.16816.F32.BF16 R48, R60.reuse, R16, R48 ;  /* 0x000000103c30723c */ /* 0x048ff00000041830 */
[C---:B------:R-:W-:Y:S01]  /*2b90*/  HMMA.16816.F32.BF16 R44, R60.reuse, R18, R44 ;  /* 0x000000123c2c723c */ /* 0x040fe2000004182c */
[----:B------:R-:W3:Y:S07]  /*2ba0*/  LDSM.16.M88.4 R16, [R180] ;  /* 0x00000000b410783b */ /* 0x000eee0000000200 */
[C---:B------:R-:W-:Y:S08]  /*2bb0*/  HMMA.16816.F32.BF16 R32, R60.reuse, R8, R32 ;  /* 0x000000083c20723c */ /* 0x040ff00000041820 */
[C---:B------:R-:W-:Y:S01]  /*2bc0*/  HMMA.16816.F32.BF16 R28, R60.reuse, R10, R28 ;  /* 0x0000000a3c1c723c */ /* 0x040fe2000004181c */
[----:B------:R-:W4:Y:S07]  /*2bd0*/  LDSM.16.M88.4 R8, [R180+0x1000] ;  /* 0x00100000b408783b */ /* 0x000f2e0000000200 */
[C---:B------:R-:W-:Y:S08]  /*2be0*/  HMMA.16816.F32.BF16 R24, R60.reuse, R80, R24 ;  /* 0x000000503c18723c */ /* 0x040ff00000041818 */
[----:B------:R-:W-:Y:S01]  /*2bf0*/  HMMA.16816.F32.BF16 R68, R60, R82, R68 ;  /* 0x000000523c44723c */ /* 0x000fe20000041844 */
[----:B------:R-:W2:Y:S04]  /*2c00*/  LDSM.16.M88.4 R80, [R180+0x1800] ;  /* 0x00180000b450783b */ /* 0x000ea80000000200 */
[----:B------:R-:W-:Y:S03]  /*2c10*/  LDSM.16.M88.4 R60, [R193+0x8000] ;  /* 0x00800000c13c783b */ /* 0x000fe60000000200 */
        /* <DEDUP_REMOVED lines=9> */
[C---:B------:R-:W-:Y:S08]  /*2cb0*/  HMMA.16816.F32.BF16 R24, R72.reuse, R76, R24 ;  /* 0x0000004c4818723c */ /* 0x040ff00000041818 */
        /* <DEDUP_REMOVED lines=9> */
[C---:B----4-:R-:W-:Y:S08]  /*2d50*/  HMMA.16816.F32.BF16 R32, R64.reuse, R8, R32 ;  /* 0x000000084020723c */ /* 0x050ff00000041820 */
        /* <DEDUP_REMOVED lines=32> */
[C---:B-1----:R-:W-:Y:S08]  /*2f60*/  HMMA.16816.F32.BF16 R40, R20.reuse, R60, R40 ;  /* 0x0000003c1428723c */ /* 0x042ff00000041828 */
[C---:B------:R-:W-:Y:S01]  /*2f70*/  HMMA.16816.F32.BF16 R36, R20.reuse, R62, R36 ;  /* 0x0000003e1424723c */ /* 0x040fe20000041824 */
[----:B------:R-:W1:Y:S07]  /*2f80*/  LDSM.16.M88.4 R60, [R193+0xa800] ;  /* 0x00a80000c13c783b */ /* 0x000e6e0000000200 */
[C---:B------:R-:W-:Y:S08]  /*2f90*/  HMMA.16816.F32.BF16 R48, R20.reuse, R64, R48 ;  /* 0x000000401430723c */ /* 0x040ff00000041830 */
[C---:B------:R-:W-:Y:S01]  /*2fa0*/  HMMA.16816.F32.BF16 R44, R20.reuse, R66, R44 ;  /* 0x00000042142c723c */ /* 0x040fe2000004182c */
[----:B------:R-:W1:Y:S07]  /*2fb0*/  LDSM.16.M88.4 R64, [R193+0xa000] ;  /* 0x00a00000c140783b */ /* 0x000e6e0000000200 */
[C---:B------:R-:W-:Y:S08]  /*2fc0*/  HMMA.16816.F32.BF16 R32, R20.reuse, R56, R32 ;  /* 0x000000381420723c */ /* 0x040ff00000041820 */
[C---:B------:R-:W-:Y:S01]  /*2fd0*/  HMMA.16816.F32.BF16 R28, R20.reuse, R58, R28 ;  /* 0x0000003a141c723c */ /* 0x040fe2000004181c */
[----:B------:R-:W1:Y:S07]  /*2fe0*/  LDSM.16.M88.4 R56, [R193+0xb000] ;  /* 0x00b00000c138783b */ /* 0x000e6e0000000200 */
[C---:B-----5:R-:W-:Y:S08]  /*2ff0*/  HMMA.16816.F32.BF16 R24, R20.reuse, R52, R24 ;  /* 0x000000341418723c */ /* 0x060ff00000041818 */
        /* <DEDUP_REMOVED lines=13> */
[----:B------:R-:W-:Y:S08]  /*30d0*/  HMMA.16816.F32.BF16 R72, R76, R82, R72 ;  /* 0x000000524c48723c */ /* 0x000ff00000041848 */
        /* <DEDUP_REMOVED lines=8> */
[----:B------:R-:W1:Y:S07]  /*3160*/  LDSM.16.M88.4 R56, [R191+0x5800] ;  /* 0x00580000bf38783b */ /* 0x000e6e0000000200 */
[C---:B-----5:R-:W-:Y:S08]  /*3170*/  HMMA.16816.F32.BF16 R24, R68.reuse, R52, R24 ;  /* 0x000000344418723c */ /* 0x060ff00000041818 */
        /* <DEDUP_REMOVED lines=10> */
[----:B------:R-:W-:Y:S04]  /*3220*/  LDSM.16.M88.4 R8, [R189+0x4000] ;  /* 0x00400000bd08783b */ /* 0x000fe80000000200 */
[----:B------:R-:W4:Y:S03]  /*3230*/  LDSM.16.M88.4 R28, [R180+0x4000] ;  /* 0x00400000b41c783b */ /* 0x000f260000000200 */
[----:B-1----:R-:W-:Y:S08]  /*3240*/  HMMA.16816.F32.BF16 R24, R20, R56, R24 ;  /* 0x000000381418723c */ /* 0x002ff00000041818 */
[C---:B-----5:R-:W-:Y:S08]  /*3250*/  HMMA.16816.F32.BF16 R48, R52.reuse, R60, R48 ;  /* 0x0000003c3430723c */ /* 0x060ff00000041830 */
[C---:B--2---:R-:W-:Y:S07]  /*3260*/  HMMA.16816.F32.BF16 R40, R52.reuse, R12, R40 ;  /* 0x0000000c3428723c */ /* 0x044fee0000041828 */
[----:B------:R-:W-:Y:S01]  /*3270*/  SHF.R.S32.HI R13, RZ, 0x1f, R88 ;  /* 0x0000001fff0d7819 */ /* 0x000fe20000011458 */
[----:B------:R-:W-:Y:S03]  /*3280*/  HMMA.16816.F32.BF16 R44, R52, R62, R44 ;  /* 0x0000003e342c723c */ /* 0x000fe6000004182c */
[----:B------:R-:W-:-:S04]  /*3290*/  LEA.HI R208, R13, R88, RZ, 0x2 ;  /* 0x000000580dd07211 */ /* 0x000fc800078f10ff */
[----:B------:R-:W-:Y:S01]  /*32a0*/  SHF.R.S32.HI R208, RZ, 0x2, R208 ;  /* 0x00000002ffd07819 */ /* 0x000fe200000114d0 */
[----:B------:R-:W-:Y:S01]  /*32b0*/  HMMA.16816.F32.BF16 R36, R52, R14, R36 ;  /* 0x0000000e3424723c */ /* 0x000fe20000041824 */
[----:B------:R-:W1:Y:S07]  /*32c0*/  LDSM.16.M88.4 R12, [R180+0x4800] ;  /* 0x00480000b40c783b */ /* 0x000e6e0000000200 */
[----:B------:R-:W-:Y:S07]  /*32d0*/  HMMA.16816.F32.BF16 R72, R20, R58, R72 ;  /* 0x0000003a1448723c */ /* 0x000fee0000041848 */
[C---:B------:R-:W-:Y:S01]  /*32e0*/  IADD3 R20, R0.reuse, 0x1, RZ ;  /* 0x0000000100147810 */ /* 0x040fe20007ffe0ff */
[----:B---3--:R-:W-:Y:S01]  /*32f0*/  HMMA.16816.F32.BF16 R24, R52, R16, R24 ;  /* 0x000000103418723c */ /* 0x008fe20000041818 */
[----:B------:R-:W-:-:S02]  /*3300*/  IADD3 R21, R0, 0x8, RZ ;  /* 0x0000000800157810 */ /* 0x000fc40007ffe0ff */
[----:B------:R-:W-:-:S04]  /*3310*/  IADD3 R22, R0, 0x18, RZ ;  /* 0x0000001800167810 */ /* 0x000fc80007ffe0ff */
[----:B------:R-:W-:Y:S01]  /*3320*/  LEA R17, R86, UR16, 0x4 ;  /* 0x0000001056117c11 */ /* 0x000fe2000f8e20ff */
[----:B----4-:R-:W-:Y:S01]  /*3330*/  HMMA.16816.F32.BF16 R48, R8, R28, R48 ;  /* 0x0000001c0830723c */ /* 0x010fe20000041830 */
[----:B------:R-:W-:Y:S02]  /*3340*/  ULDC UR16, c[0x0][0x2e8] ;  /* 0x0000ba0000107ab9 */ /* 0x000fe40000000800 */
[----:B------:R-:W-:Y:S01]  /*3350*/  UIADD3 UR7, UR7, UR16, URZ ;  /* 0x0000001007077290 */ /* 0x000fe2000fffe03f */
[----:B------:R-:W-:-:S04]  /*3360*/  IMAD.IADD R17, R208, 0x1, R17 ;  /* 0x00000001d0117824 */ /* 0x000fc800078e0211 */
[----:B------:R-:W-:Y:S01]  /*3370*/  HMMA.16816.F32.BF16 R44, R8, R30, R44 ;  /* 0x0000001e082c723c */ /* 0x000fe2000004182c */
[C---:B------:R-:W-:Y:S02]  /*3380*/  IADD3 R16, R17.reuse, 0x8, RZ ;  /* 0x0000000811107810 */ /* 0x040fe40007ffe0ff */
[C---:B------:R-:W-:Y:S02]  /*3390*/  IADD3 R203, R17.reuse, UR7, RZ ;  /* 0x0000000711cb7c10 */ /* 0x040fe4000fffe0ff */
[C---:B------:R-:W-:Y:S02]  /*33a0*/  IADD3 R197, R16.reuse, UR7, RZ ;  /* 0x0000000710c57c10 */ /* 0x040fe4000fffe0ff */
[----:B------:R-:W-:Y:S01]  /*33b0*/  IADD3 R204, R17, UR5, RZ ;  /* 0x0000000511cc7c10 */ /* 0x000fe2000fffe0ff */
[----:B------:R-:W-:Y:S01]  /*33c0*/  HMMA.16816.F32.BF16 R72, R52, R18, R72 ;  /* 0x000000123448723c */ /* 0x000fe20000041848 */
[----:B------:R-:W-:Y:S02]  /*33d0*/  IADD3 R202, R16, UR5, RZ ;  /* 0x0000000510ca7c10 */ /* 0x000fe4000fffe0ff */
[----:B------:R-:W-:Y:S01]  /*33e0*/  IMNMX R203, R203, UR17, PT ;  /* 0x00000011cbcb7c17 */ /* 0x000fe2000b800200 */
[----:B------:R-:W2:Y:S01]  /*33f0*/  LDSM.16.M88.4 R16, [R180+0x5000] ;  /* 0x00500000b410783b */ /* 0x000ea20000000200 */
[----:B------:R-:W-:-:S02]  /*3400*/  IMNMX R197, R197, UR17, PT ;  /* 0x00000011c5c57c17 */ /* 0x000fc4000b800200 */
[----:B------:R-:W-:Y:S01]  /*3410*/  IMNMX R204, RZ, R204, !PT ;  /* 0x000000ccffcc7217 */ /* 0x000fe20007800200 */
[C---:B------:R-:W-:Y:S01]  /*3420*/  HMMA.16816.F32.BF16 R32, R52.reuse, R64, R32 ;  /* 0x000000403420723c */ /* 0x040fe20000041820 */
[----:B------:R-:W-:Y:S02]  /*3430*/  IMNMX R202, RZ, R202, !PT ;  /* 0x000000caffca7217 */ /* 0x000fe40007800200 */
[C---:B------:R-:W-:Y:S02]  /*3440*/  ISETP.GE.AND P6, PT, R20.reuse, R203, PT ;  /* 0x000000cb1400720c */ /* 0x040fe40003fc6270 */
[----:B------:R-:W-:Y:S02]  /*3450*/  ISETP.GE.AND P1, PT, R20, R197, PT ;  /* 0x000000c51400720c */ /* 0x000fe40003f26270 */
[----:B------:R-:W-:Y:S01]  /*3460*/  ISETP.GE.AND P3, PT, R0, R203, PT ;  /* 0x000000cb0000720c */ /* 0x000fe20003f66270 */
[----:B------:R-:W-:Y:S01]  /*3470*/  HMMA.16816.F32.BF16 R68, R52, R66, R68 ;  /* 0x000000423444723c */ /* 0x000fe20000041844 */
[----:B------:R-:W-:-:S02]  /*3480*/  ISETP.LT.OR P6, PT, R20, R204, P6 ;  /* 0x000000cc1400720c */ /* 0x000fc400037c1670 */
[----:B------:R-:W-:Y:S02]  /*3490*/  ISETP.LT.OR P1, PT, R20, R202, P1 ;  /* 0x000000ca1400720c */ /* 0x000fe40000f21670 */
[C---:B------:R-:W-:Y:S02]  /*34a0*/  ISETP.LT.OR P3, PT, R0.reuse, R204, P3 ;  /* 0x000000cc0000720c */ /* 0x040fe40001f61670 */
[C---:B------:R-:W-:Y:S01]  /*34b0*/  IADD3 R20, R0.reuse, 0x9, RZ ;  /* 0x0000000900147810 */ /* 0x040fe20007ffe0ff */
[----:B-1----:R-:W-:Y:S01]  /*34c0*/  HMMA.16816.F32.BF16 R40, R8, R12, R40 ;  /* 0x0000000c0828723c */ /* 0x002fe20000041828 */
[----:B------:R-:W-:Y:S02]  /*34d0*/  ISETP.GE.AND P0, PT, R21, R203, PT ;  /* 0x000000cb1500720c */ /* 0x000fe40003f06270 */
[----:B------:R-:W-:Y:S02]  /*34e0*/  ISETP.GE.AND P2, PT, R0, R197, PT ;  /* 0x000000c50000720c */ /* 0x000fe40003f46270 */
[----:B------:R-:W-:-:S02]  /*34f0*/  FSEL R55, R48, -INF , !P3 ;  /* 0xff80000030377808 */ /* 0x000fc40005800000 */
[C---:B------:R-:W-:Y:S01]  /*3500*/  ISETP.GE.AND P5, PT, R20.reuse, R203, PT ;  /* 0x000000cb1400720c */ /* 0x040fe20003fa6270 */
[----:B------:R-:W-:Y:S01]  /*3510*/  HMMA.16816.F32.BF16 R36, R8, R14, R36 ;  /* 0x0000000e0824723c */ /* 0x000fe20000041824 */
[----:B------:R-:W-:Y:S02]  /*3520*/  ISETP.GE.AND P3, PT, R20, R197, PT ;  /* 0x000000c51400720c */ /* 0x000fe40003f66270 */
[----:B------:R-:W-:Y:S02]  /*3530*/  ISETP.LT.OR P0, PT, R21, R204, P0 ;  /* 0x000000cc1500720c */ /* 0x000fe40000701670 */
[C---:B------:R-:W-:Y:S02]  /*3540*/  ISETP.LT.OR P2, PT, R0.reuse, R202, P2 ;  /* 0x000000ca0000720c */ /* 0x040fe40001741670 */
[C---:B------:R-:W-:Y:S02]  /*3550*/  IADD3 R13, R0.reuse, 0x10, RZ ;  /* 0x00000010000d7810 */ /* 0x040fe40007ffe0ff */
[----:B------:R-:W-:-:S02]  /*3560*/  IADD3 R12, R0, 0x11, RZ ;  /* 0x00000011000c7810 */ /* 0x000fc40007ffe0ff */
[C---:B------:R-:W-:Y:S01]  /*3570*/  ISETP.LT.OR P5, PT, R20.reuse, R204, P5 ;  /* 0x000000cc1400720c */ /* 0x040fe20002fa1670 */
[C---:B--2---:R-:W-:Y:S01]  /*3580*/  HMMA.16816.F32.BF16 R32, R8.reuse, R16, R32 ;  /* 0x000000100820723c */ /* 0x044fe20000041820 */
[----:B------:R-:W-:Y:S02]  /*3590*/  ISETP.LT.OR P3, PT, R20, R202, P3 ;  /* 0x000000ca1400720c */ /* 0x000fe40001f61670 */
[----:B------:R-:W-:Y:S02]  /*35a0*/  FSEL R53, R51, -INF , !P1 ;  /* 0xff80000033357808 */ /* 0x000fe40004800000 */
[----:B------:R-:W-:Y:S02]  /*35b0*/  FSEL R50, R50, -INF , !P2 ;  /* 0xff80000032327808 */ /* 0x000fe40005000000 */
[----:B------:R-:W-:Y:S01]  /*35c0*/  FSEL R20, R49, -INF , !P6 ;  /* 0xff80000031147808 */ /* 0x000fe20007000000 */
[----:B------:R-:W-:Y:S01]  /*35d0*/  HMMA.16816.F32.BF16 R68, R8, R18, R68 ;  /* 0x000000120844723c */ /* 0x000fe20000041844 */
[----:B------:R-:W-:-:S02]  /*35e0*/  FSEL R51, R44, -INF , !P0 ;  /* 0xff8000002c337808 */ /* 0x000fc40004000000 */
[CC--:B------:R-:W-:Y:S02]  /*35f0*/  ISETP.GE.AND P2, PT, R13.reuse, R203.reuse, PT ;  /* 0x000000cb0d00720c */ /* 0x0c0fe40003f46270 */
[C---:B------:R-:W-:Y:S02]  /*3600*/  ISETP.GE.AND P6, PT, R12.reuse, R203, PT ;  /* 0x000000cb0c00720c */ /* 0x040fe40003fc6270 */
[CC--:B------:R-:W-:Y:S02]  /*3610*/  ISETP.GE.AND P1, PT, R13.reuse, R197.reuse, PT ;  /* 0x000000c50d00720c */ /* 0x0c0fe40003f26270 */
[----:B------:R-:W-:Y:S02]  /*3620*/  ISETP.GE.AND P0, PT, R12, R197, PT ;  /* 0x000000c50c00720c */ /* 0x000fe40003f06270 */
[C---:B------:R-:W-:Y:S02]  /*3630*/  ISETP.LT.OR P2, PT, R13.reuse, R204, P2 ;  /* 0x000000cc0d00720c */ /* 0x040fe40001741670 */
[----:B------:R-:W-:-:S02]  /*3640*/  ISETP.LT.OR P1, PT, R13, R202, P1 ;  /* 0x000000ca0d00720c */ /* 0x000fc40000f21670 */
[C---:B------:R-:W-:Y:S02]  /*3650*/  ISETP.LT.OR P6, PT, R12.reuse, R204, P6 ;  /* 0x000000cc0c00720c */ /* 0x040fe400037c1670 */
[----:B------:R-:W-:Y:S02]  /*3660*/  ISETP.LT.OR P0, PT, R12, R202, P0 ;  /* 0x000000ca0c00720c */ /* 0x000fe40000701670 */
[----:B------:R-:W1:Y:S01]  /*3670*/  LDSM.16.M88.4 R12, [R180+0x5800] ;  /* 0x00580000b40c783b */ /* 0x000e620000000200 */
[----:B------:R-:W-:Y:S01]  /*3680*/  ISETP.GE.AND P4, PT, R21, R197, PT ;  /* 0x000000c51500720c */ /* 0x000fe20003f86270 */
[----:B------:R-:W-:-:S04]  /*3690*/  DEPBAR.LE SB0, 0x0 ;  /* 0x000080000000791a */ /* 0x000fc80000000000 */
[----:B------:R-:W-:Y:S02]  /*36a0*/  ISETP.LT.OR P4, PT, R21, R202, P4 ;  /* 0x000000ca1500720c */ /* 0x000fe40002781670 */
[----:B------:R-:W-:Y:S02]  /*36b0*/  IADD3 R21, R0, 0x19, RZ ;  /* 0x0000001900157810 */ /* 0x000fe40007ffe0ff */
        /* <DEDUP_REMOVED lines=10> */
[----:B------:R-:W-:Y:S02]  /*3760*/  IADD3 R16, R0, 0x21, RZ ;  /* 0x0000002100107810 */ /* 0x000fe40007ffe0ff */
[----:B------:R-:W-:Y:S02]  /*3770*/  FSEL R17, R42, -INF , !P1 ;  /* 0xff8000002a117808 */ /* 0x000fe40004800000 */
[----:B------:R-:W-:Y:S02]  /*3780*/  FSEL R77, R41, -INF , !P6 ;  /* 0xff800000294d7808 */ /* 0x000fe40007000000 */
[----:B------:R-:W-:Y:S02]  /*3790*/  FSEL R23, R36, -INF , !P3 ;  /* 0xff80000024177808 */ /* 0x000fe40005800000 */
[-C--:B------:R-:W-:Y:S02]  /*37a0*/  ISETP.GE.AND P1, PT, R21, R203.reuse, PT ;  /* 0x000000cb1500720c */ /* 0x080fe40003f26270 */
[C---:B------:R-:W-:Y:S01]  /*37b0*/  ISETP.GE.AND P6, PT, R16.reuse, R203, PT ;  /* 0x000000cb1000720c */ /* 0x040fe20003fc6270 */
[----:B-1----:R-:W-:Y:S01]  /*37c0*/  HMMA.16816.F32.BF16 R24, R8, R12, R24 ;  /* 0x0000000c0818723c */ /* 0x002fe20000041818 */
[----:B------:R-:W-:-:S02]  /*37d0*/  ISETP.GE.AND P3, PT, R16, R197, PT ;  /* 0x000000c51000720c */ /* 0x000fc40003f66270 */
[-C--:B------:R-:W-:Y:S02]  /*37e0*/  ISETP.LT.OR P1, PT, R21, R204.reuse, P1 ;  /* 0x000000cc1500720c */ /* 0x080fe40000f21670 */
[C---:B------:R-:W-:Y:S02]  /*37f0*/  ISETP.LT.OR P6, PT, R16.reuse, R204, P6 ;  /* 0x000000cc1000720c */ /* 0x040fe400037c1670 */
[----:B------:R-:W-:Y:S01]  /*3800*/  ISETP.LT.OR P3, PT, R16, R202, P3 ;  /* 0x000000ca1000720c */ /* 0x000fe20001f61670 */
[----:B------:R-:W-:Y:S01]  /*3810*/  HMMA.16816.F32.BF16 R72, R8, R14, R72 ;  /* 0x0000000e0848723c */ /* 0x000fe20000041848 */
[----:B------:R-:W-:Y:S02]  /*3820*/  IADD3 R16, R0, 0x29, RZ ;  /* 0x0000002900107810 */ /* 0x000fe40007ffe0ff */
[----:B------:R-:W-:Y:S02]  /*3830*/  FSEL R93, R43, -INF , !P0 ;  /* 0xff8000002b5d7808 */ /* 0x000fe40004000000 */
[----:B------:R-:W-:-:S02]  /*3840*/  FSEL R29, R37, -INF , !P5 ;  /* 0xff800000251d7808 */ /* 0x000fc40006800000 */
[----:B------:R-:W-:Y:S02]  /*3850*/  FSEL R163, R32, -INF , !P1 ;  /* 0xff80000020a37808 */ /* 0x000fe40004800000 */
[C---:B------:R-:W-:Y:S02]  /*3860*/  ISETP.GE.AND P0, PT, R21.reuse, R197, PT ;  /* 0x000000c51500720c */ /* 0x040fe40003f06270 */
[C---:B------:R-:W-:Y:S02]  /*3870*/  ISETP.GE.AND P5, PT, R16.reuse, R203, PT ;  /* 0x000000cb1000720c */ /* 0x040fe40003fa6270 */
[C---:B------:R-:W-:Y:S02]  /*3880*/  ISETP.GE.AND P1, PT, R16.reuse, R197, PT ;  /* 0x000000c51000720c */ /* 0x040fe40003f26270 */
[----:B------:R-:W-:Y:S02]  /*3890*/  ISETP.LT.OR P0, PT, R21, R202, P0 ;  /* 0x000000ca1500720c */ /* 0x000fe40000701670 */
[----:B------:R-:W-:-:S02]  /*38a0*/  ISETP.LT.OR P5, PT, R16, R204, P5 ;  /* 0x000000cc1000720c */ /* 0x000fc40002fa1670 */
[----:B------:R-:W-:Y:S02]  /*38b0*/  ISETP.LT.OR P1, PT, R16, R202, P1 ;  /* 0x000000ca1000720c */ /* 0x000fe40000f21670 */
[----:B------:R-:W-:Y:S02]  /*38c0*/  IADD3 R16, R0, 0x30, RZ ;  /* 0x0000003000107810 */ /* 0x000fe40007ffe0ff */
[----:B------:R-:W-:Y:S02]  /*38d0*/  FSEL R137, R34, -INF , !P0 ;  /* 0xff80000022897808 */ /* 0x000fe40004000000 */
[----:B------:R-:W-:Y:S02]  /*38e0*/  ISETP.GE.AND P0, PT, R16, R203, PT ;  /* 0x000000cb1000720c */ /* 0x000fe40003f06270 */
[C---:B------:R-:W-:Y:S02]  /*38f0*/  IADD3 R18, R0.reuse, 0x28, RZ ;  /* 0x0000002800127810 */ /* 0x040fe40007ffe0ff */
[----:B------:R-:W-:-:S02]  /*3900*/  IADD3 R12, R0, 0x31, RZ ;  /* 0x00000031000c7810 */ /* 0x000fc40007ffe0ff */
[----:B------:R-:W-:Y:S02]  /*3910*/  ISETP.LT.OR P0, PT, R16, R204, P0 ;  /* 0x000000cc1000720c */ /* 0x000fe40000701670 */
[C---:B------:R-:W-:Y:S02]  /*3920*/  IADD3 R8, R0.reuse, 0x38, RZ ;  /* 0x0000003800087810 */ /* 0x040fe40007ffe0ff */
[----:B------:R-:W-:Y:S02]  /*3930*/  IADD3 R0, R0, 0x39, RZ ;  /* 0x0000003900007810 */ /* 0x000fe40007ffe0ff */
[----:B------:R-:W-:Y:S01]  /*3940*/  FSEL R49, R46, -INF , !P4 ;  /* 0xff8000002e317808 */ /* 0x000fe20006000000 */
[----:B------:R-:W-:Y:S01]  /*3950*/  BAR.SYNC.DEFER_BLOCKING 0x0 ;  /* 0x0000000000007b1d */ /* 0x000fe20000010000 */
[----:B------:R-:W-:Y:S02]  /*3960*/  ISETP.GE.AND P4, PT, R22, R197, PT ;  /* 0x000000c51600720c */ /* 0x000fe40003f86270 */
[----:B------:R-:W-:-:S02]  /*3970*/  FSEL R223, R24, -INF , !P0 ;  /* 0xff80000018df7808 */ /* 0x000fc40004000000 */
[----:B------:R-:W-:Y:S02]  /*3980*/  ISETP.GE.AND P0, PT, R0, R197, PT ;  /* 0x000000c50000720c */ /* 0x000fe40003f06270 */
[-C--:B------:R-:W-:Y:S02]  /*3990*/  ISETP.LT.OR P4, PT, R22, R202.reuse, P4 ;  /* 0x000000ca1600720c */ /* 0x080fe40002781670 */
[----:B------:R-:W-:Y:S02]  /*39a0*/  ISETP.LT.OR P0, PT, R0, R202, P0 ;  /* 0x000000ca0000720c */ /* 0x000fe40000701670 */
[----:B------:R-:W-:Y:S02]  /*39b0*/  FSEL R19, R38, -INF , !P4 ;  /* 0xff80000026137808 */ /* 0x000fe40006000000 */
[----:B------:R-:W-:Y:S02]  /*39c0*/  FSEL R21, R39, -INF , !P2 ;  /* 0xff80000027157808 */ /* 0x000fe40005000000 */
[----:B------:R-:W-:-:S02]  /*39d0*/  ISETP.GE.AND P2, PT, R18, R203, PT ;  /* 0x000000cb1200720c */ /* 0x000fc40003f46270 */
[C---:B------:R-:W-:Y:S02]  /*39e0*/  ISETP.GE.AND P4, PT, R18.reuse, R197, PT ;  /* 0x000000c51200720c */ /* 0x040fe40003f86270 */
        /* <DEDUP_REMOVED lines=11> */
[-C--:B------:R-:W-:Y:S02]  /*3aa0*/  ISETP.GE.AND P3, PT, R16, R197.reuse, PT ;  /* 0x000000c51000720c */ /* 0x080fe40003f66270 */
        /* <DEDUP_REMOVED lines=9> */
[----:B------:R-:W-:Y:S01]  /*3b40*/  ISETP.LT.OR P4, PT, R0, R204, P4 ;  /* 0x000000cc0000720c */ /* 0x000fe20002781670 */
[----:B------:R-:W-:Y:S01]  /*3b50*/  IMAD.IADD R0, R85, 0x1, R6 ;  /* 0x0000000155007824 */ /* 0x000fe200078e0206 */
[----:B------:R-:W-:-:S02]  /*3b60*/  FSEL R171, R26, -INF , !P3 ;  /* 0xff8000001aab7808 */ /* 0x000fc40005800000 */
[----:B------:R-:W-:Y:S02]  /*3b70*/  FSEL R221, R25, -INF , !P6 ;  /* 0xff80000019dd7808 */ /* 0x000fe40007000000 */
[----:B------:R-:W-:Y:S02]  /*3b80*/  FSEL R167, R27, -INF , !P2 ;  /* 0xff8000001ba77808 */ /* 0x000fe40005000000 */
[----:B------:R-:W-:Y:S02]  /*3b90*/  FSEL R217, R72, -INF , !P5 ;  /* 0xff80000048d97808 */ /* 0x000fe40006800000 */
[----:B------:R-:W-:Y:S02]  /*3ba0*/  FSEL R166, R74, -INF , !P1 ;  /* 0xff8000004aa67808 */ /* 0x000fe40004800000 */
[----:B------:R-:W-:Y:S01]  /*3bb0*/  FSEL R215, R73, -INF , !P4 ;  /* 0xff80000049d77808 */ /* 0x000fe20006000000 */
[----:B------:R-:W-:Y:S05]  /*3bc0*/  @!P0 BRA `(.L_x_944) ;  /* 0x0000022000008947 */ /* 0x000fea0003800000 */
[----:B------:R-:W-:-:S04]  /*3bd0*/  UIADD3 UR7, UR28, -0x2, URZ ;  /* 0xfffffffe1c077890 */ /* 0x000fc8000fffe03f */
[----:B------:R-:W-:Y:S02]  /*3be0*/  USHF.R.S32.HI UR5, URZ, 0x1f, UR7 ;  /* 0x0000001f3f057899 */ /* 0x000fe40008011407 */
[----:B------:R-:W-:Y:S01]  /*3bf0*/  UIMAD UR9, UR9, UR7, URZ ;  /* 0x00000007090972a4 */ /* 0x000fe2000f8e023f */
[----:B------:R-:W-:Y:S01]  /*3c00*/  IMAD.WIDE.U32 R8, R3, UR7, R210 ;  /* 0x0000000703087c25 */ /* 0x000fe2000f8e00d2 */
[----:B------:R-:W-:Y:S02]  /*3c10*/  USHF.L.U32 UR7, UR8, 0x5, URZ ;  /* 0x0000000508077899 */ /* 0x000fe4000800063f */
[----:B------:R-:W-:Y:S02]  /*3c20*/  UIMAD UR9, UR5, UR4, UR9 ;  /* 0x00000004050972a4 */ /* 0x000fe4000f8e0209 */
[----:B------:R-:W-:Y:S01]  /*3c30*/  LEA R12, P2, R8, c[0x0][0x168], 0x1 ;  /* 0x00005a00080c7a11 */ /* 0x000fe200078408ff */
[----:B------:R-:W-:Y:S02]  /*3c40*/  UMOV UR5, 0x5 ;  /* 0x0000000500057882 */ /* 0x000fe40000000000 */
[----:B------:R-:W-:Y:S01]  /*3c50*/  ULDC UR4, c[0x0][0x19c] ;  /* 0x0000670000047ab9 */ /* 0x000fe20000000800 */
[----:B------:R-:W-:Y:S01]  /*3c60*/  IADD3 R3, R9, UR9, RZ ;  /* 0x0000000909037c10 */ /* 0x000fe2000fffe0ff */
[----:B------:R-:W-:Y:S01]  /*3c70*/  USHF.L.U64.HI UR4, UR8, UR5, UR4 ;  /* 0x0000000508047299 */ /* 0x000fe20008010204 */
[----:B------:R-:W-:-:S02]  /*3c80*/  IADD3 R10, P1, R12, UR7, RZ ;  /* 0x000000070c0a7c10 */ /* 0x000fc4000ff3e0ff */
        /* <DEDUP_REMOVED lines=22> */
.L_x_944:
[----:B-1----:R-:W-:Y:S01]  /*3df0*/  FMNMX.FTZ R8, R55, R20, !PT ;  /* 0x0000001437087209 */ /* 0x002fe20007810000 */
[----:B------:R-:W-:Y:S01]  /*3e00*/  IMAD.WIDE.U32 R228, R214, -0x326172a9, RZ ;  /* 0xcd9e8d57d6e47825 */ /* 0x000fe200078e00ff */
[----:B------:R-:W-:Y:S01]  /*3e10*/  FMNMX.FTZ R6, R50, R53, !PT ;  /* 0x0000003532067209 */ /* 0x000fe20007810000 */
[----:B------:R-:W-:Y:S01]  /*3e20*/  USHF.L.U32 UR4, UR29, 0x1, URZ ;  /* 0x000000011d047899 */ /* 0x000fe2000800063f */
[----:B------:R-:W-:Y:S01]  /*3e30*/  FMNMX.FTZ R8, R51, R8, !PT ;  /* 0x0000000833087209 */ /* 0x000fe20007810000 */
[----:B------:R-:W-:Y:S01]  /*3e40*/  IMAD.WIDE.U32 R232, R206, -0x2daee0ad, RZ ;  /* 0xd2511f53cee87825 */ /* 0x000fe200078e00ff */
        /* <DEDUP_REMOVED lines=50> */
[----:B------:R-:W-:Y:S01]  /*4170*/  LOP3.LUT R219, R4, UR26, RZ, 0x3c, !PT ;  /* 0x0000001a04db7c12 */ /* 0x000fe2000f8e3cff */
[----:B------:R-:W1:Y:S03]  /*4180*/  SHFL.BFLY PT, R132, R3, 0x2, 0x1f ;  /* 0x0c401f0003847f89 */ /* 0x000e6600000e0000 */
[----:B------:R-:W-:Y:S01]  /*4190*/  LOP3.LUT R226, R229, R219, RZ, 0x3c, !PT ;  /* 0x000000dbe5e27212 */ /* 0x000fe200078e3cff */
[----:B------:R-:W2:Y:S04]  /*41a0*/  SHFL.BFLY PT, R11, R6, 0x2, 0x1f ;  /* 0x0c401f00060b7f89 */ /* 0x000ea800000e0000 */
[----:B------:R-:W-:Y:S01]  /*41b0*/  IMAD.WIDE.U32 R226, R226, -0x2daee0ad, RZ ;  /* 0xd2511f53e2e27825 */ /* 0x000fe200078e00ff */
[----:B------:R-:W-:Y:S04]  /*41c0*/  LDSM.16.MT88.4 R80, [R186+0x10000] ;  /* 0x01000000ba50783b */ /* 0x000fe80000004200 */
[----:B------:R-:W-:Y:S01]  /*41d0*/  LOP3.LUT R134, R227, UR22, R232, 0x96, !PT ;  /* 0x00000016e3867c12 */ /* 0x000fe2000f8e96e8 */
[----:B------:R-:W-:Y:S04]  /*41e0*/  LDSM.16.MT88.4 R88, [R185+0x10000] ;  /* 0x01000000b958783b */ /* 0x000fe80000004200 */
[----:B------:R-:W-:Y:S01]  /*41f0*/  IMAD.WIDE.U32 R134, R134, -0x326172a9, RZ ;  /* 0xcd9e8d5786867825 */ /* 0x000fe200078e00ff */
[----:B------:R-:W-:Y:S04]  /*4200*/  LDSM.16.MT88.4 R100, [R184+0xc000] ;  /* 0x00c00000b864783b */ /* 0x000fe80000004200 */
[----:B------:R-:W-:Y:S01]  /*4210*/  LDSM.16.MT88.4 R124, [R188+0xc000] ;  /* 0x00c00000bc7c783b */ /* 0x000fe20000004200 */
[----:B-1----:R-:W-:Y:S01]  /*4220*/  FMNMX.FTZ R132, R3, R132, !PT ;  /* 0x0000008403847209 */ /* 0x002fe20007810000 */
[----:B------:R-:W-:Y:S01]  /*4230*/  IMAD.U32 R3, RZ, RZ, UR4 ;  /* 0x00000004ff037e24 */ /* 0x000fe2000f8e00ff */
[----:B------:R-:W-:Y:S01]  /*4240*/  UIADD3 UR4, UR4, 0x1, URZ ;  /* 0x0000000104047890 */ /* 0x000fe2000fffe03f */
[----:B------:R-:W-:Y:S01]  /*4250*/  LDSM.16.MT88.4 R108, [R185+0xc000] ;  /* 0x00c00000b96c783b */ /* 0x000fe20000004200 */
[----:B--2---:R-:W-:-:S02]  /*4260*/  FMNMX.FTZ R4, R6, R11, !PT ;  /* 0x0000000b06047209 */ /* 0x004fc40007810000 */
[----:B------:R-:W-:Y:S01]  /*4270*/  LOP3.LUT R3, R233, UR27, R3, 0x96, !PT ;  /* 0x0000001be9037c12 */ /* 0x000fe2000f8e9603 */
[----:B------:R-:W1:Y:S01]  /*4280*/  SHFL.BFLY PT, R9, R132, 0x1, 0x1f ;  /* 0x0c201f0084097f89 */ /* 0x000e6200000e0000 */
[----:B------:R-:W-:-:S03]  /*4290*/  IMAD.U32 R232, RZ, RZ, UR4 ;  /* 0x00000004ffe87e24 */ /* 0x000fc6000f8e00ff */
[----:B------:R-:W-:Y:S01]  /*42a0*/  IMAD.WIDE.U32 R12, R3, -0x326172a9, RZ ;  /* 0xcd9e8d57030c7825 */ /* 0x000fe200078e00ff */
[----:B------:R-:W-:Y:S01]  /*42b0*/  LDSM.16.MT88.4 R24, [R185+0xc800] ;  /* 0x00c80000b918783b */ /* 0x000fe20000004200 */
[----:B------:R-:W-:-:S03]  /*42c0*/  LOP3.LUT R232, R233, UR27, R232, 0x96, !PT ;  /* 0x0000001be9e87c12 */ /* 0x000fc6000f8e96e8 */
[----:B------:R-:W-:Y:S02]  /*42d0*/  LOP3.LUT R3, R13, UR23, R228, 0x96, !PT ;  /* 0x000000170d037c12 */ /* 0x000fe4000f8e96e4 */
[----:B------:R-:W-:Y:S01]  /*42e0*/  LOP3.LUT R10, R135, UR21, R12, 0x96, !PT ;  /* 0x00000015870a7c12 */ /* 0x000fe2000f8e960c */
[----:B------:R-:W-:-:S04]  /*42f0*/  IMAD.WIDE.U32 R232, R232, -0x326172a9, RZ ;  /* 0xcd9e8d57e8e87825 */ /* 0x000fc800078e00ff */
[----:B------:R-:W-:Y:S01]  /*4300*/  IMAD.WIDE.U32 R12, R3, -0x2daee0ad, RZ ;  /* 0xd2511f53030c7825 */ /* 0x000fe200078e00ff */
[----:B------:R-:W-:Y:S01]  /*4310*/  LOP3.LUT R228, R233, UR23, R228, 0x96, !PT ;  /* 0x00000017e9e47c12 */ /* 0x000fe2000f8e96e4 */
[----:B------:R-:W2:Y:S02]  /*4320*/  SHFL.BFLY PT, R3, R4, 0x1, 0x1f ;  /* 0x0c201f0004037f89 */ /* 0x000ea400000e0000 */
[----:B------:R-:W-:Y:S01]  /*4330*/  IMAD.WIDE.U32 R10, R10, -0x2daee0ad, RZ ;  /* 0xd2511f530a0a7825 */ /* 0x000fe200078e00ff */
[----:B------:R-:W-:Y:S02]  /*4340*/  LOP3.LUT R6, R13, UR20, R226, 0x96, !PT ;  /* 0x000000140d067c12 */ /* 0x000fe4000f8e96e2 */
[----:B-1----:R-:W-:Y:S02]  /*4350*/  FMNMX.FTZ R132, R132, R9, !PT ;  /* 0x0000000984847209 */ /* 0x002fe40007810000 */
[----:B------:R-:W-:Y:S01]  /*4360*/  LOP3.LUT R12, R11, UR18, R12, 0x96, !PT ;  /* 0x000000120b0c7c12 */ /* 0x000fe2000f8e960c */
[----:B------:R-:W-:Y:S01]  /*4370*/  IMAD.WIDE.U32 R8, R6, -0x326172a9, RZ ;  /* 0xcd9e8d5706087825 */ /* 0x000fe200078e00ff */
[----:B------:R-:W-:-:S03]  /*4380*/  FSETP.NEU.FTZ.AND P1, PT, R132, -INF , PT ;  /* 0xff8000008400780b */ /* 0x000fc60003f3d000 */
[----:B------:R-:W-:Y:S01]  /*4390*/  IMAD.WIDE.U32 R12, R12, -0x326172a9, RZ ;  /* 0xcd9e8d570c0c7825 */ /* 0x000fe200078e00ff */
[----:B------:R-:W-:-:S03]  /*43a0*/  LOP3.LUT R6, R9, UR19, R134, 0x96, !PT ;  /* 0x0000001309067c12 */ /* 0x000fc6000f8e9686 */
[----:B------:R-:W-:Y:S01]  /*43b0*/  FMUL.FTZ R218, R132, c[0x0][0x23c] ;  /* 0x00008f0084da7a20 */ /* 0x000fe20000410000 */
[----:B------:R-:W-:Y:S01]  /*43c0*/  LOP3.LUT R8, R13, UR17, R8, 0x96, !PT ;  /* 0x000000110d087c12 */ /* 0x000fe2000f8e9608 */
[----:B------:R-:W-:-:S03]  /*43d0*/  IMAD.WIDE.U32 R14, R6, -0x2daee0ad, RZ ;  /* 0xd2511f53060e7825 */ /* 0x000fc600078e00ff */
[----:B------:R-:W-:Y:S01]  /*43e0*/  FSEL R218, R218, RZ, P1 ;  /* 0x000000ffdada7208 */ /* 0x000fe20000800000 */
[----:B------:R-:W-:Y:S01]  /*43f0*/  IMAD.WIDE.U32 R8, R8, -0x2daee0ad, RZ ;  /* 0xd2511f5308087825 */ /* 0x000fe200078e00ff */
[----:B--2---:R-:W-:Y:S02]  /*4400*/  FMNMX.FTZ R3, R4, R3, !PT ;  /* 0x0000000304037209 */ /* 0x004fe40007810000 */
[----:B------:R-:W-:Y:S01]  /*4410*/  LOP3.LUT R10, R15, UR16, R10, 0x96, !PT ;  /* 0x000000100f0a7c12 */ /* 0x000fe2000f8e960a */
[----:B------:R-:W-:Y:S01]  /*4420*/  FFMA.FTZ R159, R55, c[0x0][0x23c], -R218 ;  /* 0x00008f00379f7a23 */ /* 0x000fe200000108da */
[C---:B------:R-:W-:Y:S01]  /*4430*/  FSETP.NEU.FTZ.AND P1, PT, R3.reuse, -INF , PT ;  /* 0xff8000000300780b */ /* 0x040fe20003f3d000 */
[----:B------:R-:W-:Y:S01]  /*4440*/  FMUL.FTZ R168, R3, c[0x0][0x23c] ;  /* 0x00008f0003a87a20 */ /* 0x000fe20000410000 */
[----:B------:R-:W-:Y:S01]  /*4450*/  LOP3.LUT R4, R9, UR7, R14, 0x96, !PT ;  /* 0x0000000709047c12 */ /* 0x000fe2000f8e960e */
[----:B------:R-:W-:Y:S02]  /*4460*/  IMAD.WIDE.U32 R10, R10, -0x326172a9, RZ ;  /* 0xcd9e8d570a0a7825 */ /* 0x000fe400078e00ff */
[----:B------:R-:W-:Y:S01]  /*4470*/  MUFU.EX2 R159, R159 ;  /* 0x0000009f009f7308 */ /* 0x000fe20000000800 */
[----:B------:R-:W-:Y:S01]  /*4480*/  FSEL R168, R168, RZ, P1 ;  /* 0x000000ffa8a87208 */ /* 0x000fe20000800000 */
[----:B------:R-:W-:-:S04]  /*4490*/  IMAD.WIDE.U32 R14, R4, -0x326172a9, RZ ;  /* 0xcd9e8d57040e7825 */ /* 0x000fc800078e00ff */
[----:B------:R-:W-:Y:S01]  /*44a0*/  FFMA.FTZ R158, R49, c[0x0][0x23c], -R168 ;  /* 0x00008f00319e7a23 */ /* 0x000fe200000108a8 */
[----:B------:R-:W-:Y:S01]  /*44b0*/  LOP3.LUT R6, R15, UR24, R10, 0x96, !PT ;  /* 0x000000180f067c12 */ /* 0x000fe2000f8e960a */
        /* <DEDUP_REMOVED lines=8> */
[----:B------:R-:W-:Y:S01]  /*4540*/  FFMA.FTZ R160, R53, c[0x0][0x23c], -R168 ;  /* 0x00008f0035a07a23 */ /* 0x000fe200000108a8 */
[----:B------:R-:W-:Y:S01]  /*4550*/  SHF.R.U32.HI R10, RZ, 0x8, R4 ;  /* 0x00000008ff0a7819 */ /* 0x000fe20000011604 */
[----:B------:R-:W-:Y:S01]  /*4560*/  FFMA.FTZ R157, R51, c[0x0][0x23c], -R218 ;  /* 0x00008f00339d7a23 */ /* 0x000fe200000108da */
[----:B------:R-:W-:Y:S01]  /*4570*/  LOP3.LUT R0, R6, 0xff, RZ, 0xc0, !PT ;  /* 0x000000ff06007812 */ /* 0x000fe200078ec0ff */
[----:B------:R-:W1:Y:S01]  /*4580*/  MUFU.EX2 R153, R153 ;  /* 0x0000009900997308 */ /* 0x000e620000000800 */
[----:B------:R-:W-:Y:S01]  /*4590*/  SHF.R.U32.HI R4, RZ, 0x18, R14 ;  /* 0x00000018ff047819 */ /* 0x000fe2000001160e */
[----:B------:R-:W-:Y:S01]  /*45a0*/  FFMA.FTZ R150, R45, c[0x0][0x23c], -R218 ;  /* 0x00008f002d967a23 */ /* 0x000fe200000108da */
[----:B------:R-:W-:Y:S01]  /*45b0*/  LOP3.LUT R9, R9, 0xff, RZ, 0xc0, !PT ;  /* 0x000000ff09097812 */ /* 0x000fe200078ec0ff */
[----:B------:R-:W2:Y:S01]  /*45c0*/  LDSM.16.MT88.4 R48, [R186+0xe000] ;  /* 0x00e00000ba30783b */ /* 0x000ea20000004200 */
[----:B------:R-:W-:Y:S01]  /*45d0*/  SHF.R.U32.HI R6, RZ, 0x18, R6 ;  /* 0x00000018ff067819 */ /* 0x000fe20000011606 */
[--C-:B------:R-:W-:Y:S01]  /*45e0*/  FFMA.FTZ R148, R23, c[0x0][0x23c], -R218.reuse ;  /* 0x00008f0017947a23 */ /* 0x100fe200000108da */
[----:B------:R-:W-:Y:S01]  /*45f0*/  SHF.R.U32.HI R7, RZ, 0x8, R7 ;  /* 0x00000008ff077819 */ /* 0x000fe20000011607 */
[----:B------:R-:W3:Y:S01]  /*4600*/  MUFU.EX2 R156, R156 ;  /* 0x0000009c009c7308 */ /* 0x000ee20000000800 */
[----:B------:R-:W-:Y:S01]  /*4610*/  LOP3.LUT R5, R5, 0xff, RZ, 0xc0, !PT ;  /* 0x000000ff05057812 */ /* 0x000fe200078ec0ff */
[----:B------:R-:W-:Y:S01]  /*4620*/  FFMA.FTZ R133, R29, c[0x0][0x23c], -R218 ;  /* 0x00008f001d857a23 */ /* 0x000fe200000108da */
[----:B------:R-:W-:Y:S01]  /*4630*/  PRMT R9, R9, 0x5410, R4 ;  /* 0x0000541009097816 */ /* 0x000fe20000000004 */
[--C-:B------:R-:W-:Y:S01]  /*4640*/  FFMA.FTZ R154, R31, c[0x0][0x23c], -R218.reuse ;  /* 0x00008f001f9a7a23 */ /* 0x100fe200000108da */
[----:B------:R-:W-:Y:S01]  /*4650*/  PRMT R7, R0, 0x5410, R7 ;  /* 0x0000541000077816 */ /* 0x000fe20000000007 */
[----:B------:R-:W-:Y:S01]  /*4660*/  FFMA.FTZ R149, R77, c[0x0][0x23c], -R218 ;  /* 0x00008f004d957a23 */ /* 0x000fe200000108da */
[----:B------:R-:W-:Y:S01]  /*4670*/  PRMT R5, R5, 0x5410, R6 ;  /* 0x0000541005057816 */ /* 0x000fe20000000006 */
[----:B------:R-:W-:Y:S01]  /*4680*/  MUFU.EX2 R155, R155 ;  /* 0x0000009b009b7308 */ /* 0x000fe20000000800 */
[----:B------:R-:W-:Y:S01]  /*4690*/  LOP3.LUT R6, R11, UR9, R12, 0x96, !PT ;  /* 0x000000090b067c12 */ /* 0x000fe2000f8e960c */
[--C-:B------:R-:W-:Y:S01]  /*46a0*/  HSET2.LE.AND R99, R9, R162.reuse, PT ;  /* 0x000000a209637233 */ /* 0x100fe20003803000 */
[----:B-1----:R-:W-:Y:S01]  /*46b0*/  F2FP.BF16.PACK_AB R4, R153, R158 ;  /* 0x0000009e9904723e */ /* 0x002fe200000010ff */
[--C-:B------:R-:W-:Y:S01]  /*46c0*/  HSET2.LE.AND R96, R7, R162.reuse, PT ;  /* 0x000000a207607233 */ /* 0x100fe20003803000 */
[----:B------:R-:W-:Y:S01]  /*46d0*/  LOP3.LUT R13, R14, 0xff, RZ, 0xc0, !PT ;  /* 0x000000ff0e0d7812 */ /* 0x000fe200078ec0ff */
[----:B------:R-:W-:Y:S01]  /*46e0*/  IMAD.WIDE.U32 R6, R6, -0x2daee0ad, RZ ;  /* 0xd2511f5306067825 */ /* 0x000fe200078e00ff */
[----:B------:R-:W-:Y:S01]  /*46f0*/  LOP3.LUT R99, R99, R4, RZ, 0xc0, !PT ;  /* 0x0000000463637212 */ /* 0x000fe200078ec0ff */
[----:B------:R-:W1:Y:S01]  /*4700*/  MUFU.EX2 R160, R160 ;  /* 0x000000a000a07308 */ /* 0x000e620000000800 */
[--C-:B------:R-:W-:Y:S01]  /*4710*/  HSET2.LE.AND R97, R5, R162.reuse, PT ;  /* 0x000000a205617233 */ /* 0x100fe20003803000 */
[----:B---3--:R-:W-:Y:S01]  /*4720*/  F2FP.BF16.PACK_AB R5, R156, R159 ;  /* 0x0000009f9c05723e */ /* 0x008fe200000010ff */
[--C-:B------:R-:W-:Y:S01]  /*4730*/  FFMA.FTZ R152, R17, c[0x0][0x23c], -R168.reuse ;  /* 0x00008f0011987a23 */ /* 0x100fe200000108a8 */
[C---:B------:R-:W-:Y:S01]  /*4740*/  LOP3.LUT R4, R6.reuse, 0xffff, RZ, 0xc0, !PT ;  /* 0x0000ffff06047812 */ /* 0x040fe200078ec0ff */
[--C-:B------:R-:W-:Y:S01]  /*4750*/  FFMA.FTZ R151, R19, c[0x0][0x23c], -R168.reuse ;  /* 0x00008f0013977a23 */ /* 0x100fe200000108a8 */
[----:B------:R-:W-:Y:S01]  /*4760*/  LOP3.LUT R9, R6, 0xff, RZ, 0xc0, !PT ;  /* 0x000000ff06097812 */ /* 0x000fe200078ec0ff */
[----:B------:R-:W-:Y:S01]  /*4770*/  FFMA.FTZ R161, R93, c[0x0][0x23c], -R168 ;  /* 0x00008f005da17a23 */ /* 0x000fe200000108a8 */
[----:B------:R-:W-:Y:S01]  /*4780*/  MUFU.EX2 R157, R157 ;  /* 0x0000009d009d7308 */ /* 0x000fe20000000800 */
[----:B------:R-:W-:Y:S01]  /*4790*/  SHF.R.U32.HI R4, RZ, 0x8, R4 ;  /* 0x00000008ff047819 */ /* 0x000fe20000011604 */
[----:B------:R-:W-:Y:S01]  /*47a0*/  LDSM.16.MT88.4 R16, [R188+0xe800] ;  /* 0x00e80000bc10783b */ /* 0x000fe20000004200 */
[----:B------:R-:W-:Y:S01]  /*47b0*/  PRMT R13, R13, 0x5410, R10 ;  /* 0x000054100d0d7816 */ /* 0x000fe2000000000a */
[----:B------:R-:W-:Y:S01]  /*47c0*/  FFMA.FTZ R164, R169, c[0x0][0x23c], -R218 ;  /* 0x00008f00a9a47a23 */ /* 0x000fe200000108da */
[----:B------:R-:W-:Y:S01]  /*47d0*/  SHF.R.U32.HI R95, RZ, 0x10, R6 ;  /* 0x00000010ff5f7819 */ /* 0x000fe20000011606 */
[----:B------:R-:W-:Y:S01]  /*47e0*/  FFMA.FTZ R216, R209, c[0x0][0x23c], -R168 ;  /* 0x00008f00d1d87a23 */ /* 0x000fe200000108a8 */
[----:B------:R-:W-:Y:S01]  /*47f0*/  LOP3.LUT R96, R96, R5, RZ, 0xc0, !PT ;  /* 0x0000000560607212 */ /* 0x000fe200078ec0ff */
[----:B------:R-:W3:Y:S01]  /*4800*/  MUFU.EX2 R150, R150 ;  /* 0x0000009600967308 */ /* 0x000ee20000000800 */
[----:B-1----:R-:W-:Y:S01]  /*4810*/  F2FP.BF16.PACK_AB R0, R160, R155 ;  /* 0x0000009ba000723e */ /* 0x002fe200000010ff */
[--C-:B------:R-:W-:Y:S01]  /*4820*/  HSET2.LE.AND R13, R13, R162.reuse, PT ;  /* 0x000000a20d0d7233 */ /* 0x100fe20003803000 */
[----:B------:R-:W-:Y:S01]  /*4830*/  LOP3.LUT R8, R7, UR25, R8, 0x96, !PT ;  /* 0x0000001907087c12 */ /* 0x000fe2000f8e9608 */
[--C-:B------:R-:W-:Y:S01]  /*4840*/  FFMA.FTZ R169, R147, c[0x0][0x23c], -R218.reuse ;  /* 0x00008f0093a97a23 */ /* 0x100fe200000108da */
[----:B------:R-:W-:Y:S01]  /*4850*/  LOP3.LUT R97, R97, R0, RZ, 0xc0, !PT ;  /* 0x0000000061617212 */ /* 0x000fe200078ec0ff */
[----:B------:R-:W-:Y:S01]  /*4860*/  FFMA.FTZ R170, R145, c[0x0][0x23c], -R218 ;  /* 0x00008f0091aa7a23 */ /* 0x000fe200000108da */
[----:B------:R-:W-:Y:S01]  /*4870*/  SHF.R.U32.HI R0, RZ, 0x18, R6 ;  /* 0x00000018ff007819 */ /* 0x000fe20000011606 */
[----:B------:R-:W-:Y:S01]  /*4880*/  MUFU.EX2 R148, R148 ;  /* 0x0000009400947308 */ /* 0x000fe20000000800 */
[----:B------:R-:W-:Y:S01]  /*4890*/  PRMT R9, R9, 0x5410, R4 ;  /* 0x0000541009097816 */ /* 0x000fe20000000004 */
[----:B------:R-:W-:Y:S01]  /*48a0*/  FFMA.FTZ R209, R139, c[0x0][0x23c], -R168 ;  /* 0x00008f008bd17a23 */ /* 0x000fe200000108a8 */
[----:B------:R-:W1:Y:S01]  /*48b0*/  LDSM.16.MT88.4 R4, [R186+0xc800] ;  /* 0x00c80000ba04783b */ /* 0x000e620000004200 */
[----:B------:R-:W-:Y:S01]  /*48c0*/  LOP3.LUT R95, R95, 0xff, RZ, 0xc0, !PT ;  /* 0x000000ff5f5f7812 */ /* 0x000fe200078ec0ff */
[----:B------:R-:W-:Y:S01]  /*48d0*/  FFMA.FTZ R163, R163, c[0x0][0x23c], -R218 ;  /* 0x00008f00a3a37a23 */ /* 0x000fe200000108da */
[----:B------:R-:W-:Y:S01]  /*48e0*/  LOP3.LUT R10, R8, 0xffff, RZ, 0xc0, !PT ;  /* 0x0000ffff080a7812 */ /* 0x000fe200078ec0ff */
[--C-:B------:R-:W-:Y:S01]  /*48f0*/  HSET2.LE.AND R142, R9, R162.reuse, PT ;  /* 0x000000a2098e7233 */ /* 0x100fe20003803000 */
[----:B---3--:R-:W-:Y:S01]  /*4900*/  F2FP.BF16.PACK_AB R98, R150, R157 ;  /* 0x0000009d9662723e */ /* 0x008fe200000010ff */
[----:B------:R-:W3:Y:S01]  /*4910*/  MUFU.EX2 R133, R133 ;  /* 0x0000008500857308 */ /* 0x000ee20000000800 */
[----:B------:R-:W-:Y:S01]  /*4920*/  PRMT R95, R95, 0x5410, R0 ;  /* 0x000054105f5f7816 */ /* 0x000fe20000000000 */
[----:B------:R-:W-:Y:S01]  /*4930*/  FFMA.FTZ R0, R21, c[0x0][0x23c], -R168 ;  /* 0x00008f0015007a23 */ /* 0x000fe200000108a8 */
[----:B------:R-:W-:Y:S01]  /*4940*/  LOP3.LUT R98, R13, R98, RZ, 0xc0, !PT ;  /* 0x000000620d627212 */ /* 0x000fe200078ec0ff */
[----:B------:R-:W-:Y:S01]  /*4950*/  LDSM.16.MT88.4 R20, [R184+0xc800] ;  /* 0x00c80000b814783b */ /* 0x000fe20000004200 */
[--C-:B------:R-:W-:Y:S01]  /*4960*/  SHF.R.U32.HI R141, RZ, 0x10, R8.reuse ;  /* 0x00000010ff8d7819 */ /* 0x100fe20000011608 */
[--C-:B------:R-:W-:Y:S01]  /*4970*/  HSET2.LE.AND R143, R95, R162.reuse, PT ;  /* 0x000000a25f8f7233 */ /* 0x100fe20003803000 */
[----:B------:R-:W-:Y:S01]  /*4980*/  LOP3.LUT R229, R8, 0xff, RZ, 0xc0, !PT ;  /* 0x000000ff08e57812 */ /* 0x000fe200078ec0ff */
[----:B------:R-:W4:Y:S01]  /*4990*/  LDSM.16.MT88.4 R12, [R186+0xe800] ;  /* 0x00e80000ba0c783b */ /* 0x000f220000004200 */
[----:B------:R-:W-:Y:S01]  /*49a0*/  MUFU.EX2 R154, R154 ;  /* 0x0000009a009a7308 */ /* 0x000fe20000000800 */
[C---:B------:R-:W-:Y:S01]  /*49b0*/  HMMA.16816.F32.BF16 R120, R96.reuse, R116, RZ ;  /* 0x000000746078723c */ /* 0x040fe200000418ff */
[----:B------:R-:W-:Y:S01]  /*49c0*/  SHF.R.U32.HI R8, RZ, 0x18, R8 ;  /* 0x00000018ff087819 */ /* 0x000fe20000011608 */
[----:B------:R-:W-:Y:S01]  /*49d0*/  LDSM.16.MT88.4 R28, [R188+0xc800] ;  /* 0x00c80000bc1c783b */ /* 0x000fe20000004200 */
[----:B------:R-:W-:Y:S01]  /*49e0*/  SHF.R.U32.HI R10, RZ, 0x8, R10 ;  /* 0x00000008ff0a7819 */ /* 0x000fe2000001160a */
[----:B------:R-:W-:Y:S01]  /*49f0*/  FFMA.FTZ R220, R231, c[0x0][0x23c], -R168 ;  /* 0x00008f00e7dc7a23 */ /* 0x000fe200000108a8 */
[----:B------:R-:W-:Y:S01]  /*4a00*/  LOP3.LUT R141, R141, 0xff, RZ, 0xc0, !PT ;  /* 0x000000ff8d8d7812 */ /* 0x000fe200078ec0ff */
[----:B------:R-:W-:Y:S01]  /*4a10*/  LDSM.16.MT88.4 R144, [R184+0x10800] ;  /* 0x01080000b890783b */ /* 0x000fe20000004200 */
[----:B------:R-:W5:Y:S01]  /*4a20*/  MUFU.EX2 R149, R149 ;  /* 0x0000009500957308 */ /* 0x000f620000000800 */
[C---:B------:R-:W-:Y:S01]  /*4a30*/  HMMA.16816.F32.BF16 R116, R96.reuse, R118, RZ ;  /* 0x000000766074723c */ /* 0x040fe200000418ff */
[----:B------:R-:W-:Y:S01]  /*4a40*/  PRMT R229, R229, 0x5410, R10 ;  /* 0x00005410e5e57816 */ /* 0x000fe2000000000a */
[----:B------:R-:W-:Y:S01]  /*4a50*/  FFMA.FTZ R222, R223, c[0x0][0x23c], -R218 ;  /* 0x00008f00dfde7a23 */ /* 0x000fe200000108da */
[----:B------:R-:W-:Y:S01]  /*4a60*/  PRMT R141, R141, 0x5410, R8 ;  /* 0x000054108d8d7816 */ /* 0x000fe20000000008 */
[--C-:B------:R-:W-:Y:S01]  /*4a70*/  FFMA.FTZ R221, R221, c[0x0][0x23c], -R218.reuse ;  /* 0x00008f00dddd7a23 */ /* 0x100fe200000108da */
[----:B---3--:R-:W-:Y:S01]  /*4a80*/  F2FP.BF16.PACK_AB R9, R133, R148 ;  /* 0x000000948509723e */ /* 0x008fe200000010ff */
[--C-:B------:R-:W-:Y:S01]  /*4a90*/  HSET2.LE.AND R140, R229, R162.reuse, PT ;  /* 0x000000a2e58c7233 */ /* 0x100fe20003803000 */
[----:B------:R-:W-:Y:S01]  /*4aa0*/  MUFU.EX2 R152, R152 ;  /* 0x0000009800987308 */ /* 0x000fe20000000800 */
[C---:B--2---:R-:W-:Y:S01]  /*4ab0*/  HMMA.16816.F32.BF16 R44, R96.reuse, R48, RZ ;  /* 0x00000030602c723c */ /* 0x044fe200000418ff */
[----:B------:R-:W-:Y:S01]  /*4ac0*/  HSET2.LE.AND R141, R141, R162, PT ;  /* 0x000000a28d8d7233 */ /* 0x000fe20003803000 */
[----:B------:R-:W-:Y:S01]  /*4ad0*/  LOP3.LUT R142, R142, R9, RZ, 0xc0, !PT ;  /* 0x000000098e8e7212 */ /* 0x000fe200078ec0ff */
[----:B------:R-:W-:Y:S01]  /*4ae0*/  IMAD.WIDE.U32 R228, R228, -0x2daee0ad, RZ ;  /* 0xd2511f53e4e47825 */ /* 0x000fe200078e00ff */
[----:B------:R-:W2:Y:S03]  /*4af0*/  LDSM.16.MT88.4 R8, [R185+0xe800] ;  /* 0x00e80000b908783b */ /* 0x000ea60000004200 */
[----:B------:R-:W-:Y:S01]  /*4b00*/  MUFU.EX2 R151, R151 ;  /* 0x0000009700977308 */ /* 0x000fe20000000800 */
[----:B------:R-:W-:Y:S01]  /*4b10*/  HMMA.16816.F32.BF16 R48, R96, R50, RZ ;  /* 0x000000326030723c */ /* 0x000fe200000418ff */
[----:B------:R-:W-:-:S02]  /*4b20*/  FFMA.FTZ R217, R217, c[0x0][0x23c], -R218 ;  /* 0x00008f00d9d97a23 */ /* 0x000fc400000108da */
[----:B------:R-:W-:Y:S02]  /*4b30*/  FFMA.FTZ R218, R215, c[0x0][0x23c], -R218 ;  /* 0x00008f00d7da7a23 */ /* 0x000fe400000108da */
[--C-:B------:R-:W-:Y:S02]  /*4b40*/  FFMA.FTZ R171, R171, c[0x0][0x23c], -R168.reuse ;  /* 0x00008f00abab7a23 */ /* 0x100fe400000108a8 */
[----:B------:R-:W3:Y:S01]  /*4b50*/  MUFU.EX2 R0, R0 ;  /* 0x0000000000007308 */ /* 0x000ee20000000800 */
[----:B------:R-:W-:Y:S01]  /*4b60*/  HMMA.16816.F32.BF16 R92, R96, R32, RZ ;  /* 0x00000020605c723c */ /* 0x000fe200000418ff */
[--C-:B------:R-:W-:Y:S02]  /*4b70*/  FFMA.FTZ R166, R166, c[0x0][0x23c], -R168.reuse ;  /* 0x00008f00a6a67a23 */ /* 0x100fe400000108a8 */
[----:B------:R-:W-:Y:S02]  /*4b80*/  FFMA.FTZ R215, R165, c[0x0][0x23c], -R168 ;  /* 0x00008f00a5d77a23 */ /* 0x000fe400000108a8 */
[----:B------:R-:W-:-:S02]  /*4b90*/  FADD.FTZ R156, R159, R156 ;  /* 0x0000009c9f9c7221 */ /* 0x000fc40000010000 */
[----:B------:R-:W1:Y:S01]  /*4ba0*/  MUFU.EX2 R161, R161 ;  /* 0x000000a100a17308 */ /* 0x000e620000000800 */
[----:B-----5:R-:W-:Y:S01]  /*4bb0*/  F2FP.BF16.PACK_AB R33, R149, R154 ;  /* 0x0000009a9521723e */ /* 0x020fe200000010ff */
[C---:B------:R-:W-:Y:S01]  /*4bc0*/  HMMA.16816.F32.BF16 R52, R96.reuse, R56, RZ ;  /* 0x000000386034723c */ /* 0x040fe200000418ff */
[----:B------:R-:W-:Y:S02]  /*4bd0*/  FADD.FTZ R155, R155, R160 ;  /* 0x000000a09b9b7221 */ /* 0x000fe40000010000 */
[----:B------:R-:W-:Y:S01]  /*4be0*/  LOP3.LUT R140, R140, R33, RZ, 0xc0, !PT ;  /* 0x000000218c8c7212 */ /* 0x000fe200078ec0ff */
[----:B------:R-:W-:Y:S01]  /*4bf0*/  FADD.FTZ R157, R157, R156 ;  /* 0x0000009c9d9d7221 */ /* 0x000fe20000010000 */
[----:B---3--:R-:W-:Y:S01]  /*4c00*/  F2FP.BF16.PACK_AB R136, R0, R151 ;  /* 0x000000970088723e */ /* 0x008fe200000010ff */
[----:B------:R-:W-:Y:S02]  /*4c10*/  MUFU.EX2 R169, R169 ;  /* 0x000000a900a97308 */ /* 0x000fe40000000800 */
[----:B------:R-:W-:Y:S01]  /*4c20*/  HMMA.16816.F32.BF16 R56, R96, R58, RZ ;  /* 0x0000003a6038723c */ /* 0x000fe200000418ff */
[----:B------:R-:W-:Y:S01]  /*4c30*/  FADD.FTZ R158, R158, R155 ;  /* 0x0000009b9e9e7221 */ /* 0x000fe20000010000 */
[----:B------:R-:W-:Y:S01]  /*4c40*/  LOP3.LUT R143, R143, R136, RZ, 0xc0, !PT ;  /* 0x000000888f8f7212 */ /* 0x000fe200078ec0ff */
[----:B------:R-:W-:-:S02]  /*4c50*/  FADD.FTZ R157, R150, R157 ;  /* 0x0000009d969d7221 */ /* 0x000fc40000010000 */
[----:B------:R-:W-:Y:S01]  /*4c60*/  FADD.FTZ R153, R153, R158 ;  /* 0x0000009e99997221 */ /* 0x000fe20000010000 */
[----:B-1----:R-:W-:Y:S01]  /*4c70*/  F2FP.BF16.PACK_AB R32, R161, R152 ;  /* 0x00000098a120723e */ /* 0x002fe200000010ff */
[----:B------:R-:W-:Y:S01]  /*4c80*/  MUFU.EX2 R170, R170 ;  /* 0x000000aa00aa7308 */ /* 0x000fe20000000800 */
[C---:B------:R-:W-:Y:S01]  /*4c90*/  HMMA.16816.F32.BF16 R60, R96.reuse, R64, RZ ;  /* 0x00000040603c723c */ /* 0x040fe200000418ff */
[----:B------:R-:W-:Y:S01]  /*4ca0*/  FADD.FTZ R154, R154, R157 ;  /* 0x0000009d9a9a7221 */ /* 0x000fe20000010000 */
[----:B------:R-:W-:Y:S01]  /*4cb0*/  LOP3.LUT R141, R141, R32, RZ, 0xc0, !PT ;  /* 0x000000208d8d7212 */ /* 0x000fe200078ec0ff */
[----:B------:R-:W-:Y:S02]  /*4cc0*/  FADD.FTZ R152, R152, R153 ;  /* 0x0000009998987221 */ /* 0x000fe40000010000 */
[----:B------:R-:W-:Y:S02]  /*4cd0*/  FADD.FTZ R149, R149, R154 ;  /* 0x0000009a95957221 */ /* 0x000fe40000010000 */
[----:B------:R-:W-:Y:S01]  /*4ce0*/  MUFU.EX2 R216, R216 ;  /* 0x000000d800d87308 */ /* 0x000fe20000000800 */
[----:B------:R-:W-:Y:S01]  /*4cf0*/  HMMA.16816.F32.BF16 R36, R96, R40, RZ ;  /* 0x000000286024723c */ /* 0x000fe200000418ff */
[----:B------:R-:W-:-:S02]  /*4d00*/  FADD.FTZ R152, R161, R152 ;  /* 0x00000098a1987221 */ /* 0x000fc40000010000 */
[----:B------:R-:W-:Y:S02]  /*4d10*/  FADD.FTZ R148, R148, R149 ;  /* 0x0000009594947221 */ /* 0x000fe40000010000 */
[----:B------:R-:W-:Y:S02]  /*4d20*/  FADD.FTZ R151, R151, R152 ;  /* 0x0000009897977221 */ /* 0x000fe40000010000 */
[----:B------:R-:W1:Y:S01]  /*4d30*/  MUFU.EX2 R209, R209 ;  /* 0x000000d100d17308 */ /* 0x000e620000000800 */
[----:B------:R-:W-:Y:S01]  /*4d40*/  HMMA.16816.F32.BF16 R120, R140, R4, R120 ;  /* 0x000000048c78723c */ /* 0x000fe20000041878 */
[----:B------:R-:W-:Y:S02]  /*4d50*/  FADD.FTZ R148, R133, R148 ;  /* 0x0000009485947221 */ /* 0x000fe40000010000 */
[----:B------:R-:W-:-:S04]  /*4d60*/  FADD.FTZ R0, R0, R151 ;  /* 0x0000009700007221 */ /* 0x000fc80000010000 */
[----:B------:R-:W-:Y:S01]  /*4d70*/  MUFU.EX2 R163, R163 ;  /* 0x000000a300a37308 */ /* 0x000fe20000000800 */
[C---:B------:R-:W-:Y:S01]  /*4d80*/  HMMA.16816.F32.BF16 R116, R140.reuse, R6, R116 ;  /* 0x000000068c74723c */ /* 0x040fe20000041874 */
[----:B------:R-:W3:Y:S06]  /*4d90*/  LDSM.16.MT88.4 R4, [R184+0xe800] ;  /* 0x00e80000b804783b */ /* 0x000eec0000004200 */
[----:B------:R-:W5:Y:S01]  /*4da0*/  MUFU.EX2 R164, R164 ;  /* 0x000000a400a47308 */ /* 0x000f620000000800 */
[C---:B----4-:R-:W-:Y:S07]  /*4db0*/  HMMA.16816.F32.BF16 R44, R140.reuse, R12, R44 ;  /* 0x0000000c8c2c723c */ /* 0x050fee000004182c */
[----:B------:R-:W-:Y:S01]  /*4dc0*/  MUFU.EX2 R220, R220 ;  /* 0x000000dc00dc7308 */ /* 0x000fe20000000800 */
[----:B------:R-:W-:Y:S01]  /*4dd0*/  HMMA.16816.F32.BF16 R48, R140, R14, R48 ;  /* 0x0000000e8c30723c */ /* 0x000fe20000041830 */
[----:B------:R-:W4:Y:S06]  /*4de0*/  LDSM.16.MT88.4 R12, [R188+0x10800] ;  /* 0x01080000bc0c783b */ /* 0x000f2c0000004200 */
[----:B------:R-:W-:Y:S01]  /*4df0*/  MUFU.EX2 R222, R222 ;  /* 0x000000de00de7308 */ /* 0x000fe20000000800 */
[C---:B------:R-:W-:Y:S07]  /*4e00*/  HMMA.16816.F32.BF16 R64, R96.reuse, R66, RZ ;  /* 0x000000426040723c */ /* 0x040fee00000418ff */
[----:B------:R-:W-:Y:S01]  /*4e10*/  MUFU.EX2 R221, R221 ;  /* 0x000000dd00dd7308 */ /* 0x000fe20000000800 */
[----:B------:R-:W-:Y:S07]  /*4e20*/  HMMA.16816.F32.BF16 R68, R96, R72, RZ ;  /* 0x000000486044723c */ /* 0x000fee00000418ff */
[----:B------:R-:W-:Y:S01]  /*4e30*/  MUFU.EX2 R217, R217 ;  /* 0x000000d900d97308 */ /* 0x000fe20000000800 */
[C---:B--2---:R-:W-:Y:S07]  /*4e40*/  HMMA.16816.F32.BF16 R52, R140.reuse, R8, R52 ;  /* 0x000000088c34723c */ /* 0x044fee0000041834 */
[----:B------:R-:W-:Y:S01]  /*4e50*/  MUFU.EX2 R218, R218 ;  /* 0x000000da00da7308 */ /* 0x000fe20000000800 */
[C---:B------:R-:W-:Y:S01]  /*4e60*/  HMMA.16816.F32.BF16 R56, R140.reuse, R10, R56 ;  /* 0x0000000a8c38723c */ /* 0x040fe20000041838 */
[----:B------:R-:W2:Y:S06]  /*4e70*/  LDSM.16.MT88.4 R8, [R186+0x10800] ;  /* 0x01080000ba08783b */ /* 0x000eac0000004200 */
[----:B------:R-:W-:Y:S01]  /*4e80*/  MUFU.EX2 R171, R171 ;  /* 0x000000ab00ab7308 */ /* 0x000fe20000000800 */
[C---:B------:R-:W-:Y:S07]  /*4e90*/  HMMA.16816.F32.BF16 R36, R140.reuse, R16, R36 ;  /* 0x000000108c24723c */ /* 0x040fee0000041824 */
[----:B------:R-:W-:Y:S01]  /*4ea0*/  LOP3.LUT R16, R135, UR21, R232, 0x96, !PT ;  /* 0x0000001587107c12 */ /* 0x000fe2000f8e96e8 */
[----:B---3--:R-:W-:Y:S01]  /*4eb0*/  HMMA.16816.F32.BF16 R60, R140, R4, R60 ;  /* 0x000000048c3c723c */ /* 0x008fe2000004183c */
[----:B------:R-:W-:Y:S03]  /*4ec0*/  MUFU.EX2 R166, R166 ;  /* 0x000000a600a67308 */ /* 0x000fe60000000800 */
[----:B------:R-:W-:-:S04]  /*4ed0*/  IMAD.WIDE.U32 R16, R16, -0x2daee0ad, RZ ;  /* 0xd2511f5310107825 */ /* 0x000fc800078e00ff */
[----:B------:R-:W-:Y:S01]  /*4ee0*/  HMMA.16816.F32.BF16 R64, R140, R6, R64 ;  /* 0x000000068c40723c */ /* 0x000fe20000041840 */
[----:B------:R-:W3:Y:S01]  /*4ef0*/  LDSM.16.MT88.4 R4, [R185+0x10800] ;  /* 0x01080000b904783b */ /* 0x000ee20000004200 */
[----:B------:R-:W-:Y:S01]  /*4f00*/  LOP3.LUT R232, R17, UR18, R228, 0x96, !PT ;  /* 0x0000001211e87c12 */ /* 0x000fe2000f8e96e4 */
[----:B------:R-:W-:Y:S04]  /*4f10*/  MUFU.EX2 R215, R215 ;  /* 0x000000d700d77308 */ /* 0x000fe80000000800 */
[----:B------:R-:W-:Y:S01]  /*4f20*/  IMAD.WIDE.U32 R232, R232, -0x326172a9, RZ ;  /* 0xcd9e8d57e8e87825 */ /* 0x000fe200078e00ff */
[----:B------:R-:W-:Y:S08]  /*4f30*/  HMMA.16816.F32.BF16 R76, R96, R80, RZ ;  /* 0x00000050604c723c */ /* 0x000ff000000418ff */
[----:B----4-:R-:W-:Y:S07]  /*4f40*/  HMMA.16816.F32.BF16 R68, R140, R12, R68 ;  /* 0x0000000c8c44723c */ /* 0x010fee0000041844 */
[----:B------:R-:W-:Y:S01]  /*4f50*/  LOP3.LUT R12, R229, UR20, R226, 0x96, !PT ;  /* 0x00000014e50c7c12 */ /* 0x000fe2000f8e96e2 */
[----:B------:R-:W-:Y:S04]  /*4f60*/  HMMA.16816.F32.BF16 R80, R96, R82, RZ ;  /* 0x000000526050723c */ /* 0x000fe800000418ff */
[----:B------:R-:W-:-:S04]  /*4f70*/  IMAD.WIDE.U32 R228, R12, -0x326172a9, RZ ;  /* 0xcd9e8d570ce47825 */ /* 0x000fc800078e00ff */
[----:B------:R-:W-:Y:S01]  /*4f80*/  HMMA.16816.F32.BF16 R84, R96, R88, RZ ;  /* 0x000000586054723c */ /* 0x000fe200000418ff */
[----:B------:R-:W-:Y:S02]  /*4f90*/  LOP3.LUT R12, R229, UR19, R134, 0x96, !PT ;  /* 0x00000013e50c7c12 */ /* 0x000fe4000f8e9686 */
[----:B------:R-:W-:-:S03]  /*4fa0*/  LOP3.LUT R228, R233, UR17, R228, 0x96, !PT ;  /* 0x00000011e9e47c12 */ /* 0x000fc6000f8e96e4 */
[----:B------:R-:W-:Y:S02]  /*4fb0*/  IMAD.WIDE.U32 R12, R12, -0x2daee0ad, RZ ;  /* 0xd2511f530c0c7825 */ /* 0x000fe400078e00ff */
[----:B------:R-:W-:Y:S02]  /*4fc0*/  HMMA.16816.F32.BF16 R88, R96, R90, RZ ;  /* 0x0000005a6058723c */ /* 0x000fe400000418ff */
[----:B------:R-:W-:Y:S01]  /*4fd0*/  IMAD.WIDE.U32 R228, R228, -0x2daee0ad, RZ ;  /* 0xd2511f53e4e47825 */ /* 0x000fe200078e00ff */
[----:B------:R-:W-:-:S05]  /*4fe0*/  LOP3.LUT R234, R13, UR16, R16, 0x96, !PT ;  /* 0x000000100dea7c12 */ /* 0x000fca000f8e9610 */
[----:B------:R-:W-:Y:S01]  /*4ff0*/  HMMA.16816.F32.BF16 R104, R96, R100, RZ ;  /* 0x000000646068723c */ /* 0x000fe200000418ff */
[----:B------:R-:W-:-:S05]  /*5000*/  IMAD.WIDE.U32 R234, R234, -0x326172a9, RZ ;  /* 0xcd9e8d57eaea7825 */ /* 0x000fca00078e00ff */
[----:B------:R-:W-:Y:S02]  /*5010*/  LOP3.LUT R232, R235, UR9, R232, 0x96, !PT ;  /* 0x00000009ebe87c12 */ /* 0x000fe4000f8e96e8 */
[----:B------:R-:W-:Y:S03]  /*5020*/  HMMA.16816.F32.BF16 R40, R96, R42, RZ ;  /* 0x0000002a6028723c */ /* 0x000fe600000418ff */
[----:B------:R-:W-:-:S05]  /*5030*/  IMAD.WIDE.U32 R232, R232, -0x2daee0ad, RZ ;  /* 0xd2511f53e8e87825 */ /* 0x000fca00078e00ff */
[C---:B--2---:R-:W-:Y:S07]  /*5040*/  HMMA.16816.F32.BF16 R76, R140.reuse, R8, R76 ;  /* 0x000000088c4c723c */ /* 0x044fee000004184c */
[----:B------:R-:W-:Y:S01]  /*5050*/  LOP3.LUT R8, R229, UR7, R12, 0x96, !PT ;  /* 0x00000007e5087c12 */ /* 0x000fe2000f8e960c */
[----:B------:R-:W-:Y:S01]  /*5060*/  HMMA.16816.F32.BF16 R80, R140, R10, R80 ;  /* 0x0000000a8c50723c */ /* 0x000fe20000041850 */
[----:B------:R-:W-:Y:S02]  /*5070*/  FFMA.FTZ R229, R137, c[0x0][0x23c], -R168 ;  /* 0x00008f0089e57a23 */ /* 0x000fe400000108a8 */
[----:B------:R-:W-:Y:S01]  /*5080*/  LDSM.16.MT88.4 R136, [R186+0xd000] ;  /* 0x00d00000ba88783b */ /* 0x000fe20000004200 */
[----:B------:R-:W-:-:S03]  /*5090*/  IMAD.WIDE.U32 R8, R8, -0x326172a9, RZ ;  /* 0xcd9e8d5708087825 */ /* 0x000fc600078e00ff */
[----:B------:R-:W2:Y:S01]  /*50a0*/  MUFU.EX2 R229, R229 ;  /* 0x000000e500e57308 */ /* 0x000ea20000000800 */
[----:B---3--:R-:W-:Y:S01]  /*50b0*/  HMMA.16816.F32.BF16 R84, R140, R4, R84 ;  /* 0x000000048c54723c */ /* 0x008fe20000041854 */
[C---:B------:R-:W-:Y:S02]  /*50c0*/  LOP3.LUT R10, R8.reuse, 0xffff, RZ, 0xc0, !PT ;  /* 0x0000ffff080a7812 */ /* 0x040fe400078ec0ff */
[----:B------:R-:W-:Y:S02]  /*50d0*/  LOP3.LUT R17, R8, 0xff, RZ, 0xc0, !PT ;  /* 0x000000ff08117812 */ /* 0x000fe400078ec0ff */
[----:B------:R-:W-:Y:S02]  /*50e0*/  SHF.R.U32.HI R10, RZ, 0x8, R10 ;  /* 0x00000008ff0a7819 */ /* 0x000fe4000001160a */
[--C-:B------:R-:W-:Y:S01]  /*50f0*/  SHF.R.U32.HI R5, RZ, 0x10, R8.reuse ;  /* 0x00000010ff057819 */ /* 0x100fe20000011608 */
[----:B------:R-:W-:Y:S01]  /*5100*/  HMMA.16816.F32.BF16 R72, R96, R74, RZ ;  /* 0x0000004a6048723c */ /* 0x000fe200000418ff */
[----:B------:R-:W-:-:S02]  /*5110*/  SHF.R.U32.HI R8, RZ, 0x18, R8 ;  /* 0x00000018ff087819 */ /* 0x000fc40000011608 */
[----:B------:R-:W-:Y:S02]  /*5120*/  LOP3.LUT R5, R5, 0xff, RZ, 0xc0, !PT ;  /* 0x000000ff05057812 */ /* 0x000fe400078ec0ff */
[----:B------:R-:W-:Y:S02]  /*5130*/  LOP3.LUT R4, R9, UR24, R234, 0x96, !PT ;  /* 0x0000001809047c12 */ /* 0x000fe4000f8e96ea */
[----:B------:R-:W-:Y:S01]  /*5140*/  PRMT R17, R17, 0x5410, R10 ;  /* 0x0000541011117816 */ /* 0x000fe2000000000a */
[----:B------:R-:W-:Y:S01]  /*5150*/  HMMA.16816.F32.BF16 R100, R96, R102, RZ ;  /* 0x000000666064723c */ /* 0x000fe200000418ff */
[----:B------:R-:W-:Y:S02]  /*5160*/  PRMT R5, R5, 0x5410, R8 ;  /* 0x0000541005057816 */ /* 0x000fe40000000008 */
[----:B------:R-:W-:Y:S01]  /*5170*/  LOP3.LUT R16, R4, 0xffff, RZ, 0xc0, !PT ;  /* 0x0000ffff04107812 */ /* 0x000fe200078ec0ff */
[----:B------:R-:W3:Y:S02]  /*5180*/  LDSM.16.MT88.4 R8, [R184+0xd000] ;  /* 0x00d00000b808783b */ /* 0x000ee40000004200 */
[----:B------:R-:W-:Y:S01]  /*5190*/  HSET2.LE.AND R5, R5, R162, PT ;  /* 0x000000a205057233 */ /* 0x000fe20003803000 */
[----:B------:R-:W-:Y:S01]  /*51a0*/  SHF.R.U32.HI R16, RZ, 0x8, R16 ;  /* 0x00000008ff107819 */ /* 0x000fe20000011610 */
[C---:B------:R-:W-:Y:S07]  /*51b0*/  HMMA.16816.F32.BF16 R88, R140.reuse, R6, R88 ;  /* 0x000000068c58723c */ /* 0x040fee0000041858 */
[--C-:B------:R-:W-:Y:S01]  /*51c0*/  SHF.R.U32.HI R6, RZ, 0x10, R4.reuse ;  /* 0x00000010ff067819 */ /* 0x100fe20000011604 */
[----:B------:R-:W-:Y:S01]  /*51d0*/  HMMA.16816.F32.BF16 R104, R140, R20, R104 ;  /* 0x000000148c68723c */ /* 0x000fe20000041868 */
[----:B------:R-:W-:-:S06]  /*51e0*/  SHF.R.U32.HI R7, RZ, 0x18, R4 ;  /* 0x00000018ff077819 */ /* 0x000fcc0000011604 */
[----:B------:R-:W-:Y:S01]  /*51f0*/  LOP3.LUT R21, R4, 0xff, RZ, 0xc0, !PT ;  /* 0x000000ff04157812 */ /* 0x000fe200078ec0ff */
[----:B------:R-:W-:Y:S01]  /*5200*/  HMMA.16816.F32.BF16 R40, R140, R18, R40 ;  /* 0x000000128c28723c */ /* 0x000fe20000041828 */
[----:B------:R-:W-:Y:S02]  /*5210*/  LOP3.LUT R4, R6, 0xff, RZ, 0xc0, !PT ;  /* 0x000000ff06047812 */ /* 0x000fe400078ec0ff */
[----:B-1----:R-:W-:Y:S02]  /*5220*/  F2FP.BF16.PACK_AB R6, R209, R216 ;  /* 0x000000d8d106723e */ /* 0x002fe400000010ff */
[----:B------:R-:W-:Y:S02]  /*5230*/  PRMT R21, R21, 0x5410, R16 ;  /* 0x0000541015157816 */ /* 0x000fe40000000010 */
[--C-:B------:R-:W-:Y:S01]  /*5240*/  HSET2.LE.AND R18, R17, R162.reuse, PT ;  /* 0x000000a211127233 */ /* 0x100fe20003803000 */
[----:B------:R-:W-:Y:S01]  /*5250*/  F2FP.BF16.PACK_AB R19, R170, R169 ;  /* 0x000000a9aa13723e */ /* 0x000fe200000010ff */
[----:B------:R-:W-:Y:S01]  /*5260*/  HMMA.16816.F32.BF16 R128, R96, R124, RZ ;  /* 0x0000007c6080723c */ /* 0x000fe200000418ff */
[----:B------:R-:W-:Y:S01]  /*5270*/  PRMT R17, R4, 0x5410, R7 ;  /* 0x0000541004117816 */ /* 0x000fe20000000007 */
[----:B------:R-:W-:Y:S01]  /*5280*/  HSET2.LE.AND R16, R21, R162, PT ;  /* 0x000000a215107233 */ /* 0x000fe20003803000 */
[----:B------:R-:W-:-:S02]  /*5290*/  LOP3.LUT R18, R18, R19, RZ, 0xc0, !PT ;  /* 0x0000001312127212 */ /* 0x000fc400078ec0ff */
[----:B------:R-:W-:Y:S01]  /*52a0*/  LOP3.LUT R19, R5, R6, RZ, 0xc0, !PT ;  /* 0x0000000605137212 */ /* 0x000fe200078ec0ff */
[----:B------:R-:W-:Y:S01]  /*52b0*/  HSET2.LE.AND R17, R17, R162, PT ;  /* 0x000000a211117233 */ /* 0x000fe20003803000 */
[----:B------:R-:W1:Y:S01]  /*52c0*/  LDSM.16.MT88.4 R4, [R185+0xf000] ;  /* 0x00f00000b904783b */ /* 0x000e620000004200 */
[----:B------:R-:W-:Y:S08]  /*52d0*/  HMMA.16816.F32.BF16 R124, R96, R126, RZ ;  /* 0x0000007e607c723c */ /* 0x000ff000000418ff */
[C---:B------:R-:W-:Y:S01]  /*52e0*/  HMMA.16816.F32.BF16 R72, R140.reuse, R14, R72 ;  /* 0x0000000e8c48723c */ /* 0x040fe20000041848 */
[----:B------:R-:W4:Y:S07]  /*52f0*/  LDSM.16.MT88.4 R12, [R188+0xd000] ;  /* 0x00d00000bc0c783b */ /* 0x000f2e0000004200 */
[----:B------:R-:W-:Y:S01]  /*5300*/  HMMA.16816.F32.BF16 R100, R140, R22, R100 ;  /* 0x000000168c64723c */ /* 0x000fe20000041864 */
[----:B------:R-:W-:Y:S07]  /*5310*/  LDSM.16.MT88.4 R20, [R184+0xf000] ;  /* 0x00f00000b814783b */ /* 0x000fee0000004200 */
[C---:B------:R-:W-:Y:S08]  /*5320*/  HMMA.16816.F32.BF16 R112, R96.reuse, R108, RZ ;  /* 0x0000006c6070723c */ /* 0x040ff000000418ff */
[C---:B------:R-:W-:Y:S08]  /*5330*/  HMMA.16816.F32.BF16 R108, R96.reuse, R110, RZ ;  /* 0x0000006e606c723c */ /* 0x040ff000000418ff */
[----:B------:R-:W-:Y:S01]  /*5340*/  HMMA.16816.F32.BF16 R96, R96, R34, RZ ;  /* 0x000000226060723c */ /* 0x000fe200000418ff */
[----:B------:R-:W-:Y:S07]  /*5350*/  LDSM.16.MT88.4 R32, [R185+0xd000] ;  /* 0x00d00000b920783b */ /* 0x000fee0000004200 */
[C---:B------:R-:W-:Y:S08]  /*5360*/  HMMA.16816.F32.BF16 R128, R140.reuse, R28, R128 ;  /* 0x0000001c8c80723c */ /* 0x040ff00000041880 */
[C---:B------:R-:W-:Y:S01]  /*5370*/  HMMA.16816.F32.BF16 R124, R140.reuse, R30, R124 ;  /* 0x0000001e8c7c723c */ /* 0x040fe2000004187c */
[----:B------:R-:W-:Y:S07]  /*5380*/  LDSM.16.MT88.4 R28, [R188+0xf000] ;  /* 0x00f00000bc1c783b */ /* 0x000fee0000004200 */
[C---:B------:R-:W-:Y:S07]  /*5390*/  HMMA.16816.F32.BF16 R92, R140.reuse, R144, R92 ;  /* 0x000000908c5c723c */ /* 0x040fee000004185c */
[----:B-----5:R-:W-:Y:S01]  /*53a0*/  F2FP.BF16.PACK_AB R145, R164, R163 ;  /* 0x000000a3a491723e */ /* 0x020fe200000010ff */
[----:B------:R-:W-:Y:S01]  /*53b0*/  HMMA.16816.F32.BF16 R112, R140, R24, R112 ;  /* 0x000000188c70723c */ /* 0x000fe20000041870 */
[----:B--2---:R-:W-:Y:S01]  /*53c0*/  F2FP.BF16.PACK_AB R144, R220, R229 ;  /* 0x000000e5dc90723e */ /* 0x004fe200000010ff */
[----:B------:R-:W-:Y:S01]  /*53d0*/  FADD.FTZ R163, R163, R148 ;  /* 0x00000094a3a37221 */ /* 0x000fe20000010000 */
[----:B------:R-:W-:Y:S01]  /*53e0*/  LOP3.LUT R16, R16, R145, RZ, 0xc0, !PT ;  /* 0x0000009110107212 */ /* 0x000fe200078ec0ff */
[----:B------:R-:W-:Y:S01]  /*53f0*/  FADD.FTZ R229, R229, R0 ;  /* 0x00000000e5e57221 */ /* 0x000fe20000010000 */
[----:B------:R-:W-:Y:S01]  /*5400*/  LOP3.LUT R17, R17, R144, RZ, 0xc0, !PT ;  /* 0x0000009011117212 */ /* 0x000fe200078ec0ff */
[----:B------:R-:W-:-:S02]  /*5410*/  FADD.FTZ R164, R164, R163 ;  /* 0x000000a3a4a47221 */ /* 0x000fc40000010000 */
[----:B------:R-:W-:Y:S01]  /*5420*/  HMMA.16816.F32.BF16 R108, R140, R26, R108 ;  /* 0x0000001a8c6c723c */ /* 0x000fe2000004186c */
[----:B------:R-:W-:Y:S01]  /*5430*/  LDSM.16.MT88.4 R24, [R186+0xf000] ;  /* 0x00f00000ba18783b */ /* 0x000fe20000004200 */
[----:B------:R-:W-:Y:S02]  /*5440*/  FADD.FTZ R229, R220, R229 ;  /* 0x000000e5dce57221 */ /* 0x000fe40000010000 */
[----:B------:R-:W-:Y:S02]  /*5450*/  FADD.FTZ R169, R169, R164 ;  /* 0x000000a4a9a97221 */ /* 0x000fe40000010000 */
[----:B------:R-:W-:Y:S02]  /*5460*/  FADD.FTZ R216, R216, R229 ;  /* 0x000000e5d8d87221 */ /* 0x000fe40000010000 */
[----:B---3--:R-:W-:Y:S01]  /*5470*/  HMMA.16816.F32.BF16 R104, R16, R8, R104 ;  /* 0x000000081068723c */ /* 0x008fe20000041868 */
[----:B------:R-:W-:Y:S02]  /*5480*/  FADD.FTZ R169, R170, R169 ;  /* 0x000000a9aaa97221 */ /* 0x000fe40000010000 */
[----:B------:R-:W-:-:S05]  /*5490*/  FADD.FTZ R216, R209, R216 ;  /* 0x000000d8d1d87221 */ /* 0x000fca0000010000 */
[C---:B------:R-:W-:Y:S01]  /*54a0*/  HMMA.16816.F32.BF16 R100, R16.reuse, R10, R100 ;  /* 0x0000000a1064723c */ /* 0x040fe20000041864 */
[----:B------:R-:W2:Y:S07]  /*54b0*/  LDSM.16.MT88.4 R8, [R186+0x11000] ;  /* 0x01100000ba08783b */ /* 0x000eae0000004200 */
[C---:B-1----:R-:W-:Y:S08]  /*54c0*/  HMMA.16816.F32.BF16 R52, R16.reuse, R4, R52 ;  /* 0x000000041034723c */ /* 0x042ff00000041834 */
[----:B------:R-:W-:Y:S01]  /*54d0*/  HMMA.16816.F32.BF16 R56, R16, R6, R56 ;  /* 0x000000061038723c */ /* 0x000fe20000041838 */
[----:B------:R-:W1:Y:S07]  /*54e0*/  LDSM.16.MT88.4 R4, [R185+0x11000] ;  /* 0x01100000b904783b */ /* 0x000e6e0000004200 */
[----:B------:R-:W-:Y:S01]  /*54f0*/  HMMA.16816.F32.BF16 R96, R140, R146, R96 ;  /* 0x000000928c60723c */ /* 0x000fe20000041860 */
[----:B------:R-:W-:Y:S04]  /*5500*/  LDSM.16.MT88.4 R144, [R184+0x11000] ;  /* 0x01100000b890783b */ /* 0x000fe80000004200 */
[----:B------:R-:W-:Y:S03]  /*5510*/  LDSM.16.MT88.4 R140, [R186+0xd800] ;  /* 0x00d80000ba8c783b */ /* 0x000fe60000004200 */
[C---:B----4-:R-:W-:Y:S08]  /*5520*/  HMMA.16816.F32.BF16 R128, R16.reuse, R12, R128 ;  /* 0x0000000c1080723c */ /* 0x050ff00000041880 */
[C---:B------:R-:W-:Y:S01]  /*5530*/  HMMA.16816.F32.BF16 R124, R16.reuse, R14, R124 ;  /* 0x0000000e107c723c */ /* 0x040fe2000004187c */
[----:B------:R-:W3:Y:S07]  /*5540*/  LDSM.16.MT88.4 R12, [R188+0x11000] ;  /* 0x01100000bc0c783b */ /* 0x000eee0000004200 */
[C---:B--2---:R-:W-:Y:S07]  /*5550*/  HMMA.16816.F32.BF16 R76, R16.reuse, R8, R76 ;  /* 0x00000008104c723c */ /* 0x044fee000004184c */
[----:B------:R-:W-:Y:S01]  /*5560*/  LOP3.LUT R8, R233, UR25, R228, 0x96, !PT ;  /* 0x00000019e9087c12 */ /* 0x000fe2000f8e96e4 */
[----:B------:R-:W-:Y:S01]  /*5570*/  HMMA.16816.F32.BF16 R80, R16, R10, R80 ;  /* 0x0000000a1050723c */ /* 0x000fe20000041850 */
[----:B------:R-:W-:Y:S01]  /*5580*/  LOP3.LUT R9, R232, 0xffff, RZ, 0xc0, !PT ;  /* 0x0000ffffe8097812 */ /* 0x000fe200078ec0ff */
[----:B------:R-:W-:-:S05]  /*5590*/  FFMA.FTZ R228, R167, c[0x0][0x23c], -R168 ;  /* 0x00008f00a7e47a23 */ /* 0x000fca00000108a8 */
[----:B------:R-:W-:Y:S01]  /*55a0*/  SHF.R.U32.HI R10, RZ, 0x10, R232 ;  /* 0x00000010ff0a7819 */ /* 0x000fe200000116e8 */
[----:B------:R-:W-:Y:S01]  /*55b0*/  HMMA.16816.F32.BF16 R60, R16, R20, R60 ;  /* 0x00000014103c723c */ /* 0x000fe2000004183c */
[----:B------:R-:W-:Y:S01]  /*55c0*/  SHF.R.U32.HI R11, RZ, 0x10, R8 ;  /* 0x00000010ff0b7819 */ /* 0x000fe20000011608 */
[----:B------:R-:W2:Y:S01]  /*55d0*/  MUFU.EX2 R228, R228 ;  /* 0x000000e400e47308 */ /* 0x000ea20000000800 */
[----:B------:R-:W-:-:S04]  /*55e0*/  LOP3.LUT R10, R10, 0xff, RZ, 0xc0, !PT ;  /* 0x000000ff0a0a7812 */ /* 0x000fc800078ec0ff */
[C---:B------:R-:W-:Y:S01]  /*55f0*/  LOP3.LUT R21, R8.reuse, 0xff, RZ, 0xc0, !PT ;  /* 0x000000ff08157812 */ /* 0x040fe200078ec0ff */
[C---:B-1----:R-:W-:Y:S07]  /*5600*/  HMMA.16816.F32.BF16 R84, R16.reuse, R4, R84 ;  /* 0x000000041054723c */ /* 0x042fee0000041854 */
[----:B------:R-:W-:Y:S01]  /*5610*/  LOP3.LUT R4, R8, 0xffff, RZ, 0xc0, !PT ;  /* 0x0000ffff08047812 */ /* 0x000fe200078ec0ff */
[----:B------:R-:W-:Y:S01]  /*5620*/  HMMA.16816.F32.BF16 R44, R16, R24, R44 ;  /* 0x00000018102c723c */ /* 0x000fe2000004182c */
[----:B------:R-:W-:-:S02]  /*5630*/  SHF.R.U32.HI R5, RZ, 0x18, R8 ;  /* 0x00000018ff057819 */ /* 0x000fc40000011608 */
[----:B------:R-:W-:Y:S02]  /*5640*/  SHF.R.U32.HI R8, RZ, 0x8, R9 ;  /* 0x00000008ff087819 */ /* 0x000fe40000011609 */
[----:B------:R-:W-:Y:S02]  /*5650*/  SHF.R.U32.HI R20, RZ, 0x8, R4 ;  /* 0x00000008ff147819 */ /* 0x000fe40000011604 */
[----:B------:R-:W-:Y:S01]  /*5660*/  LOP3.LUT R25, R232, 0xff, RZ, 0xc0, !PT ;  /* 0x000000ffe8197812 */ /* 0x000fe200078ec0ff */
[----:B------:R-:W-:Y:S01]  /*5670*/  HMMA.16816.F32.BF16 R64, R16, R22, R64 ;  /* 0x000000161040723c */ /* 0x000fe20000041840 */
[----:B------:R-:W-:Y:S02]  /*5680*/  LOP3.LUT R4, R11, 0xff, RZ, 0xc0, !PT ;  /* 0x000000ff0b047812 */ /* 0x000fe400078ec0ff */
[----:B------:R-:W-:Y:S02]  /*5690*/  PRMT R25, R25, 0x5410, R8 ;  /* 0x0000541019197816 */ /* 0x000fe40000000008 */
[----:B------:R-:W-:-:S02]  /*56a0*/  PRMT R21, R21, 0x5410, R20 ;  /* 0x0000541015157816 */ /* 0x000fc40000000014 */
[----:B------:R-:W-:Y:S01]  /*56b0*/  SHF.R.U32.HI R23, RZ, 0x18, R232 ;  /* 0x00000018ff177819 */ /* 0x000fe200000116e8 */
[C---:B------:R-:W-:Y:S01]  /*56c0*/  HMMA.16816.F32.BF16 R120, R16.reuse, R136, R120 ;  /* 0x000000881078723c */ /* 0x040fe20000041878 */
[----:B------:R-:W-:Y:S01]  /*56d0*/  PRMT R5, R4, 0x5410, R5 ;  /* 0x0000541004057816 */ /* 0x000fe20000000005 */
[--C-:B------:R-:W-:Y:S01]  /*56e0*/  HSET2.LE.AND R4, R21, R162.reuse, PT ;  /* 0x000000a215047233 */ /* 0x100fe20003803000 */
[----:B------:R-:W-:Y:S02]  /*56f0*/  PRMT R23, R10, 0x5410, R23 ;  /* 0x000054100a177816 */ /* 0x000fe40000000017 */
[----:B------:R-:W1:Y:S01]  /*5700*/  LDSM.16.MT88.4 R8, [R188+0xf800] ;  /* 0x00f80000bc08783b */ /* 0x000e620000004200 */
[----:B------:R-:W-:Y:S01]  /*5710*/  HSET2.LE.AND R5, R5, R162, PT ;  /* 0x000000a205057233 */ /* 0x000fe20003803000 */
[----:B--2---:R-:W-:Y:S01]  /*5720*/  F2FP.BF16.PACK_AB R20, R228, R171 ;  /* 0x000000abe414723e */ /* 0x004fe200000010ff */
[----:B------:R-:W-:Y:S01]  /*5730*/  HMMA.16816.F32.BF16 R116, R16, R138, R116 ;  /* 0x0000008a1074723c */ /* 0x000fe20000041874 */
[----:B------:R-:W-:Y:S01]  /*5740*/  F2FP.BF16.PACK_AB R21, R218, R217 ;  /* 0x000000d9da15723e */ /* 0x000fe200000010ff */
[----:B------:R-:W-:Y:S01]  /*5750*/  LDSM.16.MT88.4 R136, [R185+0xd800] ;  /* 0x00d80000b988783b */ /* 0x000fe20000004200 */
[----:B------:R-:W-:Y:S01]  /*5760*/  LOP3.LUT R5, R5, R20, RZ, 0xc0, !PT ;  /* 0x0000001405057212 */ /* 0x000fe200078ec0ff */
[----:B------:R-:W-:-:S04]  /*5770*/  FADD.FTZ R171, R171, R216 ;  /* 0x000000d8abab7221 */ /* 0x000fc80000010000 */
        /* <DEDUP_REMOVED lines=29> */
[----:B-1----:R-:W-:Y:S01]  /*5950*/  HMMA.16816.F32.BF16 R36, R4, R8, R36 ;  /* 0x000000080424723c */ /* 0x002fe20000041824 */
[----:B------:R-:W-:-:S07]  /*5960*/  FADD.FTZ R215, R215, R166 ;  /* 0x000000a6d7d77221 */ /* 0x000fce0000010000 */
        /* <DEDUP_REMOVED lines=29> */
[----:B------:R-:W-:Y:S02]  /*5b40*/  USHF.R.S32.HI UR29, URZ, 0x1f, UR30 ;  /* 0x0000001f3f1d7899 */ /* 0x000fe4000801141e */
[----:B------:R-:W-:Y:S02]  /*5b50*/  ULDC.64 UR4, c[0x0][0x1a0] ;  /* 0x0000680000047ab9 */ /* 0x000fe40000000a00 */
[----:B------:R-:W-:Y:S02]  /*5b60*/  UIMAD UR29, UR29, UR4, URZ ;  /* 0x000000041d1d72a4 */ /* 0x000fe4000f8e023f */
[----:B------:R-:W-:Y:S02]  /*5b70*/  UIMAD.WIDE.U32 UR32, UR30, UR4, URZ ;  /* 0x000000041e2072a5 */ /* 0x000fe4000f8e003f */
[----:B------:R-:W-:Y:S02]  /*5b80*/  UIMAD UR29, UR30, UR5, UR29 ;  /* 0x000000051e1d72a4 */ /* 0x000fe4000f8e021d */
[----:B------:R-:W-:-:S02]  /*5b90*/  USHF.L.U32 UR4, UR6, 0x5, URZ ;  /* 0x0000000506047899 */ /* 0x000fc4000800063f */
[----:B------:R-:W-:Y:S01]  /*5ba0*/  UIADD3 UR29, UR33, UR29, URZ ;  /* 0x0000001d211d7290 */ /* 0x000fe2000fffe03f */
[----:B------:R-:W-:Y:S01]  /*5bb0*/  IMAD.U32 R6, RZ, RZ, UR32 ;  /* 0x00000020ff067e24 */ /* 0x000fe2000f8e00ff */
[----:B------:R-:W-:Y:S01]  /*5bc0*/  USHF.L.U64.HI UR5, UR6, 0x5, UR5 ;  /* 0x0000000506057899 */ /* 0x000fe20008010205 */
[----:B------:R-:W-:Y:S01]  /*5bd0*/  IMAD.U32 R7, RZ, RZ, UR33 ;  /* 0x00000021ff077e24 */ /* 0x000fe2000f8e00ff */
[----:B------:R-:W-:Y:S02]  /*5be0*/  UISETP.GT.AND UP0, UPT, UR30, UR11, UPT ;  /* 0x0000000b1e00728c */ /* 0x000fe4000bf04270 */
[----:B------:R-:W-:Y:S01]  /*5bf0*/  IMAD.U32 R5, RZ, RZ, UR29 ;  /* 0x0000001dff057e24 */ /* 0x000fe2000f8e00ff */
[----:B------:R-:W-:Y:S01]  /*5c00*/  BAR.SYNC.DEFER_BLOCKING 0x0 ;  /* 0x0000000000007b1d */ /* 0x000fe20000010000 */
[----:B------:R-:W-:-:S04]  /*5c10*/  LEA R0, P0, R6, R224, 0x6 ;  /* 0x000000e006007211 */ /* 0x000fc800078030ff */
[----:B------:R-:W-:Y:S01]  /*5c20*/  LEA R4, P1, R0, c[0x0][0x170], 0x1 ;  /* 0x00005c0000047a11 */ /* 0x000fe200078208ff */
[----:B------:R-:W-:Y:S01]  /*5c30*/  UMOV UR29, UR30 ;  /* 0x0000001e001d7c82 */ /* 0x000fe20008000000 */
[----:B------:R-:W-:Y:S02]  /*5c40*/  LEA.HI.X R5, R6, R207, R5, 0x6, P0 ;  /* 0x000000cf06057211 */ /* 0x000fe400000f3405 */
[----:B------:R-:W-:Y:S02]  /*5c50*/  IADD3 R6, P0, R4, UR4, RZ ;  /* 0x0000000404067c10 */ /* 0x000fe4000ff1e0ff */
[----:B------:R-:W-:Y:S02]  /*5c60*/  LEA.HI.X R5, R0, c[0x0][0x174], R5, 0x1, P1 ;  /* 0x00005d0000057a11 */ /* 0x000fe400008f0c05 */
[----:B------:R-:W-:Y:S02]  /*5c70*/  IADD3 R18, P1, R6, UR4, RZ ;  /* 0x0000000406127c10 */ /* 0x000fe4000ff3e0ff */
[----:B------:R-:W-:-:S02]  /*5c80*/  IADD3.X R7, R5, UR5, RZ, P0, !PT ;  /* 0x0000000505077c10 */ /* 0x000fc400087fe4ff */
[----:B------:R-:W-:Y:S02]  /*5c90*/  IADD3 R16, P0, R18, UR4, RZ ;  /* 0x0000000412107c10 */ /* 0x000fe4000ff1e0ff */
[----:B------:R-:W-:-:S04]  /*5ca0*/  IADD3.X R19, R7, UR5, RZ, P1, !PT ;  /* 0x0000000507137c10 */ /* 0x000fc80008ffe4ff */
        /* <DEDUP_REMOVED lines=19> */
[----:B------:R-:W2:Y:S04]  /*5de0*/  LDSM.16.M88.4 R12, [R193+0x7000] ;  /* 0x00700000c10c783b */ /* 0x000ea80000000200 */
[----:B------:R-:W5:Y:S04]  /*5df0*/  LDSM.16.M88.4 R136, [R193+0x7800] ;  /* 0x00780000c188783b */ /* 0x000f680000000200 */
[----:B------:R-:W-:Y:S04]  /*5e00*/  LDSM.16.M88.4 R148, [R192] ;  /* 0x00000000c094783b */ /* 0x000fe80000000200 */
[----:B------:R-:W2:Y:S04]  /*5e10*/  LDSM.16.M88.4 R8, [R191] ;  /* 0x00000000bf08783b */ /* 0x000ea80000000200 */
[----:B------:R-:W2:Y:S04]  /*5e20*/  LDSM.16.M88.4 R140, [R183] ;  /* 0x00000000b78c783b */ /* 0x000ea80000000200 */
[----:B-1----:R-:W1:Y:S04]  /*5e30*/  LDSM.16.M88.4 R4, [R182] ;  /* 0x00000000b604783b */ /* 0x002e680000000200 */
[----:B------:R-:W1:Y:S04]  /*5e40*/  LDSM.16.M88.4 R152, [R181] ;  /* 0x00000000b598783b */ /* 0x000e680000000200 */
[----:B------:R-:W-:Y:S01]  /*5e50*/  LDSM.16.M88.4 R168, [R187+0x6800] ;  /* 0x00680000bba8783b */ /* 0x000fe20000000200 */
[C---:B---3--:R-:W-:Y:S03]  /*5e60*/  HMMA.16816.F32.BF16 R32, R156.reuse, R28, RZ ;  /* 0x0000001c9c20723c */ /* 0x048fe600000418ff */
[----:B------:R-:W-:Y:S04]  /*5e70*/  LDSM.16.M88.4 R164, [R187+0x7000] ;  /* 0x00700000bba4783b */ /* 0x000fe80000000200 */
[----:B------:R-:W-:Y:S01]  /*5e80*/  LDSM.16.M88.4 R144, [R187+0x7800] ;  /* 0x00780000bb90783b */ /* 0x000fe20000000200 */
[C---:B------:R-:W-:Y:S03]  /*5e90*/  HMMA.16816.F32.BF16 R28, R156.reuse, R30, RZ ;  /* 0x0000001e9c1c723c */ /* 0x040fe600000418ff */
[----:B------:R-:W-:Y:S04]  /*5ea0*/  LDSM.16.M88.4 R220, [R177] ;  /* 0x00000000b1dc783b */ /* 0x000fe80000000200 */
[----:B------:R-:W0:Y:S01]  /*5eb0*/  LDGDEPBAR ;  /* 0x00000000000079af */ /* 0x000e220000000000 */
[C---:B----4-:R-:W-:Y:S08]  /*5ec0*/  HMMA.16816.F32.BF16 R24, R156.reuse, R20, RZ ;  /* 0x000000149c18723c */ /* 0x050ff000000418ff */
[C---:B--2---:R-:W-:Y:S08]  /*5ed0*/  HMMA.16816.F32.BF16 R16, R156.reuse, R12, RZ ;  /* 0x0000000c9c10723c */ /* 0x044ff000000418ff */
        /* <DEDUP_REMOVED lines=96> */
[C---:B------:R-:W-:Y:S01]  /*64e0*/  HMMA.16816.F32.BF16 R28, R140.reuse, R166, R28 ;  /* 0x000000a68c1c723c */ /* 0x040fe2000004181c */
[----:B------:R-:W-:Y:S07]  /*64f0*/  LDSM.16.M88.4 R164, [R172] ;  /* 0x00000000aca4783b */ /* 0x000fee0000000200 */
[C---:B------:R-:W-:Y:S08]  /*6500*/  HMMA.16816.F32.BF16 R24, R140.reuse, R152, R24 ;  /* 0x000000988c18723c */ /* 0x040ff00000041818 */
[C---:B------:R-:W-:Y:S01]  /*6510*/  HMMA.16816.F32.BF16 R20, R140.reuse, R154, R20 ;  /* 0x0000009a8c14723c */ /* 0x040fe20000041814 */
[----:B------:R-:W-:Y:S07]  /*6520*/  LDSM.16.M88.4 R152, [R190+0x4000] ;  /* 0x00400000be98783b */ /* 0x000fee0000000200 */
[C---:B--2---:R-:W-:Y:S08]  /*6530*/  HMMA.16816.F32.BF16 R16, R140.reuse, R148, R16 ;  /* 0x000000948c10723c */ /* 0x044ff00000041810 */
[C---:B------:R-:W-:Y:S01]  /*6540*/  HMMA.16816.F32.BF16 R12, R140.reuse, R150, R12 ;  /* 0x000000968c0c723c */ /* 0x040fe2000004180c */
[----:B------:R-:W2:Y:S07]  /*6550*/  LDSM.16.M88.4 R148, [R187+0xa000] ;  /* 0x00a00000bb94783b */ /* 0x000eae0000000200 */
[C---:B----4-:R-:W-:Y:S08]  /*6560*/  HMMA.16816.F32.BF16 R160, R140.reuse, R144, R160 ;  /* 0x000000908ca0723c */ /* 0x050ff000000418a0 */
[----:B------:R-:W-:Y:S01]  /*6570*/  HMMA.16816.F32.BF16 R156, R140, R146, R156 ;  /* 0x000000928c9c723c */ /* 0x000fe2000004189c */
[----:B------:R-:W3:Y:S04]  /*6580*/  LDSM.16.M88.4 R140, [R187+0xb000] ;  /* 0x00b00000bb8c783b */ /* 0x000ee80000000200 */
[----:B------:R-:W-:Y:S03]  /*6590*/  LDSM.16.M88.4 R144, [R187+0xa800] ;  /* 0x00a80000bb90783b */ /* 0x000fe60000000200 */
[C---:B-----5:R-:W-:Y:S08]  /*65a0*/  HMMA.16816.F32.BF16 R32, R168.reuse, R136, R32 ;  /* 0x00000088a820723c */ /* 0x060ff00000041820 */
[C---:B------:R-:W-:Y:S01]  /*65b0*/  HMMA.16816.F32.BF16 R28, R168.reuse, R138, R28 ;  /* 0x0000008aa81c723c */ /* 0x040fe2000004181c */
[----:B------:R-:W-:Y:S07]  /*65c0*/  LDSM.16.M88.4 R136, [R187+0xb800] ;  /* 0x00b80000bb88783b */ /* 0x000fee0000000200 */
[C---:B-1----:R-:W-:Y:S08]  /*65d0*/  HMMA.16816.F32.BF16 R24, R168.reuse, R8, R24 ;  /* 0x00000008a818723c */ /* 0x042ff00000041818 */
[C---:B------:R-:W-:Y:S01]  /*65e0*/  HMMA.16816.F32.BF16 R20, R168.reuse, R10, R20 ;  /* 0x0000000aa814723c */ /* 0x040fe20000041814 */
[----:B------:R-:W-:Y:S07]  /*65f0*/  LDSM.16.M88.4 R8, [R189+0x4000] ;  /* 0x00400000bd08783b */ /* 0x000fee0000000200 */
[C---:B------:R-:W-:Y:S08]  /*6600*/  HMMA.16816.F32.BF16 R16, R168.reuse, R4, R16 ;  /* 0x00000004a810723c */ /* 0x040ff00000041810 */
[----:B------:R-:W-:Y:S01]  /*6610*/  HMMA.16816.F32.BF16 R12, R168, R6, R12 ;  /* 0x00000006a80c723c */ /* 0x000fe2000004180c */
[----:B------:R-:W1:Y:S07]  /*6620*/  LDSM.16.M88.4 R4, [R180+0x4000] ;  /* 0x00400000b404783b */ /* 0x000e6e0000000200 */
[C---:B--2---:R-:W-:Y:S08]  /*6630*/  HMMA.16816.F32.BF16 R32, R152.reuse, R148, R32 ;  /* 0x000000949820723c */ /* 0x044ff00000041820 */
[C---:B------:R-:W-:Y:S08]  /*6640*/  HMMA.16816.F32.BF16 R28, R152.reuse, R150, R28 ;  /* 0x00000096981c723c */ /* 0x040ff0000004181c */
[C---:B---3--:R-:W-:Y:S08]  /*6650*/  HMMA.16816.F32.BF16 R16, R152.reuse, R140, R16 ;  /* 0x0000008c9810723c */ /* 0x048ff00000041810 */
[----:B------:R-:W-:Y:S01]  /*6660*/  HMMA.16816.F32.BF16 R12, R152, R142, R12 ;  /* 0x0000008e980c723c */ /* 0x000fe2000004180c */
[----:B------:R-:W2:Y:S07]  /*6670*/  LDSM.16.M88.4 R140, [R180+0x4800] ;  /* 0x00480000b48c783b */ /* 0x000eae0000000200 */
[----:B------:R-:W-:Y:S08]  /*6680*/  HMMA.16816.F32.BF16 R160, R168, R164, R160 ;  /* 0x000000a4a8a0723c */ /* 0x000ff000000418a0 */
[----:B-1----:R-:W-:Y:S08]  /*6690*/  HMMA.16816.F32.BF16 R32, R8, R4, R32 ;  /* 0x000000040820723c */ /* 0x002ff00000041820 */
[----:B------:R-:W-:Y:S08]  /*66a0*/  HMMA.16816.F32.BF16 R156, R168, R166, R156 ;  /* 0x000000a6a89c723c */ /* 0x000ff0000004189c */
[----:B------:R-:W-:Y:S07]  /*66b0*/  HMMA.16816.F32.BF16 R24, R152, R144, R24 ;  /* 0x000000909818723c */ /* 0x000fee0000041818 */
[----:B------:R-:W-:Y:S01]  /*66c0*/  IMAD.U32 R144, RZ, RZ, UR30 ;  /* 0x0000001eff907e24 */ /* 0x000fe2000f8e00ff */
[----:B------:R-:W-:Y:S01]  /*66d0*/  HMMA.16816.F32.BF16 R28, R8, R6, R28 ;  /* 0x00000006081c723c */ /* 0x000fe2000004181c */
[----:B------:R-:W1:Y:S02]  /*66e0*/  LDSM.16.M88.4 R4, [R180+0x5000] ;  /* 0x00500000b404783b */ /* 0x000e640000000200 */
[----:B------:R-:W-:-:S05]  /*66f0*/  IMAD R144, R144, 0x40, R205 ;  /* 0x0000004090907824 */ /* 0x000fca00078e02cd */
[C---:B------:R-:W-:Y:S01]  /*6700*/  IADD3 R0, R144.reuse, 0x1, RZ ;  /* 0x0000000190007810 */ /* 0x040fe20007ffe0ff */
[C---:B------:R-:W-:Y:S01]  /*6710*/  HMMA.16816.F32.BF16 R20, R152.reuse, R146, R20 ;  /* 0x000000929814723c */ /* 0x040fe20000041814 */
[CC--:B------:R-:W-:Y:S02]  /*6720*/  ISETP.GE.AND P0, PT, R144.reuse, R203.reuse, PT ;  /* 0x000000cb9000720c */ /* 0x0c0fe40003f06270 */
[----:B------:R-:W-:Y:S02]  /*6730*/  IADD3 R133, R144, 0x8, RZ ;  /* 0x0000000890857810 */ /* 0x000fe40007ffe0ff */
[C---:B------:R-:W-:Y:S02]  /*6740*/  ISETP.GE.AND P6, PT, R0.reuse, R203, PT ;  /* 0x000000cb0000720c */ /* 0x040fe40003fc6270 */
[----:B------:R-:W-:Y:S01]  /*6750*/  ISETP.GE.AND P2, PT, R0, R197, PT ;  /* 0x000000c50000720c */ /* 0x000fe20003f46270 */
[----:B------:R-:W-:Y:S01]  /*6760*/  HMMA.16816.F32.BF16 R160, R152, R136, R160 ;  /* 0x0000008898a0723c */ /* 0x000fe200000418a0 */
[----:B------:R-:W-:-:S02]  /*6770*/  ISETP.LT.OR P0, PT, R144, R204, P0 ;  /* 0x000000cc9000720c */ /* 0x000fc40000701670 */
[C---:B------:R-:W-:Y:S02]  /*6780*/  ISETP.GE.AND P1, PT, R133.reuse, R203, PT ;  /* 0x000000cb8500720c */ /* 0x040fe40003f26270 */
[C---:B------:R-:W-:Y:S02]  /*6790*/  ISETP.LT.OR P6, PT, R0.reuse, R204, P6 ;  /* 0x000000cc0000720c */ /* 0x040fe400037c1670 */
[----:B------:R-:W-:Y:S01]  /*67a0*/  ISETP.LT.OR P2, PT, R0, R202, P2 ;  /* 0x000000ca0000720c */ /* 0x000fe20001741670 */
[----:B------:R-:W-:Y:S01]  /*67b0*/  HMMA.16816.F32.BF16 R156, R152, R138, R156 ;  /* 0x0000008a989c723c */ /* 0x000fe2000004189c */
[----:B------:R-:W-:Y:S02]  /*67c0*/  IADD3 R0, R144, 0x9, RZ ;  /* 0x0000000990007810 */ /* 0x000fe40007ffe0ff */
[----:B------:R-:W-:Y:S02]  /*67d0*/  FSEL R147, R32, -INF , !P0 ;  /* 0xff80000020937808 */ /* 0x000fe40004000000 */
[----:B------:R-:W-:-:S02]  /*67e0*/  ISETP.LT.OR P1, PT, R133, R204, P1 ;  /* 0x000000cc8500720c */ /* 0x000fc40000f21670 */
[----:B------:R-:W-:Y:S01]  /*67f0*/  IADD3 R32, R144, 0x11, RZ ;  /* 0x0000001190207810 */ /* 0x000fe20007ffe0ff */
[C---:B--2---:R-:W-:Y:S01]  /*6800*/  HMMA.16816.F32.BF16 R24, R8.reuse, R140, R24 ;  /* 0x0000008c0818723c */ /* 0x044fe20000041818 */
[----:B------:R-:W-:Y:S02]  /*6810*/  ISETP.GE.AND P4, PT, R133, R197, PT ;  /* 0x000000c58500720c */ /* 0x000fe40003f86270 */
[C---:B------:R-:W-:Y:S02]  /*6820*/  ISETP.GE.AND P5, PT, R0.reuse, R203, PT ;  /* 0x000000cb0000720c */ /* 0x040fe40003fa6270 */
[----:B------:R-:W-:Y:S02]  /*6830*/  ISETP.GE.AND P0, PT, R0, R197, PT ;  /* 0x000000c50000720c */ /* 0x000fe40003f06270 */
[----:B------:R-:W-:Y:S01]  /*6840*/  FSEL R153, R33, -INF , !P6 ;  /* 0xff80000021997808 */ /* 0x000fe20007000000 */
[----:B------:R-:W-:Y:S01]  /*6850*/  HMMA.16816.F32.BF16 R20, R8, R142, R20 ;  /* 0x0000008e0814723c */ /* 0x000fe20000041814 */
[----:B------:R-:W-:-:S02]  /*6860*/  FSEL R33, R28, -INF , !P1 ;  /* 0xff8000001c217808 */ /* 0x000fc40004800000 */
[C---:B------:R-:W-:Y:S02]  /*6870*/  ISETP.GE.AND P6, PT, R32.reuse, R203, PT ;  /* 0x000000cb2000720c */ /* 0x040fe40003fc6270 */
[----:B------:R-:W-:Y:S02]  /*6880*/  ISETP.GE.AND P1, PT, R32, R197, PT ;  /* 0x000000c52000720c */ /* 0x000fe40003f26270 */
[----:B------:R-:W-:Y:S01]  /*6890*/  ISETP.LT.OR P4, PT, R133, R202, P4 ;  /* 0x000000ca8500720c */ /* 0x000fe20002781670 */
[----:B-1----:R-:W-:Y:S01]  /*68a0*/  HMMA.16816.F32.BF16 R16, R8, R4, R16 ;  /* 0x000000040810723c */ /* 0x002fe20000041810 */
[C---:B------:R-:W-:Y:S02]  /*68b0*/  ISETP.LT.OR P5, PT, R0.reuse, R204, P5 ;  /* 0x000000cc0000720c */ /* 0x040fe40002fa1670 */
[----:B------:R-:W-:Y:S02]  /*68c0*/  ISETP.LT.OR P0, PT, R0, R202, P0 ;  /* 0x000000ca0000720c */ /* 0x000fe40000701670 */
[----:B------:R-:W-:-:S02]  /*68d0*/  FSEL R0, R35, -INF , !P2 ;  /* 0xff80000023007808 */ /* 0x000fc40005000000 */
[C---:B------:R-:W-:Y:S01]  /*68e0*/  ISETP.LT.OR P6, PT, R32.reuse, R204, P6 ;  /* 0x000000cc2000720c */ /* 0x040fe200037c1670 */
[----:B------:R-:W-:Y:S01]  /*68f0*/  HMMA.16816.F32.BF16 R12, R8, R6, R12 ;  /* 0x00000006080c723c */ /* 0x000fe2000004180c */
[----:B------:R-:W-:Y:S02]  /*6900*/  ISETP.LT.OR P1, PT, R32, R202, P1 ;  /* 0x000000ca2000720c */ /* 0x000fe40000f21670 */
[----:B------:R-:W-:Y:S02]  /*6910*/  FSEL R32, R30, -INF , !P4 ;  /* 0xff8000001e207808 */ /* 0x000fe40006000000 */
[----:B------:R-:W-:Y:S02]  /*6920*/  FSEL R35, R29, -INF , !P5 ;  /* 0xff8000001d237808 */ /* 0x000fe40006800000 */
[----:B------:R-:W-:Y:S02]  /*6930*/  FSEL R140, R31, -INF , !P0 ;  /* 0xff8000001f8c7808 */ /* 0x000fe40004000000 */
[----:B------:R-:W1:Y:S01]  /*6940*/  LDSM.16.M88.4 R28, [R180+0x5800] ;  /* 0x00580000b41c783b */ /* 0x000e620000000200 */
[----:B------:R-:W-:Y:S01]  /*6950*/  ISETP.GE.AND P3, PT, R144, R197, PT ;  /* 0x000000c59000720c */ /* 0x000fe20003f66270 */
[----:B------:R-:W-:-:S04]  /*6960*/  DEPBAR.LE SB0, 0x0 ;  /* 0x000080000000791a */ /* 0x000fc80000000000 */
[C---:B------:R-:W-:Y:S02]  /*6970*/  ISETP.LT.OR P3, PT, R144.reuse, R202, P3 ;  /* 0x000000ca9000720c */ /* 0x040fe40001f61670 */
[----:B------:R-:W-:Y:S02]  /*6980*/  IADD3 R133, R144, 0x10, RZ ;  /* 0x0000001090857810 */ /* 0x000fe40007ffe0ff */
[----:B------:R-:W-:Y:S02]  /*6990*/  FSEL R34, R34, -INF , !P3 ;  /* 0xff80000022227808 */ /* 0x000fe40005800000 */
[C---:B------:R-:W-:Y:S02]  /*69a0*/  ISETP.GE.AND P3, PT, R133.reuse, R203, PT ;  /* 0x000000cb8500720c */ /* 0x040fe40003f66270 */
[C---:B------:R-:W-:Y:S02]  /*69b0*/  ISETP.GE.AND P2, PT, R133.reuse, R197, PT ;  /* 0x000000c58500720c */ /* 0x040fe40003f46270 */
[----:B------:R-:W-:-:S02]  /*69c0*/  ISETP.LT.OR P3, PT, R133, R204, P3 ;  /* 0x000000cc8500720c */ /* 0x000fc40001f61670 */
[C---:B------:R-:W-:Y:S02]  /*69d0*/  IADD3 R136, R144.reuse, 0x19, RZ ;  /* 0x0000001990887810 */ /* 0x040fe40007ffe0ff */
[----:B------:R-:W-:Y:S02]  /*69e0*/  ISETP.LT.OR P2, PT, R133, R202, P2 ;  /* 0x000000ca8500720c */ /* 0x000fe40001741670 */
[----:B------:R-:W-:Y:S02]  /*69f0*/  IADD3 R133, R144, 0x18, RZ ;  /* 0x0000001890857810 */ /* 0x000fe40007ffe0ff */
[----:B------:R-:W-:Y:S02]  /*6a00*/  FSEL R141, R24, -INF , !P3 ;  /* 0xff800000188d7808 */ /* 0x000fe40005800000 */
[C---:B------:R-:W-:Y:S02]  /*6a10*/  ISETP.GE.AND P5, PT, R136.reuse, R203, PT ;  /* 0x000000cb8800720c */ /* 0x040fe40003fa6270 */
[----:B------:R-:W-:-:S02]  /*6a20*/  ISETP.GE.AND P3, PT, R136, R197, PT ;  /* 0x000000c58800720c */ /* 0x000fc40003f66270 */
[----:B------:R-:W-:Y:S02]  /*6a30*/  IADD3 R5, R144, 0x20, RZ ;  /* 0x0000002090057810 */ /* 0x000fe40007ffe0ff */
[----:B------:R-:W-:Y:S02]  /*6a40*/  ISETP.GE.AND P0, PT, R133, R203, PT ;  /* 0x000000cb8500720c */ /* 0x000fe40003f06270 */
[C---:B------:R-:W-:Y:S02]  /*6a50*/  ISETP.LT.OR P5, PT, R136.reuse, R204, P5 ;  /* 0x000000cc8800720c */ /* 0x040fe40002fa1670 */
[----:B------:R-:W-:Y:S02]  /*6a60*/  ISETP.LT.OR P3, PT, R136, R202, P3 ;  /* 0x000000ca8800720c */ /* 0x000fe40001f61670 */
[----:B------:R-:W-:Y:S02]  /*6a70*/  FSEL R136, R26, -INF , !P2 ;  /* 0xff8000001a887808 */ /* 0x000fe40005000000 */
[----:B------:R-:W-:Y:S01]  /*6a80*/  FSEL R138, R27, -INF , !P1 ;  /* 0xff8000001b8a7808 */ /* 0x000fe20004800000 */
[----:B-1----:R-:W-:Y:S01]  /*6a90*/  HMMA.16816.F32.BF16 R160, R8, R28, R160 ;  /* 0x0000001c08a0723c */ /* 0x002fe200000418a0 */
[----:B------:R-:W-:-:S02]  /*6aa0*/  ISETP.GE.AND P4, PT, R133, R197, PT ;  /* 0x000000c58500720c */ /* 0x000fc40003f86270 */
[C---:B------:R-:W-:Y:S02]  /*6ab0*/  ISETP.GE.AND P2, PT, R5.reuse, R203, PT ;  /* 0x000000cb0500720c */ /* 0x040fe40003f46270 */
[----:B------:R-:W-:Y:S02]  /*6ac0*/  ISETP.GE.AND P1, PT, R5, R197, PT ;  /* 0x000000c50500720c */ /* 0x000fe40003f26270 */
[C---:B------:R-:W-:Y:S01]  /*6ad0*/  ISETP.LT.OR P0, PT, R133.reuse, R204, P0 ;  /* 0x000000cc8500720c */ /* 0x040fe20000701670 */
[----:B------:R-:W-:Y:S01]  /*6ae0*/  HMMA.16816.F32.BF16 R156, R8, R30, R156 ;  /* 0x0000001e089c723c */ /* 0x000fe2000004189c */
[----:B------:R-:W-:Y:S01]  /*6af0*/  IADD3 R4, R144, 0x21, RZ ;  /* 0x0000002190047810 */ /* 0x000fe20007ffe0ff */
[----:B------:R-:W-:Y:S01]  /*6b00*/  BAR.SYNC.DEFER_BLOCKING 0x0 ;  /* 0x0000000000007b1d */ /* 0x000fe20000010000 */
[----:B------:R-:W-:Y:S02]  /*6b10*/  ISETP.LT.OR P4, PT, R133, R202, P4 ;  /* 0x000000ca8500720c */ /* 0x000fe40002781670 */
[----:B------:R-:W-:-:S02]  /*6b20*/  ISETP.LT.OR P2, PT, R5, R204, P2 ;  /* 0x000000cc0500720c */ /* 0x000fc40001741670 */
[----:B------:R-:W-:Y:S02]  /*6b30*/  ISETP.LT.OR P1, PT, R5, R202, P1 ;  /* 0x000000ca0500720c */ /* 0x000fe40000f21670 */
[----:B------:R-:W-:Y:S02]  /*6b40*/  FSEL R143, R25, -INF , !P6 ;  /* 0xff800000198f7808 */ /* 0x000fe40007000000 */
[----:B------:R-:W-:Y:S02]  /*6b50*/  FSEL R137, R20, -INF , !P0 ;  /* 0xff80000014897808 */ /* 0x000fe40004000000 */
[----:B------:R-:W-:Y:S02]  /*6b60*/  IADD3 R5, R144, 0x28, RZ ;  /* 0x0000002890057810 */ /* 0x000fe40007ffe0ff */
[C---:B------:R-:W-:Y:S02]  /*6b70*/  ISETP.GE.AND P6, PT, R4.reuse, R203, PT ;  /* 0x000000cb0400720c */ /* 0x040fe40003fc6270 */
[----:B------:R-:W-:-:S02]  /*6b80*/  ISETP.GE.AND P0, PT, R4, R197, PT ;  /* 0x000000c50400720c */ /* 0x000fc40003f06270 */
[----:B------:R-:W-:Y:S02]  /*6b90*/  FSEL R170, R22, -INF , !P4 ;  /* 0xff80000016aa7808 */ /* 0x000fe40006000000 */
[----:B------:R-:W-:Y:S02]  /*6ba0*/  FSEL R228, R23, -INF , !P3 ;  /* 0xff80000017e47808 */ /* 0x000fe40005800000 */
[C---:B------:R-:W-:Y:S02]  /*6bb0*/  ISETP.GE.AND P3, PT, R5.reuse, R203, PT ;  /* 0x000000cb0500720c */ /* 0x040fe40003f66270 */
[----:B------:R-:W-:Y:S02]  /*6bc0*/  ISETP.GE.AND P4, PT, R5, R197, PT ;  /* 0x000000c50500720c */ /* 0x000fe40003f86270 */
[C---:B------:R-:W-:Y:S02]  /*6bd0*/  ISETP.LT.OR P6, PT, R4.reuse, R204, P6 ;  /* 0x000000cc0400720c */ /* 0x040fe400037c1670 */
[----:B------:R-:W-:-:S02]  /*6be0*/  ISETP.LT.OR P0, PT, R4, R202, P0 ;  /* 0x000000ca0400720c */ /* 0x000fc40000701670 */
[----:B------:R-:W-:Y:S02]  /*6bf0*/  IADD3 R4, R144, 0x29, RZ ;  /* 0x0000002990047810 */ /* 0x000fe40007ffe0ff */
[C---:B------:R-:W-:Y:S02]  /*6c00*/  ISETP.LT.OR P3, PT, R5.reuse, R204, P3 ;  /* 0x000000cc0500720c */ /* 0x040fe40001f61670 */
[----:B------:R-:W-:Y:S02]  /*6c10*/  ISETP.LT.OR P4, PT, R5, R202, P4 ;  /* 0x000000ca0500720c */ /* 0x000fe40002781670 */
[----:B------:R-:W-:Y:S02]  /*6c20*/  FSEL R139, R21, -INF , !P5 ;  /* 0xff800000158b7808 */ /* 0x000fe40006800000 */
[----:B------:R-:W-:Y:S02]  /*6c30*/  FSEL R133, R16, -INF , !P2 ;  /* 0xff80000010857808 */ /* 0x000fe40005000000 */
[----:B------:R-:W-:-:S02]  /*6c40*/  IADD3 R5, R144, 0x30, RZ ;  /* 0x0000003090057810 */ /* 0x000fc40007ffe0ff */
[C---:B------:R-:W-:Y:S02]  /*6c50*/  ISETP.GE.AND P5, PT, R4.reuse, R203, PT ;  /* 0x000000cb0400720c */ /* 0x040fe40003fa6270 */
[CC--:B------:R-:W-:Y:S02]  /*6c60*/  ISETP.GE.AND P2, PT, R4.reuse, R197.reuse, PT ;  /* 0x000000c50400720c */ /* 0x0c0fe40003f46270 */
[----:B------:R-:W-:Y:S02]  /*6c70*/  FSEL R216, R19, -INF , !P0 ;  /* 0xff80000013d87808 */ /* 0x000fe40004000000 */
[----:B------:R-:W-:Y:S02]  /*6c80*/  ISETP.GE.AND P0, PT, R5, R197, PT ;  /* 0x000000c50500720c */ /* 0x000fe40003f06270 */
[C---:B------:R-:W-:Y:S02]  /*6c90*/  ISETP.LT.OR P5, PT, R4.reuse, R204, P5 ;  /* 0x000000cc0400720c */ /* 0x040fe40002fa1670 */
[----:B------:R-:W-:-:S02]  /*6ca0*/  ISETP.LT.OR P2, PT, R4, R202, P2 ;  /* 0x000000ca0400720c */ /* 0x000fc40001741670 */
[----:B------:R-:W-:Y:S02]  /*6cb0*/  IADD3 R4, R144, 0x31, RZ ;  /* 0x0000003190047810 */ /* 0x000fe40007ffe0ff */
[----:B------:R-:W-:Y:S02]  /*6cc0*/  ISETP.LT.OR P0, PT, R5, R202, P0 ;  /* 0x000000ca0500720c */ /* 0x000fe40000701670 */
[----:B------:R-:W-:Y:S02]  /*6cd0*/  FSEL R223, R17, -INF , !P6 ;  /* 0xff80000011df7808 */ /* 0x000fe40007000000 */
[----:B------:R-:W-:Y:S02]  /*6ce0*/  FSEL R221, R12, -INF , !P3 ;  /* 0xff8000000cdd7808 */ /* 0x000fe40005800000 */
[----:B------:R-:W-:Y:S02]  /*6cf0*/  FSEL R220, R18, -INF , !P1 ;  /* 0xff80000012dc7808 */ /* 0x000fe40004800000 */
[----:B------:R-:W-:-:S02]  /*6d00*/  ISETP.GE.AND P6, PT, R4, R203, PT ;  /* 0x000000cb0400720c */ /* 0x000fc40003fc6270 */
[----:B------:R-:W-:Y:S02]  /*6d10*/  ISETP.GE.AND P3, PT, R4, R197, PT ;  /* 0x000000c50400720c */ /* 0x000fe40003f66270 */
[----:B------:R-:W-:Y:S02]  /*6d20*/  ISETP.GE.AND P1, PT, R5, R203, PT ;  /* 0x000000cb0500720c */ /* 0x000fe40003f26270 */
[----:B------:R-:W-:Y:S02]  /*6d30*/  FSEL R148, R162, -INF , !P0 ;  /* 0xff800000a2947808 */ /* 0x000fe40004000000 */
[----:B------:R-:W-:Y:S02]  /*6d40*/  PLOP3.LUT P0, PT, PT, PT, UP0, 0x80, 0x0 ;  /* 0x000000000000781c */ /* 0x000fe40003f0f008 */
[C---:B------:R-:W-:Y:S02]  /*6d50*/  ISETP.LT.OR P6, PT, R4.reuse, R204, P6 ;  /* 0x000000cc0400720c */ /* 0x040fe400037c1670 */
        /* <DEDUP_REMOVED lines=16> */
[----:B------:R-:W-:Y:S02]  /*6e60*/  FSEL R165, R161, -INF , !P6 ;  /* 0xff800000a1a57808 */ /* 0x000fe40007000000 */
[----:B------:R-:W-:Y:S02]  /*6e70*/  FSEL R146, R163, -INF , !P3 ;  /* 0xff800000a3927808 */ /* 0x000fe40005800000 */
[----:B------:R-:W-:-:S02]  /*6e80*/  FSEL R151, R156, -INF , !P5 ;  /* 0xff8000009c977808 */ /* 0x000fc40006800000 */
[----:B------:R-:W-:Y:S02]  /*6e90*/  FSEL R145, R158, -INF , !P2 ;  /* 0xff8000009e917808 */ /* 0x000fe40005000000 */
[----:B------:R-:W-:Y:S02]  /*6ea0*/  FSEL R149, R157, -INF , !P4 ;  /* 0xff8000009d957808 */ /* 0x000fe40006000000 */
[----:B------:R-:W-:Y:S01]  /*6eb0*/  FSEL R144, R159, -INF , !P1 ;  /* 0xff8000009f907808 */ /* 0x000fe20004800000 */
[----:B------:R-:W-:Y:S05]  /*6ec0*/  @!P0 BRA `(.L_x_946) ;  /* 0x0000027000008947 */ /* 0x000fea0003800000 */
[----:B------:R-:W-:Y:S02]  /*6ed0*/  UIADD3 UR30, UR28, -0x3, URZ ;  /* 0xfffffffd1c1e7890 */ /* 0x000fe4000fffe03f */
[----:B------:R-:W-:Y:S02]  /*6ee0*/  ULDC.64 UR4, c[0x0][0x198] ;  /* 0x0000660000047ab9 */ /* 0x000fe40000000a00 */
[----:B------:R-:W-:Y:S02]  /*6ef0*/  USHF.R.S32.HI UR28, URZ, 0x1f, UR30 ;  /* 0x0000001f3f1c7899 */ /* 0x000fe4000801141e */
[----:B------:R-:W-:-:S02]  /*6f00*/  UIMAD.WIDE.U32 UR32, UR30, UR4, URZ ;  /* 0x000000041e2072a5 */ /* 0x000fc4000f8e003f */
[----:B------:R-:W-:Y:S02]  /*6f10*/  UIMAD UR28, UR28, UR4, URZ ;  /* 0x000000041c1c72a4 */ /* 0x000fe4000f8e023f */
[----:B------:R-:W-:Y:S02]  /*6f20*/  USHF.L.U32 UR4, UR8, 0x5, URZ ;  /* 0x0000000508047899 */ /* 0x000fe4000800063f */
[----:B------:R-:W-:Y:S01]  /*6f30*/  UIMAD UR28, UR30, UR5, UR28 ;  /* 0x000000051e1c72a4 */ /* 0x000fe2000f8e021c */
[----:B------:R-:W-:Y:S02]  /*6f40*/  IMAD.U32 R5, RZ, RZ, UR32 ;  /* 0x00000020ff057e24 */ /* 0x000fe4000f8e00ff */
[----:B------:R-:W-:Y:S01]  /*6f50*/  IMAD.U32 R4, RZ, RZ, UR32 ;  /* 0x00000020ff047e24 */ /* 0x000fe2000f8e00ff */
[----:B------:R-:W-:Y:S02]  /*6f60*/  UIADD3 UR28, UR33, UR28, URZ ;  /* 0x0000001c211c7290 */ /* 0x000fe4000fffe03f */
[----:B------:R-:W-:-:S04]  /*6f70*/  LEA R6, P0, R5, R200, 0x6 ;  /* 0x000000c805067211 */ /* 0x000fc800078030ff */
[----:B------:R-:W-:Y:S01]  /*6f80*/  IMAD.U32 R5, RZ, RZ, UR28 ;  /* 0x0000001cff057e24 */ /* 0x000fe2000f8e00ff */
[----:B------:R-:W-:Y:S01]  /*6f90*/  LEA R8, P1, R6, c[0x0][0x168], 0x1 ;  /* 0x00005a0006087a11 */ /* 0x000fe200078208ff */
[----:B------:R-:W-:Y:S02]  /*6fa0*/  UMOV UR28, 0x5 ;  /* 0x00000005001c7882 */ /* 0x000fe40000000000 */
[----:B------:R-:W-:Y:S01]  /*6fb0*/  USHF.L.U64.HI UR28, UR8, UR28, UR5 ;  /* 0x0000001c081c7299 */ /* 0x000fe20008010205 */
[----:B------:R-:W-:Y:S02]  /*6fc0*/  LEA.HI.X R5, R4, R211, R5, 0x6, P0 ;  /* 0x000000d304057211 */ /* 0x000fe400000f3405 */
[----:B------:R-:W-:Y:S02]  /*6fd0*/  IADD3 R4, P0, R8, UR4, RZ ;  /* 0x0000000408047c10 */ /* 0x000fe4000ff1e0ff */
[----:B------:R-:W-:Y:S02]  /*6fe0*/  LEA.HI.X R9, R6, c[0x0][0x16c], R5, 0x1, P1 ;  /* 0x00005b0006097a11 */ /* 0x000fe400008f0c05 */
[----:B------:R-:W-:-:S02]  /*6ff0*/  IADD3 R10, P1, R4, UR4, RZ ;  /* 0x00000004040a7c10 */ /* 0x000fc4000ff3e0ff */
        /* <DEDUP_REMOVED lines=20> */
.L_x_946:
[----:B-1----:R-:W-:Y:S01]  /*7140*/  FMNMX.FTZ R4, R132, R147, !PT ;  /* 0x0000009384047209 */ /* 0x002fe20007810000 */
[----:B------:R-:W-:Y:S01]  /*7150*/  USHF.L.U32 UR4, UR29, 0x1, URZ ;  /* 0x000000011d047899 */ /* 0x000fe2000800063f */
[----:B------:R-:W-:Y:S01]  /*7160*/  FMNMX.FTZ R5, R3, R34, !PT ;  /* 0x0000002203057209 */ /* 0x000fe20007810000 */
[----:B------:R-:W-:Y:S01]  /*7170*/  IMAD.WIDE.U32 R230, R206, -0x2daee0ad, RZ ;  /* 0xd2511f53cee67825 */ /* 0x000fe200078e00ff */
[----:B------:R-:W-:Y:S01]  /*7180*/  FMNMX.FTZ R4, R153, R4, !PT ;  /* 0x0000000499047209 */ /* 0x000fe20007810000 */
[----:B------:R-:W-:Y:S01]  /*7190*/  LDSM.16.MT88.4 R20, [R186+0xc000] ;  /* 0x00c00000ba14783b */ /* 0x000fe20000004200 */
[----:B------:R-:W-:Y:S01]  /*71a0*/  FMNMX.FTZ R5, R0, R5, !PT ;  /* 0x0000000500057209 */ /* 0x000fe20007810000 */
[----:B------:R-:W-:Y:S01]  /*71b0*/  IMAD R227, R214, -0x326172a9, RZ ;  /* 0xcd9e8d57d6e37824 */ /* 0x000fe200078e02ff */
        /* <DEDUP_REMOVED lines=24> */
[----:B------:R-:W-:-:S04]  /*7340*/  FMNMX.FTZ R4, R165, R4, !PT ;  /* 0x00000004a5047209 */ /* 0x000fc80007810000 */
[----:B------:R-:W-:-:S04]  /*7350*/  FMNMX.FTZ R4, R151, R4, !PT ;  /* 0x0000000497047209 */ /* 0x000fc80007810000 */
[----:B------:R-:W-:Y:S02]  /*7360*/  FMNMX.FTZ R7, R149, R4, !PT ;  /* 0x0000000495077209 */ /* 0x000fe40007810000 */
[----:B------:R-:W-:-:S03]  /*7370*/  FMNMX.FTZ R4, R146, R5, !PT ;  /* 0x0000000592047209 */ /* 0x000fc60007810000 */
[----:B------:R-:W1:Y:S01]  /*7380*/  SHFL.BFLY PT, R6, R7, 0x2, 0x1f ;  /* 0x0c401f0007067f89 */ /* 0x000e6200000e0000 */
[----:B------:R-:W-:-:S04]  /*7390*/  FMNMX.FTZ R5, R145, R4, !PT ;  /* 0x0000000491057209 */ /* 0x000fc80007810000 */
[----:B------:R-:W-:-:S05]  /*73a0*/  FMNMX.FTZ R8, R144, R5, !PT ;  /* 0x0000000590087209 */ /* 0x000fca0007810000 */
[----:B------:R-:W2:Y:S01]  /*73b0*/  SHFL.BFLY PT, R5, R8, 0x2, 0x1f ;  /* 0x0c401f0008057f89 */ /* 0x000ea200000e0000 */
[----:B-1----:R-:W-:Y:S02]  /*73c0*/  FMNMX.FTZ R6, R7, R6, !PT ;  /* 0x0000000607067209 */ /* 0x002fe40007810000 */
[----:B------:R-:W-:-:S03]  /*73d0*/  MOV R7, UR27 ;  /* 0x0000001b00077c02 */ /* 0x000fc60008000f00 */
[----:B------:R-:W1:Y:S01]  /*73e0*/  SHFL.BFLY PT, R159, R6, 0x1, 0x1f ;  /* 0x0c201f00069f7f89 */ /* 0x000e6200000e0000 */
[----:B------:R-:W-:Y:S01]  /*73f0*/  LOP3.LUT R4, R231, UR4, R7, 0x96, !PT ;  /* 0x00000004e7047c12 */ /* 0x000fe2000f8e9607 */
[----:B------:R-:W-:Y:S01]  /*7400*/  UIADD3 UR4, UR4, 0x1, URZ ;  /* 0x0000000104047890 */ /* 0x000fe2000fffe03f */
[----:B--2---:R-:W-:-:S03]  /*7410*/  FMNMX.FTZ R5, R8, R5, !PT ;  /* 0x0000000508057209 */ /* 0x004fc60007810000 */
[----:B------:R-:W-:Y:S02]  /*7420*/  IMAD.WIDE.U32 R162, R4, -0x326172a9, RZ ;  /* 0xcd9e8d5704a27825 */ /* 0x000fe400078e00ff */
[----:B------:R-:W2:Y:S03]  /*7430*/  SHFL.BFLY PT, R158, R5, 0x1, 0x1f ;  /* 0x0c201f00059e7f89 */ /* 0x000ea600000e0000 */
[----:B------:R-:W-:Y:S02]  /*7440*/  LOP3.LUT R4, R163, UR23, R227, 0x96, !PT ;  /* 0x00000017a3047c12 */ /* 0x000fe4000f8e96e3 */
[----:B------:R-:W-:-:S03]  /*7450*/  LOP3.LUT R162, R135, UR21, R162, 0x96, !PT ;  /* 0x0000001587a27c12 */ /* 0x000fc6000f8e96a2 */
[----:B------:R-:W-:-:S04]  /*7460*/  IMAD.WIDE.U32 R232, R4, -0x2daee0ad, RZ ;  /* 0xd2511f5304e87825 */ /* 0x000fc800078e00ff */
[----:B------:R-:W-:Y:S01]  /*7470*/  IMAD.WIDE.U32 R162, R162, -0x2daee0ad, RZ ;  /* 0xd2511f53a2a27825 */ /* 0x000fe200078e00ff */
[----:B------:R-:W-:Y:S02]  /*7480*/  LOP3.LUT R4, R233, UR20, R226, 0x96, !PT ;  /* 0x00000014e9047c12 */ /* 0x000fe4000f8e96e2 */
[----:B-1----:R-:W-:Y:S02]  /*7490*/  FMNMX.FTZ R159, R6, R159, !PT ;  /* 0x0000009f069f7209 */ /* 0x002fe40007810000 */
[----:B------:R-:W-:Y:S01]  /*74a0*/  LOP3.LUT R232, R163, UR18, R232, 0x96, !PT ;  /* 0x00000012a3e87c12 */ /* 0x000fe2000f8e96e8 */
[----:B------:R-:W-:Y:S01]  /*74b0*/  IMAD.WIDE.U32 R168, R4, -0x326172a9, RZ ;  /* 0xcd9e8d5704a87825 */ /* 0x000fe200078e00ff */
[----:B------:R-:W-:-:S03]  /*74c0*/  FSETP.NEU.FTZ.AND P1, PT, R159, -INF , PT ;  /* 0xff8000009f00780b */ /* 0x000fc60003f3d000 */
[----:B------:R-:W-:Y:S01]  /*74d0*/  IMAD.WIDE.U32 R232, R232, -0x326172a9, RZ ;  /* 0xcd9e8d57e8e87825 */ /* 0x000fe200078e00ff */
[----:B------:R-:W-:Y:S02]  /*74e0*/  LOP3.LUT R4, R169, UR19, R134, 0x96, !PT ;  /* 0x00000013a9047c12 */ /* 0x000fe4000f8e9686 */
[----:B--2---:R-:W-:Y:S01]  /*74f0*/  FMNMX.FTZ R158, R5, R158, !PT ;  /* 0x0000009e059e7209 */ /* 0x004fe20007810000 */
[----:B------:R-:W-:Y:S01]  /*7500*/  FMUL.FTZ R150, R159, c[0x0][0x23c] ;  /* 0x00008f009f967a20 */ /* 0x000fe20000410000 */
[----:B------:R-:W-:Y:S01]  /*7510*/  LOP3.LUT R168, R233, UR17, R168, 0x96, !PT ;  /* 0x00000011e9a87c12 */ /* 0x000fe2000f8e96a8 */
[----:B------:R-:W-:Y:S01]  /*7520*/  IMAD.WIDE.U32 R4, R4, -0x2daee0ad, RZ ;  /* 0xd2511f5304047825 */ /* 0x000fe200078e00ff */
[----:B------:R-:W-:Y:S02]  /*7530*/  FSETP.NEU.FTZ.AND P0, PT, R158, -INF , PT ;  /* 0xff8000009e00780b */ /* 0x000fe40003f1d000 */
[----:B------:R-:W-:Y:S01]  /*7540*/  FSEL R7, R159, RZ, P1 ;  /* 0x000000ff9f077208 */ /* 0x000fe20000800000 */
[----:B------:R-:W-:Y:S01]  /*7550*/  IMAD.WIDE.U32 R168, R168, -0x2daee0ad, RZ ;  /* 0xd2511f53a8a87825 */ /* 0x000fe200078e00ff */
[----:B------:R-:W-:-:S02]  /*7560*/  LOP3.LUT R162, R5, UR16, R162, 0x96, !PT ;  /* 0x0000001005a27c12 */ /* 0x000fc4000f8e96a2 */
[----:B------:R-:W-:Y:S02]  /*7570*/  FSEL R160, R158, RZ, P0 ;  /* 0x000000ff9ea07208 */ /* 0x000fe40000000000 */
[----:B------:R-:W-:Y:S01]  /*7580*/  LOP3.LUT R4, R169, UR7, R4, 0x96, !PT ;  /* 0x00000007a9047c12 */ /* 0x000fe2000f8e9604 */
[----:B------:R-:W-:Y:S01]  /*7590*/  IMAD.WIDE.U32 R162, R162, -0x326172a9, RZ ;  /* 0xcd9e8d57a2a27825 */ /* 0x000fe200078e00ff */
[----:B------:R-:W-:-:S03]  /*75a0*/  FSEL R150, R150, RZ, P1 ;  /* 0x000000ff96967208 */ /* 0x000fc60000800000 */
[----:B------:R-:W-:Y:S01]  /*75b0*/  IMAD.WIDE.U32 R10, R4, -0x326172a9, RZ ;  /* 0xcd9e8d57040a7825 */ /* 0x000fe200078e00ff */
[----:B------:R-:W-:-:S03]  /*75c0*/  LOP3.LUT R232, R163, UR9, R232, 0x96, !PT ;  /* 0x00000009a3e87c12 */ /* 0x000fc6000f8e96e8 */
[----:B------:R-:W-:Y:S01]  /*75d0*/  FADD.FTZ R160, R3, -R160 ;  /* 0x800000a003a07221 */ /* 0x000fe20000010000 */
[----:B------:R-:W-:Y:S01]  /*75e0*/  LOP3.LUT R5, R11, UR24, R162, 0x96, !PT ;  /* 0x000000180b057c12 */ /* 0x000fe2000f8e96a2 */
[----:B------:R-:W-:Y:S01]  /*75f0*/  FADD.FTZ R162, R132, -R7 ;  /* 0x8000000784a27221 */ /* 0x000fe20000010000 */
[----:B------:R-:W-:Y:S01]  /*7600*/  SHF.R.U32.HI R4, RZ, 0x10, R10 ;  /* 0x00000010ff047819 */ /* 0x000fe2000001160a */
[--C-:B------:R-:W-:Y:S01]  /*7610*/  FFMA.FTZ R157, R147, c[0x0][0x23c], -R150.reuse ;  /* 0x00008f00939d7a23 */ /* 0x100fe20000010896 */
[----:B------:R-:W-:Y:S01]  /*7620*/  LOP3.LUT R9, R10, 0xffff, RZ, 0xc0, !PT ;  /* 0x0000ffff0a097812 */ /* 0x000fe200078ec0ff */
[----:B------:R-:W-:Y:S01]  /*7630*/  FMUL.FTZ R147, R158, c[0x0][0x23c] ;  /* 0x00008f009e937a20 */ /* 0x000fe20000410000 */
[----:B------:R-:W-:Y:S01]  /*7640*/  LOP3.LUT R7, R5, 0xffff, RZ, 0xc0, !PT ;  /* 0x0000ffff05077812 */ /* 0x000fe200078ec0ff */
[----:B------:R-:W-:Y:S01]  /*7650*/  FMUL.FTZ R162, R162, c[0x0][0x23c] ;  /* 0x00008f00a2a27a20 */ /* 0x000fe20000410000 */
[----:B------:R-:W-:Y:S01]  /*7660*/  SHF.R.U32.HI R8, RZ, 0x10, R5 ;  /* 0x00000010ff087819 */ /* 0x000fe20000011605 */
[----:B------:R-:W-:Y:S01]  /*7670*/  FMUL.FTZ R160, R160, c[0x0][0x23c] ;  /* 0x00008f00a0a07a20 */ /* 0x000fe20000410000 */
[----:B------:R-:W-:Y:S01]  /*7680*/  FSEL R147, R147, RZ, P0 ;  /* 0x000000ff93937208 */ /* 0x000fe20000000000 */
[--C-:B------:R-:W-:Y:S01]  /*7690*/  FFMA.FTZ R156, R153, c[0x0][0x23c], -R150.reuse ;  /* 0x00008f00999c7a23 */ /* 0x100fe20000010896 */
[----:B------:R-:W-:Y:S01]  /*76a0*/  MUFU.EX2 R157, R157 ;  /* 0x0000009d009d7308 */ /* 0x000fe20000000800 */
[--C-:B------:R-:W-:Y:S01]  /*76b0*/  FFMA.FTZ R155, R33, c[0x0][0x23c], -R150.reuse ;  /* 0x00008f00219b7a23 */ /* 0x100fe20000010896 */
[----:B------:R-:W-:Y:S01]  /*76c0*/  LOP3.LUT R6, R10, 0xff, RZ, 0xc0, !PT ;  /* 0x000000ff0a067812 */ /* 0x000fe200078ec0ff */
[--C-:B------:R-:W-:Y:S01]  /*76d0*/  FFMA.FTZ R152, R0, c[0x0][0x23c], -R147.reuse ;  /* 0x00008f0000987a23 */ /* 0x100fe20000010893 */
[----:B------:R-:W-:Y:S01]  /*76e0*/  LOP3.LUT R3, R4, 0xff, RZ, 0xc0, !PT ;  /* 0x000000ff04037812 */ /* 0x000fe200078ec0ff */
[----:B------:R-:W-:Y:S01]  /*76f0*/  FFMA.FTZ R154, R35, c[0x0][0x23c], -R150 ;  /* 0x00008f00239a7a23 */ /* 0x000fe20000010896 */
[----:B------:R-:W-:Y:S01]  /*7700*/  SHF.R.U32.HI R10, RZ, 0x18, R10 ;  /* 0x00000018ff0a7819 */ /* 0x000fe2000001160a */
[--C-:B------:R-:W-:Y:S01]  /*7710*/  FFMA.FTZ R153, R34, c[0x0][0x23c], -R147.reuse ;  /* 0x00008f0022997a23 */ /* 0x100fe20000010893 */
[----:B------:R-:W1:Y:S01]  /*7720*/  MUFU.EX2 R162, R162 ;  /* 0x000000a200a27308 */ /* 0x000e620000000800 */
[--C-:B------:R-:W-:Y:S01]  /*7730*/  FFMA.FTZ R0, R32, c[0x0][0x23c], -R147.reuse ;  /* 0x00008f0020007a23 */ /* 0x100fe20000010893 */
[----:B------:R-:W-:Y:S01]  /*7740*/  LOP3.LUT R4, R5, 0xff, RZ, 0xc0, !PT ;  /* 0x000000ff05047812 */ /* 0x000fe200078ec0ff */
[----:B------:R-:W-:Y:S01]  /*7750*/  FFMA.FTZ R161, R140, c[0x0][0x23c], -R147 ;  /* 0x00008f008ca17a23 */ /* 0x000fe20000010893 */
[----:B------:R-:W-:Y:S01]  /*7760*/  SHF.R.U32.HI R9, RZ, 0x8, R9 ;  /* 0x00000008ff097819 */ /* 0x000fe20000011609 */
[--C-:B------:R-:W-:Y:S01]  /*7770*/  FFMA.FTZ R163, R141, c[0x0][0x23c], -R150.reuse ;  /* 0x00008f008da37a23 */ /* 0x100fe20000010896 */
[----:B------:R-:W-:Y:S01]  /*7780*/  SHF.R.U32.HI R5, RZ, 0x18, R5 ;  /* 0x00000018ff057819 */ /* 0x000fe20000011605 */
[----:B------:R-:W-:Y:S01]  /*7790*/  FFMA.FTZ R166, R143, c[0x0][0x23c], -R150 ;  /* 0x00008f008fa67a23 */ /* 0x000fe20000010896 */
[----:B------:R-:W2:Y:S01]  /*77a0*/  MUFU.EX2 R160, R160 ;  /* 0x000000a000a07308 */ /* 0x000ea20000000800 */
[----:B------:R-:W-:Y:S01]  /*77b0*/  SHF.R.U32.HI R7, RZ, 0x8, R7 ;  /* 0x00000008ff077819 */ /* 0x000fe20000011607 */
[----:B------:R-:W-:Y:S01]  /*77c0*/  LDSM.16.MT88.4 R140, [R184+0x10000] ;  /* 0x01000000b88c783b */ /* 0x000fe20000004200 */
[----:B------:R-:W-:Y:S01]  /*77d0*/  LOP3.LUT R8, R8, 0xff, RZ, 0xc0, !PT ;  /* 0x000000ff08087812 */ /* 0x000fe200078ec0ff */
[----:B------:R-:W-:Y:S01]  /*77e0*/  IMAD.WIDE.U32 R232, R232, -0x2daee0ad, RZ ;  /* 0xd2511f53e8e87825 */ /* 0x000fe200078e00ff */
[----:B------:R-:W-:-:S02]  /*77f0*/  PRMT R10, R3, 0x5410, R10 ;  /* 0x00005410030a7816 */ /* 0x000fc4000000000a */
[----:B------:R-:W-:Y:S01]  /*7800*/  PRMT R6, R6, 0x5410, R9 ;  /* 0x0000541006067816 */ /* 0x000fe20000000009 */
[----:B------:R-:W3:Y:S01]  /*7810*/  MUFU.EX2 R156, R156 ;  /* 0x0000009c009c7308 */ /* 0x000ee20000000800 */
[-C--:B-1----:R-:W-:Y:S01]  /*7820*/  FMUL.FTZ R32, R104, R162.reuse ;  /* 0x000000a268207220 */ /* 0x082fe20000410000 */
[----:B------:R-:W-:Y:S01]  /*7830*/  PRMT R3, R2, 0x7054, R2 ;  /* 0x0000705402037816 */ /* 0x000fe20000000002 */
[-C--:B------:R-:W-:Y:S01]  /*7840*/  FMUL.FTZ R33, R105, R162.reuse ;  /* 0x000000a269217220 */ /* 0x080fe20000410000 */
[----:B------:R-:W-:Y:S01]  /*7850*/  PRMT R4, R4, 0x5410, R7 ;  /* 0x0000541004047816 */ /* 0x000fe20000000007 */
[----:B------:R-:W-:Y:S01]  /*7860*/  FMUL.FTZ R16, R120, R162 ;  /* 0x000000a278107220 */ /* 0x000fe20000410000 */
[----:B------:R-:W-:Y:S01]  /*7870*/  PRMT R8, R8, 0x5410, R5 ;  /* 0x0000541008087816 */ /* 0x000fe20000000005 */
[--C-:B------:R-:W-:Y:S01]  /*7880*/  HSET2.LE.AND R6, R6, R3.reuse, PT ;  /* 0x0000000306067233 */ /* 0x100fe20003803000 */
[----:B------:R-:W-:Y:S01]  /*7890*/  MUFU.EX2 R155, R155 ;  /* 0x0000009b009b7308 */ /* 0x000fe20000000800 */
[-C--:B--2---:R-:W-:Y:S01]  /*78a0*/  FMUL.FTZ R34, R106, R160.reuse ;  /* 0x000000a06a227220 */ /* 0x084fe20000410000 */
[--C-:B------:R-:W-:Y:S01]  /*78b0*/  HSET2.LE.AND R7, R10, R3.reuse, PT ;  /* 0x000000030a077233 */ /* 0x100fe20003803000 */
[----:B------:R-:W-:Y:S01]  /*78c0*/  FMUL.FTZ R35, R107, R160 ;  /* 0x000000a06b237220 */ /* 0x000fe20000410000 */
[--C-:B------:R-:W-:Y:S01]  /*78d0*/  HSET2.LE.AND R4, R4, R3.reuse, PT ;  /* 0x0000000304047233 */ /* 0x100fe20003803000 */
[----:B------:R-:W1:Y:S01]  /*78e0*/  LDSM.16.MT88.4 R104, [R186+0xe000] ;  /* 0x00e00000ba68783b */ /* 0x000e620000004200 */
[----:B------:R-:W-:Y:S01]  /*78f0*/  HSET2.LE.AND R5, R8, R3, PT ;  /* 0x0000000308057233 */ /* 0x000fe20003803000 */
[----:B------:R-:W-:Y:S01]  /*7900*/  FMUL.FTZ R17, R121, R162 ;  /* 0x000000a279117220 */ /* 0x000fe20000410000 */
[----:B------:R-:W2:Y:S01]  /*7910*/  MUFU.EX2 R154, R154 ;  /* 0x0000009a009a7308 */ /* 0x000ea20000000800 */
[----:B---3--:R-:W-:Y:S01]  /*7920*/  F2FP.BF16.PACK_AB R9, R156, R157 ;  /* 0x0000009d9c09723e */ /* 0x008fe200000010ff */
[-C--:B------:R-:W-:Y:S01]  /*7930*/  FMUL.FTZ R18, R122, R160.reuse ;  /* 0x000000a07a127220 */ /* 0x080fe20000410000 */
[----:B------:R-:W-:Y:S01]  /*7940*/  SHF.R.U32.HI R132, RZ, 0x10, R232 ;  /* 0x00000010ff847819 */ /* 0x000fe200000116e8 */
[----:B------:R-:W-:Y:S01]  /*7950*/  FMUL.FTZ R19, R123, R160 ;  /* 0x000000a07b137220 */ /* 0x000fe20000410000 */
[----:B------:R-:W-:Y:S01]  /*7960*/  LOP3.LUT R4, R4, R9, RZ, 0xc0, !PT ;  /* 0x0000000904047212 */ /* 0x000fe200078ec0ff */
[-C--:B------:R-:W-:Y:S01]  /*7970*/  FMUL.FTZ R24, R116, R162.reuse ;  /* 0x000000a274187220 */ /* 0x080fe20000410000 */
[----:B------:R-:W-:Y:S01]  /*7980*/  LOP3.LUT R132, R132, 0xff, RZ, 0xc0, !PT ;  /* 0x000000ff84847812 */ /* 0x000fe200078ec0ff */
[----:B------:R-:W-:Y:S01]  /*7990*/  MUFU.EX2 R153, R153 ;  /* 0x0000009900997308 */ /* 0x000fe20000000800 */
[----:B------:R-:W-:Y:S01]  /*79a0*/  FMUL.FTZ R25, R117, R162 ;  /* 0x000000a275197220 */ /* 0x000fe20000410000 */
[----:B------:R-:W-:Y:S01]  /*79b0*/  LOP3.LUT R168, R233, UR25, R168, 0x96, !PT ;  /* 0x00000019e9a87c12 */ /* 0x000fe2000f8e96a8 */
[-C--:B------:R-:W-:Y:S01]  /*79c0*/  FMUL.FTZ R26, R118, R160.reuse ;  /* 0x000000a0761a7220 */ /* 0x080fe20000410000 */
[----:B------:R-:W-:Y:S01]  /*79d0*/  LOP3.LUT R230, R232, 0xff, RZ, 0xc0, !PT ;  /* 0x000000ffe8e67812 */ /* 0x000fe200078ec0ff */
[----:B------:R-:W-:Y:S01]  /*79e0*/  FMUL.FTZ R27, R119, R160 ;  /* 0x000000a0771b7220 */ /* 0x000fe20000410000 */
[----:B------:R-:W-:Y:S01]  /*79f0*/  LDSM.16.MT88.4 R120, [R184+0xc800] ;  /* 0x00c80000b878783b */ /* 0x000fe20000004200 */
[-C--:B------:R-:W-:Y:S01]  /*7a00*/  FMUL.FTZ R108, R108, R162.reuse ;  /* 0x000000a26c6c7220 */ /* 0x080fe20000410000 */
[----:B------:R-:W3:Y:S01]  /*7a10*/  MUFU.EX2 R152, R152 ;  /* 0x0000009800987308 */ /* 0x000ee20000000800 */
[----:B--2---:R-:W-:Y:S01]  /*7a20*/  F2FP.BF16.PACK_AB R11, R154, R155 ;  /* 0x0000009b9a0b723e */ /* 0x004fe200000010ff */
[----:B------:R-:W-:Y:S01]  /*7a30*/  FMUL.FTZ R109, R109, R162 ;  /* 0x000000a26d6d7220 */ /* 0x000fe20000410000 */
[----:B------:R-:W2:Y:S01]  /*7a40*/  LDSM.16.MT88.4 R116, [R184+0xc000] ;  /* 0x00c00000b874783b */ /* 0x000ea20000004200 */
[-C--:B------:R-:W-:Y:S01]  /*7a50*/  FMUL.FTZ R110, R110, R160.reuse ;  /* 0x000000a06e6e7220 */ /* 0x080fe20000410000 */
[----:B------:R-:W-:Y:S01]  /*7a60*/  LOP3.LUT R6, R6, R11, RZ, 0xc0, !PT ;  /* 0x0000000b06067212 */ /* 0x000fe200078ec0ff */
[----:B------:R-:W-:-:S02]  /*7a70*/  FMUL.FTZ R111, R111, R160 ;  /* 0x000000a06f6f7220 */ /* 0x000fc40000410000 */
[----:B------:R-:W-:Y:S01]  /*7a80*/  MUFU.EX2 R0, R0 ;  /* 0x0000000000007308 */ /* 0x000fe20000000800 */
[-C--:B------:R-:W-:Y:S02]  /*7a90*/  FMUL.FTZ R44, R44, R162.reuse ;  /* 0x000000a22c2c7220 */ /* 0x080fe40000410000 */
[----:B------:R-:W-:Y:S02]  /*7aa0*/  FMUL.FTZ R45, R45, R162 ;  /* 0x000000a22d2d7220 */ /* 0x000fe40000410000 */
[-C--:B------:R-:W-:Y:S02]  /*7ab0*/  FMUL.FTZ R46, R46, R160.reuse ;  /* 0x000000a02e2e7220 */ /* 0x080fe40000410000 */
[----:B------:R-:W-:Y:S01]  /*7ac0*/  FMUL.FTZ R47, R47, R160 ;  /* 0x000000a02f2f7220 */ /* 0x000fe20000410000 */
[----:B------:R-:W4:Y:S01]  /*7ad0*/  MUFU.EX2 R161, R161 ;  /* 0x000000a100a17308 */ /* 0x000f220000000800 */
[----:B---3--:R-:W-:Y:S01]  /*7ae0*/  F2FP.BF16.PACK_AB R8, R152, R153 ;  /* 0x000000999808723e */ /* 0x008fe200000010ff */
[----:B------:R-:W-:-:S02]  /*7af0*/  FMUL.FTZ R48, R48, R162 ;  /* 0x000000a230307220 */ /* 0x000fc40000410000 */
[----:B------:R-:W-:Y:S01]  /*7b00*/  FMUL.FTZ R49, R49, R162 ;  /* 0x000000a231317220 */ /* 0x000fe20000410000 */
[----:B------:R-:W-:Y:S01]  /*7b10*/  LOP3.LUT R5, R5, R8, RZ, 0xc0, !PT ;  /* 0x0000000805057212 */ /* 0x000fe200078ec0ff */
[-C--:B------:R-:W-:Y:S02]  /*7b20*/  FMUL.FTZ R50, R50, R160.reuse ;  /* 0x000000a032327220 */ /* 0x080fe40000410000 */
[----:B------:R-:W-:Y:S01]  /*7b30*/  FMUL.FTZ R51, R51, R160 ;  /* 0x000000a033337220 */ /* 0x000fe20000410000 */
[----:B------:R-:W-:Y:S01]  /*7b40*/  MUFU.EX2 R163, R163 ;  /* 0x000000a300a37308 */ /* 0x000fe20000000800 */
[-C--:B------:R-:W-:Y:S02]  /*7b50*/  FMUL.FTZ R52, R52, R162.reuse ;  /* 0x000000a234347220 */ /* 0x080fe40000410000 */
[----:B------:R-:W-:Y:S02]  /*7b60*/  FMUL.FTZ R53, R53, R162 ;  /* 0x000000a235357220 */ /* 0x000fe40000410000 */
[----:B------:R-:W-:Y:S01]  /*7b70*/  FMUL.FTZ R54, R54, R160 ;  /* 0x000000a036367220 */ /* 0x000fe20000410000 */
[----:B----4-:R-:W-:Y:S01]  /*7b80*/  F2FP.BF16.PACK_AB R10, R161, R0 ;  /* 0x00000000a10a723e */ /* 0x010fe200000010ff */
[----:B------:R-:W-:Y:S01]  /*7b90*/  FMUL.FTZ R55, R55, R160 ;  /* 0x000000a037377220 */ /* 0x000fe20000410000 */
[----:B------:R-:W3:Y:S01]  /*7ba0*/  MUFU.EX2 R166, R166 ;  /* 0x000000a600a67308 */ /* 0x000ee20000000800 */
[----:B------:R-:W-:Y:S01]  /*7bb0*/  FMUL.FTZ R56, R56, R162 ;  /* 0x000000a238387220 */ /* 0x000fe20000410000 */
[----:B------:R-:W-:Y:S01]  /*7bc0*/  LOP3.LUT R7, R7, R10, RZ, 0xc0, !PT ;  /* 0x0000000a07077212 */ /* 0x000fe200078ec0ff */
[----:B------:R-:W-:-:S02]  /*7bd0*/  FMUL.FTZ R57, R57, R162 ;  /* 0x000000a239397220 */ /* 0x000fc40000410000 */
[-C--:B------:R-:W-:Y:S02]  /*7be0*/  FMUL.FTZ R58, R58, R160.reuse ;  /* 0x000000a03a3a7220 */ /* 0x080fe40000410000 */
[----:B------:R-:W-:Y:S02]  /*7bf0*/  FMUL.FTZ R59, R59, R160 ;  /* 0x000000a03b3b7220 */ /* 0x000fe40000410000 */
[C---:B------:R-:W-:Y:S01]  /*7c00*/  HMMA.16816.F32.BF16 R16, R4.reuse, R20, R16 ;  /* 0x000000140410723c */ /* 0x040fe20000041810 */
[-C--:B------:R-:W-:Y:S02]  /*7c10*/  FMUL.FTZ R68, R68, R162.reuse ;  /* 0x000000a244447220 */ /* 0x080fe40000410000 */
[----:B------:R-:W-:Y:S02]  /*7c20*/  FMUL.FTZ R69, R69, R162 ;  /* 0x000000a245457220 */ /* 0x000fe40000410000 */
[-C--:B------:R-:W-:Y:S02]  /*7c30*/  FMUL.FTZ R70, R70, R160.reuse ;  /* 0x000000a046467220 */ /* 0x080fe40000410000 */
[----:B------:R-:W-:Y:S01]  /*7c40*/  FMUL.FTZ R71, R71, R160 ;  /* 0x000000a047477220 */ /* 0x000fe20000410000 */
[----:B------:R-:W-:Y:S01]  /*7c50*/  HMMA.16816.F32.BF16 R20, R4, R22, R24 ;  /* 0x000000160414723c */ /* 0x000fe20000041818 */
[----:B------:R-:W-:-:S02]  /*7c60*/  FMUL.FTZ R72, R72, R162 ;  /* 0x000000a248487220 */ /* 0x000fc40000410000 */
[----:B------:R-:W-:Y:S02]  /*7c70*/  FMUL.FTZ R73, R73, R162 ;  /* 0x000000a249497220 */ /* 0x000fe40000410000 */
[----:B------:R-:W-:Y:S02]  /*7c80*/  FMUL.FTZ R74, R74, R160 ;  /* 0x000000a04a4a7220 */ /* 0x000fe40000410000 */
[-C--:B------:R-:W-:Y:S01]  /*7c90*/  FMUL.FTZ R24, R112, R162.reuse ;  /* 0x000000a270187220 */ /* 0x080fe20000410000 */
[----:B-1----:R-:W-:Y:S01]  /*7ca0*/  HMMA.16816.F32.BF16 R44, R4, R104, R44 ;  /* 0x00000068042c723c */ /* 0x002fe2000004182c */
[----:B------:R-:W-:Y:S02]  /*7cb0*/  FMUL.FTZ R25, R113, R162 ;  /* 0x000000a271197220 */ /* 0x000fe40000410000 */
[-C--:B------:R-:W-:Y:S02]  /*7cc0*/  FMUL.FTZ R26, R114, R160.reuse ;  /* 0x000000a0721a7220 */ /* 0x080fe40000410000 */
[----:B------:R-:W-:-:S02]  /*7cd0*/  FMUL.FTZ R27, R115, R160 ;  /* 0x000000a0731b7220 */ /* 0x000fc40000410000 */
[----:B------:R-:W1:Y:S01]  /*7ce0*/  LDSM.16.MT88.4 R112, [R188+0xe000] ;  /* 0x00e00000bc70783b */ /* 0x000e620000004200 */
[C---:B------:R-:W-:Y:S01]  /*7cf0*/  HMMA.16816.F32.BF16 R48, R4.reuse, R106, R48 ;  /* 0x0000006a0430723c */ /* 0x040fe20000041830 */
[----:B------:R-:W-:Y:S02]  /*7d00*/  FMUL.FTZ R75, R75, R160 ;  /* 0x000000a04b4b7220 */ /* 0x000fe40000410000 */
[----:B------:R-:W4:Y:S01]  /*7d10*/  LDSM.16.MT88.4 R104, [R188+0x10000] ;  /* 0x01000000bc68783b */ /* 0x000f220000004200 */
[-C--:B------:R-:W-:Y:S02]  /*7d20*/  FMUL.FTZ R36, R36, R162.reuse ;  /* 0x000000a224247220 */ /* 0x080fe40000410000 */
[----:B------:R-:W-:Y:S02]  /*7d30*/  FMUL.FTZ R37, R37, R162 ;  /* 0x000000a225257220 */ /* 0x000fe40000410000 */
[----:B------:R-:W-:Y:S01]  /*7d40*/  HMMA.16816.F32.BF16 R24, R4, R28, R24 ;  /* 0x0000001c0418723c */ /* 0x000fe20000041818 */
[----:B------:R-:W-:-:S02]  /*7d50*/  FMUL.FTZ R38, R38, R160 ;  /* 0x000000a026267220 */ /* 0x000fc40000410000 */
[----:B------:R-:W-:Y:S02]  /*7d60*/  FMUL.FTZ R39, R39, R160 ;  /* 0x000000a027277220 */ /* 0x000fe40000410000 */
[-C--:B------:R-:W-:Y:S02]  /*7d70*/  FMUL.FTZ R40, R40, R162.reuse ;  /* 0x000000a228287220 */ /* 0x080fe40000410000 */
[----:B------:R-:W-:Y:S01]  /*7d80*/  FMUL.FTZ R41, R41, R162 ;  /* 0x000000a229297220 */ /* 0x000fe20000410000 */
[----:B------:R-:W-:Y:S01]  /*7d90*/  HMMA.16816.F32.BF16 R28, R4, R30, R108 ;  /* 0x0000001e041c723c */ /* 0x000fe2000004186c */
[----:B------:R-:W5:Y:S01]  /*7da0*/  LDSM.16.MT88.4 R108, [R185+0xe000] ;  /* 0x00e00000b96c783b */ /* 0x000f620000004200 */
[-C--:B------:R-:W-:Y:S02]  /*7db0*/  FMUL.FTZ R42, R42, R160.reuse ;  /* 0x000000a02a2a7220 */ /* 0x080fe40000410000 */
[----:B------:R-:W-:Y:S02]  /*7dc0*/  FMUL.FTZ R43, R43, R160 ;  /* 0x000000a02b2b7220 */ /* 0x000fe40000410000 */
[----:B------:R-:W-:-:S02]  /*7dd0*/  FMUL.FTZ R76, R76, R162 ;  /* 0x000000a24c4c7220 */ /* 0x000fc40000410000 */
[----:B------:R-:W-:Y:S01]  /*7de0*/  FMUL.FTZ R77, R77, R162 ;  /* 0x000000a24d4d7220 */ /* 0x000fe20000410000 */
[----:B--2---:R-:W-:Y:S01]  /*7df0*/  HMMA.16816.F32.BF16 R32, R4, R116, R32 ;  /* 0x000000740420723c */ /* 0x004fe20000041820 */
[-C--:B------:R-:W-:Y:S02]  /*7e00*/  FMUL.FTZ R78, R78, R160.reuse ;  /* 0x000000a04e4e7220 */ /* 0x080fe40000410000 */
[----:B------:R-:W-:Y:S02]  /*7e10*/  FMUL.FTZ R79, R79, R160 ;  /* 0x000000a04f4f7220 */ /* 0x000fe40000410000 */
[-C--:B------:R-:W-:Y:S02]  /*7e20*/  FMUL.FTZ R80, R80, R162.reuse ;  /* 0x000000a250507220 */ /* 0x080fe40000410000 */
[----:B------:R-:W-:Y:S02]  /*7e30*/  FMUL.FTZ R81, R81, R162 ;  /* 0x000000a251517220 */ /* 0x000fe40000410000 */
[----:B------:R-:W-:-:S02]  /*7e40*/  FMUL.FTZ R82, R82, R160 ;  /* 0x000000a052527220 */ /* 0x000fc40000410000 */
[----:B------:R-:W-:Y:S02]  /*7e50*/  FMUL.FTZ R83, R83, R160 ;  /* 0x000000a053537220 */ /* 0x000fe40000410000 */
[-C--:B------:R-:W-:Y:S01]  /*7e60*/  FMUL.FTZ R84, R84, R162.reuse ;  /* 0x000000a254547220 */ /* 0x080fe20000410000 */
[C---:B-1----:R-:W-:Y:S01]  /*7e70*/  HMMA.16816.F32.BF16 R36, R4.reuse, R112, R36 ;  /* 0x000000700424723c */ /* 0x042fe20000041824 */
[----:B------:R-:W-:Y:S02]  /*7e80*/  FMUL.FTZ R85, R85, R162 ;  /* 0x000000a255557220 */ /* 0x000fe40000410000 */
[-C--:B------:R-:W-:Y:S02]  /*7e90*/  FMUL.FTZ R86, R86, R160.reuse ;  /* 0x000000a056567220 */ /* 0x080fe40000410000 */
[----:B------:R-:W-:Y:S02]  /*7ea0*/  FMUL.FTZ R87, R87, R160 ;  /* 0x000000a057577220 */ /* 0x000fe40000410000 */
[-C--:B------:R-:W-:Y:S01]  /*7eb0*/  FMUL.FTZ R60, R60, R162.reuse ;  /* 0x000000a23c3c7220 */ /* 0x080fe20000410000 */
[----:B----4-:R-:W-:Y:S01]  /*7ec0*/  HMMA.16816.F32.BF16 R68, R4, R104, R68 ;  /* 0x000000680444723c */ /* 0x010fe20000041844 */
[----:B------:R-:W-:-:S02]  /*7ed0*/  FMUL.FTZ R61, R61, R162 ;  /* 0x000000a23d3d7220 */ /* 0x000fc40000410000 */
[-C--:B------:R-:W-:Y:S02]  /*7ee0*/  FMUL.FTZ R62, R62, R160.reuse ;  /* 0x000000a03e3e7220 */ /* 0x080fe40000410000 */
[----:B------:R-:W-:Y:S02]  /*7ef0*/  FMUL.FTZ R63, R63, R160 ;  /* 0x000000a03f3f7220 */ /* 0x000fe40000410000 */
[-C--:B------:R-:W-:Y:S01]  /*7f00*/  FMUL.FTZ R64, R64, R162.reuse ;  /* 0x000000a240407220 */ /* 0x080fe20000410000 */
[----:B------:R-:W-:Y:S01]  /*7f10*/  HMMA.16816.F32.BF16 R72, R4, R106, R72 ;  /* 0x0000006a0448723c */ /* 0x000fe20000041848 */
[----:B------:R-:W1:Y:S01]  /*7f20*/  LDSM.16.MT88.4 R104, [R185+0x10000] ;  /* 0x01000000b968783b */ /* 0x000e620000004200 */
[----:B------:R-:W-:Y:S02]  /*7f30*/  FMUL.FTZ R65, R65, R162 ;  /* 0x000000a241417220 */ /* 0x000fe40000410000 */
[-C--:B------:R-:W-:Y:S02]  /*7f40*/  FMUL.FTZ R66, R66, R160.reuse ;  /* 0x000000a042427220 */ /* 0x080fe40000410000 */
[----:B------:R-:W-:-:S02]  /*7f50*/  FMUL.FTZ R67, R67, R160 ;  /* 0x000000a043437220 */ /* 0x000fc40000410000 */
[C---:B-----5:R-:W-:Y:S01]  /*7f60*/  HMMA.16816.F32.BF16 R52, R4.reuse, R108, R52 ;  /* 0x0000006c0434723c */ /* 0x060fe20000041834 */
[-C--:B------:R-:W-:Y:S02]  /*7f70*/  FMUL.FTZ R8, R128, R162.reuse ;  /* 0x000000a280087220 */ /* 0x080fe40000410000 */
[----:B------:R-:W-:Y:S02]  /*7f80*/  FMUL.FTZ R9, R129, R162 ;  /* 0x000000a281097220 */ /* 0x000fe40000410000 */
[-C--:B------:R-:W-:Y:S02]  /*7f90*/  FMUL.FTZ R10, R130, R160.reuse ;  /* 0x000000a0820a7220 */ /* 0x080fe40000410000 */
[----:B------:R-:W-:Y:S01]  /*7fa0*/  FMUL.FTZ R11, R131, R160 ;  /* 0x000000a0830b7220 */ /* 0x000fe20000410000 */
[----:B------:R-:W-:Y:S01]  /*7fb0*/  HMMA.16816.F32.BF16 R56, R4, R110, R56 ;  /* 0x0000006e0438723c */ /* 0x000fe20000041838 */
[----:B------:R-:W2:Y:S01]  /*7fc0*/  LDSM.16.MT88.4 R108, [R186+0x10000] ;  /* 0x01000000ba6c783b */ /* 0x000ea20000004200 */
[----:B------:R-:W-:-:S02]  /*7fd0*/  FFMA.FTZ R169, R137, c[0x0][0x23c], -R150 ;  /* 0x00008f0089a97a23 */ /* 0x000fc40000010896 */
[----:B------:R-:W-:Y:S01]  /*7fe0*/  FFMA.FTZ R164, R139, c[0x0][0x23c], -R150 ;  /* 0x00008f008ba47a23 */ /* 0x000fe20000010896 */
[----:B------:R-:W-:Y:S01]  /*7ff0*/  LDSM.16.MT88.4 R128, [R186+0xc800] ;  /* 0x00c80000ba80783b */ /* 0x000fe20000004200 */
[--C-:B------:R-:W-:Y:S02]  /*8000*/  FFMA.FTZ R171, R138, c[0x0][0x23c], -R147.reuse ;  /* 0x00008f008aab7a23 */ /* 0x100fe40000010893 */
[----:B------:R-:W-:Y:S01]  /*8010*/  HMMA.16816.F32.BF16 R40, R4, R114, R40 ;  /* 0x000000720428723c */ /* 0x000fe20000041828 */
[----:B------:R-:W4:Y:S01]  /*8020*/  LDSM.16.MT88.4 R112, [R184+0xe000] ;  /* 0x00e00000b870783b */ /* 0x000f220000004200 */
[--C-:B------:R-:W-:Y:S01]  /*8030*/  FFMA.FTZ R170, R170, c[0x0][0x23c], -R147.reuse ;  /* 0x00008f00aaaa7a23 */ /* 0x100fe20000010893 */
[----:B------:R-:W-:Y:S01]  /*8040*/  MUFU.EX2 R169, R169 ;  /* 0x000000a900a97308 */ /* 0x000fe20000000800 */
[----:B------:R-:W-:Y:S02]  /*8050*/  FFMA.FTZ R209, R228, c[0x0][0x23c], -R147 ;  /* 0x00008f00e4d17a23 */ /* 0x000fe40000010893 */
[----:B------:R-:W-:-:S02]  /*8060*/  FMUL.FTZ R124, R124, R162 ;  /* 0x000000a27c7c7220 */ /* 0x000fc40000410000 */
[----:B------:R-:W-:Y:S01]  /*8070*/  FMUL.FTZ R125, R125, R162 ;  /* 0x000000a27d7d7220 */ /* 0x000fe20000410000 */
[C---:B------:R-:W-:Y:S01]  /*8080*/  HMMA.16816.F32.BF16 R8, R4.reuse, R12, R8 ;  /* 0x0000000c0408723c */ /* 0x040fe20000041808 */
[-C--:B------:R-:W-:Y:S01]  /*8090*/  FMUL.FTZ R126, R126, R160.reuse ;  /* 0x000000a07e7e7220 */ /* 0x080fe20000410000 */
[----:B------:R-:W-:Y:S01]  /*80a0*/  MUFU.EX2 R164, R164 ;  /* 0x000000a400a47308 */ /* 0x000fe20000000800 */
[----:B------:R-:W-:Y:S02]  /*80b0*/  FMUL.FTZ R127, R127, R160 ;  /* 0x000000a07f7f7220 */ /* 0x000fe40000410000 */
[-C--:B------:R-:W-:Y:S02]  /*80c0*/  FMUL.FTZ R100, R100, R162.reuse ;  /* 0x000000a264647220 */ /* 0x080fe40000410000 */
[----:B------:R-:W-:Y:S01]  /*80d0*/  FMUL.FTZ R101, R101, R162 ;  /* 0x000000a265657220 */ /* 0x000fe20000410000 */
[----:B-1----:R-:W-:Y:S01]  /*80e0*/  HMMA.16816.F32.BF16 R84, R4, R104, R84 ;  /* 0x000000680454723c */ /* 0x002fe20000041854 */
[-C--:B------:R-:W-:Y:S01]  /*80f0*/  FMUL.FTZ R102, R102, R160.reuse ;  /* 0x000000a066667220 */ /* 0x080fe20000410000 */
[----:B------:R-:W-:Y:S01]  /*8100*/  MUFU.EX2 R171, R171 ;  /* 0x000000ab00ab7308 */ /* 0x000fe20000000800 */
[----:B------:R-:W-:-:S02]  /*8110*/  FMUL.FTZ R103, R103, R160 ;  /* 0x000000a067677220 */ /* 0x000fc40000410000 */
[-C--:B------:R-:W-:Y:S02]  /*8120*/  FMUL.FTZ R88, R88, R162.reuse ;  /* 0x000000a258587220 */ /* 0x080fe40000410000 */
[----:B------:R-:W-:Y:S01]  /*8130*/  LOP3.LUT R104, R168, 0xff, RZ, 0xc0, !PT ;  /* 0x000000ffa8687812 */ /* 0x000fe200078ec0ff */
[----:B------:R-:W-:Y:S01]  /*8140*/  FMUL.FTZ R89, R89, R162 ;  /* 0x000000a259597220 */ /* 0x000fe20000410000 */
[----:B------:R-:W-:Y:S01]  /*8150*/  SHF.R.U32.HI R105, RZ, 0x18, R168 ;  /* 0x00000018ff697819 */ /* 0x000fe200000116a8 */
[-C--:B------:R-:W-:Y:S01]  /*8160*/  FMUL.FTZ R90, R90, R160.reuse ;  /* 0x000000a05a5a7220 */ /* 0x080fe20000410000 */
[----:B------:R-:W-:Y:S01]  /*8170*/  MUFU.EX2 R170, R170 ;  /* 0x000000aa00aa7308 */ /* 0x000fe20000000800 */
[----:B------:R-:W-:Y:S01]  /*8180*/  FMUL.FTZ R91, R91, R160 ;  /* 0x000000a05b5b7220 */ /* 0x000fe20000410000 */
[----:B------:R-:W-:Y:S01]  /*8190*/  HMMA.16816.F32.BF16 R12, R4, R14, R124 ;  /* 0x0000000e040c723c */ /* 0x000fe2000004187c */
[-C--:B------:R-:W-:Y:S01]  /*81a0*/  FMUL.FTZ R92, R92, R162.reuse ;  /* 0x000000a25c5c7220 */ /* 0x080fe20000410000 */
[----:B------:R-:W-:Y:S01]  /*81b0*/  LDSM.16.MT88.4 R124, [R185+0xc800] ;  /* 0x00c80000b97c783b */ /* 0x000fe20000004200 */
[----:B------:R-:W-:-:S02]  /*81c0*/  FMUL.FTZ R93, R93, R162 ;  /* 0x000000a25d5d7220 */ /* 0x000fc40000410000 */
[-C--:B------:R-:W-:Y:S01]  /*81d0*/  FMUL.FTZ R94, R94, R160.reuse ;  /* 0x000000a05e5e7220 */ /* 0x080fe20000410000 */
[----:B------:R-:W1:Y:S01]  /*81e0*/  MUFU.EX2 R209, R209 ;  /* 0x000000d100d17308 */ /* 0x000e620000000800 */
[----:B------:R-:W-:Y:S01]  /*81f0*/  FMUL.FTZ R95, R95, R160 ;  /* 0x000000a05f5f7220 */ /* 0x000fe20000410000 */
[C---:B--2---:R-:W-:Y:S01]  /*8200*/  HMMA.16816.F32.BF16 R76, R4.reuse, R108, R76 ;  /* 0x0000006c044c723c */ /* 0x044fe2000004184c */
[----:B------:R-:W-:Y:S02]  /*8210*/  FFMA.FTZ R136, R136, c[0x0][0x23c], -R147 ;  /* 0x00008f0088887a23 */ /* 0x000fe40000010893 */
[-C--:B------:R-:W-:Y:S02]  /*8220*/  FMUL.FTZ R96, R96, R162.reuse ;  /* 0x000000a260607220 */ /* 0x080fe40000410000 */
[----:B------:R-:W-:Y:S02]  /*8230*/  FMUL.FTZ R97, R97, R162 ;  /* 0x000000a261617220 */ /* 0x000fe40000410000 */
[----:B------:R-:W-:Y:S01]  /*8240*/  SHF.R.U32.HI R109, RZ, 0x18, R232 ;  /* 0x00000018ff6d7819 */ /* 0x000fe200000116e8 */
[----:B------:R-:W-:Y:S01]  /*8250*/  HMMA.16816.F32.BF16 R80, R4, R110, R80 ;  /* 0x0000006e0450723c */ /* 0x000fe20000041850 */
[----:B------:R-:W-:-:S02]  /*8260*/  FMUL.FTZ R98, R98, R160 ;  /* 0x000000a062627220 */ /* 0x000fc40000410000 */
[----:B------:R-:W-:Y:S01]  /*8270*/  PRMT R132, R132, 0x5410, R109 ;  /* 0x0000541084847816 */ /* 0x000fe2000000006d */
[----:B------:R-:W-:Y:S01]  /*8280*/  FMUL.FTZ R99, R99, R160 ;  /* 0x000000a063637220 */ /* 0x000fe20000410000 */
[----:B------:R-:W-:Y:S01]  /*8290*/  LOP3.LUT R109, R168, 0xffff, RZ, 0xc0, !PT ;  /* 0x0000ffffa86d7812 */ /* 0x000fe200078ec0ff */
[--C-:B------:R-:W-:Y:S01]  /*82a0*/  FFMA.FTZ R223, R223, c[0x0][0x23c], -R150.reuse ;  /* 0x00008f00dfdf7a23 */ /* 0x100fe20000010896 */
[----:B------:R-:W-:Y:S01]  /*82b0*/  LOP3.LUT R111, R232, 0xffff, RZ, 0xc0, !PT ;  /* 0x0000ffffe86f7812 */ /* 0x000fe200078ec0ff */
[C---:B----4-:R-:W-:Y:S01]  /*82c0*/  HMMA.16816.F32.BF16 R60, R4.reuse, R112, R60 ;  /* 0x00000070043c723c */ /* 0x050fe2000004183c */
[----:B------:R-:W-:Y:S01]  /*82d0*/  SHF.R.U32.HI R109, RZ, 0x8, R109 ;  /* 0x00000008ff6d7819 */ /* 0x000fe2000001166d */
[----:B------:R-:W-:Y:S01]  /*82e0*/  FFMA.FTZ R220, R220, c[0x0][0x23c], -R147 ;  /* 0x00008f00dcdc7a23 */ /* 0x000fe20000010893 */
[----:B------:R-:W-:Y:S01]  /*82f0*/  SHF.R.U32.HI R111, RZ, 0x8, R111 ;  /* 0x00000008ff6f7819 */ /* 0x000fe2000001166f */
[----:B------:R-:W-:Y:S01]  /*8300*/  MUFU.EX2 R223, R223 ;  /* 0x000000df00df7308 */ /* 0x000fe20000000800 */
[----:B------:R-:W-:Y:S01]  /*8310*/  PRMT R104, R104, 0x5410, R109 ;  /* 0x0000541068687816 */ /* 0x000fe2000000006d */
[----:B------:R-:W-:Y:S01]  /*8320*/  FFMA.FTZ R228, R229, c[0x0][0x23c], -R150 ;  /* 0x00008f00e5e47a23 */ /* 0x000fe20000010896 */
[----:B------:R-:W-:Y:S01]  /*8330*/  PRMT R230, R230, 0x5410, R111 ;  /* 0x00005410e6e67816 */ /* 0x000fe2000000006f */
[C---:B------:R-:W-:Y:S01]  /*8340*/  HMMA.16816.F32.BF16 R64, R4.reuse, R114, R64 ;  /* 0x000000720440723c */ /* 0x040fe20000041840 */
[----:B------:R-:W2:Y:S01]  /*8350*/  LDSM.16.MT88.4 R108, [R185+0xe800] ;  /* 0x00e80000b96c783b */ /* 0x000ea20000004200 */
[----:B------:R-:W-:Y:S01]  /*8360*/  SHF.R.U32.HI R232, RZ, 0x10, R168 ;  /* 0x00000010ffe87819 */ /* 0x000fe200000116a8 */
[----:B------:R-:W-:Y:S01]  /*8370*/  HSET2.LE.AND R104, R104, R3, PT ;  /* 0x0000000368687233 */ /* 0x000fe20003803000 */
[----:B------:R4:W5:Y:S01]  /*8380*/  MUFU.EX2 R168, R136 ;  /* 0x0000008800a87308 */ /* 0x0009620000000800 */
[----:B------:R-:W2:Y:S01]  /*8390*/  LDSM.16.MT88.4 R112, [R186+0xe800] ;  /* 0x00e80000ba70783b */ /* 0x000ea20000004200 */
[----:B------:R-:W-:Y:S01]  /*83a0*/  LOP3.LUT R232, R232, 0xff, RZ, 0xc0, !PT ;  /* 0x000000ffe8e87812 */ /* 0x000fe200078ec0ff */
[--C-:B------:R-:W-:Y:S01]  /*83b0*/  FFMA.FTZ R221, R221, c[0x0][0x23c], -R150.reuse ;  /* 0x00008f00dddd7a23 */ /* 0x100fe20000010896 */
[----:B------:R-:W-:Y:S01]  /*83c0*/  HMMA.16816.F32.BF16 R100, R4, R118, R100 ;  /* 0x000000760464723c */ /* 0x000fe20000041864 */
[----:B------:R-:W-:Y:S01]  /*83d0*/  LDSM.16.MT88.4 R116, [R188+0xe800] ;  /* 0x00e80000bc74783b */ /* 0x000fe20000004200 */
[----:B------:R-:W-:Y:S01]  /*83e0*/  PRMT R232, R232, 0x5410, R105 ;  /* 0x00005410e8e87816 */ /* 0x000fe20000000069 */
[----:B------:R-:W-:Y:S01]  /*83f0*/  FFMA.FTZ R229, R218, c[0x0][0x23c], -R147 ;  /* 0x00008f00dae57a23 */ /* 0x000fe20000010893 */
[----:B---3--:R-:W-:Y:S01]  /*8400*/  F2FP.BF16.PACK_AB R105, R166, R163 ;  /* 0x000000a3a669723e */ /* 0x008fe200000010ff */
[----:B------:R-:W-:Y:S01]  /*8410*/  MUFU.EX2 R220, R220 ;  /* 0x000000dc00dc7308 */ /* 0x000fe20000000800 */
[----:B------:R-:W-:-:S02]  /*8420*/  FFMA.FTZ R167, R167, c[0x0][0x23c], -R150 ;  /* 0x00008f00a7a77a23 */ /* 0x000fc40000010896 */
[C---:B------:R-:W-:Y:S01]  /*8430*/  HMMA.16816.F32.BF16 R88, R4.reuse, R106, R88 ;  /* 0x0000006a0458723c */ /* 0x040fe20000041858 */
[----:B------:R-:W-:Y:S01]  /*8440*/  LOP3.LUT R104, R104, R105, RZ, 0xc0, !PT ;  /* 0x0000006968687212 */ /* 0x000fe200078ec0ff */
[--C-:B------:R-:W-:Y:S01]  /*8450*/  HSET2.LE.AND R105, R232, R3.reuse, PT ;  /* 0x00000003e8697233 */ /* 0x100fe20003803000 */
[----:B------:R-:W-:Y:S01]  /*8460*/  FFMA.FTZ R157, R217, R162, R157 ;  /* 0x000000a2d99d7223 */ /* 0x000fe2000001009d */
[----:B----4-:R-:W-:Y:S01]  /*8470*/  LDSM.16.MT88.4 R136, [R188+0xc800] ;  /* 0x00c80000bc88783b */ /* 0x010fe20000004200 */
[----:B------:R-:W-:Y:S02]  /*8480*/  MUFU.EX2 R221, R221 ;  /* 0x000000dd00dd7308 */ /* 0x000fe40000000800 */
[--C-:B------:R-:W-:Y:S01]  /*8490*/  HSET2.LE.AND R106, R230, R3.reuse, PT ;  /* 0x00000003e66a7233 */ /* 0x100fe20003803000 */
[C---:B------:R-:W-:Y:S01]  /*84a0*/  HMMA.16816.F32.BF16 R92, R4.reuse, R140, R92 ;  /* 0x0000008c045c723c */ /* 0x040fe2000004185c */
[----:B------:R-:W-:Y:S01]  /*84b0*/  HSET2.LE.AND R107, R132, R3, PT ;  /* 0x00000003846b7233 */ /* 0x000fe20003803000 */
[----:B------:R-:W-:Y:S01]  /*84c0*/  MOV R230, UR4 ;  /* 0x0000000400e67c02 */ /* 0x000fe20008000f00 */
[----:B------:R-:W-:Y:S01]  /*84d0*/  FADD.FTZ R156, R156, R157 ;  /* 0x0000009d9c9c7221 */ /* 0x000fe20000010000 */
[----:B-1----:R-:W-:Y:S01]  /*84e0*/  F2FP.BF16.PACK_AB R132, R209, R170 ;  /* 0x000000aad184723e */ /* 0x002fe200000010ff */
[----:B------:R-:W1:Y:S01]  /*84f0*/  MUFU.EX2 R228, R228 ;  /* 0x000000e400e47308 */ /* 0x000e620000000800 */
[----:B------:R-:W-:Y:S01]  /*8500*/  LOP3.LUT R230, R231, UR27, R230, 0x96, !PT ;  /* 0x0000001be7e67c12 */ /* 0x000fe2000f8e96e6 */
[----:B------:R-:W-:Y:S01]  /*8510*/  FADD.FTZ R155, R155, R156 ;  /* 0x0000009c9b9b7221 */ /* 0x000fe20000010000 */
[----:B------:R-:W-:Y:S01]  /*8520*/  HMMA.16816.F32.BF16 R4, R4, R142, R96 ;  /* 0x0000008e0404723c */ /* 0x000fe20000041860 */
[----:B------:R-:W3:Y:S01]  /*8530*/  LDSM.16.MT88.4 R96, [R184+0xe800] ;  /* 0x00e80000b860783b */ /* 0x000ee20000004200 */
[----:B-----5:R-:W-:Y:S01]  /*8540*/  F2FP.BF16.PACK_AB R140, R171, R168 ;  /* 0x000000a8ab8c723e */ /* 0x020fe200000010ff */
[----:B------:R-:W-:Y:S01]  /*8550*/  IMAD.WIDE.U32 R230, R230, -0x326172a9, RZ ;  /* 0xcd9e8d57e6e67825 */ /* 0x000fe200078e00ff */
[----:B------:R-:W-:Y:S01]  /*8560*/  F2FP.BF16.PACK_AB R141, R164, R169 ;  /* 0x000000a9a48d723e */ /* 0x000fe200000010ff */
[----:B------:R-:W-:Y:S01]  /*8570*/  MUFU.EX2 R229, R229 ;  /* 0x000000e500e57308 */ /* 0x000fe20000000800 */
[----:B------:R-:W-:Y:S01]  /*8580*/  LOP3.LUT R105, R105, R140, RZ, 0xc0, !PT ;  /* 0x0000008c69697212 */ /* 0x000fe200078ec0ff */
[----:B------:R-:W-:Y:S01]  /*8590*/  FADD.FTZ R154, R154, R155 ;  /* 0x0000009b9a9a7221 */ /* 0x000fe20000010000 */
[----:B------:R-:W-:-:S02]  /*85a0*/  LOP3.LUT R106, R106, R141, RZ, 0xc0, !PT ;  /* 0x0000008d6a6a7212 */ /* 0x000fc400078ec0ff */
[----:B------:R-:W-:Y:S01]  /*85b0*/  LOP3.LUT R107, R107, R132, RZ, 0xc0, !PT ;  /* 0x000000846b6b7212 */ /* 0x000fe200078ec0ff */
[----:B------:R-:W-:Y:S01]  /*85c0*/  LDSM.16.MT88.4 R140, [R188+0xd000] ;  /* 0x00d00000bc8c783b */ /* 0x000fe20000004200 */
[----:B------:R-:W-:Y:S01]  /*85d0*/  LOP3.LUT R227, R231, UR23, R227, 0x96, !PT ;  /* 0x00000017e7e37c12 */ /* 0x000fe2000f8e96e3 */
[----:B------:R-:W-:Y:S01]  /*85e0*/  MUFU.EX2 R167, R167 ;  /* 0x000000a700a77308 */ /* 0x000fe20000000800 */
[----:B-1----:R-:W-:Y:S01]  /*85f0*/  F2FP.BF16.PACK_AB R218, R228, R221 ;  /* 0x000000dde4da723e */ /* 0x002fe200000010ff */
[----:B------:R-:W-:Y:S02]  /*8600*/  FADD.FTZ R163, R163, R154 ;  /* 0x0000009aa3a37221 */ /* 0x000fe40000010000 */
[----:B--2---:R-:W-:Y:S01]  /*8610*/  HMMA.16816.F32.BF16 R52, R104, R108, R52 ;  /* 0x0000006c6834723c */ /* 0x004fe20000041834 */
[----:B------:R-:W-:-:S04]  /*8620*/  IMAD.WIDE.U32 R232, R227, -0x2daee0ad, RZ ;  /* 0xd2511f53e3e87825 */ /* 0x000fc800078e00ff */
[----:B------:R-:W-:Y:S01]  /*8630*/  FADD.FTZ R166, R166, R163 ;  /* 0x000000a3a6a67221 */ /* 0x000fe20000010000 */
[----:B------:R-:W-:Y:S01]  /*8640*/  LOP3.LUT R227, R233, UR20, R226, 0x96, !PT ;  /* 0x00000014e9e37c12 */ /* 0x000fe2000f8e96e2 */
[----:B------:R-:W-:Y:S01]  /*8650*/  FFMA.FTZ R226, R133, c[0x0][0x23c], -R150 ;  /* 0x00008f0085e27a23 */ /* 0x000fe20000010896 */
[C---:B------:R-:W-:Y:S01]  /*8660*/  HMMA.16816.F32.BF16 R56, R104.reuse, R110, R56 ;  /* 0x0000006e6838723c */ /* 0x040fe20000041838 */
[----:B------:R-:W1:Y:S04]  /*8670*/  LDSM.16.MT88.4 R108, [R186+0x10800] ;  /* 0x01080000ba6c783b */ /* 0x000e680000004200 */
[----:B------:R-:W2:Y:S03]  /*8680*/  MUFU.EX2 R226, R226 ;  /* 0x000000e200e27308 */ /* 0x000ea60000000800 */
[C---:B------:R-:W-:Y:S07]  /*8690*/  HMMA.16816.F32.BF16 R44, R104.reuse, R112, R44 ;  /* 0x00000070682c723c */ /* 0x040fee000004182c */
[----:B------:R-:W-:Y:S01]  /*86a0*/  LOP3.LUT R112, R135, UR21, R230, 0x96, !PT ;  /* 0x0000001587707c12 */ /* 0x000fe2000f8e96e6 */
[----:B---3--:R-:W-:Y:S01]  /*86b0*/  HMMA.16816.F32.BF16 R60, R104, R96, R60 ;  /* 0x00000060683c723c */ /* 0x008fe2000004183c */
[----:B------:R-:W-:-:S04]  /*86c0*/  IMAD.WIDE.U32 R230, R227, -0x326172a9, RZ ;  /* 0xcd9e8d57e3e67825 */ /* 0x000fc800078e00ff */
[----:B------:R-:W-:Y:S01]  /*86d0*/  IMAD.WIDE.U32 R112, R112, -0x2daee0ad, RZ ;  /* 0xd2511f5370707825 */ /* 0x000fe200078e00ff */
[----:B------:R-:W-:Y:S02]  /*86e0*/  LOP3.LUT R134, R231, UR19, R134, 0x96, !PT ;  /* 0x00000013e7867c12 */ /* 0x000fe4000f8e9686 */
[----:B------:R-:W-:Y:S01]  /*86f0*/  HMMA.16816.F32.BF16 R64, R104, R98, R64 ;  /* 0x000000626840723c */ /* 0x000fe20000041840 */
[----:B------:R-:W3:Y:S01]  /*8700*/  LDSM.16.MT88.4 R96, [R185+0x10800] ;  /* 0x01080000b960783b */ /* 0x000ee20000004200 */
[----:B------:R-:W-:Y:S01]  /*8710*/  LOP3.LUT R232, R113, UR18, R232, 0x96, !PT ;  /* 0x0000001271e87c12 */ /* 0x000fe2000f8e96e8 */
[----:B------:R-:W-:-:S04]  /*8720*/  IMAD.WIDE.U32 R134, R134, -0x2daee0ad, RZ ;  /* 0xd2511f5386867825 */ /* 0x000fc800078e00ff */
[----:B------:R-:W-:Y:S01]  /*8730*/  IMAD.WIDE.U32 R232, R232, -0x326172a9, RZ ;  /* 0xcd9e8d57e8e87825 */ /* 0x000fe200078e00ff */
[C---:B------:R-:W-:Y:S01]  /*8740*/  HMMA.16816.F32.BF16 R48, R104.reuse, R114, R48 ;  /* 0x000000726830723c */ /* 0x040fe20000041830 */
[----:B------:R-:W-:Y:S02]  /*8750*/  LOP3.LUT R234, R135, UR16, R112, 0x96, !PT ;  /* 0x0000001087ea7c12 */ /* 0x000fe4000f8e9670 */
[--C-:B------:R-:W-:Y:S01]  /*8760*/  FFMA.FTZ R227, R216, c[0x0][0x23c], -R147.reuse ;  /* 0x00008f00d8e37a23 */ /* 0x100fe20000010893 */
[----:B------:R-:W-:Y:S01]  /*8770*/  LOP3.LUT R230, R233, UR17, R230, 0x96, !PT ;  /* 0x00000011e9e67c12 */ /* 0x000fe2000f8e96e6 */
[----:B------:R-:W-:Y:S02]  /*8780*/  FFMA.FTZ R216, R222, c[0x0][0x23c], -R147 ;  /* 0x00008f00ded87a23 */ /* 0x000fe40000010893 */
[----:B------:R-:W-:Y:S01]  /*8790*/  IMAD.WIDE.U32 R234, R234, -0x326172a9, RZ ;  /* 0xcd9e8d57eaea7825 */ /* 0x000fe200078e00ff */
[----:B------:R-:W-:Y:S01]  /*87a0*/  HMMA.16816.F32.BF16 R16, R104, R128, R16 ;  /* 0x000000806810723c */ /* 0x000fe20000041810 */
[----:B------:R-:W4:Y:S02]  /*87b0*/  MUFU.EX2 R227, R227 ;  /* 0x000000e300e37308 */ /* 0x000f240000000800 */
[----:B------:R-:W-:Y:S01]  /*87c0*/  IMAD.WIDE.U32 R230, R230, -0x2daee0ad, RZ ;  /* 0xd2511f53e6e67825 */ /* 0x000fe200078e00ff */
[----:B------:R-:W-:-:S03]  /*87d0*/  LOP3.LUT R232, R235, UR9, R232, 0x96, !PT ;  /* 0x00000009ebe87c12 */ /* 0x000fc6000f8e96e8 */
[----:B------:R-:W-:Y:S01]  /*87e0*/  FFMA.FTZ R222, R149, c[0x0][0x23c], -R150 ;  /* 0x00008f0095de7a23 */ /* 0x000fe20000010896 */
[----:B------:R-:W-:Y:S01]  /*87f0*/  LOP3.LUT R114, R231, UR7, R134, 0x96, !PT ;  /* 0x00000007e7727c12 */ /* 0x000fe2000f8e9686 */
[----:B-1----:R-:W-:Y:S01]  /*8800*/  HMMA.16816.F32.BF16 R80, R104, R110, R80 ;  /* 0x0000006e6850723c */ /* 0x002fe20000041850 */
[----:B------:R-:W1:Y:S01]  /*8810*/  MUFU.EX2 R216, R216 ;  /* 0x000000d800d87308 */ /* 0x000e620000000800 */
[----:B------:R-:W-:Y:S01]  /*8820*/  LDSM.16.MT88.4 R132, [R185+0xd000] ;  /* 0x00d00000b984783b */ /* 0x000fe20000004200 */
[----:B------:R-:W-:-:S04]  /*8830*/  IMAD.WIDE.U32 R232, R232, -0x2daee0ad, RZ ;  /* 0xd2511f53e8e87825 */ /* 0x000fc800078e00ff */
[----:B------:R-:W-:Y:S01]  /*8840*/  IMAD.WIDE.U32 R114, R114, -0x326172a9, RZ ;  /* 0xcd9e8d5772727825 */ /* 0x000fe200078e00ff */
[----:B------:R-:W-:Y:S01]  /*8850*/  HMMA.16816.F32.BF16 R20, R104, R130, R20 ;  /* 0x000000826814723c */ /* 0x000fe20000041814 */
[----:B------:R-:W5:Y:S01]  /*8860*/  LDSM.16.MT88.4 R128, [R184+0x10800] ;  /* 0x01080000b880783b */ /* 0x000f620000004200 */
[----:B------:R-:W-:Y:S01]  /*8870*/  MUFU.EX2 R222, R222 ;  /* 0x000000de00de7308 */ /* 0x000fe20000000800 */
[----:B------:R-:W-:Y:S01]  /*8880*/  FFMA.FTZ R231, R146, c[0x0][0x23c], -R147 ;  /* 0x00008f0092e77a23 */ /* 0x000fe20000010893 */
[----:B------:R-:W-:-:S04]  /*8890*/  LOP3.LUT R111, R115, UR24, R234, 0x96, !PT ;  /* 0x00000018736f7c12 */ /* 0x000fc8000f8e96ea */
[C---:B------:R-:W-:Y:S01]  /*88a0*/  LOP3.LUT R113, R111.reuse, 0xffff, RZ, 0xc0, !PT ;  /* 0x0000ffff6f717812 */ /* 0x040fe200078ec0ff */
[C---:B------:R-:W-:Y:S01]  /*88b0*/  HMMA.16816.F32.BF16 R76, R104.reuse, R108, R76 ;  /* 0x0000006c684c723c */ /* 0x040fe2000004184c */
[----:B------:R-:W-:Y:S01]  /*88c0*/  LOP3.LUT R112, R111, 0xff, RZ, 0xc0, !PT ;  /* 0x000000ff6f707812 */ /* 0x000fe200078ec0ff */
[----:B------:R-:W-:Y:S01]  /*88d0*/  MUFU.EX2 R231, R231 ;  /* 0x000000e700e77308 */ /* 0x000fe20000000800 */
[----:B------:R-:W-:Y:S02]  /*88e0*/  SHF.R.U32.HI R113, RZ, 0x8, R113 ;  /* 0x00000008ff717819 */ /* 0x000fe40000011671 */
[----:B------:R-:W-:Y:S02]  /*88f0*/  SHF.R.U32.HI R110, RZ, 0x10, R111 ;  /* 0x00000010ff6e7819 */ /* 0x000fe4000001166f */
[----:B------:R-:W-:Y:S01]  /*8900*/  PRMT R112, R112, 0x5410, R113 ;  /* 0x0000541070707816 */ /* 0x000fe20000000071 */
[----:B---3--:R-:W-:Y:S01]  /*8910*/  HMMA.16816.F32.BF16 R84, R104, R96, R84 ;  /* 0x000000606854723c */ /* 0x008fe20000041854 */
[----:B------:R-:W-:-:S02]  /*8920*/  SHF.R.U32.HI R111, RZ, 0x18, R111 ;  /* 0x00000018ff6f7819 */ /* 0x000fc4000001166f */
[----:B------:R-:W-:Y:S01]  /*8930*/  LOP3.LUT R110, R110, 0xff, RZ, 0xc0, !PT ;  /* 0x000000ff6e6e7812 */ /* 0x000fe200078ec0ff */
[--C-:B------:R-:W-:Y:S01]  /*8940*/  HSET2.LE.AND R112, R112, R3.reuse, PT ;  /* 0x0000000370707233 */ /* 0x100fe20003803000 */
[--C-:B------:R-:W-:Y:S02]  /*8950*/  SHF.R.U32.HI R109, RZ, 0x10, R114.reuse ;  /* 0x00000010ff6d7819 */ /* 0x100fe40000011672 */
[----:B------:R-:W-:Y:S01]  /*8960*/  SHF.R.U32.HI R96, RZ, 0x18, R114 ;  /* 0x00000018ff607819 */ /* 0x000fe20000011672 */
[C---:B------:R-:W-:Y:S01]  /*8970*/  HMMA.16816.F32.BF16 R88, R104.reuse, R98, R88 ;  /* 0x000000626858723c */ /* 0x040fe20000041858 */
[----:B------:R-:W-:Y:S02]  /*8980*/  PRMT R110, R110, 0x5410, R111 ;  /* 0x000054106e6e7816 */ /* 0x000fe4000000006f */
[----:B------:R-:W-:Y:S02]  /*8990*/  LOP3.LUT R109, R109, 0xff, RZ, 0xc0, !PT ;  /* 0x000000ff6d6d7812 */ /* 0x000fe400078ec0ff */
[----:B--2---:R-:W-:Y:S01]  /*89a0*/  F2FP.BF16.PACK_AB R111, R223, R226 ;  /* 0x000000e2df6f723e */ /* 0x004fe200000010ff */
[----:B------:R-:W-:Y:S01]  /*89b0*/  HSET2.LE.AND R110, R110, R3, PT ;  /* 0x000000036e6e7233 */ /* 0x000fe20003803000 */
[----:B------:R-:W-:Y:S01]  /*89c0*/  PRMT R98, R109, 0x5410, R96 ;  /* 0x000054106d627816 */ /* 0x000fe20000000060 */
[----:B------:R-:W-:Y:S01]  /*89d0*/  HMMA.16816.F32.BF16 R32, R104, R120, R32 ;  /* 0x000000786820723c */ /* 0x000fe20000041820 */
[----:B------:R-:W-:-:S02]  /*89e0*/  LOP3.LUT R97, R114, 0xffff, RZ, 0xc0, !PT ;  /* 0x0000ffff72617812 */ /* 0x000fc400078ec0ff */
[----:B------:R-:W-:Y:S02]  /*89f0*/  LOP3.LUT R108, R114, 0xff, RZ, 0xc0, !PT ;  /* 0x000000ff726c7812 */ /* 0x000fe400078ec0ff */
[----:B------:R-:W-:Y:S02]  /*8a00*/  LOP3.LUT R96, R112, R111, RZ, 0xc0, !PT ;  /* 0x0000006f70607212 */ /* 0x000fe400078ec0ff */
[----:B------:R-:W-:Y:S01]  /*8a10*/  LDSM.16.MT88.4 R112, [R185+0xf000] ;  /* 0x00f00000b970783b */ /* 0x000fe20000004200 */
[----:B------:R-:W-:Y:S01]  /*8a20*/  HMMA.16816.F32.BF16 R100, R104, R122, R100 ;  /* 0x0000007a6864723c */ /* 0x000fe20000041864 */
[----:B------:R-:W-:Y:S02]  /*8a30*/  SHF.R.U32.HI R97, RZ, 0x8, R97 ;  /* 0x00000008ff617819 */ /* 0x000fe40000011661 */
[----:B------:R-:W-:Y:S01]  /*8a40*/  LDSM.16.MT88.4 R120, [R188+0xf000] ;  /* 0x00f00000bc78783b */ /* 0x000fe20000004200 */
[----:B----4-:R-:W-:Y:S02]  /*8a50*/  F2FP.BF16.PACK_AB R99, R227, R220 ;  /* 0x000000dce363723e */ /* 0x010fe400000010ff */
[----:B------:R-:W-:-:S02]  /*8a60*/  PRMT R108, R108, 0x5410, R97 ;  /* 0x000054106c6c7816 */ /* 0x000fc40000000061 */
[----:B------:R-:W-:Y:S01]  /*8a70*/  HMMA.16816.F32.BF16 R36, R104, R116, R36 ;  /* 0x000000746824723c */ /* 0x000fe20000041824 */
[----:B------:R-:W-:Y:S01]  /*8a80*/  LOP3.LUT R97, R110, R99, RZ, 0xc0, !PT ;  /* 0x000000636e617212 */ /* 0x000fe200078ec0ff */
[----:B------:R-:W-:-:S06]  /*8a90*/  HSET2.LE.AND R99, R98, R3, PT ;  /* 0x0000000362637233 */ /* 0x000fcc0003803000 */
[C---:B------:R-:W-:Y:S01]  /*8aa0*/  HMMA.16816.F32.BF16 R40, R104.reuse, R118, R40 ;  /* 0x000000766828723c */ /* 0x040fe20000041828 */
[----:B------:R-:W2:Y:S07]  /*8ab0*/  LDSM.16.MT88.4 R116, [R188+0x10800] ;  /* 0x01080000bc74783b */ /* 0x000eae0000004200 */
[C---:B------:R-:W-:Y:S08]  /*8ac0*/  HMMA.16816.F32.BF16 R8, R104.reuse, R136, R8 ;  /* 0x000000886808723c */ /* 0x040ff00000041808 */
[C---:B-----5:R-:W-:Y:S07]  /*8ad0*/  HMMA.16816.F32.BF16 R92, R104.reuse, R128, R92 ;  /* 0x00000080685c723c */ /* 0x060fee000004185c */
[----:B------:R-:W-:Y:S01]  /*8ae0*/  HSET2.LE.AND R129, R108, R3, PT ;  /* 0x000000036c817233 */ /* 0x000fe20003803000 */
[----:B-1----:R-:W-:Y:S01]  /*8af0*/  F2FP.BF16.PACK_AB R128, R229, R216 ;  /* 0x000000d8e580723e */ /* 0x002fe200000010ff */
[----:B------:R-:W-:Y:S01]  /*8b00*/  HMMA.16816.F32.BF16 R4, R104, R130, R4 ;  /* 0x000000826804723c */ /* 0x000fe20000041804 */
[----:B------:R-:W-:Y:S02]  /*8b10*/  LDSM.16.MT88.4 R108, [R184+0xf000] ;  /* 0x00f00000b86c783b */ /* 0x000fe40000004200 */
[----:B------:R-:W-:Y:S01]  /*8b20*/  LOP3.LUT R98, R129, R218, RZ, 0xc0, !PT ;  /* 0x000000da81627212 */ /* 0x000fe200078ec0ff */
[--C-:B------:R-:W-:Y:S01]  /*8b30*/  FFMA.FTZ R218, R165, c[0x0][0x23c], -R150.reuse ;  /* 0x00008f00a5da7a23 */ /* 0x100fe20000010896 */
[----:B------:R-:W-:Y:S01]  /*8b40*/  LOP3.LUT R99, R99, R128, RZ, 0xc0, !PT ;  /* 0x0000008063637212 */ /* 0x000fe200078ec0ff */
[----:B------:R-:W-:-:S02]  /*8b50*/  FFMA.FTZ R165, R151, c[0x0][0x23c], -R150 ;  /* 0x00008f0097a57a23 */ /* 0x000fc40000010896 */
[C---:B------:R-:W-:Y:S01]  /*8b60*/  HMMA.16816.F32.BF16 R12, R104.reuse, R138, R12 ;  /* 0x0000008a680c723c */ /* 0x040fe2000004180c */
[----:B------:R-:W1:Y:S01]  /*8b70*/  LDSM.16.MT88.4 R136, [R186+0xd000] ;  /* 0x00d00000ba88783b */ /* 0x000e620000004200 */
[----:B------:R-:W3:Y:S06]  /*8b80*/  MUFU.EX2 R218, R218 ;  /* 0x000000da00da7308 */ /* 0x000eec0000000800 */
[C---:B------:R-:W-:Y:S02]  /*8b90*/  HMMA.16816.F32.BF16 R24, R104.reuse, R124, R24 ;  /* 0x0000007c6818723c */ /* 0x040fe40000041818 */
[----:B------:R-:W-:Y:S06]  /*8ba0*/  MUFU.EX2 R165, R165 ;  /* 0x000000a500a57308 */ /* 0x000fec0000000800 */
[C---:B------:R-:W-:Y:S01]  /*8bb0*/  HMMA.16816.F32.BF16 R28, R104.reuse, R126, R28 ;  /* 0x0000007e681c723c */ /* 0x040fe2000004181c */
[----:B------:R-:W4:Y:S07]  /*8bc0*/  LDSM.16.MT88.4 R124, [R184+0xd000] ;  /* 0x00d00000b87c783b */ /* 0x000f2e0000004200 */
[C---:B--2---:R-:W-:Y:S08]  /*8bd0*/  HMMA.16816.F32.BF16 R68, R104.reuse, R116, R68 ;  /* 0x000000746844723c */ /* 0x044ff00000041844 */
[----:B------:R-:W-:Y:S01]  /*8be0*/  HMMA.16816.F32.BF16 R72, R104, R118, R72 ;  /* 0x000000766848723c */ /* 0x000fe20000041848 */
[----:B------:R-:W2:Y:S04]  /*8bf0*/  LDSM.16.MT88.4 R116, [R186+0xf000] ;  /* 0x00f00000ba74783b */ /* 0x000ea80000004200 */
[----:B------:R-:W-:Y:S03]  /*8c00*/  LDSM.16.MT88.4 R104, [R186+0x11000] ;  /* 0x01100000ba68783b */ /* 0x000fe60000004200 */
[C---:B------:R-:W-:Y:S01]  /*8c10*/  HMMA.16816.F32.BF16 R128, R96.reuse, R140, R8 ;  /* 0x0000008c6080723c */ /* 0x040fe20000041808 */
[----:B------:R-:W5:Y:S07]  /*8c20*/  LDSM.16.MT88.4 R8, [R188+0x11000] ;  /* 0x01100000bc08783b */ /* 0x000f6e0000004200 */
[C---:B------:R-:W-:Y:S08]  /*8c30*/  HMMA.16816.F32.BF16 R36, R96.reuse, R120, R36 ;  /* 0x000000786024723c */ /* 0x040ff00000041824 */
[C---:B------:R-:W-:Y:S01]  /*8c40*/  HMMA.16816.F32.BF16 R40, R96.reuse, R122, R40 ;  /* 0x0000007a6028723c */ /* 0x040fe20000041828 */
[----:B------:R-:W2:Y:S07]  /*8c50*/  LDSM.16.MT88.4 R120, [R185+0x11000] ;  /* 0x01100000b978783b */ /* 0x000eae0000004200 */
[C---:B------:R-:W-:Y:S08]  /*8c60*/  HMMA.16816.F32.BF16 R52, R96.reuse, R112, R52 ;  /* 0x000000706034723c */ /* 0x040ff00000041834 */
[C---:B------:R-:W-:Y:S01]  /*8c70*/  HMMA.16816.F32.BF16 R56, R96.reuse, R114, R56 ;  /* 0x000000726038723c */ /* 0x040fe20000041838 */
[----:B------:R-:W2:Y:S07]  /*8c80*/  LDSM.16.MT88.4 R112, [R184+0x11000] ;  /* 0x01100000b870783b */ /* 0x000eae0000004200 */
        /* <DEDUP_REMOVED lines=8> */
[C---:B----4-:R-:W-:Y:S08]  /*8d10*/  HMMA.16816.F32.BF16 R32, R96.reuse, R124, R32 ;  /* 0x0000007c6020723c */ /* 0x050ff00000041820 */
[C---:B------:R-:W-:Y:S01]  /*8d20*/  HMMA.16816.F32.BF16 R100, R96.reuse, R126, R100 ;  /* 0x0000007e6064723c */ /* 0x040fe20000041864 */
[----:B------:R-:W1:Y:S07]  /*8d30*/  LDSM.16.MT88.4 R124, [R188+0xd800] ;  /* 0x00d80000bc7c783b */ /* 0x000e6e0000004200 */
[C---:B--2---:R-:W-:Y:S08]  /*8d40*/  HMMA.16816.F32.BF16 R44, R96.reuse, R116, R44 ;  /* 0x00000074602c723c */ /* 0x044ff0000004182c */
[C---:B------:R-:W-:Y:S01]  /*8d50*/  HMMA.16816.F32.BF16 R48, R96.reuse, R118, R48 ;  /* 0x000000766030723c */ /* 0x040fe20000041830 */
[----:B------:R-:W2:Y:S07]  /*8d60*/  LDSM.16.MT88.4 R116, [R186+0xd800] ;  /* 0x00d80000ba74783b */ /* 0x000eae0000004200 */
[C---:B------:R-:W-:Y:S08]  /*8d70*/  HMMA.16816.F32.BF16 R60, R96.reuse, R108, R60 ;  /* 0x0000006c603c723c */ /* 0x040ff0000004183c */
[C---:B------:R-:W-:Y:S08]  /*8d80*/  HMMA.16816.F32.BF16 R64, R96.reuse, R110, R64 ;  /* 0x0000006e6040723c */ /* 0x040ff00000041840 */
[C---:B-----5:R-:W-:Y:S07]  /*8d90*/  HMMA.16816.F32.BF16 R68, R96.reuse, R8, R68 ;  /* 0x000000086044723c */ /* 0x060fee0000041844 */
[----:B------:R-:W-:Y:S01]  /*8da0*/  LOP3.LUT R8, R233, UR25, R230, 0x96, !PT ;  /* 0x00000019e9087c12 */ /* 0x000fe2000f8e96e6 */
[----:B------:R-:W-:Y:S01]  /*8db0*/  HMMA.16816.F32.BF16 R72, R96, R10, R72 ;  /* 0x0000000a6048723c */ /* 0x000fe20000041848 */
[----:B------:R-:W-:Y:S01]  /*8dc0*/  SHF.R.U32.HI R9, RZ, 0x10, R232 ;  /* 0x00000010ff097819 */ /* 0x000fe200000116e8 */
[----:B------:R-:W-:-:S02]  /*8dd0*/  FFMA.FTZ R230, R148, c[0x0][0x23c], -R147 ;  /* 0x00008f0094e67a23 */ /* 0x000fc40000010893 */
[----:B------:R-:W-:Y:S03]  /*8de0*/  LDSM.16.MT88.4 R148, [R184+0xd800] ;  /* 0x00d80000b894783b */ /* 0x000fe60000004200 */
[C---:B------:R-:W-:Y:S01]  /*8df0*/  LOP3.LUT R11, R232.reuse, 0xffff, RZ, 0xc0, !PT ;  /* 0x0000ffffe80b7812 */ /* 0x040fe200078ec0ff */
[----:B------:R-:W-:Y:S01]  /*8e00*/  HMMA.16816.F32.BF16 R76, R96, R104, R76 ;  /* 0x00000068604c723c */ /* 0x000fe2000004184c */
[----:B------:R-:W-:Y:S01]  /*8e10*/  LOP3.LUT R10, R232, 0xff, RZ, 0xc0, !PT ;  /* 0x000000ffe80a7812 */ /* 0x000fe200078ec0ff */
[----:B------:R-:W-:Y:S01]  /*8e20*/  FFMA.FTZ R233, R144, c[0x0][0x23c], -R147 ;  /* 0x00008f0090e97a23 */ /* 0x000fe20000010893 */
[----:B------:R-:W4:Y:S01]  /*8e30*/  MUFU.EX2 R230, R230 ;  /* 0x000000e600e67308 */ /* 0x000f220000000800 */
[----:B------:R-:W-:Y:S02]  /*8e40*/  SHF.R.U32.HI R109, RZ, 0x8, R11 ;  /* 0x00000008ff6d7819 */ /* 0x000fe4000001160b */
[----:B------:R-:W-:-:S02]  /*8e50*/  LOP3.LUT R11, R9, 0xff, RZ, 0xc0, !PT ;  /* 0x000000ff090b7812 */ /* 0x000fc400078ec0ff */
[C---:B------:R-:W-:Y:S01]  /*8e60*/  HMMA.16816.F32.BF16 R80, R96.reuse, R106, R80 ;  /* 0x0000006a6050723c */ /* 0x040fe20000041850 */
[----:B------:R-:W-:Y:S02]  /*8e70*/  LOP3.LUT R104, R8, 0xff, RZ, 0xc0, !PT ;  /* 0x000000ff08687812 */ /* 0x000fe400078ec0ff */
[----:B------:R-:W-:Y:S01]  /*8e80*/  MUFU.EX2 R233, R233 ;  /* 0x000000e900e97308 */ /* 0x000fe20000000800 */
[----:B------:R-:W-:Y:S02]  /*8e90*/  SHF.R.U32.HI R105, RZ, 0x10, R8 ;  /* 0x00000010ff697819 */ /* 0x000fe40000011608 */
[----:B------:R-:W-:Y:S02]  /*8ea0*/  PRMT R10, R10, 0x5410, R109 ;  /* 0x000054100a0a7816 */ /* 0x000fe4000000006d */
[C---:B------:R-:W-:Y:S01]  /*8eb0*/  HMMA.16816.F32.BF16 R84, R96.reuse, R120, R84 ;  /* 0x000000786054723c */ /* 0x040fe20000041854 */
[----:B------:R-:W-:Y:S01]  /*8ec0*/  SHF.R.U32.HI R106, RZ, 0x18, R232 ;  /* 0x00000018ff6a7819 */ /* 0x000fe200000116e8 */
[----:B------:R-:W-:Y:S01]  /*8ed0*/  FFMA.FTZ R232, R145, c[0x0][0x23c], -R147 ;  /* 0x00008f0091e87a23 */ /* 0x000fe20000010893 */
[----:B------:R-:W-:Y:S01]  /*8ee0*/  LOP3.LUT R107, R8, 0xffff, RZ, 0xc0, !PT ;  /* 0x0000ffff086b7812 */ /* 0x000fe200078ec0ff */
[----:B------:R-:W-:Y:S01]  /*8ef0*/  HSET2.LE.AND R10, R10, R3, PT ;  /* 0x000000030a0a7233 */ /* 0x000fe20003803000 */
[----:B------:R-:W-:Y:S01]  /*8f00*/  SHF.R.U32.HI R8, RZ, 0x18, R8 ;  /* 0x00000018ff087819 */ /* 0x000fe20000011608 */
[----:B------:R-:W-:Y:S01]  /*8f10*/  LDSM.16.MT88.4 R108, [R185+0xd800] ;  /* 0x00d80000b96c783b */ /* 0x000fe20000004200 */
[----:B------:R-:W-:Y:S01]  /*8f20*/  SHF.R.U32.HI R107, RZ, 0x8, R107 ;  /* 0x00000008ff6b7819 */ /* 0x000fe2000001166b */
[----:B------:R-:W-:Y:S01]  /*8f30*/  HMMA.16816.F32.BF16 R88, R96, R122, R88 ;  /* 0x0000007a6058723c */ /* 0x000fe20000041858 */
[----:B------:R-:W5:Y:S01]  /*8f40*/  MUFU.EX2 R232, R232 ;  /* 0x000000e800e87308 */ /* 0x000f620000000800 */
[----:B------:R-:W-:Y:S01]  /*8f50*/  LOP3.LUT R9, R105, 0xff, RZ, 0xc0, !PT ;  /* 0x000000ff69097812 */ /* 0x000fe200078ec0ff */
[----:B------:R-:W-:Y:S01]  /*8f60*/  LDSM.16.MT88.4 R144, [R188+0xf800] ;  /* 0x00f80000bc90783b */ /* 0x000fe20000004200 */
[----:B------:R-:W-:-:S02]  /*8f70*/  PRMT R104, R104, 0x5410, R107 ;  /* 0x0000541068687816 */ /* 0x000fc4000000006b */
[----:B------:R-:W-:Y:S02]  /*8f80*/  PRMT R106, R11, 0x5410, R106 ;  /* 0x000054100b6a7816 */ /* 0x000fe4000000006a */
[C---:B------:R-:W-:Y:S01]  /*8f90*/  HMMA.16816.F32.BF16 R92, R96.reuse, R112, R92 ;  /* 0x00000070605c723c */ /* 0x040fe2000004185c */
[----:B------:R-:W-:Y:S01]  /*8fa0*/  PRMT R8, R9, 0x5410, R8 ;  /* 0x0000541009087816 */ /* 0x000fe20000000008 */
[--C-:B------:R-:W-:Y:S01]  /*8fb0*/  HSET2.LE.AND R104, R104, R3.reuse, PT ;  /* 0x0000000368687233 */ /* 0x100fe20003803000 */
[----:B---3--:R-:W-:Y:S01]  /*8fc0*/  F2FP.BF16.PACK_AB R9, R218, R167 ;  /* 0x000000a7da09723e */ /* 0x008fe200000010ff */
[--C-:B------:R-:W-:Y:S01]  /*8fd0*/  HSET2.LE.AND R11, R106, R3.reuse, PT ;  /* 0x000000036a0b7233 */ /* 0x100fe20003803000 */
[----:B----4-:R-:W-:Y:S01]  /*8fe0*/  F2FP.BF16.PACK_AB R106, R231, R230 ;  /* 0x000000e6e76a723e */ /* 0x010fe200000010ff */
[----:B------:R-:W-:Y:S01]  /*8ff0*/  HSET2.LE.AND R3, R8, R3, PT ;  /* 0x0000000308037233 */ /* 0x000fe20003803000 */
[----:B------:R-:W-:Y:S01]  /*9000*/  LOP3.LUT R8, R104, R9, RZ, 0xc0, !PT ;  /* 0x0000000968087212 */ /* 0x000fe200078ec0ff */
[----:B------:R-:W-:Y:S01]  /*9010*/  HMMA.16816.F32.BF16 R4, R96, R114, R4 ;  /* 0x000000726004723c */ /* 0x000fe20000041804 */
[----:B------:R-:W3:Y:S01]  /*9020*/  LDSM.16.MT88.4 R96, [R188+0x11800] ;  /* 0x01180000bc60783b */ /* 0x000ee20000004200 */
[----:B------:R-:W-:-:S02]  /*9030*/  F2FP.BF16.PACK_AB R105, R222, R165 ;  /* 0x000000a5de69723e */ /* 0x000fc400000010ff */
[----:B-----5:R-:W-:Y:S02]  /*9040*/  F2FP.BF16.PACK_AB R104, R233, R232 ;  /* 0x000000e8e968723e */ /* 0x020fe400000010ff */
[----:B------:R-:W-:Y:S01]  /*9050*/  LOP3.LUT R9, R3, R106, RZ, 0xc0, !PT ;  /* 0x0000006a03097212 */ /* 0x000fe200078ec0ff */
[----:B------:R-:W-:Y:S01]  /*9060*/  FFMA.FTZ R3, R215, R160, R153 ;  /* 0x000000a0d7037223 */ /* 0x000fe20000010099 */
[----:B------:R-:W-:Y:S02]  /*9070*/  LOP3.LUT R10, R10, R105, RZ, 0xc0, !PT ;  /* 0x000000690a0a7212 */ /* 0x000fe400078ec0ff */
[----:B------:R-:W-:Y:S01]  /*9080*/  LOP3.LUT R11, R11, R104, RZ, 0xc0, !PT ;  /* 0x000000680b0b7212 */ /* 0x000fe200078ec0ff */
[----:B------:R-:W-:-:S04]  /*9090*/  FADD.FTZ R3, R152, R3 ;  /* 0x0000000398037221 */ /* 0x000fc80000010000 */
[----:B------:R-:W-:Y:S02]  /*90a0*/  FADD.FTZ R0, R0, R3 ;  /* 0x0000000300007221 */ /* 0x000fe40000010000 */
[C---:B-1----:R-:W-:Y:S01]  /*90b0*/  HMMA.16816.F32.BF16 R128, R8.reuse, R124, R128 ;  /* 0x0000007c0880723c */ /* 0x042fe20000041880 */
[----:B------:R-:W-:Y:S02]  /*90c0*/  FADD.FTZ R3, R169, R166 ;  /* 0x000000a6a9037221 */ /* 0x000fe40000010000 */
[----:B------:R-:W-:Y:S02]  /*90d0*/  FADD.FTZ R161, R161, R0 ;  /* 0x00000000a1a17221 */ /* 0x000fe40000010000 */
[----:B------:R-:W-:Y:S02]  /*90e0*/  FADD.FTZ R3, R164, R3 ;  /* 0x00000003a4037221 */ /* 0x000fe40000010000 */
[----:B------:R-:W-:Y:S01]  /*90f0*/  FADD.FTZ R168, R168, R161 ;  /* 0x000000a1a8a87221 */ /* 0x000fe20000010000 */
[----:B------:R-:W-:Y:S01]  /*9100*/  HMMA.16816.F32.BF16 R124, R8, R126, R12 ;  /* 0x0000007e087c723c */ /* 0x000fe2000004180c */
[----:B------:R-:W-:Y:S01]  /*9110*/  LDSM.16.MT88.4 R12, [R186+0x11800] ;  /* 0x01180000ba0c783b */ /* 0x000fe20000004200 */
[----:B------:R-:W-:Y:S01]  /*9120*/  FADD.FTZ R0, R226, R3 ;  /* 0x00000003e2007221 */ /* 0x000fe20000010000 */
[----:B------:R-:W-:Y:S01]  /*9130*/  MOV R3, R158 ;  /* 0x0000009e00037202 */ /* 0x000fe20000000f00 */
[----:B------:R-:W-:-:S02]  /*9140*/  FADD.FTZ R171, R171, R168 ;  /* 0x000000a8abab7221 */ /* 0x000fc40000010000 */
[----:B------:R-:W-:Y:S02]  /*9150*/  FADD.FTZ R0, R223, R0 ;  /* 0x00000000df007221 */ /* 0x000fe40000010000 */
[C---:B--2---:R-:W-:Y:S01]  /*9160*/  HMMA.16816.F32.BF16 R120, R8.reuse, R116, R16 ;  /* 0x000000740878723c */ /* 0x044fe20000041810 */
[----:B------:R-:W-:Y:S01]  /*9170*/  LDSM.16.MT88.4 R16, [R185+0x11800] ;  /* 0x01180000b910783b */ /* 0x000fe20000004200 */
[----:B------:R-:W-:Y:S02]  /*9180*/  FADD.FTZ R170, R170, R171 ;  /* 0x000000abaaaa7221 */ /* 0x000fe40000010000 */
[----:B------:R-:W-:Y:S02]  /*9190*/  FADD.FTZ R221, R221, R0 ;  /* 0x00000000dddd7221 */ /* 0x000fe40000010000 */
[----:B------:R-:W-:Y:S02]  /*91a0*/  FADD.FTZ R209, R209, R170 ;  /* 0x000000aad1d17221 */ /* 0x000fe40000010000 */
[----:B---3--:R-:W-:Y:S01]  /*91b0*/  HMMA.16816.F32.BF16 R68, R8, R96, R68 ;  /* 0x000000600844723c */ /* 0x008fe20000041844 */
[----:B------:R-:W-:-:S02]  /*91c0*/  FADD.FTZ R228, R228, R221 ;  /* 0x000000dde4e47221 */ /* 0x000fc40000010000 */
[----:B------:R-:W-:Y:S02]  /*91d0*/  FADD.FTZ R220, R220, R209 ;  /* 0x000000d1dcdc7221 */ /* 0x000fe40000010000 */
[----:B------:R-:W-:Y:S02]  /*91e0*/  FADD.FTZ R167, R167, R228 ;  /* 0x000000e4a7a77221 */ /* 0x000fe40000010000 */
[----:B------:R-:W-:Y:S01]  /*91f0*/  FADD.FTZ R227, R227, R220 ;  /* 0x000000dce3e37221 */ /* 0x000fe20000010000 */
[----:B------:R-:W-:Y:S01]  /*9200*/  HMMA.16816.F32.BF16 R72, R8, R98, R72 ;  /* 0x000000620848723c */ /* 0x000fe20000041848 */
[----:B------:R-:W1:Y:S01]  /*9210*/  LDSM.16.MT88.4 R96, [R184+0x11800] ;  /* 0x01180000b860783b */ /* 0x000e620000004200 */
[----:B------:R-:W-:Y:S02]  /*9220*/  FADD.FTZ R218, R218, R167 ;  /* 0x000000a7dada7221 */ /* 0x000fe40000010000 */
[----:B------:R-:W-:Y:S02]  /*9230*/  FADD.FTZ R216, R216, R227 ;  /* 0x000000e3d8d87221 */ /* 0x000fe40000010000 */
[----:B------:R-:W-:-:S02]  /*9240*/  FADD.FTZ R165, R165, R218 ;  /* 0x000000daa5a57221 */ /* 0x000fc40000010000 */
[----:B------:R-:W-:Y:S01]  /*9250*/  HMMA.16816.F32.BF16 R112, R8, R108, R24 ;  /* 0x0000006c0870723c */ /* 0x000fe20000041818 */
[----:B------:R-:W-:Y:S02]  /*9260*/  FADD.FTZ R229, R229, R216 ;  /* 0x000000d8e5e57221 */ /* 0x000fe40000010000 */
[----:B------:R-:W-:Y:S02]  /*9270*/  FADD.FTZ R217, R222, R165 ;  /* 0x000000a5ded97221 */ /* 0x000fe40000010000 */
[----:B------:R-:W-:-:S03]  /*9280*/  FADD.FTZ R230, R230, R229 ;  /* 0x000000e5e6e67221 */ /* 0x000fc60000010000 */
[----:B------:R-:W-:Y:S01]  /*9290*/  HMMA.16816.F32.BF16 R116, R8, R118, R20 ;  /* 0x000000760874723c */ /* 0x000fe20000041814 */
[----:B------:R-:W-:-:S04]  /*92a0*/  FADD.FTZ R231, R231, R230 ;  /* 0x000000e6e7e77221 */ /* 0x000fc80000010000 */
[----:B------:R-:W-:-:S03]  /*92b0*/  FADD.FTZ R232, R232, R231 ;  /* 0x000000e7e8e87221 */ /* 0x000fc60000010000 */
[----:B------:R-:W-:Y:S01]  /*92c0*/  HMMA.16816.F32.BF16 R108, R8, R110, R28 ;  /* 0x0000006e086c723c */ /* 0x000fe2000004181c */
[----:B------:R-:W-:-:S07]  /*92d0*/  FADD.FTZ R215, R233, R232 ;  /* 0x000000e8e9d77221 */ /* 0x000fce0000010000 */
        /* <DEDUP_REMOVED lines=15> */
[----:B------:R-:W-:Y:S07]  /*93d0*/  HMMA.16816.F32.BF16 R60, R8, R132, R60 ;  /* 0x00000084083c723c */ /* 0x000fee000004183c */
[----:B------:R-:W-:-:S02]  /*93e0*/  MOV R132, R159 ;  /* 0x0000009f00847202 */ /* 0x000fc40000000f00 */
.L_x_945:
[----:B------:R-:W-:-:S06]  /*93f0*/  UISETP.GT.AND UP0, UPT, UR29, UR11, UPT ;  /* 0x0000000b1d00728c */ /* 0x000fcc000bf04270 */
[----:B------:R-:W-:-:S13]  /*9400*/  PLOP3.LUT P0, PT, PT, PT, UP0, 0x80, 0x0 ;  /* 0x000000000000781c */ /* 0x000fda0003f0f008 */
[----:B------:R-:W-:Y:S05]  /*9410*/  @!P0 BRA `(.L_x_947) ;  /* 0x0000399000008947 */ /* 0x000fea0003800000 */
[----:B------:R-:W-:Y:S01]  /*9420*/  IMAD.WIDE.U32 R220, R214, -0x326172a9, RZ ;  /* 0xcd9e8d57d6dc7825 */ /* 0x000fe200078e00ff */
[----:B------:R-:W-:Y:S01]  /*9430*/  UMOV UR31, 0x5 ;  /* 0x00000005001f7882 */ /* 0x000fe20000000000 */
[----:B------:R-:W-:Y:S01]  /*9440*/  PRMT R209, R2, 0x7054, R2 ;  /* 0x0000705402d17816 */ /* 0x000fe20000000002 */
[----:B------:R-:W-:Y:S01]  /*9450*/  ULDC UR4, c[0x0][0x19c] ;  /* 0x0000670000047ab9 */ /* 0x000fe20000000800 */
[----:B------:R-:W-:Y:S01]  /*9460*/  IMAD.WIDE.U32 R222, R206, -0x2daee0ad, RZ ;  /* 0xd2511f53cede7825 */ /* 0x000fe200078e00ff */
[----:B------:R-:W-:Y:S01]  /*9470*/  LOP3.LUT R219, R221, R219, RZ, 0x3c, !PT ;  /* 0x000000dbdddb7212 */ /* 0x000fe200078e3cff */
[----:B------:R-:W-:Y:S01]  /*9480*/  USHF.L.U32 UR28, UR8, 0x5, URZ ;  /* 0x00000005081c7899 */ /* 0x000fe2000800063f */
[----:B------:R-:W-:Y:S01]  /*9490*/  MOV R2, R3 ;  /* 0x0000000300027202 */ /* 0x000fe20000000f00 */
[----:B------:R-:W-:Y:S01]  /*94a0*/  USHF.L.U64.HI UR8, UR8, UR31, UR4 ;  /* 0x0000001f08087299 */ /* 0x000fe20008010204 */
[----:B------:R-:W-:Y:S01]  /*94b0*/  MOV R0, R132 ;  /* 0x0000008400007202 */ /* 0x000fe20000000f00 */
[----:B------:R-:W-:Y:S01]  /*94c0*/  IMAD.WIDE.U32 R218, R219, -0x2daee0ad, RZ ;  /* 0xd2511f53dbda7825 */ /* 0x000fe200078e00ff */
[----:B------:R-:W-:Y:S01]  /*94d0*/  MOV R206, R224 ;  /* 0x000000e000ce7202 */ /* 0x000fe20000000f00 */
[----:B------:R-:W-:-:S02]  /*94e0*/  UMOV UR33, 0x6 ;  /* 0x0000000600217882 */ /* 0x000fc40000000000 */
[----:B------:R-:W-:Y:S02]  /*94f0*/  ULDC UR4, c[0x0][0x1a4] ;  /* 0x0000690000047ab9 */ /* 0x000fe40000000800 */
[----:B------:R-:W-:Y:S02]  /*9500*/  USHF.L.U32 UR30, UR6, 0x5, URZ ;  /* 0x00000005061e7899 */ /* 0x000fe4000800063f */
[----:B------:R-:W-:Y:S02]  /*9510*/  USHF.L.U32 UR32, UR6, 0x6, URZ ;  /* 0x0000000606207899 */ /* 0x000fe4000800063f */
[----:B------:R-:W-:Y:S02]  /*9520*/  USHF.L.U64.HI UR31, UR6, UR31, UR4 ;  /* 0x0000001f061f7299 */ /* 0x000fe40008010204 */
[----:B------:R-:W-:Y:S01]  /*9530*/  USHF.L.U64.HI UR33, UR6, UR33, UR4 ;  /* 0x0000002106217299 */ /* 0x000fe20008010204 */
[----:B------:R-:W-:Y:S05]  /*9540*/  BRA `(.L_x_948) ;  /* 0x0000025000007947 */ /* 0x000fea0003800000 */
.L_x_950:
        /* <DEDUP_REMOVED lines=37> */
.L_x_948:
        /* <DEDUP_REMOVED lines=9> */
[C---:B------:R-:W-:Y:S02]  /*9830*/  LEA R224, P0, R226.reuse, c[0x0][0x170], 0x1 ;  /* 0x00005c00e2e07a11 */ /* 0x040fe400078008ff */
[----:B------:R-:W-:Y:S04]  /*9840*/  IADD3 R3, R227, UR4, RZ ;  /* 0x00000004e3037c10 */ /* 0x000fe8000fffe0ff */
[----:B------:R-:W-:Y:S02]  /*9850*/  LEA.HI.X R225, R226, c[0x0][0x174], R3, 0x1, P0 ;  /* 0x00005d00e2e17a11 */ /* 0x000fe400000f0c03 */
[----:B------:R-:W-:Y:S03]  /*9860*/  IADD3 R230, P0, R224, UR30, RZ ;  /* 0x0000001ee0e67c10 */ /* 0x000fe6000ff1e0ff */
[----:B------:R-:W-:Y:S01]  /*9870*/  @!PT LDS RZ, [RZ] ;  /* 0x00000000fffff984 */ /* 0x000fe20000000800 */
[----:B------:R-:W-:Y:S01]  /*9880*/  @!PT LDS RZ, [RZ] ;  /* 0x00000000fffff984 */ /* 0x000fe20000000800 */
[----:B------:R-:W-:Y:S01]  /*9890*/  @!PT LDS RZ, [RZ] ;  /* 0x00000000fffff984 */ /* 0x000fe20000000800 */
[----:B------:R1:W-:Y:S01]  /*98a0*/  LDGSTS.E.BYPASS.LTC128B.128 [R196+0xc000], [R224.64] ;  /* 0x0c000000e0c47fae */ /* 0x0003e2000b901d4e */
[----:B------:R-:W-:Y:S02]  /*98b0*/  IADD3.X R231, R225, UR31, RZ, P0, !PT ;  /* 0x0000001fe1e77c10 */ /* 0x000fe400087fe4ff */
[----:B------:R-:W-:Y:S01]  /*98c0*/  IADD3 R228, P0, R230, UR30, RZ ;  /* 0x0000001ee6e47c10 */ /* 0x000fe2000ff1e0ff */
[----:B------:R1:W-:Y:S03]  /*98d0*/  LDGSTS.E.BYPASS.LTC128B.128 [R196+0xe000], [R224.64+0x80] ;  /* 0x0e000080e0c47fae */ /* 0x0003e6000b901d4e */
[----:B------:R-:W-:Y:S01]  /*98e0*/  IADD3.X R229, R231, UR31, RZ, P0, !PT ;  /* 0x0000001fe7e57c10 */ /* 0x000fe200087fe4ff */
[----:B------:R1:W-:Y:S01]  /*98f0*/  LDGSTS.E.BYPASS.LTC128B.128 [R196+0x10000], [R224.64+0x100] ;  /* 0x10000100e0c47fae */ /* 0x0003e2000b901d4e */
[----:B------:R-:W-:Y:S03]  /*9900*/  IADD3 R226, P0, R228, UR30, RZ ;  /* 0x0000001ee4e27c10 */ /* 0x000fe6000ff1e0ff */
[----:B------:R1:W-:Y:S01]  /*9910*/  LDGSTS.E.BYPASS.LTC128B.128 [R196+0xc800], [R230.64] ;  /* 0x0c800000e6c47fae */ /* 0x0003e2000b901d4e */
[----:B------:R-:W-:Y:S02]  /*9920*/  IADD3.X R227, R229, UR31, RZ, P0, !PT ;  /* 0x0000001fe5e37c10 */ /* 0x000fe400087fe4ff */
[----:B------:R-:W-:Y:S01]  /*9930*/  PLOP3.LUT P0, PT, PT, PT, UP0, 0x80, 0x0 ;  /* 0x000000000000781c */ /* 0x000fe20003f0f008 */
        /* <DEDUP_REMOVED lines=168> */
.L_x_949:
[----:B-1----:R-:W-:Y:S01]  /*a3c0*/  IMAD.U32 R132, RZ, RZ, UR6 ;  /* 0x00000006ff847e24 */ /* 0x002fe2000f8e00ff */
[----:B------:R-:W-:Y:S01]  /*a3d0*/  USHF.L.U32 UR4, UR6, 0x1, URZ ;  /* 0x0000000106047899 */ /* 0x000fe2000800063f */
[----:B------:R-:W-:Y:S01]  /*a3e0*/  LOP3.LUT R238, R219, UR22, R222, 0x96, !PT ;  /* 0x00000016dbee7c12 */ /* 0x000fe2000f8e96de */
[----:B------:R-:W-:Y:S01]  /*a3f0*/  UISETP.GT.AND UP0, UPT, UR6, UR11, UPT ;  /* 0x0000000b0600728c */ /* 0x000fe2000bf04270 */
[----:B------:R-:W-:Y:S01]  /*a400*/  IMAD R3, R132, 0x40, R205 ;  /* 0x0000004084037824 */ /* 0x000fe200078e02cd */
[----:B------:R-:W-:Y:S02]  /*a410*/  UMOV UR29, UR6 ;  /* 0x00000006001d7c82 */ /* 0x000fe40008000000 */
[----:B------:R-:W-:Y:S02]  /*a420*/  IMAD.WIDE.U32 R238, R238, -0x326172a9, RZ ;  /* 0xcd9e8d57eeee7825 */ /* 0x000fe400078e00ff */
[C---:B------:R-:W-:Y:S02]  /*a430*/  IADD3 R133, R3.reuse, 0x1, RZ ;  /* 0x0000000103857810 */ /* 0x040fe40007ffe0ff */
[----:B------:R-:W-:Y:S02]  /*a440*/  IADD3 R132, R3, 0x8, RZ ;  /* 0x0000000803847810 */ /* 0x000fe40007ffe0ff */
[C---:B------:R-:W-:Y:S02]  /*a450*/  ISETP.GE.AND P3, PT, R133.reuse, R204, PT ;  /* 0x000000cc8500720c */ /* 0x040fe40003f66270 */
[C---:B------:R-:W-:Y:S02]  /*a460*/  ISETP.GE.AND P4, PT, R133.reuse, R202, PT ;  /* 0x000000ca8500720c */ /* 0x040fe40003f86270 */
[----:B------:R-:W-:Y:S02]  /*a470*/  ISETP.GE.OR P3, PT, R133, R203, !P3 ;  /* 0x000000cb8500720c */ /* 0x000fe40005f66670 */
[C---:B------:R-:W-:Y:S02]  /*a480*/  ISETP.GE.AND P2, PT, R3.reuse, R204, PT ;  /* 0x000000cc0300720c */ /* 0x040fe40003f46270 */
[----:B------:R-:W-:Y:S02]  /*a490*/  ISETP.GE.AND P1, PT, R3, R202, PT ;  /* 0x000000ca0300720c */ /* 0x000fe40003f26270 */
[----:B------:R-:W-:Y:S02]  /*a4a0*/  ISETP.GE.OR P4, PT, R133, R197, !P4 ;  /* 0x000000c58500720c */ /* 0x000fe40006786670 */
[C---:B------:R-:W-:Y:S02]  /*a4b0*/  IADD3 R133, R3.reuse, 0x9, RZ ;  /* 0x0000000903857810 */ /* 0x040fe40007ffe0ff */
[C---:B------:R-:W-:Y:S02]  /*a4c0*/  ISETP.GE.AND P0, PT, R132.reuse, R204, PT ;  /* 0x000000cc8400720c */ /* 0x040fe40003f06270 */
[C---:B------:R-:W-:Y:S02]  /*a4d0*/  ISETP.GE.AND P5, PT, R132.reuse, R202, PT ;  /* 0x000000ca8400720c */ /* 0x040fe40003fa6270 */
[C---:B------:R-:W-:Y:S02]  /*a4e0*/  ISETP.GE.OR P2, PT, R3.reuse, R203, !P2 ;  /* 0x000000cb0300720c */ /* 0x040fe40005746670 */
[----:B------:R-:W-:Y:S02]  /*a4f0*/  ISETP.GE.OR P1, PT, R3, R197, !P1 ;  /* 0x000000c50300720c */ /* 0x000fe40004f26670 */
[-C--:B------:R-:W-:Y:S02]  /*a500*/  ISETP.GE.AND P6, PT, R133, R204.reuse, PT ;  /* 0x000000cc8500720c */ /* 0x080fe40003fc6270 */
[C---:B------:R-:W-:Y:S02]  /*a510*/  ISETP.GE.OR P0, PT, R132.reuse, R203, !P0 ;  /* 0x000000cb8400720c */ /* 0x040fe40004706670 */
[----:B------:R-:W-:Y:S02]  /*a520*/  ISETP.GE.OR P5, PT, R132, R197, !P5 ;  /* 0x000000c58400720c */ /* 0x000fe40006fa6670 */
[----:B------:R-:W-:Y:S02]  /*a530*/  IADD3 R132, R3, 0x10, RZ ;  /* 0x0000001003847810 */ /* 0x000fe40007ffe0ff */
[----:B------:R-:W-:Y:S02]  /*a540*/  FSEL R139, R4, -INF , !P2 ;  /* 0xff800000048b7808 */ /* 0x000fe40005000000 */
[----:B------:R-:W-:Y:S02]  /*a550*/  FSEL R137, R6, -INF , !P1 ;  /* 0xff80000006897808 */ /* 0x000fe40004800000 */
[-C--:B------:R-:W-:Y:S02]  /*a560*/  ISETP.GE.OR P6, PT, R133, R203.reuse, !P6 ;  /* 0x000000cb8500720c */ /* 0x080fe400077c6670 */
[C---:B------:R-:W-:Y:S02]  /*a570*/  IADD3 R4, R3.reuse, 0x11, RZ ;  /* 0x0000001103047810 */ /* 0x040fe40007ffe0ff */
[----:B------:R-:W-:Y:S02]  /*a580*/  IADD3 R6, R3, 0x18, RZ ;  /* 0x0000001803067810 */ /* 0x000fe40007ffe0ff */
[C---:B------:R-:W-:Y:S02]  /*a590*/  ISETP.GE.AND P1, PT, R132.reuse, R204, PT ;  /* 0x000000cc8400720c */ /* 0x040fe40003f26270 */
[-C--:B------:R-:W-:Y:S02]  /*a5a0*/  ISETP.GE.AND P2, PT, R133, R202.reuse, PT ;  /* 0x000000ca8500720c */ /* 0x080fe40003f46270 */
[----:B------:R-:W-:Y:S02]  /*a5b0*/  FSEL R169, R5, -INF , !P3 ;  /* 0xff80000005a97808 */ /* 0x000fe40005800000 */
[-C--:B------:R-:W-:Y:S02]  /*a5c0*/  ISETP.GE.AND P3, PT, R132, R202.reuse, PT ;  /* 0x000000ca8400720c */ /* 0x080fe40003f66270 */
[----:B------:R-:W-:Y:S02]  /*a5d0*/  FSEL R5, R7, -INF , !P4 ;  /* 0xff80000007057808 */ /* 0x000fe40006000000 */
[----:B------:R-:W-:Y:S02]  /*a5e0*/  FSEL R135, R8, -INF , !P0 ;  /* 0xff80000008877808 */ /* 0x000fe40004000000 */
[----:B------:R-:W-:Y:S02]  /*a5f0*/  ISETP.GE.AND P0, PT, R4, R202, PT ;  /* 0x000000ca0400720c */ /* 0x000fe40003f06270 */
[----:B------:R-:W-:Y:S02]  /*a600*/  FSEL R9, R9, -INF , !P6 ;  /* 0xff80000009097808 */ /* 0x000fe40007000000 */
[----:B------:R-:W-:Y:S02]  /*a610*/  FSEL R7, R10, -INF , !P5 ;  /* 0xff8000000a077808 */ /* 0x000fe40006800000 */
[-C--:B------:R-:W-:Y:S02]  /*a620*/  ISETP.GE.AND P4, PT, R4, R204.reuse, PT ;  /* 0x000000cc0400720c */ /* 0x080fe40003f86270 */
[C---:B------:R-:W-:Y:S02]  /*a630*/  ISETP.GE.AND P6, PT, R6.reuse, R204, PT ;  /* 0x000000cc0600720c */ /* 0x040fe40003fc6270 */
[----:B------:R-:W-:Y:S02]  /*a640*/  ISETP.GE.AND P5, PT, R6, R202, PT ;  /* 0x000000ca0600720c */ /* 0x000fe40003fa6270 */
[C---:B------:R-:W-:Y:S02]  /*a650*/  ISETP.GE.OR P1, PT, R132.reuse, R203, !P1 ;  /* 0x000000cb8400720c */ /* 0x040fe40004f26670 */
[-C--:B------:R-:W-:Y:S02]  /*a660*/  ISETP.GE.OR P3, PT, R132, R197.reuse, !P3 ;  /* 0x000000c58400720c */ /* 0x080fe40005f66670 */
[CC--:B------:R-:W-:Y:S02]  /*a670*/  ISETP.GE.OR P0, PT, R4.reuse, R197.reuse, !P0 ;  /* 0x000000c50400720c */ /* 0x0c0fe40004706670 */
[----:B------:R-:W-:Y:S02]  /*a680*/  ISETP.GE.OR P2, PT, R133, R197, !P2 ;  /* 0x000000c58500720c */ /* 0x000fe40005746670 */
[-C--:B------:R-:W-:Y:S02]  /*a690*/  ISETP.GE.OR P4, PT, R4, R203.reuse, !P4 ;  /* 0x000000cb0400720c */ /* 0x080fe40006786670 */
[C---:B------:R-:W-:Y:S02]  /*a6a0*/  IADD3 R4, R3.reuse, 0x19, RZ ;  /* 0x0000001903047810 */ /* 0x040fe40007ffe0ff */
[C---:B------:R-:W-:Y:S02]  /*a6b0*/  ISETP.GE.OR P6, PT, R6.reuse, R203, !P6 ;  /* 0x000000cb0600720c */ /* 0x040fe400077c6670 */
[----:B------:R-:W-:Y:S02]  /*a6c0*/  ISETP.GE.OR P5, PT, R6, R197, !P5 ;  /* 0x000000c50600720c */ /* 0x000fe40006fa6670 */
        /* <DEDUP_REMOVED lines=19> */
[----:B------:R-:W-:Y:S02]  /*a800*/  ISETP.GE.AND P0, PT, R4, R204, PT ;  /* 0x000000cc0400720c */ /* 0x000fe40003f06270 */
[----:B------:R-:W-:Y:S02]  /*a810*/  FMNMX.FTZ R8, R169, R8, !PT ;  /* 0x00000008a9087209 */ /* 0x000fe40007810000 */
[C---:B------:R-:W-:Y:S02]  /*a820*/  ISETP.GE.AND P2, PT, R6.reuse, R204, PT ;  /* 0x000000cc0600720c */ /* 0x040fe40003f46270 */
[----:B------:R-:W-:Y:S02]  /*a830*/  ISETP.GE.AND P5, PT, R6, R202, PT ;  /* 0x000000ca0600720c */ /* 0x000fe40003fa6270 */
[-C--:B------:R-:W-:Y:S02]  /*a840*/  ISETP.GE.OR P0, PT, R4, R203.reuse, !P0 ;  /* 0x000000cb0400720c */ /* 0x080fe40004706670 */
[C---:B------:R-:W-:Y:S02]  /*a850*/  ISETP.GE.OR P2, PT, R6.reuse, R203, !P2 ;  /* 0x000000cb0600720c */ /* 0x040fe40005746670 */
[----:B------:R-:W-:Y:S02]  /*a860*/  ISETP.GE.OR P5, PT, R6, R197, !P5 ;  /* 0x000000c50600720c */ /* 0x000fe40006fa6670 */
[----:B------:R-:W-:Y:S02]  /*a870*/  IADD3 R6, R3, 0x30, RZ ;  /* 0x0000003003067810 */ /* 0x000fe40007ffe0ff */
[----:B------:R-:W-:Y:S02]  /*a880*/  FMNMX.FTZ R8, R135, R8, !PT ;  /* 0x0000000887087209 */ /* 0x000fe40007810000 */
[----:B------:R-:W-:Y:S02]  /*a890*/  FSEL R161, R21, -INF , !P0 ;  /* 0xff80000015a17808 */ /* 0x000fe40004000000 */
[----:B------:R-:W-:Y:S02]  /*a8a0*/  FSEL R159, R22, -INF , !P3 ;  /* 0xff800000169f7808 */ /* 0x000fe40005800000 */
[C---:B------:R-:W-:Y:S02]  /*a8b0*/  ISETP.GE.AND P0, PT, R6.reuse, R204, PT ;  /* 0x000000cc0600720c */ /* 0x040fe40003f06270 */
[C---:B------:R-:W-:Y:S02]  /*a8c0*/  ISETP.GE.AND P3, PT, R6.reuse, R202, PT ;  /* 0x000000ca0600720c */ /* 0x040fe40003f66270 */
[----:B------:R-:W-:Y:S02]  /*a8d0*/  FMNMX.FTZ R8, R9, R8, !PT ;  /* 0x0000000809087209 */ /* 0x000fe40007810000 */
[C---:B------:R-:W-:Y:S02]  /*a8e0*/  ISETP.GE.OR P0, PT, R6.reuse, R203, !P0 ;  /* 0x000000cb0600720c */ /* 0x040fe40004706670 */
[-C--:B------:R-:W-:Y:S02]  /*a8f0*/  ISETP.GE.OR P3, PT, R6, R197.reuse, !P3 ;  /* 0x000000c50600720c */ /* 0x080fe40005f66670 */
[----:B------:R-:W-:Y:S02]  /*a900*/  FMNMX.FTZ R8, R233, R8, !PT ;  /* 0x00000008e9087209 */ /* 0x000fe40007810000 */
[----:B------:R-:W-:Y:S02]  /*a910*/  FMNMX.FTZ R6, R137, R2, !PT ;  /* 0x0000000289067209 */ /* 0x000fe40007810000 */
[----:B------:R-:W-:Y:S02]  /*a920*/  FSEL R243, R16, -INF , !P6 ;  /* 0xff80000010f37808 */ /* 0x000fe40007000000 */
[----:B------:R-:W-:Y:S02]  /*a930*/  FMNMX.FTZ R10, R231, R8, !PT ;  /* 0x00000008e70a7209 */ /* 0x000fe40007810000 */
[C---:B------:R-:W-:Y:S02]  /*a940*/  ISETP.GE.AND P6, PT, R4.reuse, R202, PT ;  /* 0x000000ca0400720c */ /* 0x040fe40003fc6270 */
[----:B------:R-:W-:Y:S02]  /*a950*/  FMNMX.FTZ R6, R5, R6, !PT ;  /* 0x0000000605067209 */ /* 0x000fe40007810000 */
[-C--:B------:R-:W-:Y:S02]  /*a960*/  ISETP.GE.OR P6, PT, R4, R197.reuse, !P6 ;  /* 0x000000c50400720c */ /* 0x080fe400077c6670 */
[----:B------:R-:W-:Y:S02]  /*a970*/  IADD3 R4, R3, 0x29, RZ ;  /* 0x0000002903047810 */ /* 0x000fe40007ffe0ff */
[----:B------:R-:W-:Y:S02]  /*a980*/  FMNMX.FTZ R8, R7, R6, !PT ;  /* 0x0000000607087209 */ /* 0x000fe40007810000 */
[----:B------:R-:W-:Y:S02]  /*a990*/  FMNMX.FTZ R6, R243, R10, !PT ;  /* 0x0000000af3067209 */ /* 0x000fe40007810000 */
[----:B------:R-:W-:Y:S02]  /*a9a0*/  FSEL R163, R20, -INF , !P4 ;  /* 0xff80000014a37808 */ /* 0x000fe40006000000 */
[----:B------:R-:W-:Y:S02]  /*a9b0*/  FSEL R241, R19, -INF , !P1 ;  /* 0xff80000013f17808 */ /* 0x000fe40004800000 */
[C---:B------:R-:W-:Y:S02]  /*a9c0*/  ISETP.GE.AND P4, PT, R4.reuse, R202, PT ;  /* 0x000000ca0400720c */ /* 0x040fe40003f86270 */
[----:B------:R-:W-:Y:S02]  /*a9d0*/  FMNMX.FTZ R6, R227, R6, !PT ;  /* 0x00000006e3067209 */ /* 0x000fe40007810000 */
[C---:B------:R-:W-:Y:S02]  /*a9e0*/  ISETP.GE.AND P1, PT, R4.reuse, R204, PT ;  /* 0x000000cc0400720c */ /* 0x040fe40003f26270 */
[C---:B------:R-:W-:Y:S02]  /*a9f0*/  ISETP.GE.OR P4, PT, R4.reuse, R197, !P4 ;  /* 0x000000c50400720c */ /* 0x040fe40006786670 */
[----:B------:R-:W-:Y:S02]  /*aa00*/  FMNMX.FTZ R8, R11, R8, !PT ;  /* 0x000000080b087209 */ /* 0x000fe40007810000 */
[----:B------:R-:W-:Y:S02]  /*aa10*/  FMNMX.FTZ R6, R163, R6, !PT ;  /* 0x00000006a3067209 */ /* 0x000fe40007810000 */
[-C--:B------:R-:W-:Y:S02]  /*aa20*/  ISETP.GE.OR P1, PT, R4, R203.reuse, !P1 ;  /* 0x000000cb0400720c */ /* 0x080fe40004f26670 */
[----:B------:R-:W-:Y:S02]  /*aa30*/  IADD3 R4, R3, 0x31, RZ ;  /* 0x0000003103047810 */ /* 0x000fe40007ffe0ff */
[----:B------:R-:W-:Y:S02]  /*aa40*/  FSEL R157, R23, -INF , !P6 ;  /* 0xff800000179d7808 */ /* 0x000fe40007000000 */
[----:B------:R-:W-:Y:S01]  /*aa50*/  FMNMX.FTZ R8, R143, R8, !PT ;  /* 0x000000088f087209 */ /* 0x000fe20007810000 */
[----:B------:R-:W-:Y:S01]  /*aa60*/  LDSM.16.MT88.4 R20, [R186+0xc000] ;  /* 0x00c00000ba14783b */ /* 0x000fe20000004200 */
[----:B------:R-:W-:Y:S02]  /*aa70*/  FMNMX.FTZ R6, R161, R6, !PT ;  /* 0x00000006a1067209 */ /* 0x000fe40007810000 */
[----:B------:R-:W-:Y:S02]  /*aa80*/  FSEL R237, R24, -INF , !P2 ;  /* 0xff80000018ed7808 */ /* 0x000fe40005000000 */
[C---:B------:R-:W-:Y:S02]  /*aa90*/  ISETP.GE.AND P6, PT, R4.reuse, R204, PT ;  /* 0x000000cc0400720c */ /* 0x040fe40003fc6270 */
[C---:B------:R-:W-:Y:S02]  /*aaa0*/  ISETP.GE.AND P2, PT, R4.reuse, R202, PT ;  /* 0x000000ca0400720c */ /* 0x040fe40003f46270 */
[----:B------:R-:W-:Y:S02]  /*aab0*/  FMNMX.FTZ R8, R141, R8, !PT ;  /* 0x000000088d087209 */ /* 0x000fe40007810000 */
[C---:B------:R-:W-:Y:S02]  /*aac0*/  ISETP.GE.OR P6, PT, R4.reuse, R203, !P6 ;  /* 0x000000cb0400720c */ /* 0x040fe400077c6670 */
[----:B------:R-:W-:Y:S02]  /*aad0*/  ISETP.GE.OR P2, PT, R4, R197, !P2 ;  /* 0x000000c50400720c */ /* 0x000fe40005746670 */
[----:B------:R-:W-:Y:S02]  /*aae0*/  FSEL R235, R25, -INF , !P1 ;  /* 0xff80000019eb7808 */ /* 0x000fe40004800000 */
[----:B------:R-:W-:Y:S02]  /*aaf0*/  FMNMX.FTZ R6, R237, R6, !PT ;  /* 0x00000006ed067209 */ /* 0x000fe40007810000 */
[C---:B------:R-:W-:Y:S02]  /*ab00*/  IADD3 R4, R3.reuse, 0x38, RZ ;  /* 0x0000003803047810 */ /* 0x040fe40007ffe0ff */
[----:B------:R-:W-:Y:S02]  /*ab10*/  FSEL R155, R28, -INF , !P0 ;  /* 0xff8000001c9b7808 */ /* 0x000fe40004000000 */
[----:B------:R-:W-:Y:S02]  /*ab20*/  IADD3 R3, R3, 0x39, RZ ;  /* 0x0000003903037810 */ /* 0x000fe40007ffe0ff */
[----:B------:R-:W-:Y:S02]  /*ab30*/  FMNMX.FTZ R6, R235, R6, !PT ;  /* 0x00000006eb067209 */ /* 0x000fe40007810000 */
[C---:B------:R-:W-:Y:S02]  /*ab40*/  ISETP.GE.AND P1, PT, R4.reuse, R204, PT ;  /* 0x000000cc0400720c */ /* 0x040fe40003f26270 */
[----:B------:R-:W-:Y:S02]  /*ab50*/  FMNMX.FTZ R8, R229, R8, !PT ;  /* 0x00000008e5087209 */ /* 0x000fe40007810000 */
[----:B------:R-:W-:Y:S02]  /*ab60*/  FSEL R151, R29, -INF , !P6 ;  /* 0xff8000001d977808 */ /* 0x000fe40007000000 */
[----:B------:R-:W-:Y:S02]  /*ab70*/  FMNMX.FTZ R6, R155, R6, !PT ;  /* 0x000000069b067209 */ /* 0x000fe40007810000 */
[----:B------:R-:W-:Y:S02]  /*ab80*/  ISETP.GE.AND P6, PT, R3, R204, PT ;  /* 0x000000cc0300720c */ /* 0x000fe40003fc6270 */
[----:B------:R-:W-:Y:S02]  /*ab90*/  FMNMX.FTZ R8, R241, R8, !PT ;  /* 0x00000008f1087209 */ /* 0x000fe40007810000 */
[C---:B------:R-:W-:Y:S02]  /*aba0*/  ISETP.GE.OR P1, PT, R4.reuse, R203, !P1 ;  /* 0x000000cb0400720c */ /* 0x040fe40004f26670 */
[----:B------:R-:W-:Y:S02]  /*abb0*/  ISETP.GE.AND P0, PT, R4, R202, PT ;  /* 0x000000ca0400720c */ /* 0x000fe40003f06270 */
[----:B------:R-:W-:Y:S02]  /*abc0*/  FSEL R147, R32, -INF , !P1 ;  /* 0xff80000020937808 */ /* 0x000fe40004800000 */
[----:B------:R-:W-:Y:S02]  /*abd0*/  FMNMX.FTZ R6, R151, R6, !PT ;  /* 0x0000000697067209 */ /* 0x000fe40007810000 */
[----:B------:R-:W-:Y:S02]  /*abe0*/  ISETP.GE.OR P0, PT, R4, R197, !P0 ;  /* 0x000000c50400720c */ /* 0x000fe40004706670 */
[----:B------:R-:W-:Y:S02]  /*abf0*/  FMNMX.FTZ R4, R159, R8, !PT ;  /* 0x000000089f047209 */ /* 0x000fe40007810000 */
[----:B------:R-:W-:Y:S02]  /*ac00*/  ISETP.GE.OR P6, PT, R3, R203, !P6 ;  /* 0x000000cb0300720c */ /* 0x000fe400077c6670 */
[----:B------:R-:W-:Y:S02]  /*ac10*/  FMNMX.FTZ R4, R157, R4, !PT ;  /* 0x000000049d047209 */ /* 0x000fe40007810000 */
[----:B------:R-:W-:Y:S02]  /*ac20*/  FSEL R145, R33, -INF , !P6 ;  /* 0xff80000021917808 */ /* 0x000fe40007000000 */
[----:B------:R-:W-:Y:S02]  /*ac30*/  FMNMX.FTZ R6, R147, R6, !PT ;  /* 0x0000000693067209 */ /* 0x000fe40007810000 */
[----:B------:R-:W-:Y:S02]  /*ac40*/  FSEL R167, R26, -INF , !P5 ;  /* 0xff8000001aa77808 */ /* 0x000fe40006800000 */
[----:B------:R-:W-:Y:S02]  /*ac50*/  FSEL R165, R27, -INF , !P4 ;  /* 0xff8000001ba57808 */ /* 0x000fe40006000000 */
[----:B------:R-:W-:Y:S02]  /*ac60*/  FMNMX.FTZ R10, R145, R6, !PT ;  /* 0x00000006910a7209 */ /* 0x000fe40007810000 */
[----:B------:R-:W-:Y:S02]  /*ac70*/  FMNMX.FTZ R4, R167, R4, !PT ;  /* 0x00000004a7047209 */ /* 0x000fe40007810000 */
[----:B------:R-:W-:Y:S01]  /*ac80*/  FSEL R153, R30, -INF , !P3 ;  /* 0xff8000001e997808 */ /* 0x000fe20005800000 */
[----:B------:R-:W-:Y:S01]  /*ac90*/  SHFL.BFLY PT, R15, R10, 0x2, 0x1f ;  /* 0x0c401f000a0f7f89 */ /* 0x000fe200000e0000 */
[----:B------:R-:W-:Y:S02]  /*aca0*/  FMNMX.FTZ R4, R165, R4, !PT ;  /* 0x00000004a5047209 */ /* 0x000fe40007810000 */
[----:B------:R-:W-:Y:S02]  /*acb0*/  FSEL R149, R31, -INF , !P2 ;  /* 0xff8000001f957808 */ /* 0x000fe40005000000 */
[----:B------:R-:W-:Y:S02]  /*acc0*/  FMNMX.FTZ R4, R153, R4, !PT ;  /* 0x0000000499047209 */ /* 0x000fe40007810000 */
[C---:B------:R-:W-:Y:S01]  /*acd0*/  ISETP.GE.AND P1, PT, R3.reuse, R202, PT ;  /* 0x000000ca0300720c */ /* 0x040fe20003f26270 */
[----:B------:R-:W-:Y:S01]  /*ace0*/  LDSM.16.MT88.4 R28, [R185+0xc000] ;  /* 0x00c00000b91c783b */ /* 0x000fe20000004200 */
        /* <DEDUP_REMOVED lines=71> */
[----:B------:R-:W-:Y:S01]  /*b160*/  SHF.R.U32.HI R6, RZ, 0x10, R10 ;  /* 0x00000010ff067819 */ /* 0x000fe2000001160a */
[--C-:B------:R-:W-:Y:S01]  /*b170*/  FFMA.FTZ R229, R229, c[0x0][0x23c], -R146.reuse ;  /* 0x00008f00e5e57a23 */ /* 0x100fe20000010892 */
[----:B------:R-:W-:Y:S01]  /*b180*/  LOP3.LUT R11, R7, 0xffff, RZ, 0xc0, !PT ;  /* 0x0000ffff070b7812 */ /* 0x000fe200078ec0ff */
[----:B------:R-:W5:Y:S01]  /*b190*/  MUFU.EX2 R169, R169 ;  /* 0x000000a900a97308 */ /* 0x000f620000000800 */
[----:B------:R-:W-:Y:S01]  /*b1a0*/  SHF.R.U32.HI R4, RZ, 0x10, R7 ;  /* 0x00000010ff047819 */ /* 0x000fe20000011607 */
[--C-:B------:R-:W-:Y:S01]  /*b1b0*/  FFMA.FTZ R226, R241, c[0x0][0x23c], -R146.reuse ;  /* 0x00008f00f1e27a23 */ /* 0x100fe20000010892 */
[----:B------:R-:W-:Y:S01]  /*b1c0*/  LOP3.LUT R138, R10, 0xff, RZ, 0xc0, !PT ;  /* 0x000000ff0a8a7812 */ /* 0x000fe200078ec0ff */
        /* <DEDUP_REMOVED lines=339> */
[----:B------:R-:W-:Y:S02]  /*c700*/  LOP3.LUT R162, R159, UR25, R162, 0x96, !PT ;  /* 0x000000199fa27c12 */ /* 0x000fe4000f8e96a2 */
        /* <DEDUP_REMOVED lines=106> */
.L_x_947:
        /* <DEDUP_REMOVED lines=29> */
[CC--:B------:R-:W-:Y:S01]  /*cf80*/  LEA.HI R8, R0.reuse, R5.reuse, RZ, 0x2 ;  /* 0x0000000500087211 */ /* 0x0c0fe200078f10ff */
[----:B------:R-:W-:Y:S01]  /*cf90*/  @!UP4 UIMAD UR16, UR6, UR5, UR16 ;  /* 0x000000050610c2a4 */ /* 0x000fe2000f8e0210 */
[----:B------:R-:W-:Y:S01]  /*cfa0*/  LEA.HI R0, R0, R5, RZ, 0x5 ;  /* 0x0000000500007211 */ /* 0x000fe200078f28ff */
[----:B------:R-:W-:Y:S01]  /*cfb0*/  @UP3 UIMAD UR19, UR19, UR8, URZ ;  /* 0x00000008131332a4 */ /* 0x000fe2000f8e023f */
[----:B------:R-:W-:Y:S01]  /*cfc0*/  SHF.R.S32.HI R6, RZ, 0x1f, R8 ;  /* 0x0000001fff067819 */ /* 0x000fe20000011408 */
[----:B------:R-:W-:-:S02]  /*cfd0*/  ULDC UR5, c[0x0][0x234] ;  /* 0x00008d0000057ab9 */ /* 0x000fc40000000800 */
[----:B------:R-:W-:Y:S02]  /*cfe0*/  UISETP.NE.OR UP0, UPT, UR12, -0x1, !UP2 ;  /* 0xffffffff0c00788c */ /* 0x000fe4000d705670 */
[----:B------:R-:W-:Y:S02]  /*cff0*/  @!UP3 USEL UR19, UR8, UR5, !UP1 ;  /* 0x000000050813b287 */ /* 0x000fe4000c800000 */
[----:B------:R-:W-:Y:S02]  /*d000*/  @!UP4 UIMAD.WIDE.U32 UR22, UR6, UR4, URZ ;  /* 0x000000040616c2a5 */ /* 0x000fe4000f8e003f */
[----:B------:R-:W-:Y:S02]  /*d010*/  @UP3 UMOV UR17, 0x1 ;  /* 0x0000000100113882 */ /* 0x000fe40000000000 */
        /* <DEDUP_REMOVED lines=15> */
[----:B------:R-:W-:Y:S01]  /*d110*/  IADD3 R8, -R8, R5, RZ ;  /* 0x0000000508087210 */ /* 0x000fe20007ffe1ff */
[----:B------:R-:W-:Y:S01]  /*d120*/  USEL UR5, UR5, URZ, !UP2 ;  /* 0x0000003f05057287 */ /* 0x000fe2000d000000 */
[----:B------:R-:W-:Y:S01]  /*d130*/  IADD3 R6, R7, -R6, RZ ;  /* 0x8000000607067210 */ /* 0x000fe20007ffe0ff */
[----:B------:R-:W-:Y:S01]  /*d140*/  USHF.L.U32 UR4, UR4, 0x6, URZ ;  /* 0x0000000604047899 */ /* 0x000fe2000800063f */
[----:B------:R-:W-:Y:S01]  /*d150*/  SHF.R.S32.HI R7, RZ, 0x5, R0 ;  /* 0x00000005ff077819 */ /* 0x000fe20000011400 */
[----:B------:R-:W1:Y:S01]  /*d160*/  @P3 MUFU.RCP R10, R2 ;  /* 0x00000002000a3308 */ /* 0x000e620000001000 */
[----:B------:R-:W-:Y:S01]  /*d170*/  R2P PR, R6, 0x6 ;  /* 0x0000000606007804 */ /* 0x000fe20000000000 */
[----:B--2---:R-:W-:Y:S01]  /*d180*/  UIMAD UR19, UR11, UR19, UR5 ;  /* 0x000000130b1372a4 */ /* 0x004fe2000f8e0205 */
[----:B------:R-:W-:Y:S01]  /*d190*/  LEA R8, R7, R8, 0x9 ;  /* 0x0000000807087211 */ /* 0x000fe200078e48ff */
[----:B------:R-:W-:Y:S01]  /*d1a0*/  @!UP2 UMOV UR24, URZ ;  /* 0x0000003f0018ac82 */ /* 0x000fe20008000000 */
[----:B------:R-:W-:Y:S01]  /*d1b0*/  LOP3.LUT R0, R0, 0xffffffe0, RZ, 0xc0, !PT ;  /* 0xffffffe000007812 */ /* 0x000fe200078ec0ff */
[----:B------:R-:W-:-:S02]  /*d1c0*/  @UP2 UMOV UR24, UR12 ;  /* 0x0000000c00182c82 */ /* 0x000fc40008000000 */
[----:B------:R-:W2:Y:S01]  /*d1d0*/  @P4 MUFU.RCP R9, R4 ;  /* 0x0000000400094308 */ /* 0x000ea20000001000 */
[----:B------:R-:W-:Y:S01]  /*d1e0*/  IADD3 R0, -R0, R5, RZ ;  /* 0x0000000500007210 */ /* 0x000fe20007ffe1ff */
[----:B------:R-:W-:Y:S01]  /*d1f0*/  @!UP2 UMOV UR25, URZ ;  /* 0x0000003f0019ac82 */ /* 0x000fe20008000000 */
[----:B------:R-:W-:Y:S01]  /*d200*/  MOV R5, 0x7f800000 ;  /* 0x7f80000000057802 */ /* 0x000fe20000000f00 */
[----:B------:R-:W-:Y:S02]  /*d210*/  USHF.R.S32.HI UR5, URZ, 0x1f, UR4 ;  /* 0x0000001f3f057899 */ /* 0x000fe40008011404 */
[----:B------:R-:W-:Y:S01]  /*d220*/  @UP2 USHF.R.S32.HI UR25, URZ, 0x1f, UR12 ;  /* 0x0000001f3f192899 */ /* 0x000fe2000801140c */
[----:B-1----:R-:W-:Y:S01]  /*d230*/  FMUL.FTZ R10, R10, c[0x0][0x2dc] ;  /* 0x0000b7000a0a7a20 */ /* 0x002fe20000410000 */
[----:B------:R-:W-:Y:S01]  /*d240*/  @P4 MUFU.LG2 R4, R4 ;  /* 0x0000000400044308 */ /* 0x000fe20000000c00 */
[----:B------:R-:W-:Y:S02]  /*d250*/  USHF.R.S32.HI UR6, URZ, 0x1f, UR19 ;  /* 0x0000001f3f067899 */ /* 0x000fe40008011413 */
[C---:B------:R-:W-:Y:S01]  /*d260*/  FMUL.FTZ R130, R10.reuse, R130 ;  /* 0x000000820a827220 */ /* 0x040fe20000410000 */
[----:B------:R-:W-:Y:S01]  /*d270*/  UIADD3 UR4, UP1, UP0, UR4, UR24, UR19 ;  /* 0x0000001804047290 */ /* 0x000fe2000f83e013 */
[C---:B------:R-:W-:Y:S01]  /*d280*/  FMUL.FTZ R131, R10.reuse, R131 ;  /* 0x000000830a837220 */ /* 0x040fe20000410000 */
[----:B------:R-:W-:Y:S01]  /*d290*/  @!UP4 UIADD3 UR7, UR23, UR16, URZ ;  /* 0x000000101707c290 */ /* 0x000fe2000fffe03f */
[C---:B------:R-:W-:Y:S01]  /*d2a0*/  FMUL.FTZ R126, R10.reuse, R126 ;  /* 0x0000007e0a7e7220 */ /* 0x040fe20000410000 */
[----:B------:R-:W1:Y:S01]  /*d2b0*/  @P3 MUFU.LG2 R2, R2 ;  /* 0x0000000200023308 */ /* 0x000e620000000c00 */
        /* <DEDUP_REMOVED lines=114> */
[C---:B------:R-:W-:Y:S01]  /*d9e0*/  FMUL.FTZ R44, R9.reuse, R44 ;  /* 0x0000002c092c7220 */ /* 0x040fe20000410000 */
[----:B------:R-:W-:Y:S01]  /*d9f0*/  IADD3 R21, R8, R13, RZ ;  /* 0x0000000d08157210 */ /* 0x000fe20007ffe0ff */
[C---:B------:R-:W-:Y:S01]  /*da00*/  FMUL.FTZ R45, R9.reuse, R45 ;  /* 0x0000002d092d7220 */ /* 0x040fe20000410000 */
[----:B------:R1:W-:Y:S01]  /*da10*/  STS [R11+0x400], R130 ;  /* 0x000400820b007388 */ /* 0x0003e20000000800 */
[----:B------:R-:W-:Y:S01]  /*da20*/  FMUL.FTZ R48, R9, R48 ;  /* 0x0000003009307220 */ /* 0x000fe20000410000 */
[----:B------:R-:W-:Y:S01]  /*da30*/  F2FP.BF16.PACK_AB R104, R105, R104 ;  /* 0x000000686968723e */ /* 0x000fe200000010ff */
[----:B------:R-:W-:Y:S01]  /*da40*/  FMUL.FTZ R49, R9, R49 ;  /* 0x0000003109317220 */ /* 0x000fe20000410000 */
[----:B------:R1:W-:Y:S01]  /*da50*/  STS [R13], R124 ;  /* 0x0000007c0d007388 */ /* 0x0003e20000000800 */
[----:B------:R-:W-:Y:S01]  /*da60*/  IADD3 R23, R15, R8, RZ ;  /* 0x000000080f177210 */ /* 0x000fe20007ffe0ff */
[----:B------:R-:W-:Y:S01]  /*da70*/  FMUL.FTZ R52, R9, R52 ;  /* 0x0000003409347220 */ /* 0x000fe20000410000 */
[----:B------:R-:W-:Y:S01]  /*da80*/  F2FP.BF16.PACK_AB R100, R101, R100 ;  /* 0x000000646564723e */ /* 0x000fe200000010ff */
[----:B------:R1:W-:Y:S01]  /*da90*/  STS [R13+0x400], R126 ;  /* 0x0004007e0d007388 */ /* 0x0003e20000000800 */
[----:B------:R-:W-:Y:S01]  /*daa0*/  FMUL.FTZ R53, R9, R53 ;  /* 0x0000003509357220 */ /* 0x000fe20000410000 */
[----:B------:R-:W-:Y:S01]  /*dab0*/  IADD3 R25, R17, R8, RZ ;  /* 0x0000000811197210 */ /* 0x000fe20007ffe0ff */
[C---:B------:R-:W-:Y:S01]  /*dac0*/  FMUL.FTZ R56, R9.reuse, R56 ;  /* 0x0000003809387220 */ /* 0x040fe20000410000 */
[----:B------:R1:W-:Y:S01]  /*dad0*/  STS [R15], R120 ;  /* 0x000000780f007388 */ /* 0x0003e20000000800 */
[----:B------:R-:W-:Y:S01]  /*dae0*/  FMUL.FTZ R57, R9, R57 ;  /* 0x0000003909397220 */ /* 0x000fe20000410000 */
[----:B------:R-:W-:Y:S01]  /*daf0*/  F2FP.BF16.PACK_AB R36, R37, R36 ;  /* 0x000000242524723e */ /* 0x000fe200000010ff */
[C---:B------:R-:W-:Y:S01]  /*db00*/  FMUL.FTZ R60, R9.reuse, R60 ;  /* 0x0000003c093c7220 */ /* 0x040fe20000410000 */
[----:B------:R1:W-:Y:S01]  /*db10*/  STS [R15+0x400], R122 ;  /* 0x0004007a0f007388 */ /* 0x0003e20000000800 */
        /* <DEDUP_REMOVED lines=38> */
[----:B------:R-:W-:Y:S01]  /*dd80*/  @P4 FMUL.FTZ R57, R4, 0.69314718246459960938 ;  /* 0x3f31721804394820 */ /* 0x000fe20000410000 */
[----:B------:R1:W-:Y:S01]  /*dd90*/  STS [R25+0x400], R102 ;  /* 0x0004006619007388 */ /* 0x0003e20000000800 */
[----:B------:R-:W-:Y:S01]  /*dda0*/  F2FP.BF16.PACK_AB R80, R81, R80 ;  /* 0x000000505150723e */ /* 0x000fe200000010ff */
[----:B------:R-:W-:Y:S01]  /*ddb0*/  @P3 FFMA.FTZ R5, R3, c[0x0][0x238], R2 ;  /* 0x00008e0003053a23 */ /* 0x000fe20000010002 */
[----:B------:R-:W-:Y:S01]  /*ddc0*/  F2FP.BF16.PACK_AB R84, R85, R84 ;  /* 0x000000545554723e */ /* 0x000fe200000010ff */
[----:B------:R1:W-:Y:S01]  /*ddd0*/  STS [R11+0x2000], R36 ;  /* 0x002000240b007388 */ /* 0x0003e20000000800 */
[----:B------:R-:W-:-:S02]  /*dde0*/  F2FP.BF16.PACK_AB R88, R89, R88 ;  /* 0x000000585958723e */ /* 0x000fc400000010ff */
[----:B------:R-:W-:Y:S01]  /*ddf0*/  F2FP.BF16.PACK_AB R92, R93, R92 ;  /* 0x0000005c5d5c723e */ /* 0x000fe200000010ff */
[----:B------:R1:W-:Y:S01]  /*de00*/  STS [R11+0x2400], R38 ;  /* 0x002400260b007388 */ /* 0x0003e20000000800 */
[----:B------:R-:W-:Y:S02]  /*de10*/  F2FP.BF16.PACK_AB R94, R95, R94 ;  /* 0x0000005e5f5e723e */ /* 0x000fe400000010ff */
[----:B------:R-:W-:Y:S01]  /*de20*/  F2FP.BF16.PACK_AB R9, R9, R96 ;  /* 0x000000600909723e */ /* 0x000fe200000010ff */
[----:B------:R1:W-:Y:S01]  /*de30*/  STS [R13+0x2000], R40 ;  /* 0x002000280d007388 */ /* 0x0003e20000000800 */
[----:B------:R-:W-:Y:S02]  /*de40*/  F2FP.BF16.PACK_AB R98, R99, R98 ;  /* 0x000000626362723e */ /* 0x000fe400000010ff */
[----:B------:R-:W-:Y:S01]  /*de50*/  SHF.R.S32.HI R6, RZ, 0x1f, R7 ;  /* 0x0000001fff067819 */ /* 0x000fe20000011407 */
[----:B------:R1:W-:Y:S01]  /*de60*/  STS [R13+0x2400], R42 ;  /* 0x0024002a0d007388 */ /* 0x0003e20000000800 */
[----:B------:R-:W-:-:S02]  /*de70*/  LOP3.LUT P0, RZ, R0, 0x3, RZ, 0xc0, !PT ;  /* 0x0000000300ff7812 */ /* 0x000fc4000780c0ff */
[----:B------:R-:W-:Y:S01]  /*de80*/  LEA.HI R6, R6, R7, RZ, 0x2 ;  /* 0x0000000706067211 */ /* 0x000fe200078f10ff */
[----:B------:R1:W-:Y:S01]  /*de90*/  STS [R15+0x2000], R44 ;  /* 0x0020002c0f007388 */ /* 0x0003e20000000800 */
[----:B------:R-:W-:Y:S01]  /*dea0*/  MOV R0, 0x7f800000 ;  /* 0x7f80000000007802 */ /* 0x000fe20000000f00 */
[----:B------:R-:W-:Y:S01]  /*deb0*/  @P4 FFMA.FTZ R0, R132, c[0x0][0x238], R57 ;  /* 0x00008e0084004a23 */ /* 0x000fe20000010039 */
[----:B------:R-:W-:Y:S01]  /*dec0*/  LOP3.LUT R6, R6, 0xffffffc, RZ, 0xc0, !PT ;  /* 0x0ffffffc06067812 */ /* 0x000fe200078ec0ff */
[----:B------:R1:W-:Y:S03]  /*ded0*/  STS [R15+0x2400], R46 ;  /* 0x0024002e0f007388 */ /* 0x0003e60000000800 */
[----:B------:R-:W-:Y:S01]  /*dee0*/  IADD3 R7, R7, -R6, RZ ;  /* 0x8000000607077210 */ /* 0x000fe20007ffe0ff */
[----:B------:R1:W-:Y:S03]  /*def0*/  STS [R17+0x2000], R48 ;  /* 0x0020003011007388 */ /* 0x0003e60000000800 */
[----:B------:R-:W-:Y:S01]  /*df00*/  LEA R7, R7, R208, 0x4 ;  /* 0x000000d007077211 */ /* 0x000fe200078e20ff */
        /* <DEDUP_REMOVED lines=55> */
.L_x_952:
[----:B--23--:R-:W-:Y:S05]  /*e280*/  BSYNC B0 ;  /* 0x0000000000007941 */ /* 0x00cfea0003800000 */
.L_x_951:
[----:B------:R-:W2:Y:S01]  /*e290*/  S2R R3, SR_TID.X ;  /* 0x0000000000037919 */ /* 0x000ea20000002100 */
[----:B------:R-:W-:Y:S01]  /*e2a0*/  IADD3 R4, P0, R212, UR18, RZ ;  /* 0x00000012d4047c10 */ /* 0x000fe2000ff1e0ff */
[----:B------:R-:W-:Y:S01]  /*e2b0*/  USHF.R.S32.HI UR6, URZ, 0x1f, UR11 ;  /* 0x0000001f3f067899 */ /* 0x000fe2000801140b */
[----:B------:R-:W-:Y:S01]  /*e2c0*/  BSSY B0, `(.L_x_953) ;  /* 0x0000017000007945 */ /* 0x000fe20003800000 */
[----:B-1----:R-:W1:Y:S01]  /*e2d0*/  S2R R0, SR_CTAID.Z ;  /* 0x0000000000007919 */ /* 0x002e620000002700 */
[----:B------:R-:W-:Y:S01]  /*e2e0*/  IADD3.X R5, R213, UR7, RZ, P0, !PT ;  /* 0x00000007d5057c10 */ /* 0x000fe200087fe4ff */
[----:B------:R-:W-:-:S02]  /*e2f0*/  ULDC.64 UR4, c[0x0][0x1f0] ;  /* 0x00007c0000047ab9 */ /* 0x000fc40000000a00 */
[----:B------:R-:W-:-:S04]  /*e300*/  UIMAD UR4, UR6, UR4, URZ ;  /* 0x00000004060472a4 */ /* 0x000fc8000f8e023f */
[----:B------:R-:W-:Y:S01]  /*e310*/  UIMAD UR4, UR11, UR5, UR4 ;  /* 0x000000050b0472a4 */ /* 0x000fe2000f8e0204 */
[----:B--2---:R-:W-:-:S04]  /*e320*/  SHF.R.S32.HI R2, RZ, 0x1f, R3 ;  /* 0x0000001fff027819 */ /* 0x004fc80000011403 */
[----:B------:R-:W-:Y:S01]  /*e330*/  LEA.HI R2, R2, R3, RZ, 0x3 ;  /* 0x0000000302027211 */ /* 0x000fe200078f18ff */
[----:B-1----:R-:W-:-:S03]  /*e340*/  IMAD.WIDE.U32 R4, R0, c[0x0][0x1f0], R4 ;  /* 0x00007c0000047a25 */ /* 0x002fc600078e0004 */
        /* <DEDUP_REMOVED lines=14> */
.L_x_954:
[----:B------:R-:W-:Y:S05]  /*e430*/  BSYNC B0 ;  /* 0x0000000000007941 */ /* 0x000fea0003800000 */
.L_x_953:
        /* <DEDUP_REMOVED lines=17> */
.L_x_956:
[----:B------:R-:W-:Y:S05]  /*e550*/  BSYNC B0 ;  /* 0x0000000000007941 */ /* 0x000fea0003800000 */
.L_x_955:
        /* <DEDUP_REMOVED lines=17> */
.L_x_958:
[----:B------:R-:W-:Y:S05]  /*e670*/  BSYNC B0 ;  /* 0x0000000000007941 */ /* 0x000fea0003800000 */
.L_x_957:
        /* <DEDUP_REMOVED lines=15> */
.L_x_959:
        /* <DEDUP_REMOVED lines=9> */
.L_x_1295:


//--------------------- .text._ZN5flash16flash_fwd_kernelI23Flash_fwd_kernel_traitsILi192ELi64ELi64ELi4ELb0ELb0EN7cutlass10bfloat16_tE19Flash_kernel_traitsILi192ELi64ELi64ELi4ES3_EELb0ELb0ELb1ELb0ELb0ELb1ELb1ELb0EEEvNS_16Flash_fwd_paramsE --------------------------
	.section	.text._ZN5flash16flash_fwd_kernelI23Flash_fwd_kernel_traitsILi192ELi64ELi64ELi4ELb0ELb0EN7cutlass10bfloat16_tE19Flash_kernel_traitsILi192ELi64ELi64ELi4ES3_EELb0ELb0ELb1ELb0ELb0ELb1ELb1ELb0EEEvNS_16Flash_fwd_paramsE,"ax",@progbits
	.sectioninfo	@"SHI_REGISTERS=255"
	.align	128
        .global         _ZN5flash16flash_fwd_kernelI23Flash_fwd_kernel_traitsILi192ELi64ELi64ELi4ELb0ELb0EN7cutlass10bfloat16_tE19Flash_kernel_traitsILi192ELi64ELi64ELi4ES3_EELb0ELb0ELb1ELb0ELb0ELb1ELb1ELb0EEEvNS_16Flash_fwd_paramsE
        .type           _ZN5flash16flash_fwd_kernelI23Flash_fwd_kernel_traitsILi192ELi64ELi64ELi4ELb0ELb0EN7cutlass10bfloat16_tE19Flash_kernel_traitsILi192ELi64ELi64ELi4ES3_EELb0ELb0ELb1ELb0ELb0ELb1ELb1ELb0EEEvNS_16Flash_fwd_paramsE,@function
        .size           _ZN5flash16flash_fwd_kernelI23Flash_fwd_kernel_traitsILi192ELi64ELi64ELi4ELb0ELb0EN7cutlass10bfloat16_tE19Flash_kernel_traitsILi192ELi64ELi64ELi4ES3_EELb0ELb0ELb1ELb0ELb0ELb1ELb1ELb0EEEvNS_16Flash_fwd_paramsE,(.L_x_1296 - _ZN5flash16flash_fwd_kernelI23Flash_fwd_kernel_traitsILi192ELi64ELi64ELi4ELb0ELb0EN7cutlass10bfloat16_tE19Flash_kernel_traitsILi192ELi64ELi64ELi4ES3_EELb0ELb0ELb1ELb0ELb0ELb1ELb1ELb0EEEvNS_16Flash_fwd_paramsE)
        .other          _ZN5flash16flash_fwd_kernelI23Flash_fwd_kernel_traitsILi192ELi64ELi64ELi4ELb0ELb0EN7cutlass10bfloat16_tE19Flash_kernel_traitsILi192ELi64ELi64ELi4ES3_EELb0ELb0ELb1ELb0ELb0ELb1ELb1ELb0EEEvNS_16Flash_fwd_paramsE,@"STO_CUDA_ENTRY STV_DEFAULT"
_ZN5flash16flash_fwd_kernelI23Flash_fwd_kernel_traitsILi192ELi64ELi64ELi4ELb0ELb0EN7cutlass10bfloat16_tE19Flash_kernel_traitsILi192ELi64ELi64ELi4ES3_EELb0ELb0ELb1ELb0ELb0ELb1ELb1ELb0EEEvNS_16Flash_fwd_paramsE:
.text._ZN5flash16flash_fwd_kernelI23Flash_fwd_kernel_traitsILi192ELi64ELi64ELi4ELb0ELb0EN7cutlass10bfloat16_tE19Flash_kernel_traitsILi192ELi64ELi64ELi4ES3_EELb0ELb0ELb1ELb0ELb0ELb1ELb1ELb0EEEvNS_16Flash_fwd_paramsE:
        /* <DEDUP_REMOVED lines=56> */
.L_x_960:
[----:B------:R-:W-:Y:S02]  /*0380*/  ULDC UR6, c[0x0][0x218] ;  /* 0x0000860000067ab9 */ /* 0x000fe40000000800 */
.L_x_961:
        /* <DEDUP_REMOVED lines=116> */
.L_x_964:
[----:B------:R-:W-:Y:S05]  /*0ad0*/  BSYNC B0 ;  /* 0x0000000000007941 */ /* 0x000fea0003800000 */
.L_x_963:
        /* <DEDUP_REMOVED lines=17> */
.L_x_966:
[----:B------:R-:W-:Y:S05]  /*0bf0*/  BSYNC B0 ;  /* 0x0000000000007941 */ /* 0x000fea0003800000 */
.L_x_965:
        /* <DEDUP_REMOVED lines=17> */
.L_x_968:
[----:B------:R-:W-:Y:S05]  /*0d10*/  BSYNC B0 ;  /* 0x0000000000007941 */ /* 0x000fea0003800000 */
.L_x_967:
        /* <DEDUP_REMOVED lines=16> */
.L_x_970:
[----:B------:R-:W-:Y:S05]  /*0e20*/  BSYNC B0 ;  /* 0x0000000000007941 */ /* 0x000fea0003800000 */
.L_x_969:
        /* <DEDUP_REMOVED lines=35> */
.L_x_962:
        /* <DEDUP_REMOVED lines=32> */
.L_x_971:
        /* <DEDUP_REMOVED lines=44> */
.L_x_972:
[----:B------:R-:W-:Y:S01]  /*1520*/  SHF.R.S32.HI R5, RZ, 0x1f, R4 ;  /* 0x0000001fff057819 */ /* 0x000fe20000011404 */
[----:B------:R-:W1:Y:S01]  /*1530*/  S2R R18, SR_CTAID.Z ;  /* 0x0000000000127919 */ /* 0x000e620000002700 */
[----:B------:R-:W-:Y:S01]  /*1540*/  UIADD3 UR11, -UR13, UR16, URZ ;  /* 0x000000100d0b7290 */ /* 0x000fe2000fffe13f */
[----:B------:R-:W-:Y:S01]  /*1550*/  IMAD.SHL.U32 R213, R4, 0x2, RZ ;  /* 0x0000000204d57824 */ /* 0x000fe200078e00ff */
[CC--:B------:R-:W-:Y:S01]  /*1560*/  LEA.HI R16, R5.reuse, R4.reuse, RZ, 0x3 ;  /* 0x0000000405107211 */ /* 0x0c0fe200078f18ff */
[----:B------:R-:W2:Y:S01]  /*1570*/  S2R R207, SR_CTAID.X ;  /* 0x0000000000cf7919 */ /* 0x000ea20000002500 */
[----:B------:R-:W-:Y:S01]  /*1580*/  ULDC.64 UR4, c[0x0][0x1a8] ;  /* 0x00006a0000047ab9 */ /* 0x000fe20000000a00 */
[----:B------:R-:W-:Y:S01]  /*1590*/  LEA.HI R7, R5, R4, RZ, 0x6 ;  /* 0x0000000405077211 */ /* 0x000fe200078f30ff */
[----:B------:R-:W-:Y:S01]  /*15a0*/  UIMAD UR4, UR20, UR4, URZ ;  /* 0x00000004140472a4 */ /* 0x000fe2000f8e023f */
[----:B------:R-:W-:Y:S02]  /*15b0*/  LOP3.LUT R3, R16, 0xfffffff8, RZ, 0xc0, !PT ;  /* 0xfffffff810037812 */ /* 0x000fe400078ec0ff */
[----:B------:R-:W-:Y:S01]  /*15c0*/  SHF.R.S32.HI R16, RZ, 0x3, R16 ;  /* 0x00000003ff107819 */ /* 0x000fe20000011410 */
[----:B------:R-:W-:Y:S01]  /*15d0*/  UIMAD UR4, UR12, UR5, UR4 ;  /* 0x000000050c0472a4 */ /* 0x000fe2000f8e0204 */
[----:B------:R-:W-:Y:S01]  /*15e0*/  IMAD.SHL.U32 R7, R7, 0x8, RZ ;  /* 0x0000000807077824 */ /* 0x000fe200078e00ff */
[----:B------:R-:W-:Y:S01]  /*15f0*/  UMOV UR20, 0x6 ;  /* 0x0000000600147882 */ /* 0x000fe20000000000 */
[----:B------:R-:W-:Y:S01]  /*1600*/  IMAD.IADD R0, R4, 0x1, -R3 ;  /* 0x0000000104007824 */ /* 0x000fe200078e0a03 */
[C---:B------:R-:W-:Y:S01]  /*1610*/  IADD3 R6, R16.reuse, 0x10, RZ ;  /* 0x0000001010067810 */ /* 0x040fe20007ffe0ff */
[C---:B------:R-:W-:Y:S01]  /*1620*/  IMAD.SHL.U32 R3, R16.reuse, 0x40, RZ ;  /* 0x0000004010037824 */ /* 0x040fe200078e00ff */
[----:B------:R-:W-:Y:S01]  /*1630*/  IADD3 R2, R16, 0x20, RZ ;  /* 0x0000002010027810 */ /* 0x000fe20007ffe0ff */
[----:B------:R-:W-:Y:S01]  /*1640*/  IMAD.SHL.U32 R220, R0, 0x8, RZ ;  /* 0x0000000800dc7824 */ /* 0x000fe200078e00ff */
[----:B------:R-:W-:-:S02]  /*1650*/  ISETP.GE.AND P1, PT, R6, UR11, PT ;  /* 0x0000000b06007c0c */ /* 0x000fc4000bf26270 */
[----:B------:R-:W-:Y:S02]  /*1660*/  LOP3.LUT R3, R3, 0x1c0, RZ, 0xc0, !PT ;  /* 0x000001c003037812 */ /* 0x000fe400078ec0ff */
[--C-:B------:R-:W-:Y:S02]  /*1670*/  SHF.R.S32.HI R221, RZ, 0x1f, R220.reuse ;  /* 0x0000001fffdd7819 */ /* 0x100fe400000114dc */
[----:B------:R-:W-:Y:S02]  /*1680*/  IADD3 R8, P0, R220, UR6, RZ ;  /* 0x00000006dc087c10 */ /* 0x000fe4000ff1e0ff */
[----:B------:R-:W-:Y:S01]  /*1690*/  SHF.R.U32.HI R204, RZ, 0x3, R3 ;  /* 0x00000003ffcc7819 */ /* 0x000fe20000011603 */
[----:B------:R-:W-:Y:S01]  /*16a0*/  IMAD.WIDE.U32 R26, R16, c[0x0][0x1a0], R220 ;  /* 0x00006800101a7a25 */ /* 0x000fe200078e00dc */
[----:B------:R-:W-:Y:S01]  /*16b0*/  IADD3.X R9, R221, UR17, RZ, P0, !PT ;  /* 0x00000011dd097c10 */ /* 0x000fe200087fe4ff */
[----:B------:R-:W-:Y:S01]  /*16c0*/  UIADD3 UR17, UR8, -0x1, URZ ;  /* 0xffffffff08117890 */ /* 0x000fe2000fffe03f */
[----:B------:R-:W-:-:S02]  /*16d0*/  SHF.R.S32.HI R17, RZ, 0x1f, R16 ;  /* 0x0000001fff117819 */ /* 0x000fc40000011410 */
[----:B------:R-:W-:Y:S01]  /*16e0*/  LOP3.LUT R3, R3, 0x38, R220, 0xf8, !PT ;  /* 0x0000003803037812 */ /* 0x000fe200078ef8dc */
[----:B-1----:R-:W-:Y:S01]  /*16f0*/  IMAD.WIDE.U32 R18, R18, c[0x0][0x1a8], R8 ;  /* 0x00006a0012127a25 */ /* 0x002fe200078e0008 */
[----:B------:R-:W-:Y:S01]  /*1700*/  ISETP.GE.AND P4, PT, R2, UR11, PT ;  /* 0x0000000b02007c0c */ /* 0x000fe2000bf86270 */
[----:B------:R-:W-:Y:S01]  /*1710*/  UIMAD UR12, UR17, -0x40, UR14 ;  /* 0xffffffc0110c78a4 */ /* 0x000fe2000f8e020e */
[----:B------:R-:W-:Y:S01]  /*1720*/  LOP3.LUT R204, R3, R204, RZ, 0x3c, !PT ;  /* 0x000000cc03cc7212 */ /* 0x000fe200078e3cff */
[----:B------:R-:W-:Y:S01]  /*1730*/  IMAD R3, R17, c[0x0][0x198], RZ ;  /* 0x0000660011037a24 */ /* 0x000fe200078e02ff */
[C---:B------:R-:W-:Y:S01]  /*1740*/  IADD3 R203, R16.reuse, 0x30, RZ ;  /* 0x0000003010cb7810 */ /* 0x040fe20007ffe0ff */
[C---:B------:R-:W-:Y:S01]  /*1750*/  IMAD.WIDE.U32 R8, R16.reuse, c[0x0][0x198], R220 ;  /* 0x0000660010087a25 */ /* 0x040fe200078e00dc */
[----:B------:R-:W-:Y:S01]  /*1760*/  ISETP.GE.AND P2, PT, R16, UR11, PT ;  /* 0x0000000b10007c0c */ /* 0x000fe2000bf46270 */
[----:B------:R-:W-:Y:S01]  /*1770*/  USHF.R.S32.HI UR15, URZ, 0x1f, UR17 ;  /* 0x0000001f3f0f7899 */ /* 0x000fe20008011411 */
[----:B------:R-:W-:Y:S01]  /*1780*/  ISETP.GE.AND P0, PT, R203, UR11, PT ;  /* 0x0000000bcb007c0c */ /* 0x000fe2000bf06270 */
[----:B--2---:R-:W-:Y:S01]  /*1790*/  IMAD.WIDE R206, R207, 0x40, R16 ;  /* 0x00000040cfce7825 */ /* 0x004fe200078e0210 */
[----:B------:R-:W-:-:S02]  /*17a0*/  IADD3 R208, P3, R8, UR22, RZ ;  /* 0x0000001608d07c10 */ /* 0x000fc4000ff7e0ff */
[----:B------:R-:W-:Y:S01]  /*17b0*/  IADD3 R19, R19, UR4, RZ ;  /* 0x0000000413137c10 */ /* 0x000fe2000fffe0ff */
[----:B------:R-:W-:Y:S01]  /*17c0*/  IMAD R3, R16, c[0x0][0x19c], R3 ;  /* 0x0000670010037a24 */ /* 0x000fe200078e0203 */
[----:B------:R-:W-:Y:S01]  /*17d0*/  @!P1 IADD3 R14, P5, R206, 0x10, RZ ;  /* 0x00000010ce0e9810 */ /* 0x000fe20007fbe0ff */
[--C-:B------:R-:W-:Y:S01]  /*17e0*/  @!P1 IMAD.MOV.U32 R10, RZ, RZ, R18.reuse ;  /* 0x000000ffff0a9224 */ /* 0x100fe200078e0012 */
[----:B------:R-:W-:Y:S01]  /*17f0*/  LOP3.LUT R204, R204, 0xfffffe00, R7, 0xf8, !PT ;  /* 0xfffffe00cccc7812 */ /* 0x000fe200078ef807 */
[----:B------:R-:W-:Y:S01]  /*1800*/  @!P1 IMAD.MOV.U32 R11, RZ, RZ, R19 ;  /* 0x000000ffff0b9224 */ /* 0x000fe200078e0013 */
[----:B------:R-:W-:Y:S01]  /*1810*/  IADD3.X R209, R9, UR7, R3, P3, !PT ;  /* 0x0000000709d17c10 */ /* 0x000fe20009ffe403 */
[--C-:B------:R-:W-:Y:S01]  /*1820*/  @!P1 IMAD.X R3, RZ, RZ, R207.reuse, P5 ;  /* 0x000000ffff039224 */ /* 0x100fe200028e06cf */
[C---:B------:R-:W-:Y:S01]  /*1830*/  @!P4 IADD3 R12, P3, R206.reuse, 0x20, RZ ;  /* 0x00000020ce0cc810 */ /* 0x040fe20007f7e0ff */
[----:B------:R-:W-:Y:S01]  /*1840*/  @!P2 IMAD R9, R207, c[0x0][0x190], RZ ;  /* 0x00006400cf09aa24 */ /* 0x000fe200078e02ff */
[----:B------:R-:W-:Y:S01]  /*1850*/  ULDC.64 UR6, c[0x0][0x198] ;  /* 0x0000660000067ab9 */ /* 0x000fe20000000a00 */
[----:B------:R-:W-:Y:S01]  /*1860*/  @!P1 IMAD R3, R3, c[0x0][0x190], RZ ;  /* 0x0000640003039a24 */ /* 0x000fe200078e02ff */
[----:B------:R-:W-:Y:S01]  /*1870*/  USHF.L.U32 UR22, UR6, 0x6, URZ ;  /* 0x0000000606167899 */ /* 0x000fe2000800063f */
[----:B------:R-:W-:Y:S01]  /*1880*/  @!P4 IMAD.X R7, RZ, RZ, R207, P3 ;  /* 0x000000ffff07c224 */ /* 0x000fe200018e06cf */
[C---:B------:R-:W-:Y:S01]  /*1890*/  @!P0 IADD3 R28, P3, R206.reuse, 0x30, RZ ;  /* 0x00000030ce1c8810 */ /* 0x040fe20007f7e0ff */
[--C-:B------:R-:W-:Y:S01]  /*18a0*/  @!P4 IMAD.MOV.U32 R22, RZ, RZ, R18.reuse ;  /* 0x000000ffff16c224 */ /* 0x100fe200078e0012 */
[----:B------:R-:W-:Y:S01]  /*18b0*/  USHF.L.U64.HI UR20, UR6, UR20, UR7 ;  /* 0x0000001406147299 */ /* 0x000fe20008010207 */
[--C-:B------:R-:W-:Y:S01]  /*18c0*/  @!P4 IMAD.MOV.U32 R23, RZ, RZ, R19.reuse ;  /* 0x000000ffff17c224 */ /* 0x100fe200078e0013 */
[----:B------:R-:W-:Y:S01]  /*18d0*/  UIMAD.WIDE.U32 UR26, UR6, 0x20, URZ ;  /* 0x00000020061a78a5 */ /* 0x000fe2000f8e003f */
[----:B------:R-:W-:Y:S01]  /*18e0*/  @!P0 IMAD.MOV.U32 R20, RZ, RZ, R18 ;  /* 0x000000ffff148224 */ /* 0x000fe200078e0012 */
[----:B------:R-:W-:Y:S01]  /*18f0*/  UIMAD UR4, UR20, UR17, URZ ;  /* 0x00000011140472a4 */ /* 0x000fe2000f8e023f */
[----:B------:R-:W-:Y:S01]  /*1900*/  @!P0 IMAD.MOV.U32 R21, RZ, RZ, R19 ;  /* 0x000000ffff158224 */ /* 0x000fe200078e0013 */
[----:B------:R-:W-:Y:S01]  /*1910*/  LEA.HI R96, R5, R4, RZ, 0x5 ;  /* 0x0000000405607211 */ /* 0x000fe200078f28ff */
[C---:B------:R-:W-:Y:S01]  /*1920*/  @!P2 IMAD R8, R206.reuse, c[0x0][0x194], R9 ;  /* 0x00006500ce08aa24 */ /* 0x040fe200078e0209 */
[----:B------:R-:W-:Y:S01]  /*1930*/  SHF.R.S32.HI R9, RZ, 0x1f, R134 ;  /* 0x0000001fff097819 */ /* 0x000fe20000011486 */
[----:B------:R-:W-:Y:S01]  /*1940*/  @!P2 IMAD.WIDE.U32 R18, R206, c[0x0][0x190], R18 ;  /* 0x00006400ce12aa25 */ /* 0x000fe200078e0012 */
[----:B------:R-:W-:Y:S01]  /*1950*/  UIMAD UR4, UR15, UR22, UR4 ;  /* 0x000000160f0472a4 */ /* 0x000fe2000f8e0204 */
[----:B------:R-:W-:-:S02]  /*1960*/  LOP3.LUT R213, R213, 0x6, RZ, 0xc0, !PT ;  /* 0x00000006d5d57812 */ /* 0x000fc400078ec0ff */
[C---:B------:R-:W-:Y:S02]  /*1970*/  @!P1 IMAD R3, R14.reuse, c[0x0][0x194], R3 ;  /* 0x000065000e039a24 */ /* 0x040fe400078e0203 */
[----:B------:R-:W-:-:S04]  /*1980*/  @!P1 IMAD.WIDE.U32 R14, R14, c[0x0][0x190], R10 ;  /* 0x000064000e0e9a25 */ /* 0x000fc800078e000a */
[----:B------:R-:W-:Y:S02]  /*1990*/  @!P4 IMAD R7, R7, c[0x0][0x190], RZ ;  /* 0x000064000707ca24 */ /* 0x000fe400078e02ff */
[----:B------:R-:W-:Y:S01]  /*19a0*/  @!P0 IMAD.X R11, RZ, RZ, R207, P3 ;  /* 0x000000ffff0b8224 */ /* 0x000fe200018e06cf */
[----:B------:R-:W-:Y:S01]  /*19b0*/  @!P2 LEA R24, P3, R18, c[0x0][0x160], 0x1 ;  /* 0x000058001218aa11 */ /* 0x000fe200078608ff */
[----:B------:R-:W-:Y:S02]  /*19c0*/  @!P2 IMAD.IADD R8, R19, 0x1, R8 ;  /* 0x000000011308a824 */ /* 0x000fe400078e0208 */
[C---:B------:R-:W-:Y:S02]  /*19d0*/  @!P4 IMAD R7, R12.reuse, c[0x0][0x194], R7 ;  /* 0x000065000c07ca24 */ /* 0x040fe400078e0207 */
[----:B------:R-:W-:Y:S01]  /*19e0*/  @!P4 IMAD.WIDE.U32 R12, R12, c[0x0][0x190], R22 ;  /* 0x000064000c0cca25 */ /* 0x000fe200078e0016 */
[----:B------:R-:W-:Y:S02]  /*19f0*/  @!P2 LEA.HI.X R25, R18, c[0x0][0x164], R8, 0x1, P3 ;  /* 0x000059001219aa11 */ /* 0x000fe400018f0c08 */
[----:B------:R-:W-:Y:S01]  /*1a00*/  @!P1 LEA R22, P3, R14, c[0x0][0x160], 0x1 ;  /* 0x000058000e169a11 */ /* 0x000fe200078608ff */
[----:B------:R-:W-:-:S02]  /*1a10*/  @!P1 IMAD.IADD R3, R15, 0x1, R3 ;  /* 0x000000010f039824 */ /* 0x000fc400078e0203 */
[----:B------:R-:W-:Y:S02]  /*1a20*/  @!P0 IMAD R11, R11, c[0x0][0x190], RZ ;  /* 0x000064000b0b8a24 */ /* 0x000fe400078e02ff */
[----:B------:R-:W-:Y:S01]  /*1a30*/  IMAD R219, R9, c[0x0][0x1b0], RZ ;  /* 0x00006c0009db7a24 */ /* 0x000fe200078e02ff */
[----:B------:R-:W-:Y:S01]  /*1a40*/  @!P1 LEA.HI.X R23, R14, c[0x0][0x164], R3, 0x1, P3 ;  /* 0x000059000e179a11 */ /* 0x000fe200018f0c03 */
[----:B------:R-:W-:Y:S01]  /*1a50*/  @!P0 IMAD R11, R28, c[0x0][0x194], R11 ;  /* 0x000065001c0b8a24 */ /* 0x000fe200078e020b */
[----:B------:R-:W-:Y:S01]  /*1a60*/  ISETP.GE.AND P3, PT, R6, UR12, PT ;  /* 0x0000000c06007c0c */ /* 0x000fe2000bf66270 */
[----:B------:R-:W-:Y:S01]  /*1a70*/  @!P0 IMAD.WIDE.U32 R28, R28, c[0x0][0x190], R20 ;  /* 0x000064001c1c8a25 */ /* 0x000fe200078e0014 */
[----:B------:R-:W-:-:S03]  /*1a80*/  @!P4 LEA R20, P5, R12, c[0x0][0x160], 0x1 ;  /* 0x000058000c14ca11 */ /* 0x000fc600078a08ff */
[----:B------:R-:W-:Y:S01]  /*1a90*/  IMAD R219, R134, c[0x0][0x1b4], R219 ;  /* 0x00006d0086db7a24 */ /* 0x000fe200078e02db */
[----:B------:R-:W-:Y:S01]  /*1aa0*/  @!P0 LEA R14, P6, R28, c[0x0][0x160], 0x1 ;  /* 0x000058001c0e8a11 */ /* 0x000fe200078c08ff */
[----:B------:R-:W-:-:S04]  /*1ab0*/  IMAD.WIDE.U32 R208, R134, c[0x0][0x1b0], R208 ;  /* 0x00006c0086d07a25 */ /* 0x000fc800078e00d0 */
[----:B------:R-:W-:Y:S02]  /*1ac0*/  IMAD.IADD R219, R209, 0x1, R219 ;  /* 0x00000001d1db7824 */ /* 0x000fe400078e02db */
[----:B------:R-:W-:Y:S02]  /*1ad0*/  IMAD.U32 R3, RZ, RZ, UR22 ;  /* 0x00000016ff037e24 */ /* 0x000fe4000f8e00ff */
[----:B------:R-:W-:Y:S02]  /*1ae0*/  IMAD.MOV.U32 R218, RZ, RZ, R208 ;  /* 0x000000ffffda7224 */ /* 0x000fe400078e00d0 */
[----:B------:R-:W-:Y:S02]  /*1af0*/  @!P0 IMAD.IADD R11, R29, 0x1, R11 ;  /* 0x000000011d0b8824 */ /* 0x000fe400078e020b */
[----:B------:R-:W-:Y:S02]  /*1b00*/  @!P4 IMAD.IADD R7, R13, 0x1, R7 ;  /* 0x000000010d07c824 */ /* 0x000fe400078e0207 */
[----:B------:R-:W-:Y:S01]  /*1b10*/  IMAD.U32 R13, RZ, RZ, UR6 ;  /* 0x00000006ff0d7e24 */ /* 0x000fe2000f8e00ff */
[----:B------:R-:W-:Y:S01]  /*1b20*/  @!P0 LEA.HI.X R15, R28, c[0x0][0x164], R11, 0x1, P6 ;  /* 0x000059001c0f8a11 */ /* 0x000fe200030f0c0b */
[----:B------:R-:W-:Y:S01]  /*1b30*/  IMAD.WIDE.U32 R18, R3, UR17, R218 ;  /* 0x0000001103127c25 */ /* 0x000fe2000f8e00da */
[----:B------:R-:W-:-:S02]  /*1b40*/  ISETP.GE.AND P6, PT, R16, UR12, PT ;  /* 0x0000000c10007c0c */ /* 0x000fc4000bfc6270 */
[----:B------:R-:W-:Y:S01]  /*1b50*/  @!P4 LEA.HI.X R21, R12, c[0x0][0x164], R7, 0x1, P5 ;  /* 0x000059000c15ca11 */ /* 0x000fe200028f0c07 */
[----:B------:R-:W-:Y:S01]  /*1b60*/  IMAD.U32 R12, RZ, RZ, UR6 ;  /* 0x00000006ff0c7e24 */ /* 0x000fe2000f8e00ff */
[----:B------:R-:W-:Y:S01]  /*1b70*/  @!P3 LEA R8, P5, R13, R18, 0x4 ;  /* 0x000000120d08b211 */ /* 0x000fe200078a20ff */
[----:B------:R-:W-:Y:S01]  /*1b80*/  IMAD.U32 R7, RZ, RZ, UR7 ;  /* 0x00000007ff077e24 */ /* 0x000fe2000f8e00ff */
[----:B------:R-:W-:Y:S01]  /*1b90*/  IADD3 R19, R19, UR4, RZ ;  /* 0x0000000413137c10 */ /* 0x000fe2000fffe0ff */
[----:B------:R-:W-:Y:S01]  /*1ba0*/  IMAD.SHL.U32 R204, R204, 0x2, RZ ;  /* 0x00000002cccc7824 */ /* 0x000fe200078e00ff */
[----:B------:R-:W-:Y:S01]  /*1bb0*/  ULDC.64 UR4, c[0x0][0x1a0] ;  /* 0x0000680000047ab9 */ /* 0x000fe20000000a00 */
[----:B------:R-:W-:Y:S01]  /*1bc0*/  IMAD R10, R17, c[0x0][0x1a0], RZ ;  /* 0x00006800110a7a24 */ /* 0x000fe200078e02ff */
[----:B------:R-:W-:Y:S01]  /*1bd0*/  @!P3 LEA.HI.X R7, R12, R19, R7, 0x4, P5 ;  /* 0x000000130c07b211 */ /* 0x000fe200028f2407 */
[----:B------:R-:W-:Y:S01]  /*1be0*/  IMAD R215, R9, c[0x0][0x1b8], RZ ;  /* 0x00006e0009d77a24 */ /* 0x000fe200078e02ff */
[----:B------:R-:W-:Y:S01]  /*1bf0*/  @!PT LDS RZ, [RZ] ;  /* 0x00000000fffff984 */ /* 0x000fe20000000800 */
[----:B------:R-:W-:Y:S01]  /*1c00*/  @!PT LDS RZ, [RZ] ;  /* 0x00000000fffff984 */ /* 0x000fe20000000800 */
[----:B------:R-:W-:Y:S01]  /*1c10*/  @!PT LDS RZ, [RZ] ;  /* 0x00000000fffff984 */ /* 0x000fe20000000800 */
[----:B------:R1:W-:Y:S01]  /*1c20*/  @!P2 LDGSTS.E.BYPASS.LTC128B.128 [R204], [R24.64] ;  /* 0x0000000018ccafae */ /* 0x0003e2000b901d52 */
[----:B------:R-:W-:Y:S01]  /*1c30*/  IMAD R10, R16, c[0x0][0x1a4], R10 ;  /* 0x00006900100a7a24 */ /* 0x000fe200078e020a */
[----:B------:R-:W-:Y:S01]  /*1c40*/  IADD3 R26, P5, R26, UR24, RZ ;  /* 0x000000181a1a7c10 */ /* 0x000fe2000ffbe0ff */
[----:B------:R-:W-:Y:S01]  /*1c50*/  UIMAD UR15, UR15, UR4, URZ ;  /* 0x000000040f0f72a4 */ /* 0x000fe2000f8e023f */
[----:B------:R1:W-:Y:S01]  /*1c60*/  @!P2 LDGSTS.E.BYPASS.LTC128B.128 [R204+0x2000], [R24.64+0x80] ;  /* 0x0200008018ccafae */ /* 0x0003e2000b901d52 */
[----:B------:R-:W-:Y:S01]  /*1c70*/  UIMAD.WIDE.U32 UR24, UR17, UR4, URZ ;  /* 0x00000004111872a5 */ /* 0x000fe2000f8e003f */
[----:B------:R-:W-:Y:S01]  /*1c80*/  IADD3.X R27, R27, UR21, R10, P5, !PT ;  /* 0x000000151b1b7c10 */ /* 0x000fe2000affe40a */
[----:B------:R-:W-:Y:S01]  /*1c90*/  USHF.L.U32 UR21, UR7, 0x5, URZ ;  /* 0x0000000507157899 */ /* 0x000fe2000800063f */
[----:B------:R1:W-:Y:S01]  /*1ca0*/  @!P2 LDGSTS.E.BYPASS.LTC128B.128 [R204+0x4000], [R24.64+0x100] ;  /* 0x0400010018ccafae */ /* 0x0003e2000b901d52 */
[----:B------:R-:W-:Y:S01]  /*1cb0*/  ISETP.GE.AND P2, PT, R2, UR12, PT ;  /* 0x0000000c02007c0c */ /* 0x000fe2000bf46270 */
[----:B------:R-:W-:Y:S01]  /*1cc0*/  UIMAD UR15, UR17, UR5, UR15 ;  /* 0x00000005110f72a4 */ /* 0x000fe2000f8e020f */
[----:B------:R-:W-:Y:S01]  /*1cd0*/  @!P3 LEA R12, P5, R8, c[0x0][0x168], 0x1 ;  /* 0x00005a00080cba11 */ /* 0x000fe200078a08ff */
[----:B------:R2:W-:Y:S01]  /*1ce0*/  @!P1 LDGSTS.E.BYPASS.LTC128B.128 [R204+0x800], [R22.64] ;  /* 0x0080000016cc9fae */ /* 0x0005e2000b901d52 */
[----:B------:R-:W-:Y:S01]  /*1cf0*/  IMAD R215, R134, c[0x0][0x1bc], R215 ;  /* 0x00006f0086d77a24 */ /* 0x000fe200078e02d7 */
[----:B------:R-:W-:Y:S01]  /*1d00*/  UIADD3 UR15, UR25, UR15, URZ ;  /* 0x0000000f190f7290 */ /* 0x000fe2000fffe03f */
[----:B------:R-:W-:Y:S01]  /*1d10*/  @!P3 LEA.HI.X R13, R8, c[0x0][0x16c], R7, 0x1, P5 ;  /* 0x00005b00080dba11 */ /* 0x000fe200028f0c07 */
[----:B------:R2:W-:Y:S01]  /*1d20*/  @!P1 LDGSTS.E.BYPASS.LTC128B.128 [R204+0x2800], [R22.64+0x80] ;  /* 0x0280008016cc9fae */ /* 0x0005e2000b901d52 */
[----:B------:R-:W-:-:S02]  /*1d30*/  IMAD.U32 R8, RZ, RZ, UR21 ;  /* 0x00000015ff087e24 */ /* 0x000fc4000f8e00ff */
[----:B------:R-:W-:Y:S01]  /*1d40*/  IMAD.U32 R7, RZ, RZ, UR6 ;  /* 0x00000006ff077e24 */ /* 0x000fe2000f8e00ff */
[----:B------:R2:W-:Y:S01]  /*1d50*/  @!P1 LDGSTS.E.BYPASS.LTC128B.128 [R204+0x4800], [R22.64+0x100] ;  /* 0x0480010016cc9fae */ /* 0x0005e2000b901d52 */
[----:B------:R-:W-:Y:S01]  /*1d60*/  @!P6 LEA R10, P1, R18, c[0x0][0x168], 0x1 ;  /* 0x00005a00120aea11 */ /* 0x000fe200078208ff */
[----:B------:R-:W-:Y:S01]  /*1d70*/  IMAD.WIDE.U32 R134, R134, c[0x0][0x1b8], R26 ;  /* 0x00006e0086867a25 */ /* 0x000fe200078e001a */
[C---:B------:R-:W-:Y:S01]  /*1d80*/  @!P2 IADD3 R9, P5, R18.reuse, UR26, RZ ;  /* 0x0000001a1209ac10 */ /* 0x040fe2000ffbe0ff */
[----:B------:R3:W-:Y:S01]  /*1d90*/  @!P4 LDGSTS.E.BYPASS.LTC128B.128 [R204+0x1000], [R20.64] ;  /* 0x0100000014cccfae */ /* 0x0007e2000b901d52 */
[----:B------:R-:W-:Y:S01]  /*1da0*/  @!P6 LEA.HI.X R11, R18, c[0x0][0x16c], R19, 0x1, P1 ;  /* 0x00005b00120bea11 */ /* 0x000fe200008f0c13 */
[----:B------:R-:W-:Y:S01]  /*1db0*/  IMAD.IADD R215, R135, 0x1, R215 ;  /* 0x0000000187d77824 */ /* 0x000fe200078e02d7 */
[----:B------:R-:W-:Y:S01]  /*1dc0*/  ISETP.GE.AND P1, PT, R203, UR12, PT ;  /* 0x0000000ccb007c0c */ /* 0x000fe2000bf26270 */
[----:B------:R3:W-:Y:S01]  /*1dd0*/  @!P4 LDGSTS.E.BYPASS.LTC128B.128 [R204+0x3000], [R20.64+0x80] ;  /* 0x0300008014cccfae */ /* 0x0007e2000b901d52 */
[----:B------:R-:W-:-:S03]  /*1de0*/  @!P2 IADD3.X R8, R19, UR27, R8, P5, !PT ;  /* 0x0000001b1308ac10 */ /* 0x000fc6000affe408 */
[----:B------:R3:W-:Y:S04]  /*1df0*/  @!P4 LDGSTS.E.BYPASS.LTC128B.128 [R204+0x5000], [R20.64+0x100] ;  /* 0x0500010014cccfae */ /* 0x0007e8000b901d52 */
[----:B------:R4:W-:Y:S04]  /*1e00*/  @!P0 LDGSTS.E.BYPASS.LTC128B.128 [R204+0x1800], [R14.64] ;  /* 0x018000000ecc8fae */ /* 0x0009e8000b901d52 */
[----:B------:R-:W-:Y:S01]  /*1e10*/  VOTEU.ALL UP0, P1 ;  /* 0x00000000003f7886 */ /* 0x000fe20000800000 */
[----:B-1----:R-:W-:Y:S01]  /*1e20*/  @!P1 IMAD.WIDE.U32 R24, R7, 0x30, R18 ;  /* 0x0000003007189825 */ /* 0x002fe200078e0012 */
[----:B------:R4:W-:Y:S03]  /*1e30*/  @!P0 LDGSTS.E.BYPASS.LTC128B.128 [R204+0x3800], [R14.64+0x80] ;  /* 0x038000800ecc8fae */ /* 0x0009e6000b901d52 */
[----:B------:R-:W-:Y:S01]  /*1e40*/  @!UP0 UIMAD UR21, UR7, 0x30, URZ ;  /* 0x00000030071588a4 */ /* 0x000fe2000f8e023f */
[----:B------:R-:W-:Y:S01]  /*1e50*/  @!P1 LEA R18, P4, R24, c[0x0][0x168], 0x1 ;  /* 0x00005a0018129a11 */ /* 0x000fe200078808ff */
[----:B------:R4:W-:Y:S01]  /*1e60*/  @!P0 LDGSTS.E.BYPASS.LTC128B.128 [R204+0x5800], [R14.64+0x100] ;  /* 0x058001000ecc8fae */ /* 0x0009e2000b901d52 */
[----:B--2---:R-:W-:-:S03]  /*1e70*/  @!P2 LEA R22, P5, R9, c[0x0][0x168], 0x1 ;  /* 0x00005a000916aa11 */ /* 0x004fc600078a08ff */
[----:B------:R-:W-:Y:S01]  /*1e80*/  @!P1 IADD3 R7, R25, UR21, RZ ;  /* 0x0000001519079c10 */ /* 0x000fe2000fffe0ff */
[----:B------:R1:W-:Y:S01]  /*1e90*/  @!P6 LDGSTS.E.BYPASS.LTC128B.128 [R204+0x6000], [R10.64] ;  /* 0x060000000accefae */ /* 0x0003e2000b901d52 */
[----:B------:R-:W-:Y:S01]  /*1ea0*/  @!P2 LEA.HI.X R23, R9, c[0x0][0x16c], R8, 0x1, P5 ;  /* 0x00005b000917aa11 */ /* 0x000fe200028f0c08 */
[----:B------:R-:W-:Y:S01]  /*1eb0*/  IMAD.U32 R8, RZ, RZ, UR24 ;  /* 0x00000018ff087e24 */ /* 0x000fe2000f8e00ff */
[----:B------:R-:W-:Y:S01]  /*1ec0*/  ISETP.GE.AND P5, PT, R6, UR12, PT ;  /* 0x0000000c06007c0c */ /* 0x000fe2000bfa6270 */
[----:B------:R1:W-:Y:S01]  /*1ed0*/  @!P6 LDGSTS.E.BYPASS.LTC128B.128 [R204+0x8000], [R10.64+0x80] ;  /* 0x080000800accefae */ /* 0x0003e2000b901d52 */
[----:B------:R-:W-:Y:S01]  /*1ee0*/  @!P1 LEA.HI.X R19, R24, c[0x0][0x16c], R7, 0x1, P4 ;  /* 0x00005b0018139a11 */ /* 0x000fe200020f0c07 */
[----:B------:R-:W-:Y:S01]  /*1ef0*/  IMAD.U32 R7, RZ, RZ, UR15 ;  /* 0x0000000fff077e24 */ /* 0x000fe2000f8e00ff */
[----:B---3--:R-:W-:Y:S01]  /*1f00*/  LEA R20, P4, R8, R134, 0x6 ;  /* 0x0000008608147211 */ /* 0x008fe200078830ff */
[----:B------:R1:W-:Y:S01]  /*1f10*/  @!P6 LDGSTS.E.BYPASS.LTC128B.128 [R204+0xa000], [R10.64+0x100] ;  /* 0x0a0001000accefae */ /* 0x0003e2000b901d52 */
[----:B------:R-:W-:Y:S01]  /*1f20*/  IMAD.U32 R6, RZ, RZ, UR4 ;  /* 0x00000004ff067e24 */ /* 0x000fe2000f8e00ff */
[----:B------:R-:W-:Y:S01]  /*1f30*/  ISETP.GE.AND P6, PT, R16, UR12, PT ;  /* 0x0000000c10007c0c */ /* 0x000fe2000bfc6270 */
[----:B------:R-:W-:Y:S01]  /*1f40*/  IMAD.U32 R9, RZ, RZ, UR25 ;  /* 0x00000019ff097e24 */ /* 0x000fe2000f8e00ff */
[----:B------:R2:W-:Y:S01]  /*1f50*/  @!P3 LDGSTS.E.BYPASS.LTC128B.128 [R204+0x6800], [R12.64] ;  /* 0x068000000cccbfae */ /* 0x0005e2000b901d52 */
[----:B------:R-:W-:Y:S01]  /*1f60*/  LEA.HI.X R21, R8, R215, R7, 0x6, P4 ;  /* 0x000000d708157211 */ /* 0x000fe200020f3407 */
[----:B------:R-:W-:Y:S01]  /*1f70*/  IMAD.U32 R8, RZ, RZ, UR4 ;  /* 0x00000004ff087e24 */ /* 0x000fe2000f8e00ff */
[----:B------:R-:W-:Y:S01]  /*1f80*/  ISETP.GE.AND P4, PT, R2, UR12, PT ;  /* 0x0000000c02007c0c */ /* 0x000fe2000bf86270 */
[----:B------:R2:W-:Y:S01]  /*1f90*/  @!P3 LDGSTS.E.BYPASS.LTC128B.128 [R204+0x8800], [R12.64+0x80] ;  /* 0x088000800cccbfae */ /* 0x0005e2000b901d52 */
[----:B------:R-:W-:Y:S01]  /*1fa0*/  LEA.HI R2, R5, R4, RZ, 0x4 ;  /* 0x0000000405027211 */ /* 0x000fe200078f20ff */
[----:B------:R-:W-:Y:S01]  /*1fb0*/  IMAD.U32 R7, RZ, RZ, UR5 ;  /* 0x00000005ff077e24 */ /* 0x000fe2000f8e00ff */
[----:B------:R-:W-:Y:S01]  /*1fc0*/  @!P5 LEA R6, P0, R6, R20, 0x4 ;  /* 0x000000140606d211 */ /* 0x000fe200078020ff */
[----:B------:R2:W-:Y:S01]  /*1fd0*/  @!P3 LDGSTS.E.BYPASS.LTC128B.128 [R204+0xa800], [R12.64+0x100] ;  /* 0x0a8001000cccbfae */ /* 0x0005e2000b901d52 */
[----:B------:R-:W-:Y:S01]  /*1fe0*/  LOP3.LUT R9, R2, 0xfffffff0, RZ, 0xc0, !PT ;  /* 0xfffffff002097812 */ /* 0x000fe200078ec0ff */
[----:B------:R-:W-:Y:S01]  /*1ff0*/  IMAD.SHL.U32 R16, R16, 0x8, RZ ;  /* 0x0000000810107824 */ /* 0x000fe200078e00ff */
[----:B------:R-:W-:Y:S01]  /*2000*/  @!P5 LEA.HI.X R7, R8, R21, R7, 0x4, P0 ;  /* 0x000000150807d211 */ /* 0x000fe200000f2407 */
[----:B------:R3:W-:Y:S01]  /*2010*/  @!P2 LDGSTS.E.BYPASS.LTC128B.128 [R204+0x7000], [R22.64] ;  /* 0x0700000016ccafae */ /* 0x0007e2000b901d52 */
[----:B------:R-:W-:Y:S01]  /*2020*/  IMAD.SHL.U32 R8, R0, 0x40, RZ ;  /* 0x0000004000087824 */ /* 0x000fe200078e00ff */
[----:B------:R-:W-:Y:S01]  /*2030*/  ISETP.GE.AND P3, PT, R203, UR12, PT ;  /* 0x0000000ccb007c0c */ /* 0x000fe2000bf66270 */
[----:B----4-:R-:W-:Y:S01]  /*2040*/  IMAD.IADD R15, R4, 0x1, -R9 ;  /* 0x00000001040f7824 */ /* 0x010fe200078e0a09 */
[----:B------:R3:W-:Y:S01]  /*2050*/  @!P2 LDGSTS.E.BYPASS.LTC128B.128 [R204+0x9000], [R22.64+0x80] ;  /* 0x0900008016ccafae */ /* 0x0007e2000b901d52 */
[----:B------:R-:W-:Y:S01]  /*2060*/  SHF.R.S32.HI R9, RZ, 0x4, R2 ;  /* 0x00000004ff097819 */ /* 0x000fe20000011402 */
[----:B------:R-:W-:-:S02]  /*2070*/  USHF.L.U32 UR12, UR5, 0x5, URZ ;  /* 0x00000005050c7899 */ /* 0x000fc4000800063f */
[----:B------:R3:W-:Y:S01]  /*2080*/  @!P2 LDGSTS.E.BYPASS.LTC128B.128 [R204+0xb000], [R22.64+0x100] ;  /* 0x0b00010016ccafae */ /* 0x0007e2000b901d52 */
[----:B------:R-:W-:Y:S01]  /*2090*/  LEA.HI R2, R2, R9, RZ, 0x1 ;  /* 0x0000000902027211 */ /* 0x000fe200078f08ff */
[----:B------:R-:W-:Y:S01]  /*20a0*/  UIMAD.WIDE.U32 UR24, UR4, 0x20, URZ ;  /* 0x00000020041878a5 */ /* 0x000fe2000f8e003f */
[----:B-1----:R-:W-:Y:S01]  /*20b0*/  LOP3.LUT R11, R8, 0x1c0, RZ, 0xc0, !PT ;  /* 0x000001c0080b7812 */ /* 0x002fe200078ec0ff */
[----:B------:R1:W-:Y:S01]  /*20c0*/  @!P1 LDGSTS.E.BYPASS.LTC128B.128 [R204+0x7800], [R18.64] ;  /* 0x0780000012cc9fae */ /* 0x0003e2000b901d52 */
[----:B------:R-:W-:Y:S01]  /*20d0*/  SHF.R.S32.HI R14, RZ, 0x1f, R15 ;  /* 0x0000001fff0e7819 */ /* 0x000fe2000001140f */
[----:B------:R-:W-:Y:S01]  /*20e0*/  ULDC UR15, c[0x0][0x2e4] ;  /* 0x0000b900000f7ab9 */ /* 0x000fe20000000800 */
[----:B------:R-:W-:Y:S01]  /*20f0*/  LOP3.LUT R2, R2, 0xfffffffe, RZ, 0xc0, !PT ;  /* 0xfffffffe02027812 */ /* 0x000fe200078ec0ff */
[----:B------:R1:W-:Y:S01]  /*2100*/  @!P1 LDGSTS.E.BYPASS.LTC128B.128 [R204+0x9800], [R18.64+0x80] ;  /* 0x0980008012cc9fae */ /* 0x0003e2000b901d52 */
[----:B------:R-:W-:Y:S01]  /*2110*/  LOP3.LUT R16, R11, 0x8, R16, 0xf8, !PT ;  /* 0x000000080b107812 */ /* 0x000fe200078ef810 */
[----:B------:R-:W-:Y:S01]  /*2120*/  VOTEU.ALL UP0, P3 ;  /* 0x00000000003f7886 */ /* 0x000fe20001800000 */
[----:B------:R-:W-:Y:S01]  /*2130*/  SHF.R.U32.HI R11, RZ, 0x3, R11 ;  /* 0x00000003ff0b7819 */ /* 0x000fe2000001160b */
[----:B------:R1:W-:Y:S01]  /*2140*/  @!P1 LDGSTS.E.BYPASS.LTC128B.128 [R204+0xb800], [R18.64+0x100] ;  /* 0x0b80010012cc9fae */ /* 0x0003e2000b901d52 */
[----:B------:R-:W-:Y:S01]  /*2150*/  LEA.HI R14, R14, R15, RZ, 0x3 ;  /* 0x0000000f0e0e7211 */ /* 0x000fe200078f18ff */
[----:B------:R-:W-:Y:S01]  /*2160*/  IMAD.IADD R2, R9, 0x1, -R2 ;  /* 0x0000000109027824 */ /* 0x000fe200078e0a02 */
[----:B------:R-:W-:Y:S01]  /*2170*/  @!P5 LEA R10, P0, R6, c[0x0][0x170], 0x1 ;  /* 0x00005c00060ada11 */ /* 0x000fe200078008ff */
[----:B------:R-:W0:Y:S01]  /*2180*/  LDGDEPBAR ;  /* 0x00000000000079af */ /* 0x000e220000000000 */
[----:B------:R-:W-:Y:S01]  /*2190*/  LOP3.LUT R201, R16, R11, RZ, 0x3c, !PT ;  /* 0x0000000b10c97212 */ /* 0x000fe200078e3cff */
[----:B------:R-:W-:Y:S01]  /*21a0*/  IMAD.U32 R9, RZ, RZ, UR12 ;  /* 0x0000000cff097e24 */ /* 0x000fe2000f8e00ff */
[----:B------:R-:W-:Y:S01]  /*21b0*/  LOP3.LUT R8, R14, 0xfffffff8, RZ, 0xc0, !PT ;  /* 0xfffffff80e087812 */ /* 0x000fe200078ec0ff */
[----:B------:R-:W-:Y:S01]  /*21c0*/  @!UP0 UIMAD UR12, UR5, 0x30, URZ ;  /* 0x00000030050c88a4 */ /* 0x000fe2000f8e023f */
[----:B------:R-:W-:Y:S01]  /*21d0*/  @!P5 LEA.HI.X R11, R6, c[0x0][0x174], R7, 0x1, P0 ;  /* 0x00005d00060bda11 */ /* 0x000fe200000f0c07 */
[----:B------:R-:W-:Y:S01]  /*21e0*/  IMAD.U32 R7, RZ, RZ, UR4 ;  /* 0x00000004ff077e24 */ /* 0x000fe2000f8e00ff */
[C---:B------:R-:W-:Y:S01]  /*21f0*/  @!P4 IADD3 R6, P0, R20.reuse, UR24, RZ ;  /* 0x000000181406cc10 */ /* 0x040fe2000ff1e0ff */
[----:B------:R-:W-:Y:S01]  /*2200*/  IMAD.IADD R8, R15, 0x1, -R8 ;  /* 0x000000010f087824 */ /* 0x000fe200078e0a08 */
[----:B------:R-:W-:Y:S01]  /*2210*/  @!P6 LEA R16, P1, R20, c[0x0][0x170], 0x1 ;  /* 0x00005c001410ea11 */ /* 0x000fe200078208ff */
[----:B------:R-:W-:Y:S01]  /*2220*/  IMAD R201, R2, 0x200, R201 ;  /* 0x0000020002c97824 */ /* 0x000fe200078e02c9 */
[----:B------:R-:W-:Y:S01]  /*2230*/  @!P4 IADD3.X R9, R21, UR25, R9, P0, !PT ;  /* 0x000000191509cc10 */ /* 0x000fe200087fe409 */
[----:B--2---:R-:W-:Y:S01]  /*2240*/  IMAD.SHL.U32 R12, R8, 0x40, RZ ;  /* 0x00000040080c7824 */ /* 0x004fe200078e00ff */
[--C-:B------:R-:W-:Y:S01]  /*2250*/  @!P6 LEA.HI.X R17, R20, c[0x0][0x174], R21.reuse, 0x1, P1 ;  /* 0x00005d001411ea11 */ /* 0x100fe200008f0c15 */
[----:B------:R-:W-:Y:S01]  /*2260*/  IMAD.SHL.U32 R2, R2, 0x8, RZ ;  /* 0x0000000802027824 */ /* 0x000fe200078e00ff */
[----:B------:R-:W-:Y:S01]  /*2270*/  UIADD3 UR15, UR14, -UR15, -UR16 ;  /* 0x8000000f0e0f7290 */ /* 0x000fe2000fffe810 */
[----:B------:R-:W-:Y:S01]  /*2280*/  @!P3 IMAD.WIDE.U32 R20, R7, 0x30, R20 ;  /* 0x000000300714b825 */ /* 0x000fe200078e0014 */
[----:B------:R-:W-:Y:S01]  /*2290*/  LOP3.LUT R13, R12, 0x1c0, RZ, 0xc0, !PT ;  /* 0x000001c00c0d7812 */ /* 0x000fe200078ec0ff */
[----:B------:R-:W-:-:S02]  /*22a0*/  UISETP.GT.AND UP0, UPT, UR17, UR9, UPT ;  /* 0x000000091100728c */ /* 0x000fc4000bf04270 */
[----:B------:R-:W-:Y:S02]  /*22b0*/  IMAD.SHL.U32 R97, R14, 0x40, RZ ;  /* 0x000000400e617824 */ /* 0x000fe400078e00ff */
[----:B------:R-:W-:Y:S01]  /*22c0*/  IMAD.SHL.U32 R201, R201, 0x2, RZ ;  /* 0x00000002c9c97824 */ /* 0x000fe200078e00ff */
[----:B-1----:R-:W-:Y:S01]  /*22d0*/  @!P4 LEA R18, P0, R6, c[0x0][0x170], 0x1 ;  /* 0x00005c000612ca11 */ /* 0x002fe200078008ff */
[----:B------:R-:W-:-:S04]  /*22e0*/  DEPBAR.LE SB0, 0x0 ;  /* 0x000080000000791a */ /* 0x000fc80000000000 */
[----:B------:R-:W-:Y:S01]  /*22f0*/  BAR.SYNC.DEFER_BLOCKING 0x0 ;  /* 0x0000000000007b1d */ /* 0x000fe20000010000 */
[----:B------:R-:W-:Y:S01]  /*2300*/  @!P4 LEA.HI.X R19, R6, c[0x0][0x174], R9, 0x1, P0 ;  /* 0x00005d000613ca11 */ /* 0x000fe200000f0c09 */
[----:B------:R-:W-:Y:S01]  /*2310*/  IMAD.MOV.U32 R7, RZ, RZ, 0x10 ;  /* 0x00000010ff077424 */ /* 0x000fe200078e00ff */
[----:B------:R-:W-:Y:S02]  /*2320*/  LOP3.LUT R6, R13, 0x8, R2, 0xf8, !PT ;  /* 0x000000080d067812 */ /* 0x000fe400078ef802 */
[----:B------:R-:W-:Y:S02]  /*2330*/  SHF.R.U32.HI R13, RZ, 0x3, R13 ;  /* 0x00000003ff0d7819 */ /* 0x000fe4000001160d */
[----:B------:R-:W-:Y:S01]  /*2340*/  @!P3 IADD3 R2, R21, UR12, RZ ;  /* 0x0000000c1502bc10 */ /* 0x000fe2000fffe0ff */
[----:B------:R-:W-:Y:S01]  /*2350*/  UIADD3 UR12, UR14, 0x1, -UR16 ;  /* 0x000000010e0c7890 */ /* 0x000fe2000fffe810 */
[----:B------:R-:W-:Y:S02]  /*2360*/  R2P PR, R8, 0x6 ;  /* 0x0000000608007804 */ /* 0x000fe40000000000 */
[----:B------:R-:W-:-:S02]  /*2370*/  @!P3 LEA R12, P0, R20, c[0x0][0x170], 0x1 ;  /* 0x00005c00140cba11 */ /* 0x000fc400078008ff */
[----:B------:R-:W-:Y:S02]  /*2380*/  LOP3.LUT R6, R6, R13, RZ, 0x3c, !PT ;  /* 0x0000000d06067212 */ /* 0x000fe400078e3cff */
[----:B------:R-:W-:Y:S02]  /*2390*/  @!P3 LEA.HI.X R13, R20, c[0x0][0x174], R2, 0x1, P0 ;  /* 0x00005d00140dba11 */ /* 0x000fe400000f0c02 */
[----:B------:R-:W-:Y:S02]  /*23a0*/  SHF.R.S32.HI R2, RZ, 0x5, R96 ;  /* 0x00000005ff027819 */ /* 0x000fe40000011460 */
[----:B------:R-:W-:Y:S02]  /*23b0*/  LOP3.LUT R97, R97, 0xfffffe00, RZ, 0xc0, !PT ;  /* 0xfffffe0061617812 */ /* 0x000fe400078ec0ff */
[----:B------:R-:W-:Y:S02]  /*23c0*/  SEL R7, R7, 0xfffffff0, !P1 ;  /* 0xfffffff007077807 */ /* 0x000fe40004800000 */
[----:B------:R-:W-:Y:S01]  /*23d0*/  IADD3 R199, R201, 0x6020, RZ ;  /* 0x00006020c9c77810 */ /* 0x000fe20007ffe0ff */
[----:B------:R-:W-:Y:S01]  /*23e0*/  @P6 STS.128 [R204+0xc000], RZ ;  /* 0x00c000ffcc006388 */ /* 0x000fe20000000c00 */
[C---:B------:R-:W-:Y:S01]  /*23f0*/  IMAD R5, R2.reuse, 0x400, R97 ;  /* 0x0000040002057824 */ /* 0x040fe200078e0261 */
[----:B------:R-:W-:Y:S01]  /*2400*/  LEA R211, R2, UR13, 0x4 ;  /* 0x0000000d02d37c11 */ /* 0x000fe2000f8e20ff */
[----:B------:R-:W-:Y:S01]  /*2410*/  ULDC UR13, c[0x0][0x2e8] ;  /* 0x0000ba00000d7ab9 */ /* 0x000fe20000000800 */
[----:B------:R-:W-:Y:S01]  /*2420*/  @P6 STS.128 [R204+0xe000], RZ ;  /* 0x00e000ffcc006388 */ /* 0x000fe20000000c00 */
[----:B------:R-:W-:Y:S01]  /*2430*/  IMAD.IADD R202, R6, 0x1, R5 ;  /* 0x0000000106ca7824 */ /* 0x000fe200078e0205 */
[----:B------:R-:W-:Y:S01]  /*2440*/  UIADD3 UR12, UR12, UR13, URZ ;  /* 0x0000000d0c0c7290 */ /* 0x000fe2000fffe03f */
[----:B------:R-:W-:Y:S01]  /*2450*/  IMAD.MOV.U32 R5, RZ, RZ, 0x20 ;  /* 0x00000020ff057424 */ /* 0x000fe200078e00ff */
[----:B------:R-:W-:Y:S01]  /*2460*/  @P6 STS.128 [R204+0x10000], RZ ;  /* 0x010000ffcc006388 */ /* 0x000fe20000000c00 */
[----:B------:R-:W-:-:S03]  /*2470*/  IMAD.SHL.U32 R202, R202, 0x2, RZ ;  /* 0x00000002caca7824 */ /* 0x000fc600078e00ff */
[----:B------:R-:W-:Y:S01]  /*2480*/  @!PT LDS RZ, [RZ] ;  /* 0x00000000fffff984 */ /* 0x000fe20000000800 */
[----:B------:R-:W-:Y:S01]  /*2490*/  @!PT LDS RZ, [RZ] ;  /* 0x00000000fffff984 */ /* 0x000fe20000000800 */
[----:B------:R-:W-:Y:S01]  /*24a0*/  @!PT LDS RZ, [RZ] ;  /* 0x00000000fffff984 */ /* 0x000fe20000000800 */
[----:B------:R1:W-:Y:S01]  /*24b0*/  @!P6 LDGSTS.E.BYPASS.LTC128B.128 [R204+0xc000], [R16.64] ;  /* 0x0c00000010ccefae */ /* 0x0003e2000b901d52 */
[----:B------:R-:W-:Y:S01]  /*24c0*/  SEL R5, R5, 0xffffffe0, !P2 ;  /* 0xffffffe005057807 */ /* 0x000fe20005000000 */
[--C-:B------:R-:W-:Y:S01]  /*24d0*/  IMAD R200, R7, 0x2, R202.reuse ;  /* 0x0000000207c87824 */ /* 0x100fe200078e02ca */
[----:B------:R-:W-:Y:S01]  /*24e0*/  R2P PR, R0, 0x6 ;  /* 0x0000000600007804 */ /* 0x000fe20000000000 */
[----:B------:R1:W-:Y:S01]  /*24f0*/  @!P6 LDGSTS.E.BYPASS.LTC128B.128 [R204+0xe000], [R16.64+0x80] ;  /* 0x0e00008010ccefae */ /* 0x0003e2000b901d52 */
[----:B------:R-:W-:Y:S01]  /*2500*/  IADD3 R0, R201, 0x6000, RZ ;  /* 0x00006000c9007810 */ /* 0x000fe20007ffe0ff */
[C---:B------:R-:W-:Y:S02]  /*2510*/  IMAD R198, R5.reuse, 0x2, R202 ;  /* 0x0000000205c67824 */ /* 0x040fe400078e02ca */
[----:B------:R1:W-:Y:S01]  /*2520*/  @!P6 LDGSTS.E.BYPASS.LTC128B.128 [R204+0x10000], [R16.64+0x100] ;  /* 0x1000010010ccefae */ /* 0x0003e2000b901d52 */
[----:B------:R-:W-:-:S03]  /*2530*/  IMAD R197, R5, 0x2, R200 ;  /* 0x0000000205c57824 */ /* 0x000fc600078e02c8 */
[----:B------:R-:W-:Y:S04]  /*2540*/  @P5 STS.128 [R204+0xc800], RZ ;  /* 0x00c800ffcc005388 */ /* 0x000fe80000000c00 */
[----:B------:R-:W-:Y:S01]  /*2550*/  @P5 STS.128 [R204+0xe800], RZ ;  /* 0x00e800ffcc005388 */ /* 0x000fe20000000c00 */
[----:B------:R-:W-:Y:S01]  /*2560*/  @P1 IADD3 R199, R0, -0x20, RZ ;  /* 0xffffffe000c71810 */ /* 0x000fe20007ffe0ff */
[----:B------:R-:W-:Y:S02]  /*2570*/  IMAD.MOV.U32 R0, RZ, RZ, 0x40 ;  /* 0x00000040ff007424 */ /* 0x000fe400078e00ff */
[----:B------:R-:W-:Y:S01]  /*2580*/  @P5 STS.128 [R204+0x10800], RZ ;  /* 0x010800ffcc005388 */ /* 0x000fe20000000c00 */
[C---:B------:R-:W-:Y:S02]  /*2590*/  IADD3 R191, R199.reuse, 0x800, RZ ;  /* 0x00000800c7bf7810 */ /* 0x040fe40007ffe0ff */
[----:B------:R-:W-:Y:S01]  /*25a0*/  SEL R0, R0, 0xffffffc0, !P2 ;  /* 0xffffffc000007807 */ /* 0x000fe20005000000 */
[----:B------:R-:W-:Y:S01]  /*25b0*/  @!PT LDS RZ, [RZ] ;  /* 0x00000000fffff984 */ /* 0x000fe20000000800 */
[----:B------:R-:W-:Y:S01]  /*25c0*/  @!PT LDS RZ, [RZ] ;  /* 0x00000000fffff984 */ /* 0x000fe20000000800 */
[----:B------:R-:W-:Y:S01]  /*25d0*/  @!PT LDS RZ, [RZ] ;  /* 0x00000000fffff984 */ /* 0x000fe20000000800 */
[----:B------:R2:W-:Y:S01]  /*25e0*/  @!P5 LDGSTS.E.BYPASS.LTC128B.128 [R204+0xc800], [R10.64] ;  /* 0x0c8000000accdfae */ /* 0x0005e2000b901d52 */
[----:B------:R-:W-:-:S02]  /*25f0*/  IADD3 R190, R199, 0x1000, RZ ;  /* 0x00001000c7be7810 */ /* 0x000fc40007ffe0ff */
[----:B------:R-:W-:Y:S01]  /*2600*/  IADD3 R189, R199, 0x1800, RZ ;  /* 0x00001800c7bd7810 */ /* 0x000fe20007ffe0ff */
[----:B------:R2:W-:Y:S01]  /*2610*/  @!P5 LDGSTS.E.BYPASS.LTC128B.128 [R204+0xe800], [R10.64+0x80] ;  /* 0x0e8000800accdfae */ /* 0x0005e2000b901d52 */
[----:B------:R-:W-:Y:S01]  /*2620*/  IMAD.IADD R195, R201, 0x1, R0 ;  /* 0x00000001c9c37824 */ /* 0x000fe200078e0200 */
[----:B------:R-:W-:Y:S01]  /*2630*/  IADD3 R187, R199, 0x2000, RZ ;  /* 0x00002000c7bb7810 */ /* 0x000fe20007ffe0ff */
[----:B------:R-:W-:Y:S01]  /*2640*/  IMAD.IADD R188, R0, 0x1, R199 ;  /* 0x0000000100bc7824 */ /* 0x000fe200078e02c7 */
[----:B------:R2:W-:Y:S01]  /*2650*/  @!P5 LDGSTS.E.BYPASS.LTC128B.128 [R204+0x10800], [R10.64+0x100] ;  /* 0x108001000accdfae */ /* 0x0005e2000b901d52 */
[----:B------:R-:W-:Y:S01]  /*2660*/  IMAD.IADD R0, R97, 0x1, R6 ;  /* 0x0000000161007824 */ /* 0x000fe200078e0206 */
[C---:B------:R-:W-:Y:S01]  /*2670*/  IADD3 R186, R199.reuse, 0x2800, RZ ;  /* 0x00002800c7ba7810 */ /* 0x040fe20007ffe0ff */
[----:B------:R-:W-:Y:S01]  /*2680*/  IMAD.U32 R6, RZ, RZ, UR17 ;  /* 0x00000011ff067e24 */ /* 0x000fe2000f8e00ff */
[----:B------:R-:W-:Y:S01]  /*2690*/  @P4 STS.128 [R204+0xd000], RZ ;  /* 0x00d000ffcc004388 */ /* 0x000fe20000000c00 */
[----:B------:R-:W-:-:S02]  /*26a0*/  IADD3 R185, R199, 0x3000, RZ ;  /* 0x00003000c7b97810 */ /* 0x000fc40007ffe0ff */
[----:B------:R-:W-:Y:S01]  /*26b0*/  IMAD R6, R6, 0x40, R213 ;  /* 0x0000004006067824 */ /* 0x000fe200078e02d5 */
[----:B------:R-:W-:Y:S01]  /*26c0*/  @P4 STS.128 [R204+0xf000], RZ ;  /* 0x00f000ffcc004388 */ /* 0x000fe20000000c00 */
[C---:B------:R-:W-:Y:S02]  /*26d0*/  IADD3 R184, R199.reuse, 0x3800, RZ ;  /* 0x00003800c7b87810 */ /* 0x040fe40007ffe0ff */
[C---:B------:R-:W-:Y:S01]  /*26e0*/  IADD3 R183, R199.reuse, 0x4000, RZ ;  /* 0x00004000c7b77810 */ /* 0x040fe20007ffe0ff */
[----:B------:R-:W-:Y:S01]  /*26f0*/  @P4 STS.128 [R204+0x11000], RZ ;  /* 0x011000ffcc004388 */ /* 0x000fe20000000c00 */
[----:B------:R-:W-:Y:S02]  /*2700*/  IADD3 R2, R6, 0x8, RZ ;  /* 0x0000000806027810 */ /* 0x000fe40007ffe0ff */
[C---:B------:R-:W-:Y:S01]  /*2710*/  IADD3 R182, R199.reuse, 0x4800, RZ ;  /* 0x00004800c7b67810 */ /* 0x040fe20007ffe0ff */
[----:B------:R-:W-:Y:S01]  /*2720*/  @!PT LDS RZ, [RZ] ;  /* 0x00000000fffff984 */ /* 0x000fe20000000800 */
[----:B------:R-:W-:Y:S01]  /*2730*/  @!PT LDS RZ, [RZ] ;  /* 0x00000000fffff984 */ /* 0x000fe20000000800 */
[----:B------:R-:W-:Y:S01]  /*2740*/  @!PT LDS RZ, [RZ] ;  /* 0x00000000fffff984 */ /* 0x000fe20000000800 */
[----:B------:R1:W-:Y:S01]  /*2750*/  @!P4 LDGSTS.E.BYPASS.LTC128B.128 [R204+0xd000], [R18.64] ;  /* 0x0d00000012cccfae */ /* 0x0003e2000b901d52 */
[----:B------:R-:W-:-:S02]  /*2760*/  IADD3 R181, R199, 0x5000, RZ ;  /* 0x00005000c7b57810 */ /* 0x000fc40007ffe0ff */
[----:B------:R-:W-:Y:S01]  /*2770*/  IADD3 R180, R199, 0x5800, RZ ;  /* 0x00005800c7b47810 */ /* 0x000fe20007ffe0ff */
        /* <DEDUP_REMOVED lines=11> */
[----:B--2---:R-:W-:Y:S04]  /*2830*/  LDSM.16.M88.4 R8, [R202] ;  /* 0x00000000ca08783b */ /* 0x004fe80000000200 */
[----:B------:R-:W3:Y:S04]  /*2840*/  LDSM.16.M88.4 R28, [R201+0x6000] ;  /* 0x00600000c91c783b */ /* 0x000ee80000000200 */
[----:B-1----:R-:W-:Y:S04]  /*2850*/  LDSM.16.M88.4 R16, [R200] ;  /* 0x00000000c810783b */ /* 0x002fe80000000200 */
[----:B------:R-:W-:Y:S04]  /*2860*/  LDSM.16.M88.4 R84, [R199] ;  /* 0x00000000c754783b */ /* 0x000fe80000000200 */
[----:B------:R-:W1:Y:S04]  /*2870*/  LDSM.16.M88.4 R52, [R201+0x6800] ;  /* 0x00680000c934783b */ /* 0x000e680000000200 */
[----:B------:R-:W2:Y:S04]  /*2880*/  LDSM.16.M88.4 R44, [R201+0x7000] ;  /* 0x00700000c92c783b */ /* 0x000ea80000000200 */
[----:B----4-:R-:W4:Y:S04]  /*2890*/  LDSM.16.M88.4 R12, [R201+0x7800] ;  /* 0x00780000c90c783b */ /* 0x010f280000000200 */
[----:B------:R-:W-:Y:S04]  /*28a0*/  LDSM.16.M88.4 R76, [R198] ;  /* 0x00000000c64c783b */ /* 0x000fe80000000200 */
[----:B------:R-:W5:Y:S04]  /*28b0*/  LDSM.16.M88.4 R72, [R195+0x6000] ;  /* 0x00600000c348783b */ /* 0x000f680000000200 */
[----:B------:R-:W2:Y:S04]  /*28c0*/  LDSM.16.M88.4 R64, [R199+0x800] ;  /* 0x00080000c740783b */ /* 0x000ea80000000200 */
[----:B------:R-:W2:Y:S01]  /*28d0*/  LDSM.16.M88.4 R60, [R199+0x1000] ;  /* 0x00100000c73c783b */ /* 0x000ea20000000200 */
[C---:B---3--:R-:W-:Y:S03]  /*28e0*/  HMMA.16816.F32.BF16 R20, R8.reuse, R28, RZ ;  /* 0x0000001c0814723c */ /* 0x048fe600000418ff */
[----:B------:R-:W3:Y:S04]  /*28f0*/  LDSM.16.M88.4 R32, [R199+0x1800] ;  /* 0x00180000c720783b */ /* 0x000ee80000000200 */
[----:B------:R-:W-:Y:S01]  /*2900*/  LDSM.16.M88.4 R68, [R188] ;  /* 0x00000000bc44783b */ /* 0x000fe20000000200 */
[C---:B------:R-:W-:Y:S03]  /*2910*/  HMMA.16816.F32.BF16 R28, R8.reuse, R30, RZ ;  /* 0x0000001e081c723c */ /* 0x040fe600000418ff */
[----:B------:R-:W-:Y:S04]  /*2920*/  LDSM.16.M88.4 R40, [R195+0x6800] ;  /* 0x00680000c328783b */ /* 0x000fe80000000200 */
[----:B------:R-:W-:Y:S01]  /*2930*/  LDSM.16.M88.4 R36, [R195+0x7000] ;  /* 0x00700000c324783b */ /* 0x000fe20000000200 */
[----:B-1----:R-:W-:Y:S03]  /*2940*/  HMMA.16816.F32.BF16 R56, R8, R52, RZ ;  /* 0x000000340838723c */ /* 0x002fe600000418ff */
[----:B------:R-:W-:Y:S04]  /*2950*/  LDSM.16.M88.4 R24, [R195+0x7800] ;  /* 0x00780000c318783b */ /* 0x000fe80000000200 */
[----:B------:R-:W-:Y:S01]  /*2960*/  LDSM.16.M88.4 R88, [R197+0x2000] ;  /* 0x00200000c558783b */ /* 0x000fe20000000200 */
[C---:B------:R-:W-:Y:S03]  /*2970*/  HMMA.16816.F32.BF16 R20, R16.reuse, R84, R20 ;  /* 0x000000541014723c */ /* 0x040fe60000041814 */
[----:B------:R-:W-:Y:S04]  /*2980*/  LDSM.16.M88.4 R92, [R199+0x4000] ;  /* 0x00400000c75c783b */ /* 0x000fe80000000200 */
[----:B------:R-:W0:Y:S01]  /*2990*/  LDGDEPBAR ;  /* 0x00000000000079af */ /* 0x000e220000000000 */
[----:B------:R-:W-:Y:S03]  /*29a0*/  HMMA.16816.F32.BF16 R28, R16, R86, R28 ;  /* 0x00000056101c723c */ /* 0x000fe6000004181c */
[----:B------:R-:W-:Y:S05]  /*29b0*/  LDSM.16.M88.4 R84, [R201+0x8000] ;  /* 0x00800000c954783b */ /* 0x000fea0000000200 */
[C---:B--2---:R-:W-:Y:S08]  /*29c0*/  HMMA.16816.F32.BF16 R48, R8.reuse, R44, RZ ;  /* 0x0000002c0830723c */ /* 0x044ff000000418ff */
[C---:B------:R-:W-:Y:S08]  /*29d0*/  HMMA.16816.F32.BF16 R52, R8.reuse, R54, RZ ;  /* 0x000000360834723c */ /* 0x040ff000000418ff */
[C---:B------:R-:W-:Y:S08]  /*29e0*/  HMMA.16816.F32.BF16 R44, R8.reuse, R46, RZ ;  /* 0x0000002e082c723c */ /* 0x040ff000000418ff */
[C---:B----4-:R-:W-:Y:S08]  /*29f0*/  HMMA.16816.F32.BF16 R80, R8.reuse, R12, RZ ;  /* 0x0000000c0850723c */ /* 0x050ff000000418ff */
[----:B------:R-:W-:Y:S01]  /*2a00*/  HMMA.16816.F32.BF16 R8, R8, R14, RZ ;  /* 0x0000000e0808723c */ /* 0x000fe200000418ff */
[----:B------:R-:W1:Y:S07]  /*2a10*/  LDSM.16.M88.4 R12, [R197] ;  /* 0x00000000c50c783b */ /* 0x000e6e0000000200 */
[C---:B-----5:R-:W-:Y:S08]  /*2a20*/  HMMA.16816.F32.BF16 R20, R76.reuse, R72, R20 ;  /* 0x000000484c14723c */ /* 0x060ff00000041814 */
        /* <DEDUP_REMOVED lines=127> */
[----:B------:R-:W-:Y:S01]  /*3220*/  FMUL.FTZ R26, R30, c[0x0][0x2ec] ;  /* 0x0000bb001e1a7a20 */ /* 0x000fe20000410000 */
[C---:B-1----:R-:W-:Y:S05]  /*3230*/  HMMA.16816.F32.BF16 R80, R12.reuse, R16, R80 ;  /* 0x000000100c50723c */ /* 0x042fea0000041850 */
[----:B------:R-:W1:Y:S02]  /*3240*/  MUFU.TANH R26, R26 ;  /* 0x0000001a001a7308 */ /* 0x000e640000002400 */
[----:B------:R-:W-:Y:S01]  /*3250*/  LOP3.LUT R17, R96, 0xffffffe0, RZ, 0xc0, !PT ;  /* 0xffffffe060117812 */ /* 0x000fe200078ec0ff */
[----:B------:R-:W-:Y:S01]  /*3260*/  HMMA.16816.F32.BF16 R76, R12, R18, R76 ;  /* 0x000000120c4c723c */ /* 0x000fe2000004184c */
[----:B------:R-:W2:Y:S01]  /*3270*/  LDSM.16.M88.4 R12, [R188+0x5800] ;  /* 0x00580000bc0c783b */ /* 0x000ea20000000200 */
[----:B------:R-:W-:Y:S01]  /*3280*/  FMUL.FTZ R16, R31, c[0x0][0x2ec] ;  /* 0x0000bb001f107a20 */ /* 0x000fe20000410000 */
[----:B------:R-:W-:-:S04]  /*3290*/  DEPBAR.LE SB0, 0x0 ;  /* 0x000080000000791a */ /* 0x000fc80000000000 */
[----:B------:R-:W-:Y:S01]  /*32a0*/  IMAD.IADD R216, R4, 0x1, -R17 ;  /* 0x0000000104d87824 */ /* 0x000fe200078e0a11 */
[----:B----4-:R-:W-:Y:S01]  /*32b0*/  HMMA.16816.F32.BF16 R56, R8, R32, R56 ;  /* 0x000000200838723c */ /* 0x010fe20000041838 */
[C---:B------:R-:W-:Y:S01]  /*32c0*/  IADD3 R4, R6.reuse, 0x1, RZ ;  /* 0x0000000106047810 */ /* 0x040fe20007ffe0ff */
[----:B------:R-:W4:Y:S01]  /*32d0*/  MUFU.TANH R25, R25 ;  /* 0x0000001900197308 */ /* 0x000f220000002400 */
[----:B------:R-:W-:Y:S02]  /*32e0*/  IADD3 R18, R6, 0x11, RZ ;  /* 0x0000001106127810 */ /* 0x000fe40007ffe0ff */
[----:B------:R-:W-:-:S03]  /*32f0*/  SHF.R.S32.HI R27, RZ, 0x1f, R216 ;  /* 0x0000001fff1b7819 */ /* 0x000fc600000114d8 */
[----:B------:R-:W-:Y:S01]  /*3300*/  HMMA.16816.F32.BF16 R48, R8, R20, R48 ;  /* 0x000000140830723c */ /* 0x000fe20000041830 */
[----:B------:R-:W-:Y:S01]  /*3310*/  LEA.HI R216, R27, R216, RZ, 0x2 ;  /* 0x000000d81bd87211 */ /* 0x000fe200078f10ff */
[----:B------:R-:W1:Y:S03]  /*3320*/  MUFU.TANH R16, R16 ;  /* 0x0000001000107308 */ /* 0x000e660000002400 */
[----:B------:R-:W-:-:S03]  /*3330*/  SHF.R.S32.HI R216, RZ, 0x2, R216 ;  /* 0x00000002ffd87819 */ /* 0x000fc600000114d8 */
[----:B------:R-:W-:Y:S02]  /*3340*/  HMMA.16816.F32.BF16 R52, R8, R34, R52 ;  /* 0x000000220834723c */ /* 0x000fe40000041834 */
[----:B------:R-:W-:-:S05]  /*3350*/  IMAD.IADD R211, R216, 0x1, R211 ;  /* 0x00000001d8d37824 */ /* 0x000fca00078e02d3 */
[----:B------:R-:W-:Y:S01]  /*3360*/  IADD3 R205, R211, 0x8, RZ ;  /* 0x00000008d3cd7810 */ /* 0x000fe20007ffe0ff */
[----:B------:R-:W-:Y:S01]  /*3370*/  FMUL.FTZ R29, R59, c[0x0][0x2ec] ;  /* 0x0000bb003b1d7a20 */ /* 0x000fe20000410000 */
[----:B------:R-:W-:Y:S01]  /*3380*/  IADD3 R212, R211, UR15, RZ ;  /* 0x0000000fd3d47c10 */ /* 0x000fe2000fffe0ff */
[C---:B------:R-:W-:Y:S01]  /*3390*/  HMMA.16816.F32.BF16 R44, R8.reuse, R22, R44 ;  /* 0x00000016082c723c */ /* 0x040fe2000004182c */
[----:B------:R-:W-:Y:S01]  /*33a0*/  IADD3 R210, R205, UR15, RZ ;  /* 0x0000000fcdd27c10 */ /* 0x000fe2000fffe0ff */
[----:B------:R-:W-:Y:S01]  /*33b0*/  FMUL.FTZ R17, R56, c[0x0][0x2ec] ;  /* 0x0000bb0038117a20 */ /* 0x000fe20000410000 */
[----:B------:R-:W-:Y:S01]  /*33c0*/  IADD3 R211, R211, UR12, RZ ;  /* 0x0000000cd3d37c10 */ /* 0x000fe2000fffe0ff */
[----:B------:R-:W-:Y:S01]  /*33d0*/  FMUL.FTZ R30, R57, c[0x0][0x2ec] ;  /* 0x0000bb00391e7a20 */ /* 0x000fe20000410000 */
[----:B------:R-:W-:Y:S01]  /*33e0*/  IADD3 R205, R205, UR12, RZ ;  /* 0x0000000ccdcd7c10 */ /* 0x000fe2000fffe0ff */
[----:B------:R-:W-:Y:S01]  /*33f0*/  FMUL.FTZ R31, R58, c[0x0][0x2ec] ;  /* 0x0000bb003a1f7a20 */ /* 0x000fe20000410000 */
[----:B------:R-:W-:Y:S01]  /*3400*/  IMNMX R211, R211, UR14, PT ;  /* 0x0000000ed3d37c17 */ /* 0x000fe2000b800200 */
[C---:B--2---:R-:W-:Y:S01]  /*3410*/  HMMA.16816.F32.BF16 R80, R8.reuse, R12, R80 ;  /* 0x0000000c0850723c */ /* 0x044fe20000041850 */
[----:B------:R-:W-:Y:S01]  /*3420*/  IMNMX R205, R205, UR14, PT ;  /* 0x0000000ecdcd7c17 */ /* 0x000fe2000b800200 */
[----:B------:R-:W2:Y:S01]  /*3430*/  MUFU.TANH R29, R29 ;  /* 0x0000001d001d7308 */ /* 0x000ea20000002400 */
[----:B------:R-:W-:Y:S01]  /*3440*/  IMNMX R212, RZ, R212, !PT ;  /* 0x000000d4ffd47217 */ /* 0x000fe20007800200 */
[----:B------:R-:W-:Y:S01]  /*3450*/  FMUL.FTZ R49, R49, c[0x0][0x2ec] ;  /* 0x0000bb0031317a20 */ /* 0x000fe20000410000 */
[----:B------:R-:W-:Y:S01]  /*3460*/  IMNMX R210, RZ, R210, !PT ;  /* 0x000000d2ffd27217 */ /* 0x000fe20007800200 */
[----:B------:R-:W-:Y:S01]  /*3470*/  FMUL.FTZ R32, R55, c[0x0][0x2ec] ;  /* 0x0000bb0037207a20 */ /* 0x000fe20000410000 */
[C---:B------:R-:W-:Y:S01]  /*3480*/  ISETP.GE.AND P2, PT, R4.reuse, R211, PT ;  /* 0x000000d30400720c */ /* 0x040fe20003f46270 */
[----:B------:R-:W-:Y:S01]  /*3490*/  HMMA.16816.F32.BF16 R76, R8, R14, R76 ;  /* 0x0000000e084c723c */ /* 0x000fe2000004184c */
[-C--:B------:R-:W-:Y:S01]  /*34a0*/  ISETP.GE.AND P4, PT, R4, R205.reuse, PT ;  /* 0x000000cd0400720c */ /* 0x080fe20003f86270 */
[----:B------:R-:W1:Y:S01]  /*34b0*/  MUFU.TANH R17, R17 ;  /* 0x0000001100117308 */ /* 0x000e620000002400 */
[----:B------:R-:W-:Y:S01]  /*34c0*/  ISETP.GE.AND P5, PT, R6, R205, PT ;  /* 0x000000cd0600720c */ /* 0x000fe20003fa6270 */
[----:B------:R-:W-:Y:S01]  /*34d0*/  FMUL.FTZ R28, R52, c[0x0][0x2ec] ;  /* 0x0000bb00341c7a20 */ /* 0x000fe20000410000 */
[C---:B------:R-:W-:Y:S01]  /*34e0*/  ISETP.GE.AND P3, PT, R2.reuse, R211, PT ;  /* 0x000000d30200720c */ /* 0x040fe20003f66270 */
[----:B------:R-:W-:Y:S01]  /*34f0*/  FMUL.FTZ R20, R53, c[0x0][0x2ec] ;  /* 0x0000bb0035147a20 */ /* 0x000fe20000410000 */
[----:B------:R-:W-:Y:S01]  /*3500*/  ISETP.GE.AND P0, PT, R2, R205, PT ;  /* 0x000000cd0200720c */ /* 0x000fe20003f06270 */
[----:B------:R-:W-:Y:S01]  /*3510*/  FMUL.FTZ R33, R54, c[0x0][0x2ec] ;  /* 0x0000bb0036217a20 */ /* 0x000fe20000410000 */
[-C--:B------:R-:W-:Y:S01]  /*3520*/  ISETP.GE.AND P1, PT, R6, R211.reuse, PT ;  /* 0x000000d30600720c */ /* 0x080fe20003f26270 */
[----:B------:R-:W-:Y:S01]  /*3530*/  MUFU.TANH R30, R30 ;  /* 0x0000001e001e7308 */ /* 0x000fe20000002400 */
[----:B------:R-:W-:Y:S01]  /*3540*/  ISETP.LT.OR P2, PT, R4, R212, P2 ;  /* 0x000000d40400720c */ /* 0x000fe20001741670 */
[----:B------:R-:W-:Y:S01]  /*3550*/  FMUL.FTZ R48, R48, c[0x0][0x2ec] ;  /* 0x0000bb0030307a20 */ /* 0x000fe20000410000 */
[-C--:B------:R-:W-:Y:S01]  /*3560*/  ISETP.LT.OR P4, PT, R4, R210.reuse, P4 ;  /* 0x000000d20400720c */ /* 0x080fe20002781670 */
[----:B------:R-:W-:Y:S01]  /*3570*/  FMUL.FTZ R50, R50, c[0x0][0x2ec] ;  /* 0x0000bb0032327a20 */ /* 0x000fe20000410000 */
[----:B------:R-:W-:Y:S01]  /*3580*/  ISETP.LT.OR P5, PT, R6, R210, P5 ;  /* 0x000000d20600720c */ /* 0x000fe20002fa1670 */
[----:B------:R-:W-:Y:S01]  /*3590*/  FMUL.FTZ R82, R82, c[0x0][0x2ec] ;  /* 0x0000bb0052527a20 */ /* 0x000fe20000410000 */
[C---:B------:R-:W-:Y:S01]  /*35a0*/  ISETP.LT.OR P3, PT, R2.reuse, R212, P3 ;  /* 0x000000d40200720c */ /* 0x040fe20001f61670 */
[----:B------:R-:W1:Y:S01]  /*35b0*/  MUFU.TANH R31, R31 ;  /* 0x0000001f001f7308 */ /* 0x000e620000002400 */
[----:B------:R-:W-:Y:S01]  /*35c0*/  ISETP.LT.OR P0, PT, R2, R210, P0 ;  /* 0x000000d20200720c */ /* 0x000fe20000701670 */
[----:B------:R-:W-:Y:S01]  /*35d0*/  FMUL.FTZ R51, R51, c[0x0][0x2ec] ;  /* 0x0000bb0033337a20 */ /* 0x000fe20000410000 */
[----:B------:R-:W-:Y:S01]  /*35e0*/  IADD3 R4, R6, 0x9, RZ ;  /* 0x0000000906047810 */ /* 0x000fe20007ffe0ff */
[----:B------:R-:W-:Y:S01]  /*35f0*/  FMUL.FTZ R44, R44, c[0x0][0x2ec] ;  /* 0x0000bb002c2c7a20 */ /* 0x000fe20000410000 */
[CC--:B------:R-:W-:Y:S01]  /*3600*/  ISETP.LT.OR P1, PT, R6.reuse, R212.reuse, P1 ;  /* 0x000000d40600720c */ /* 0x0c0fe20000f21670 */
[----:B------:R-:W-:Y:S01]  /*3610*/  FMUL.FTZ R45, R45, c[0x0][0x2ec] ;  /* 0x0000bb002d2d7a20 */ /* 0x000fe20000410000 */
[----:B------:R-:W-:Y:S01]  /*3620*/  IADD3 R2, R6, 0x10, RZ ;  /* 0x0000001006027810 */ /* 0x000fe20007ffe0ff */
[----:B------:R-:W1:Y:S01]  /*3630*/  MUFU.TANH R159, R49 ;  /* 0x00000031009f7308 */ /* 0x000e620000002400 */
[----:B-----5:R-:W-:Y:S01]  /*3640*/  FSEL R38, R38, -INF , !P5 ;  /* 0xff80000026267808 */ /* 0x020fe20006800000 */
[----:B------:R-:W-:Y:S01]  /*3650*/  FMUL.FTZ R46, R46, c[0x0][0x2ec] ;  /* 0x0000bb002e2e7a20 */ /* 0x000fe20000410000 */
[----:B------:R-:W-:Y:S01]  /*3660*/  ISETP.GE.AND P6, PT, R4, R211, PT ;  /* 0x000000d30400720c */ /* 0x000fe20003fc6270 */
[----:B------:R-:W-:Y:S01]  /*3670*/  FMUL.FTZ R47, R47, c[0x0][0x2ec] ;  /* 0x0000bb002f2f7a20 */ /* 0x000fe20000410000 */
[----:B------:R-:W-:Y:S01]  /*3680*/  FSEL R27, R36, -INF , !P1 ;  /* 0xff800000241b7808 */ /* 0x000fe20004800000 */
[----:B------:R-:W-:Y:S01]  /*3690*/  FMUL.FTZ R80, R80, c[0x0][0x2ec] ;  /* 0x0000bb0050507a20 */ /* 0x000fe20000410000 */
[----:B------:R-:W-:Y:S01]  /*36a0*/  ISETP.GE.AND P5, PT, R4, R205, PT ;  /* 0x000000cd0400720c */ /* 0x000fe20003fa6270 */
[----:B------:R-:W5:Y:S01]  /*36b0*/  MUFU.TANH R32, R32 ;  /* 0x0000002000207308 */ /* 0x000f620000002400 */
[----:B---3--:R-:W-:Y:S01]  /*36c0*/  FSEL R37, R37, -INF , !P2 ;  /* 0xff80000025257808 */ /* 0x008fe20005000000 */
[----:B------:R-:W-:Y:S01]  /*36d0*/  FMUL.FTZ R81, R81, c[0x0][0x2ec] ;  /* 0x0000bb0051517a20 */ /* 0x000fe20000410000 */
[C---:B------:R-:W-:Y:S01]  /*36e0*/  ISETP.GE.AND P1, PT, R2.reuse, R211, PT ;  /* 0x000000d30200720c */ /* 0x040fe20003f26270 */
[----:B------:R-:W-:Y:S01]  /*36f0*/  FMUL.FTZ R83, R83, c[0x0][0x2ec] ;  /* 0x0000bb0053537a20 */ /* 0x000fe20000410000 */
[----:B------:R-:W-:Y:S01]  /*3700*/  ISETP.GE.AND P2, PT, R2, R205, PT ;  /* 0x000000cd0200720c */ /* 0x000fe20003f46270 */
[----:B------:R-:W-:Y:S01]  /*3710*/  FMUL.FTZ R76, R76, c[0x0][0x2ec] ;  /* 0x0000bb004c4c7a20 */ /* 0x000fe20000410000 */
[C---:B------:R-:W-:Y:S01]  /*3720*/  ISETP.LT.OR P6, PT, R4.reuse, R212, P6 ;  /* 0x000000d40400720c */ /* 0x040fe200037c1670 */
[----:B------:R-:W3:Y:S01]  /*3730*/  MUFU.TANH R167, R48 ;  /* 0x0000003000a77308 */ /* 0x000ee20000002400 */
[----:B------:R-:W-:Y:S01]  /*3740*/  ISETP.LT.OR P5, PT, R4, R210, P5 ;  /* 0x000000d20400720c */ /* 0x000fe20002fa1670 */
[----:B------:R-:W-:Y:S01]  /*3750*/  FMUL.FTZ R77, R77, c[0x0][0x2ec] ;  /* 0x0000bb004d4d7a20 */ /* 0x000fe20000410000 */
[----:B------:R-:W-:Y:S01]  /*3760*/  ISETP.LT.OR P1, PT, R2, R212, P1 ;  /* 0x000000d40200720c */ /* 0x000fe20000f21670 */
[----:B------:R-:W-:Y:S01]  /*3770*/  FMUL.FTZ R78, R78, c[0x0][0x2ec] ;  /* 0x0000bb004e4e7a20 */ /* 0x000fe20000410000 */
[----:B------:R-:W-:Y:S01]  /*3780*/  ISETP.LT.OR P2, PT, R2, R210, P2 ;  /* 0x000000d20200720c */ /* 0x000fe20001741670 */
[----:B------:R-:W-:Y:S01]  /*3790*/  FMUL.FTZ R79, R79, c[0x0][0x2ec] ;  /* 0x0000bb004f4f7a20 */ /* 0x000fe20000410000 */
[----:B------:R-:W-:Y:S01]  /*37a0*/  IADD3 R4, R6, 0x18, RZ ;  /* 0x0000001806047810 */ /* 0x000fe20007ffe0ff */
[----:B------:R-:W2:Y:S01]  /*37b0*/  MUFU.TANH R162, R50 ;  /* 0x0000003200a27308 */ /* 0x000ea20000002400 */
[----:B-1----:R-:W-:-:S02]  /*37c0*/  FSEL R2, R26, -INF , !P0 ;  /* 0xff8000001a027808 */ /* 0x002fc40004000000 */
[----:B------:R-:W-:Y:S02]  /*37d0*/  ISETP.GE.AND P0, PT, R18, R205, PT ;  /* 0x000000cd1200720c */ /* 0x000fe40003f06270 */
[----:B------:R-:W-:Y:S02]  /*37e0*/  FSEL R23, R24, -INF , !P3 ;  /* 0xff80000018177808 */ /* 0x000fe40005800000 */
[----:B----4-:R-:W-:Y:S01]  /*37f0*/  FSEL R25, R25, -INF , !P6 ;  /* 0xff80000019197808 */ /* 0x010fe20007000000 */
[----:B------:R-:W1:Y:S01]  /*3800*/  MUFU.TANH R28, R28 ;  /* 0x0000001c001c7308 */ /* 0x000e620000002400 */
[C---:B------:R-:W-:Y:S02]  /*3810*/  ISETP.GE.AND P3, PT, R4.reuse, R211, PT ;  /* 0x000000d30400720c */ /* 0x040fe40003f66270 */
[----:B------:R-:W-:Y:S02]  /*3820*/  ISETP.GE.AND P6, PT, R4, R205, PT ;  /* 0x000000cd0400720c */ /* 0x000fe40003fc6270 */
[----:B------:R-:W-:-:S02]  /*3830*/  ISETP.LT.OR P0, PT, R18, R210, P0 ;  /* 0x000000d21200720c */ /* 0x000fc40000701670 */
[----:B------:R-:W-:Y:S01]  /*3840*/  FSEL R39, R39, -INF , !P4 ;  /* 0xff80000027277808 */ /* 0x000fe20006000000 */
[----:B------:R-:W-:Y:S01]  /*3850*/  MUFU.TANH R20, R20 ;  /* 0x0000001400147308 */ /* 0x000fe20000002400 */
[----:B------:R-:W-:Y:S02]  /*3860*/  IADD3 R22, R6, 0x21, RZ ;  /* 0x0000002106167810 */ /* 0x000fe40007ffe0ff */
[----:B------:R-:W-:Y:S02]  /*3870*/  ISETP.GE.AND P4, PT, R18, R211, PT ;  /* 0x000000d31200720c */ /* 0x000fe40003f86270 */
[C---:B------:R-:W-:Y:S02]  /*3880*/  ISETP.LT.OR P3, PT, R4.reuse, R212, P3 ;  /* 0x000000d40400720c */ /* 0x040fe40001f61670 */
[----:B------:R-:W-:Y:S01]  /*3890*/  ISETP.LT.OR P6, PT, R4, R210, P6 ;  /* 0x000000d20400720c */ /* 0x000fe200037c1670 */
[----:B------:R-:W4:Y:S01]  /*38a0*/  MUFU.TANH R33, R33 ;  /* 0x0000002100217308 */ /* 0x000f220000002400 */
[----:B------:R-:W-:-:S02]  /*38b0*/  FSEL R4, R16, -INF , !P5 ;  /* 0xff80000010047808 */ /* 0x000fc40006800000 */
[----:B--2---:R-:W-:Y:S02]  /*38c0*/  FSEL R16, R29, -INF , !P0 ;  /* 0xff8000001d107808 */ /* 0x004fe40004000000 */
[----:B------:R-:W-:Y:S02]  /*38d0*/  ISETP.GE.AND P0, PT, R22, R211, PT ;  /* 0x000000d31600720c */ /* 0x000fe40003f06270 */
[-C--:B------:R-:W-:Y:S01]  /*38e0*/  ISETP.LT.OR P4, PT, R18, R212.reuse, P4 ;  /* 0x000000d41200720c */ /* 0x080fe20002781670 */
[----:B------:R-:W2:Y:S01]  /*38f0*/  MUFU.TANH R166, R82 ;  /* 0x0000005200a67308 */ /* 0x000ea20000002400 */
[C---:B------:R-:W-:Y:S02]  /*3900*/  IADD3 R13, R6.reuse, 0x19, RZ ;  /* 0x00000019060d7810 */ /* 0x040fe40007ffe0ff */
[----:B------:R-:W-:Y:S02]  /*3910*/  IADD3 R12, R6, 0x20, RZ ;  /* 0x00000020060c7810 */ /* 0x000fe40007ffe0ff */
[----:B------:R-:W-:-:S02]  /*3920*/  ISETP.LT.OR P0, PT, R22, R212, P0 ;  /* 0x000000d41600720c */ /* 0x000fc40000701670 */
[----:B------:R-:W-:Y:S01]  /*3930*/  FSEL R21, R17, -INF , !P1 ;  /* 0xff80000011157808 */ /* 0x000fe20004800000 */
[----:B------:R-:W1:Y:S01]  /*3940*/  MUFU.TANH R172, R51 ;  /* 0x0000003300ac7308 */ /* 0x000e620000002400 */
[----:B------:R-:W-:Y:S02]  /*3950*/  FSEL R18, R31, -INF , !P2 ;  /* 0xff8000001f127808 */ /* 0x000fe40005000000 */
[----:B------:R-:W-:Y:S02]  /*3960*/  FSEL R19, R30, -INF , !P4 ;  /* 0xff8000001e137808 */ /* 0x000fe40006000000 */
[----:B------:R-:W-:Y:S02]  /*3970*/  IADD3 R9, R6, 0x30, RZ ;  /* 0x0000003006097810 */ /* 0x000fe40007ffe0ff */
[----:B------:R-:W-:Y:S01]  /*3980*/  ISETP.GE.AND P1, PT, R12, R211, PT ;  /* 0x000000d30c00720c */ /* 0x000fe20003f26270 */
[----:B------:R-:W1:Y:S01]  /*3990*/  MUFU.TANH R165, R44 ;  /* 0x0000002c00a57308 */ /* 0x000e620000002400 */
[----:B------:R-:W-:-:S02]  /*39a0*/  ISETP.GE.AND P2, PT, R13, R205, PT ;  /* 0x000000cd0d00720c */ /* 0x000fc40003f46270 */
[C---:B------:R-:W-:Y:S02]  /*39b0*/  ISETP.GE.AND P4, PT, R12.reuse, R205, PT ;  /* 0x000000cd0c00720c */ /* 0x040fe40003f86270 */
[----:B------:R-:W-:Y:S02]  /*39c0*/  ISETP.GE.AND P5, PT, R13, R211, PT ;  /* 0x000000d30d00720c */ /* 0x000fe40003fa6270 */
[----:B------:R-:W-:Y:S01]  /*39d0*/  FSEL R159, R159, -INF , !P0 ;  /* 0xff8000009f9f7808 */ /* 0x000fe20004000000 */
[----:B------:R-:W-:Y:S01]  /*39e0*/  MUFU.TANH R161, R45 ;  /* 0x0000002d00a17308 */ /* 0x000fe20000002400 */
[----:B------:R-:W-:Y:S02]  /*39f0*/  ISETP.GE.AND P0, PT, R9, R205, PT ;  /* 0x000000cd0900720c */ /* 0x000fe40003f06270 */
[----:B------:R-:W-:Y:S02]  /*3a00*/  ISETP.LT.OR P2, PT, R13, R210, P2 ;  /* 0x000000d20d00720c */ /* 0x000fe40001741670 */
[----:B------:R-:W-:-:S02]  /*3a10*/  ISETP.LT.OR P1, PT, R12, R212, P1 ;  /* 0x000000d40c00720c */ /* 0x000fc40000f21670 */
[----:B------:R-:W-:Y:S01]  /*3a20*/  ISETP.LT.OR P4, PT, R12, R210, P4 ;  /* 0x000000d20c00720c */ /* 0x000fe20002781670 */
[----:B------:R-:W2:Y:S01]  /*3a30*/  MUFU.TANH R164, R46 ;  /* 0x0000002e00a47308 */ /* 0x000ea20000002400 */
[----:B------:R-:W-:Y:S02]  /*3a40*/  ISETP.LT.OR P5, PT, R13, R212, P5 ;  /* 0x000000d40d00720c */ /* 0x000fe40002fa1670 */
[C---:B------:R-:W-:Y:S02]  /*3a50*/  IADD3 R10, R6.reuse, 0x29, RZ ;  /* 0x00000029060a7810 */ /* 0x040fe40007ffe0ff */
[----:B------:R-:W-:Y:S02]  /*3a60*/  IADD3 R24, R6, 0x28, RZ ;  /* 0x0000002806187810 */ /* 0x000fe40007ffe0ff */
[----:B------:R-:W-:Y:S01]  /*3a70*/  ISETP.LT.OR P0, PT, R9, R210, P0 ;  /* 0x000000d20900720c */ /* 0x000fe20000701670 */
[----:B------:R-:W2:Y:S01]  /*3a80*/  MUFU.TANH R170, R47 ;  /* 0x0000002f00aa7308 */ /* 0x000ea20000002400 */
[----:B-----5:R-:W-:-:S02]  /*3a90*/  FSEL R8, R32, -INF , !P2 ;  /* 0xff80000020087808 */ /* 0x020fc40005000000 */
[----:B---3--:R-:W-:Y:S02]  /*3aa0*/  FSEL R167, R167, -INF , !P1 ;  /* 0xff800000a7a77808 */ /* 0x008fe40004800000 */
[----:B------:R-:W-:Y:S02]  /*3ab0*/  FSEL R162, R162, -INF , !P4 ;  /* 0xff800000a2a27808 */ /* 0x000fe40006000000 */
[----:B-1----:R-:W-:Y:S01]  /*3ac0*/  FSEL R17, R28, -INF , !P3 ;  /* 0xff8000001c117808 */ /* 0x002fe20005800000 */
[----:B------:R-:W1:Y:S01]  /*3ad0*/  MUFU.TANH R171, R80 ;  /* 0x0000005000ab7308 */ /* 0x000e620000002400 */
[----:B----4-:R-:W-:Y:S02]  /*3ae0*/  FSEL R12, R33, -INF , !P6 ;  /* 0xff800000210c7808 */ /* 0x010fe40007000000 */
[----:B------:R-:W-:Y:S02]  /*3af0*/  FSEL R13, R20, -INF , !P5 ;  /* 0xff800000140d7808 */ /* 0x000fe40006800000 */
[----:B------:R-:W-:-:S02]  /*3b00*/  ISETP.GE.AND P2, PT, R10, R211, PT ;  /* 0x000000d30a00720c */ /* 0x000fc40003f46270 */
[----:B------:R-:W-:Y:S01]  /*3b10*/  ISETP.GE.AND P1, PT, R9, R211, PT ;  /* 0x000000d30900720c */ /* 0x000fe20003f26270 */
[----:B------:R-:W3:Y:S01]  /*3b20*/  MUFU.TANH R169, R81 ;  /* 0x0000005100a97308 */ /* 0x000ee20000002400 */
[----:B------:R-:W-:Y:S02]  /*3b30*/  ISETP.GE.AND P4, PT, R10, R205, PT ;  /* 0x000000cd0a00720c */ /* 0x000fe40003f86270 */
[----:B------:R-:W-:Y:S02]  /*3b40*/  ISETP.GE.AND P3, PT, R24, R211, PT ;  /* 0x000000d31800720c */ /* 0x000fe40003f66270 */
[-C--:B------:R-:W-:Y:S02]  /*3b50*/  ISETP.GE.AND P6, PT, R22, R205.reuse, PT ;  /* 0x000000cd1600720c */ /* 0x080fe40003fc6270 */
[----:B------:R-:W-:Y:S01]  /*3b60*/  ISETP.GE.AND P5, PT, R24, R205, PT ;  /* 0x000000cd1800720c */ /* 0x000fe20003fa6270 */
[----:B------:R-:W4:Y:S01]  /*3b70*/  MUFU.TANH R142, R83 ;  /* 0x00000053008e7308 */ /* 0x000f220000002400 */
[----:B--2---:R-:W-:-:S02]  /*3b80*/  FSEL R166, R166, -INF , !P0 ;  /* 0xff800000a6a67808 */ /* 0x004fc40004000000 */
[----:B------:R-:W-:Y:S02]  /*3b90*/  PLOP3.LUT P0, PT, PT, PT, UP0, 0x80, 0x0 ;  /* 0x000000000000781c */ /* 0x000fe40003f0f008 */
[C---:B------:R-:W-:Y:S02]  /*3ba0*/  ISETP.LT.OR P2, PT, R10.reuse, R212, P2 ;  /* 0x000000d40a00720c */ /* 0x040fe40001741670 */
[----:B------:R-:W-:Y:S01]  /*3bb0*/  ISETP.LT.OR P4, PT, R10, R210, P4 ;  /* 0x000000d20a00720c */ /* 0x000fe20002781670 */
[----:B------:R-:W2:Y:S01]  /*3bc0*/  MUFU.TANH R143, R76 ;  /* 0x0000004c008f7308 */ /* 0x000ea20000002400 */
[----:B------:R-:W-:Y:S02]  /*3bd0*/  ISETP.LT.OR P1, PT, R9, R212, P1 ;  /* 0x000000d40900720c */ /* 0x000fe40000f21670 */
[----:B------:R-:W-:Y:S02]  /*3be0*/  ISETP.LT.OR P6, PT, R22, R210, P6 ;  /* 0x000000d21600720c */ /* 0x000fe400037c1670 */
[----:B------:R-:W-:-:S02]  /*3bf0*/  ISETP.LT.OR P3, PT, R24, R212, P3 ;  /* 0x000000d41800720c */ /* 0x000fc40001f61670 */
[----:B------:R-:W-:Y:S01]  /*3c00*/  ISETP.LT.OR P5, PT, R24, R210, P5 ;  /* 0x000000d21800720c */ /* 0x000fe20002fa1670 */
[----:B------:R-:W-:Y:S01]  /*3c10*/  MUFU.TANH R141, R77 ;  /* 0x0000004d008d7308 */ /* 0x000fe20000002400 */
[C---:B------:R-:W-:Y:S02]  /*3c20*/  IADD3 R10, R6.reuse, 0x31, RZ ;  /* 0x00000031060a7810 */ /* 0x040fe40007ffe0ff */
[C---:B------:R-:W-:Y:S02]  /*3c30*/  IADD3 R9, R6.reuse, 0x38, RZ ;  /* 0x0000003806097810 */ /* 0x040fe40007ffe0ff */
[----:B------:R-:W-:Y:S02]  /*3c40*/  IADD3 R6, R6, 0x39, RZ ;  /* 0x0000003906067810 */ /* 0x000fe40007ffe0ff */
[----:B------:R-:W-:Y:S01]  /*3c50*/  FSEL R172, R172, -INF , !P6 ;  /* 0xff800000acac7808 */ /* 0x000fe20007000000 */
[----:B------:R-:W5:Y:S01]  /*3c60*/  MUFU.TANH R140, R78 ;  /* 0x0000004e008c7308 */ /* 0x000f620000002400 */
[----:B------:R-:W-:-:S02]  /*3c70*/  FSEL R165, R165, -INF , !P3 ;  /* 0xff800000a5a57808 */ /* 0x000fc40005800000 */
[----:B------:R-:W-:Y:S02]  /*3c80*/  FSEL R164, R164, -INF , !P5 ;  /* 0xff800000a4a47808 */ /* 0x000fe40006800000 */
[----:B------:R-:W-:Y:S02]  /*3c90*/  FSEL R161, R161, -INF , !P2 ;  /* 0xff800000a1a17808 */ /* 0x000fe40005000000 */
[----:B------:R-:W-:Y:S01]  /*3ca0*/  FSEL R170, R170, -INF , !P4 ;  /* 0xff800000aaaa7808 */ /* 0x000fe20006000000 */
[----:B------:R-:W2:Y:S01]  /*3cb0*/  MUFU.TANH R160, R79 ;  /* 0x0000004f00a07308 */ /* 0x000ea20000002400 */
[----:B-1----:R-:W-:Y:S01]  /*3cc0*/  FSEL R171, R171, -INF , !P1 ;  /* 0xff800000abab7808 */ /* 0x002fe20004800000 */
[----:B------:R-:W-:Y:S01]  /*3cd0*/  BAR.SYNC.DEFER_BLOCKING 0x0 ;  /* 0x0000000000007b1d */ /* 0x000fe20000010000 */
[C---:B------:R-:W-:Y:S02]  /*3ce0*/  ISETP.GE.AND P6, PT, R10.reuse, R211, PT ;  /* 0x000000d30a00720c */ /* 0x040fe40003fc6270 */
[----:B------:R-:W-:-:S02]  /*3cf0*/  ISETP.GE.AND P3, PT, R10, R205, PT ;  /* 0x000000cd0a00720c */ /* 0x000fc40003f66270 */
[C---:B------:R-:W-:Y:S02]  /*3d00*/  ISETP.GE.AND P5, PT, R9.reuse, R211, PT ;  /* 0x000000d30900720c */ /* 0x040fe40003fa6270 */
[----:B------:R-:W-:Y:S02]  /*3d10*/  ISETP.GE.AND P2, PT, R9, R205, PT ;  /* 0x000000cd0900720c */ /* 0x000fe40003f46270 */
[C---:B------:R-:W-:Y:S02]  /*3d20*/  ISETP.GE.AND P4, PT, R6.reuse, R211, PT ;  /* 0x000000d30600720c */ /* 0x040fe40003f86270 */
[----:B------:R-:W-:Y:S02]  /*3d30*/  ISETP.GE.AND P1, PT, R6, R205, PT ;  /* 0x000000cd0600720c */ /* 0x000fe40003f26270 */
[C---:B------:R-:W-:Y:S02]  /*3d40*/  ISETP.LT.OR P6, PT, R10.reuse, R212, P6 ;  /* 0x000000d40a00720c */ /* 0x040fe400037c1670 */
[----:B------:R-:W-:-:S02]  /*3d50*/  ISETP.LT.OR P3, PT, R10, R210, P3 ;  /* 0x000000d20a00720c */ /* 0x000fc40001f61670 */
[C---:B------:R-:W-:Y:S02]  /*3d60*/  ISETP.LT.OR P5, PT, R9.reuse, R212, P5 ;  /* 0x000000d40900720c */ /* 0x040fe40002fa1670 */
[----:B------:R-:W-:Y:S02]  /*3d70*/  ISETP.LT.OR P2, PT, R9, R210, P2 ;  /* 0x000000d20900720c */ /* 0x000fe40001741670 */
[C---:B------:R-:W-:Y:S02]  /*3d80*/  ISETP.LT.OR P4, PT, R6.reuse, R212, P4 ;  /* 0x000000d40600720c */ /* 0x040fe40002781670 */
[----:B------:R-:W-:Y:S02]  /*3d90*/  ISETP.LT.OR P1, PT, R6, R210, P1 ;  /* 0x000000d20600720c */ /* 0x000fe40000f21670 */
[----:B---3--:R-:W-:Y:S02]  /*3da0*/  FSEL R169, R169, -INF , !P6 ;  /* 0xff800000a9a97808 */ /* 0x008fe40007000000 */
[----:B----4-:R-:W-:-:S02]  /*3db0*/  FSEL R142, R142, -INF , !P3 ;  /* 0xff8000008e8e7808 */ /* 0x010fc40005800000 */
[----:B--2---:R-:W-:Y:S02]  /*3dc0*/  FSEL R143, R143, -INF , !P5 ;  /* 0xff8000008f8f7808 */ /* 0x004fe40006800000 */
[----:B-----5:R-:W-:Y:S02]  /*3dd0*/  FSEL R140, R140, -INF , !P2 ;  /* 0xff8000008c8c7808 */ /* 0x020fe40005000000 */
        /* <DEDUP_REMOVED lines=9> */
[----:B------:R-:W-:-:S04]  /*3e70*/  LEA R28, P2, R10, c[0x0][0x168], 0x1 ;  /* 0x00005a000a1c7a11 */ /* 0x000fc800078408ff */
[----:B------:R-:W-:Y:S01]  /*3e80*/  IADD3 R3, R11, UR12, RZ ;  /* 0x0000000c0b037c10 */ /* 0x000fe2000fffe0ff */
[----:B------:R-:W-:Y:S01]  /*3e90*/  USHF.L.U64.HI UR12, UR6, 0x5, UR7 ;  /* 0x00000005060c7899 */ /* 0x000fe20008010207 */
        /* <DEDUP_REMOVED lines=8> */
[----:B------:R-:W-:-:S02]  /*3f20*/  IADD3 R10, P1, R30, UR13, RZ ;  /* 0x0000000d1e0a7c10 */ /* 0x000fc4000ff3e0ff */
        /* <DEDUP_REMOVED lines=14> */
.L_x_973:
        /* <DEDUP_REMOVED lines=76> */
[--C-:B------:R-:W-:Y:S02]  /*44d0*/  FFMA.FTZ R148, R18, c[0x0][0x23c], -R163.reuse ;  /* 0x00008f0012947a23 */ /* 0x100fe400000108a3 */
        /* <DEDUP_REMOVED lines=12> */
[--C-:B------:R-:W-:Y:S01]  /*45a0*/  FFMA.FTZ R158, R165, c[0x0][0x23c], -R168.reuse ;  /* 0x00008f00a59e7a23 */ /* 0x100fe200000108a8 */
[----:B------:R-:W1:Y:S01]  /*45b0*/  LDSM.16.MT88.4 R12, [R192+0xe800] ;  /* 0x00e80000c00c783b */ /* 0x000e620000004200 */
        /* <DEDUP_REMOVED lines=219> */
[----:B------:R-:W-:-:S02]  /*5370*/  USHF.L.U64.HI UR12, UR4, 0x5, UR5 ;  /* 0x00000005040c7899 */ /* 0x000fc40008010205 */
[----:B------:R-:W-:Y:S01]  /*5380*/  UIADD3 UR13, UR21, UR13, URZ ;  /* 0x0000000d150d7290 */ /* 0x000fe2000fffe03f */
[----:B------:R-:W-:Y:S01]  /*5390*/  IMAD.U32 R6, RZ, RZ, UR20 ;  /* 0x00000014ff067e24 */ /* 0x000fe2000f8e00ff */
[----:B------:R-:W-:Y:S01]  /*53a0*/  UISETP.GT.AND UP0, UPT, UR17, UR9, UPT ;  /* 0x000000091100728c */ /* 0x000fe2000bf04270 */
[----:B------:R-:W-:-:S03]  /*53b0*/  IMAD.U32 R7, RZ, RZ, UR21 ;  /* 0x00000015ff077e24 */ /* 0x000fc6000f8e00ff */
[----:B------:R-:W-:Y:S01]  /*53c0*/  IMAD.U32 R5, RZ, RZ, UR13 ;  /* 0x0000000dff057e24 */ /* 0x000fe2000f8e00ff */
[----:B------:R-:W-:Y:S01]  /*53d0*/  BAR.SYNC.DEFER_BLOCKING 0x0 ;  /* 0x0000000000007b1d */ /* 0x000fe20000010000 */
[----:B------:R-:W-:Y:S01]  /*53e0*/  LEA R0, P0, R6, R134, 0x6 ;  /* 0x0000008606007211 */ /* 0x000fe200078030ff */
[----:B------:R-:W-:-:S03]  /*53f0*/  USHF.L.U32 UR13, UR4, 0x5, URZ ;  /* 0x00000005040d7899 */ /* 0x000fc6000800063f */
[----:B------:R-:W-:Y:S02]  /*5400*/  LEA R4, P1, R0, c[0x0][0x170], 0x1 ;  /* 0x00005c0000047a11 */ /* 0x000fe400078208ff */
        /* <DEDUP_REMOVED lines=27> */
[----:B------:R-:W4:Y:S04]  /*55c0*/  LDSM.16.M88.4 R20, [R201+0x7800] ;  /* 0x00780000c914783b */ /* 0x000f280000000200 */
[----:B------:R-:W-:Y:S04]  /*55d0*/  LDSM.16.M88.4 R32, [R200] ;  /* 0x00000000c820783b */ /* 0x000fe80000000200 */
[----:B-1----:R-:W1:Y:S04]  /*55e0*/  LDSM.16.M88.4 R4, [R199] ;  /* 0x00000000c704783b */ /* 0x002e680000000200 */
[----:B------:R-:W1:Y:S04]  /*55f0*/  LDSM.16.M88.4 R160, [R190] ;  /* 0x00000000bea0783b */ /* 0x000e680000000200 */
[----:B------:R-:W1:Y:S04]  /*5600*/  LDSM.16.M88.4 R156, [R189] ;  /* 0x00000000bd9c783b */ /* 0x000e680000000200 */
[----:B------:R-:W1:Y:S04]  /*5610*/  LDSM.16.M88.4 R176, [R191] ;  /* 0x00000000bfb0783b */ /* 0x000e680000000200 */
[----:B------:R-:W-:Y:S01]  /*5620*/  LDSM.16.M88.4 R16, [R198] ;  /* 0x00000000c610783b */ /* 0x000fe20000000200 */
[C---:B---3--:R-:W-:Y:S03]  /*5630*/  HMMA.16816.F32.BF16 R12, R164.reuse, R28, RZ ;  /* 0x0000001ca40c723c */ /* 0x048fe600000418ff */
[----:B--2---:R-:W2:Y:S04]  /*5640*/  LDSM.16.M88.4 R8, [R195+0x6000] ;  /* 0x00600000c308783b */ /* 0x004ea80000000200 */
[----:B------:R-:W3:Y:S01]  /*5650*/  LDSM.16.M88.4 R136, [R195+0x7000] ;  /* 0x00700000c388783b */ /* 0x000ee20000000200 */
[C---:B------:R-:W-:Y:S03]  /*5660*/  HMMA.16816.F32.BF16 R28, R164.reuse, R30, RZ ;  /* 0x0000001ea41c723c */ /* 0x040fe600000418ff */
[----:B------:R-:W-:Y:S04]  /*5670*/  LDSM.16.M88.4 R152, [R195+0x6800] ;  /* 0x00680000c398783b */ /* 0x000fe80000000200 */
[----:B------:R-:W-:Y:S01]  /*5680*/  LDSM.16.M88.4 R172, [R197] ;  /* 0x00000000c5ac783b */ /* 0x000fe20000000200 */
[C---:B----4-:R-:W-:Y:S03]  /*5690*/  HMMA.16816.F32.BF16 R24, R164.reuse, R148, RZ ;  /* 0x00000094a418723c */ /* 0x050fe600000418ff */
[----:B------:R-:W-:Y:S04]  /*56a0*/  LDSM.16.M88.4 R228, [R183] ;  /* 0x00000000b7e4783b */ /* 0x000fe80000000200 */
[----:B------:R-:W-:Y:S01]  /*56b0*/  LDSM.16.M88.4 R224, [R201+0xa800] ;  /* 0x00a80000c9e0783b */ /* 0x000fe20000000200 */
[C---:B-----5:R-:W-:Y:S03]  /*56c0*/  HMMA.16816.F32.BF16 R144, R164.reuse, R140, RZ ;  /* 0x0000008ca490723c */ /* 0x060fe600000418ff */
[----:B------:R-:W0:Y:S05]  /*56d0*/  LDGDEPBAR ;  /* 0x00000000000079af */ /* 0x000e2a0000000000 */
[C---:B------:R-:W-:Y:S08]  /*56e0*/  HMMA.16816.F32.BF16 R148, R164.reuse, R150, RZ ;  /* 0x00000096a494723c */ /* 0x040ff000000418ff */
[C---:B------:R-:W-:Y:S08]  /*56f0*/  HMMA.16816.F32.BF16 R140, R164.reuse, R142, RZ ;  /* 0x0000008ea48c723c */ /* 0x040ff000000418ff */
[C---:B------:R-:W-:Y:S08]  /*5700*/  HMMA.16816.F32.BF16 R168, R164.reuse, R20, RZ ;  /* 0x00000014a4a8723c */ /* 0x040ff000000418ff */
[----:B------:R-:W-:Y:S01]  /*5710*/  HMMA.16816.F32.BF16 R164, R164, R22, RZ ;  /* 0x00000016a4a4723c */ /* 0x000fe200000418ff */
[----:B------:R-:W4:Y:S07]  /*5720*/  LDSM.16.M88.4 R20, [R195+0x7800] ;  /* 0x00780000c314783b */ /* 0x000f2e0000000200 */
[C---:B-1----:R-:W-:Y:S08]  /*5730*/  HMMA.16816.F32.BF16 R12, R32.reuse, R4, R12 ;  /* 0x00000004200c723c */ /* 0x042ff0000004180c */
[C---:B------:R-:W-:Y:S01]  /*5740*/  HMMA.16816.F32.BF16 R28, R32.reuse, R6, R28 ;  /* 0x00000006201c723c */ /* 0x040fe2000004181c */
[----:B------:R-:W1:Y:S07]  /*5750*/  LDSM.16.M88.4 R4, [R188] ;  /* 0x00000000bc04783b */ /* 0x000e6e0000000200 */
        /* <DEDUP_REMOVED lines=10> */
[C---:B--2---:R-:W-:Y:S08]  /*5800*/  HMMA.16816.F32.BF16 R12, R16.reuse, R8, R12 ;  /* 0x00000008100c723c */ /* 0x044ff0000004180c */
[C---:B------:R-:W-:Y:S01]  /*5810*/  HMMA.16816.F32.BF16 R28, R16.reuse, R10, R28 ;  /* 0x0000000a101c723c */ /* 0x040fe2000004181c */
[----:B------:R-:W2:Y:S07]  /*5820*/  LDSM.16.M88.4 R8, [R188+0x1000] ;  /* 0x00100000bc08783b */ /* 0x000eae0000000200 */
[C---:B---3--:R-:W-:Y:S08]  /*5830*/  HMMA.16816.F32.BF16 R144, R16.reuse, R136, R144 ;  /* 0x000000881090723c */ /* 0x048ff00000041890 */
[C---:B------:R-:W-:Y:S01]  /*5840*/  HMMA.16816.F32.BF16 R140, R16.reuse, R138, R140 ;  /* 0x0000008a108c723c */ /* 0x040fe2000004188c */
[----:B------:R-:W-:Y:S07]  /*5850*/  LDSM.16.M88.4 R136, [R186] ;  /* 0x00000000ba88783b */ /* 0x000fee0000000200 */
[C---:B----4-:R-:W-:Y:S08]  /*5860*/  HMMA.16816.F32.BF16 R168, R16.reuse, R20, R168 ;  /* 0x0000001410a8723c */ /* 0x050ff000000418a8 */
[C---:B------:R-:W-:Y:S01]  /*5870*/  HMMA.16816.F32.BF16 R164, R16.reuse, R22, R164 ;  /* 0x0000001610a4723c */ /* 0x040fe200000418a4 */
[----:B------:R-:W3:Y:S07]  /*5880*/  LDSM.16.M88.4 R20, [R201+0x8000] ;  /* 0x00800000c914783b */ /* 0x000eee0000000200 */
[C---:B------:R-:W-:Y:S08]  /*5890*/  HMMA.16816.F32.BF16 R24, R16.reuse, R152, R24 ;  /* 0x000000981018723c */ /* 0x040ff00000041818 */
[----:B------:R-:W-:Y:S01]  /*58a0*/  HMMA.16816.F32.BF16 R148, R16, R154, R148 ;  /* 0x0000009a1094723c */ /* 0x000fe20000041894 */
[----:B------:R-:W-:Y:S04]  /*58b0*/  LDSM.16.M88.4 R16, [R201+0x8800] ;  /* 0x00880000c910783b */ /* 0x000fe80000000200 */
[----:B------:R-:W-:Y:S03]  /*58c0*/  LDSM.16.M88.4 R152, [R187] ;  /* 0x00000000bb98783b */ /* 0x000fe60000000200 */
        /* <DEDUP_REMOVED lines=8> */
[----:B------:R-:W-:Y:S07]  /*5950*/  LDSM.16.M88.4 R32, [R185] ;  /* 0x00000000b920783b */ /* 0x000fee0000000200 */
[C---:B---3--:R-:W-:Y:S08]  /*5960*/  HMMA.16816.F32.BF16 R12, R156.reuse, R20, R12 ;  /* 0x000000149c0c723c */ /* 0x048ff0000004180c */
[C---:B------:R-:W-:Y:S01]  /*5970*/  HMMA.16816.F32.BF16 R28, R156.reuse, R22, R28 ;  /* 0x000000169c1c723c */ /* 0x040fe2000004181c */
[----:B------:R-:W-:Y:S07]  /*5980*/  LDSM.16.M88.4 R20, [R198+0x2000] ;  /* 0x00200000c614783b */ /* 0x000fee0000000200 */
        /* <DEDUP_REMOVED lines=9> */
[----:B------:R-:W3:Y:S07]  /*5a20*/  LDSM.16.M88.4 R16, [R184] ;  /* 0x00000000b810783b */ /* 0x000eee0000000200 */
[C---:B--2---:R-:W-:Y:S08]  /*5a30*/  HMMA.16816.F32.BF16 R12, R8.reuse, R152, R12 ;  /* 0x00000098080c723c */ /* 0x044ff0000004180c */
        /* <DEDUP_REMOVED lines=8> */
[----:B------:R-:W4:Y:S07]  /*5ac0*/  LDSM.16.M88.4 R136, [R195+0x8800] ;  /* 0x00880000c388783b */ /* 0x000f2e0000000200 */
[C---:B-1----:R-:W-:Y:S08]  /*5ad0*/  HMMA.16816.F32.BF16 R12, R20.reuse, R4, R12 ;  /* 0x00000004140c723c */ /* 0x042ff0000004180c */
[----:B------:R-:W-:Y:S01]  /*5ae0*/  HMMA.16816.F32.BF16 R28, R20, R6, R28 ;  /* 0x00000006141c723c */ /* 0x000fe2000004181c */
[----:B------:R-:W1:Y:S07]  /*5af0*/  LDSM.16.M88.4 R4, [R201+0xa000] ;  /* 0x00a00000c904783b */ /* 0x000e6e0000000200 */
[C---:B------:R-:W-:Y:S08]  /*5b00*/  HMMA.16816.F32.BF16 R144, R8.reuse, R32, R144 ;  /* 0x000000200890723c */ /* 0x040ff00000041890 */
[C---:B------:R-:W-:Y:S01]  /*5b10*/  HMMA.16816.F32.BF16 R140, R8.reuse, R34, R140 ;  /* 0x00000022088c723c */ /* 0x040fe2000004188c */
[----:B------:R-:W5:Y:S07]  /*5b20*/  LDSM.16.M88.4 R32, [R195+0x9800] ;  /* 0x00980000c320783b */ /* 0x000f6e0000000200 */
[C---:B---3--:R-:W-:Y:S08]  /*5b30*/  HMMA.16816.F32.BF16 R168, R8.reuse, R16, R168 ;  /* 0x0000001008a8723c */ /* 0x048ff000000418a8 */
[----:B------:R-:W-:Y:S01]  /*5b40*/  HMMA.16816.F32.BF16 R164, R8, R18, R164 ;  /* 0x0000001208a4723c */ /* 0x000fe200000418a4 */
[----:B------:R-:W3:Y:S04]  /*5b50*/  LDSM.16.M88.4 R16, [R188+0x2800] ;  /* 0x00280000bc10783b */ /* 0x000ee80000000200 */
[----:B------:R-:W-:Y:S03]  /*5b60*/  LDSM.16.M88.4 R8, [R188+0x3000] ;  /* 0x00300000bc08783b */ /* 0x000fe60000000200 */
[----:B--2---:R-:W-:Y:S08]  /*5b70*/  HMMA.16816.F32.BF16 R12, R176, R152, R12 ;  /* 0x00000098b00c723c */ /* 0x004ff0000004180c */
[C---:B----4-:R-:W-:Y:S08]  /*5b80*/  HMMA.16816.F32.BF16 R24, R20.reuse, R136, R24 ;  /* 0x000000881418723c */ /* 0x050ff00000041818 */
[----:B------:R-:W-:Y:S01]  /*5b90*/  HMMA.16816.F32.BF16 R148, R20, R138, R148 ;  /* 0x0000008a1494723c */ /* 0x000fe20000041894 */
[----:B------:R-:W2:Y:S07]  /*5ba0*/  LDSM.16.M88.4 R136, [R200+0x4000] ;  /* 0x00400000c888783b */ /* 0x000eae0000000200 */
[----:B-1----:R-:W-:Y:S08]  /*5bb0*/  HMMA.16816.F32.BF16 R12, R160, R4, R12 ;  /* 0x00000004a00c723c */ /* 0x002ff0000004180c */
[C---:B------:R-:W-:Y:S08]  /*5bc0*/  HMMA.16816.F32.BF16 R144, R20.reuse, R156, R144 ;  /* 0x0000009c1490723c */ /* 0x040ff00000041890 */
[C---:B------:R-:W-:Y:S01]  /*5bd0*/  HMMA.16816.F32.BF16 R140, R20.reuse, R158, R140 ;  /* 0x0000009e148c723c */ /* 0x040fe2000004188c */
[----:B------:R-:W-:Y:S07]  /*5be0*/  LDSM.16.M88.4 R156, [R201+0xb000] ;  /* 0x00b00000c99c783b */ /* 0x000fee0000000200 */
[C---:B-----5:R-:W-:Y:S08]  /*5bf0*/  HMMA.16816.F32.BF16 R168, R20.reuse, R32, R168 ;  /* 0x0000002014a8723c */ /* 0x060ff000000418a8 */
[----:B------:R-:W-:Y:S01]  /*5c00*/  HMMA.16816.F32.BF16 R164, R20, R34, R164 ;  /* 0x0000002214a4723c */ /* 0x000fe200000418a4 */
[----:B------:R-:W-:Y:S04]  /*5c10*/  LDSM.16.M88.4 R20, [R198+0x4000] ;  /* 0x00400000c614783b */ /* 0x000fe80000000200 */
[----:B------:R-:W-:Y:S03]  /*5c20*/  LDSM.16.M88.4 R32, [R182] ;  /* 0x00000000b620783b */ /* 0x000fe60000000200 */
[C---:B------:R-:W-:Y:S01]  /*5c30*/  HMMA.16816.F32.BF16 R28, R176.reuse, R154, R28 ;  /* 0x0000009ab01c723c */ /* 0x040fe2000004181c */
[----:B------:R-:W-:Y:S07]  /*5c40*/  LDSM.16.M88.4 R152, [R201+0xb800] ;  /* 0x00b80000c998783b */ /* 0x000fee0000000200 */
[C---:B---3--:R-:W-:Y:S08]  /*5c50*/  HMMA.16816.F32.BF16 R24, R176.reuse, R16, R24 ;  /* 0x00000010b018723c */ /* 0x048ff00000041818 */
[----:B------:R-:W-:Y:S01]  /*5c60*/  HMMA.16816.F32.BF16 R148, R176, R18, R148 ;  /* 0x00000012b094723c */ /* 0x000fe20000041894 */
[----:B------:R-:W1:Y:S07]  /*5c70*/  LDSM.16.M88.4 R16, [R195+0xa000] ;  /* 0x00a00000c310783b */ /* 0x000e6e0000000200 */
[----:B--2---:R-:W-:Y:S08]  /*5c80*/  HMMA.16816.F32.BF16 R12, R136, R228, R12 ;  /* 0x000000e4880c723c */ /* 0x004ff0000004180c */
[C---:B------:R-:W-:Y:S08]  /*5c90*/  HMMA.16816.F32.BF16 R144, R176.reuse, R8, R144 ;  /* 0x00000008b090723c */ /* 0x040ff00000041890 */
[----:B------:R-:W-:Y:S01]  /*5ca0*/  HMMA.16816.F32.BF16 R140, R176, R10, R140 ;  /* 0x0000000ab08c723c */ /* 0x000fe2000004188c */
[----:B------:R-:W-:Y:S07]  /*5cb0*/  LDSM.16.M88.4 R8, [R197+0x4000] ;  /* 0x00400000c508783b */ /* 0x000fee0000000200 */
[C---:B------:R-:W-:Y:S01]  /*5cc0*/  HMMA.16816.F32.BF16 R28, R160.reuse, R6, R28 ;  /* 0x00000006a01c723c */ /* 0x040fe2000004181c */
[----:B------:R-:W2:Y:S07]  /*5cd0*/  LDSM.16.M88.4 R4, [R188+0x4000] ;  /* 0x00400000bc04783b */ /* 0x000eae0000000200 */
[----:B------:R-:W-:Y:S08]  /*5ce0*/  HMMA.16816.F32.BF16 R24, R160, R224, R24 ;  /* 0x000000e0a018723c */ /* 0x000ff00000041818 */
[----:B-1----:R-:W-:Y:S08]  /*5cf0*/  HMMA.16816.F32.BF16 R12, R20, R16, R12 ;  /* 0x00000010140c723c */ /* 0x002ff0000004180c */
[----:B------:R-:W-:Y:S08]  /*5d00*/  HMMA.16816.F32.BF16 R148, R160, R226, R148 ;  /* 0x000000e2a094723c */ /* 0x000ff00000041894 */
[----:B------:R-:W-:Y:S01]  /*5d10*/  HMMA.16816.F32.BF16 R28, R136, R230, R28 ;  /* 0x000000e6881c723c */ /* 0x000fe2000004181c */
[----:B------:R-:W1:Y:S07]  /*5d20*/  LDSM.16.M88.4 R228, [R195+0xa800] ;  /* 0x00a80000c3e4783b */ /* 0x000e6e0000000200 */
[----:B------:R-:W-:Y:S08]  /*5d30*/  HMMA.16816.F32.BF16 R168, R176, R172, R168 ;  /* 0x000000acb0a8723c */ /* 0x000ff000000418a8 */
[----:B------:R-:W-:Y:S08]  /*5d40*/  HMMA.16816.F32.BF16 R24, R136, R32, R24 ;  /* 0x000000208818723c */ /* 0x000ff00000041818 */
[----:B--2---:R-:W-:Y:S08]  /*5d50*/  HMMA.16816.F32.BF16 R12, R8, R4, R12 ;  /* 0x00000004080c723c */ /* 0x004ff0000004180c */
[----:B------:R-:W-:Y:S01]  /*5d60*/  HMMA.16816.F32.BF16 R148, R136, R34, R148 ;  /* 0x000000228894723c */ /* 0x000fe20000041894 */
[----:B------:R-:W-:Y:S07]  /*5d70*/  LDSM.16.M88.4 R32, [R181] ;  /* 0x00000000b520783b */ /* 0x000fee0000000200 */
[----:B------:R-:W-:Y:S01]  /*5d80*/  HMMA.16816.F32.BF16 R28, R20, R18, R28 ;  /* 0x00000012141c723c */ /* 0x000fe2000004181c */
[----:B------:R-:W2:Y:S07]  /*5d90*/  LDSM.16.M88.4 R16, [R188+0x4800] ;  /* 0x00480000bc10783b */ /* 0x000eae0000000200 */
[----:B------:R-:W-:Y:S01]  /*5da0*/  HMMA.16816.F32.BF16 R168, R160, R152, R168 ;  /* 0x00000098a0a8723c */ /* 0x000fe200000418a8 */
[----:B------:R-:W-:-:S02]  /*5db0*/  FMUL.FTZ R0, R12, c[0x0][0x2ec] ;  /* 0x0000bb000c007a20 */ /* 0x000fc40000410000 */
[----:B------:R-:W-:Y:S02]  /*5dc0*/  FMUL.FTZ R2, R13, c[0x0][0x2ec] ;  /* 0x0000bb000d027a20 */ /* 0x000fe40000410000 */
[----:B------:R-:W-:Y:S02]  /*5dd0*/  FMUL.FTZ R133, R14, c[0x0][0x2ec] ;  /* 0x0000bb000e857a20 */ /* 0x000fe40000410000 */
[----:B------:R-:W-:Y:S01]  /*5de0*/  FMUL.FTZ R152, R15, c[0x0][0x2ec] ;  /* 0x0000bb000f987a20 */ /* 0x000fe20000410000 */
[C---:B------:R-:W-:Y:S01]  /*5df0*/  HMMA.16816.F32.BF16 R144, R160.reuse, R156, R144 ;  /* 0x0000009ca090723c */ /* 0x040fe20000041890 */
[----:B------:R-:W3:Y:S01]  /*5e00*/  LDSM.16.M88.4 R12, [R180] ;  /* 0x00000000b40c783b */ /* 0x000ee20000000200 */
[----:B------:R-:W4:Y:S06]  /*5e10*/  MUFU.TANH R0, R0 ;  /* 0x0000000000007308 */ /* 0x000f2c0000002400 */
[----:B------:R-:W-:Y:S02]  /*5e20*/  HMMA.16816.F32.BF16 R140, R160, R158, R140 ;  /* 0x0000009ea08c723c */ /* 0x000fe4000004188c */
[----:B------:R-:W5:Y:S06]  /*5e30*/  MUFU.TANH R2, R2 ;  /* 0x0000000200027308 */ /* 0x000f6c0000002400 */
[C---:B-1----:R-:W-:Y:S02]  /*5e40*/  HMMA.16816.F32.BF16 R24, R20.reuse, R228, R24 ;  /* 0x000000e41418723c */ /* 0x042fe40000041818 */
[----:B------:R-:W1:Y:S06]  /*5e50*/  MUFU.TANH R152, R152 ;  /* 0x0000009800987308 */ /* 0x000e6c0000002400 */
[----:B------:R-:W-:Y:S02]  /*5e60*/  HMMA.16816.F32.BF16 R148, R20, R230, R148 ;  /* 0x000000e61494723c */ /* 0x000fe40000041894 */
[----:B------:R-:W-:Y:S06]  /*5e70*/  MUFU.TANH R133, R133 ;  /* 0x0000008500857308 */ /* 0x000fec0000002400 */
[----:B------:R-:W-:Y:S01]  /*5e80*/  HMMA.16816.F32.BF16 R28, R8, R6, R28 ;  /* 0x00000006081c723c */ /* 0x000fe2000004181c */
[----:B------:R-:W1:Y:S07]  /*5e90*/  LDSM.16.M88.4 R4, [R195+0xb000] ;  /* 0x00b00000c304783b */ /* 0x000e6e0000000200 */
[----:B------:R-:W-:Y:S08]  /*5ea0*/  HMMA.16816.F32.BF16 R164, R176, R174, R164 ;  /* 0x000000aeb0a4723c */ /* 0x000ff000000418a4 */
[----:B--2---:R-:W-:Y:S08]  /*5eb0*/  HMMA.16816.F32.BF16 R24, R8, R16, R24 ;  /* 0x000000100818723c */ /* 0x004ff00000041818 */
[----:B------:R-:W-:Y:S01]  /*5ec0*/  HMMA.16816.F32.BF16 R144, R136, R32, R144 ;  /* 0x000000208890723c */ /* 0x000fe20000041890 */
[----:B------:R-:W-:-:S02]  /*5ed0*/  FMUL.FTZ R28, R28, c[0x0][0x2ec] ;  /* 0x0000bb001c1c7a20 */ /* 0x000fc40000410000 */
[----:B------:R-:W-:Y:S02]  /*5ee0*/  FMUL.FTZ R29, R29, c[0x0][0x2ec] ;  /* 0x0000bb001d1d7a20 */ /* 0x000fe40000410000 */
[----:B------:R-:W-:Y:S02]  /*5ef0*/  FMUL.FTZ R30, R30, c[0x0][0x2ec] ;  /* 0x0000bb001e1e7a20 */ /* 0x000fe40000410000 */
[----:B------:R-:W2:Y:S01]  /*5f00*/  MUFU.TANH R28, R28 ;  /* 0x0000001c001c7308 */ /* 0x000ea20000002400 */
[----:B------:R-:W-:Y:S01]  /*5f10*/  HMMA.16816.F32.BF16 R140, R136, R34, R140 ;  /* 0x00000022888c723c */ /* 0x000fe2000004188c */
[----:B------:R-:W-:Y:S01]  /*5f20*/  LDSM.16.M88.4 R32, [R188+0x5000] ;  /* 0x00500000bc20783b */ /* 0x000fe20000000200 */
[----:B------:R-:W-:-:S05]  /*5f30*/  FMUL.FTZ R31, R31, c[0x0][0x2ec] ;  /* 0x0000bb001f1f7a20 */ /* 0x000fca0000410000 */
[----:B------:R-:W-:Y:S01]  /*5f40*/  MUFU.TANH R29, R29 ;  /* 0x0000001d001d7308 */ /* 0x000fe20000002400 */
[----:B------:R-:W-:Y:S01]  /*5f50*/  HMMA.16816.F32.BF16 R148, R8, R18, R148 ;  /* 0x000000120894723c */ /* 0x000fe20000041894 */
[----:B------:R-:W2:Y:S01]  /*5f60*/  LDSM.16.M88.4 R16, [R195+0xb800] ;  /* 0x00b80000c310783b */ /* 0x000ea20000000200 */
[----:B------:R-:W-:Y:S02]  /*5f70*/  FMUL.FTZ R24, R24, c[0x0][0x2ec] ;  /* 0x0000bb0018187a20 */ /* 0x000fe40000410000 */
[----:B------:R-:W-:Y:S02]  /*5f80*/  FMUL.FTZ R26, R26, c[0x0][0x2ec] ;  /* 0x0000bb001a1a7a20 */ /* 0x000fe40000410000 */
[----:B------:R-:W-:Y:S01]  /*5f90*/  FMUL.FTZ R25, R25, c[0x0][0x2ec] ;  /* 0x0000bb0019197a20 */ /* 0x000fe20000410000 */
[----:B------:R-:W1:Y:S01]  /*5fa0*/  MUFU.TANH R30, R30 ;  /* 0x0000001e001e7308 */ /* 0x000e620000002400 */
[----:B------:R-:W-:Y:S07]  /*5fb0*/  HMMA.16816.F32.BF16 R164, R160, R154, R164 ;  /* 0x0000009aa0a4723c */ /* 0x000fee00000418a4 */
[----:B------:R-:W2:Y:S01]  /*5fc0*/  MUFU.TANH R31, R31 ;  /* 0x0000001f001f7308 */ /* 0x000ea20000002400 */
[----:B---3--:R-:W-:Y:S07]  /*5fd0*/  HMMA.16816.F32.BF16 R168, R136, R12, R168 ;  /* 0x0000000c88a8723c */ /* 0x008fee00000418a8 */
[----:B------:R-:W-:Y:S01]  /*5fe0*/  IMAD.U32 R12, RZ, RZ, UR17 ;  /* 0x00000011ff0c7e24 */ /* 0x000fe2000f8e00ff */
[----:B-1----:R-:W-:Y:S01]  /*5ff0*/  HMMA.16816.F32.BF16 R144, R20, R4, R144 ;  /* 0x000000041490723c */ /* 0x002fe20000041890 */
[----:B------:R-:W1:Y:S01]  /*6000*/  MUFU.TANH R24, R24 ;  /* 0x0000001800187308 */ /* 0x000e620000002400 */
[----:B------:R-:W-:-:S02]  /*6010*/  FMUL.FTZ R13, R27, c[0x0][0x2ec] ;  /* 0x0000bb001b0d7a20 */ /* 0x000fc40000410000 */
[----:B------:R-:W-:-:S04]  /*6020*/  IMAD R12, R12, 0x40, R213 ;  /* 0x000000400c0c7824 */ /* 0x000fc800078e02d5 */
[----:B------:R-:W-:Y:S01]  /*6030*/  HMMA.16816.F32.BF16 R140, R20, R6, R140 ;  /* 0x00000006148c723c */ /* 0x000fe2000004188c */
[----:B------:R-:W3:Y:S01]  /*6040*/  LDSM.16.M88.4 R4, [R188+0x5800] ;  /* 0x00580000bc04783b */ /* 0x000ee20000000200 */
[----:B------:R-:W-:Y:S01]  /*6050*/  ISETP.GE.AND P2, PT, R12, R211, PT ;  /* 0x000000d30c00720c */ /* 0x000fe20003f46270 */
[----:B------:R-:W1:Y:S01]  /*6060*/  MUFU.TANH R26, R26 ;  /* 0x0000001a001a7308 */ /* 0x000e620000002400 */
[----:B------:R-:W-:-:S04]  /*6070*/  DEPBAR.LE SB0, 0x0 ;  /* 0x000080000000791a */ /* 0x000fc80000000000 */
[----:B------:R-:W-:Y:S01]  /*6080*/  HMMA.16816.F32.BF16 R164, R136, R14, R164 ;  /* 0x0000000e88a4723c */ /* 0x000fe200000418a4 */
[C---:B------:R-:W-:Y:S02]  /*6090*/  ISETP.LT.OR P2, PT, R12.reuse, R212, P2 ;  /* 0x000000d40c00720c */ /* 0x040fe40001741670 */
[----:B------:R-:W1:Y:S04]  /*60a0*/  MUFU.TANH R13, R13 ;  /* 0x0000000d000d7308 */ /* 0x000e680000002400 */
[----:B------:R-:W-:Y:S01]  /*60b0*/  IADD3 R15, R12, 0x1, RZ ;  /* 0x000000010c0f7810 */ /* 0x000fe20007ffe0ff */
[----:B--2---:R-:W-:Y:S01]  /*60c0*/  HMMA.16816.F32.BF16 R168, R20, R16, R168 ;  /* 0x0000001014a8723c */ /* 0x004fe200000418a8 */
[----:B------:R-:W-:Y:S02]  /*60d0*/  FMUL.FTZ R14, R148, c[0x0][0x2ec] ;  /* 0x0000bb00940e7a20 */ /* 0x000fe40000410000 */
[C---:B------:R-:W-:Y:S01]  /*60e0*/  ISETP.GE.AND P4, PT, R15.reuse, R211, PT ;  /* 0x000000d30f00720c */ /* 0x040fe20003f86270 */
[----:B------:R-:W-:Y:S01]  /*60f0*/  MUFU.TANH R25, R25 ;  /* 0x0000001900197308 */ /* 0x000fe20000002400 */
[----:B------:R-:W-:-:S02]  /*6100*/  ISETP.GE.AND P1, PT, R15, R205, PT ;  /* 0x000000cd0f00720c */ /* 0x000fc40003f26270 */
[C---:B------:R-:W-:Y:S01]  /*6110*/  ISETP.LT.OR P4, PT, R15.reuse, R212, P4 ;  /* 0x000000d40f00720c */ /* 0x040fe20002781670 */
[----:B------:R-:W-:Y:S01]  /*6120*/  HMMA.16816.F32.BF16 R144, R8, R32, R144 ;  /* 0x000000200890723c */ /* 0x000fe20000041890 */
[----:B------:R-:W-:Y:S01]  /*6130*/  ISETP.LT.OR P1, PT, R15, R210, P1 ;  /* 0x000000d20f00720c */ /* 0x000fe20000f21670 */
[----:B------:R-:W-:Y:S01]  /*6140*/  FMUL.FTZ R16, R151, c[0x0][0x2ec] ;  /* 0x0000bb0097107a20 */ /* 0x000fe20000410000 */
[C---:B------:R-:W-:Y:S01]  /*6150*/  IADD3 R15, R12.reuse, 0x9, RZ ;  /* 0x000000090c0f7810 */ /* 0x040fe20007ffe0ff */
[----:B------:R-:W2:Y:S01]  /*6160*/  MUFU.TANH R14, R14 ;  /* 0x0000000e000e7308 */ /* 0x000ea20000002400 */
[----:B------:R-:W-:Y:S02]  /*6170*/  IADD3 R17, R12, 0x8, RZ ;  /* 0x000000080c117810 */ /* 0x000fe40007ffe0ff */
[C---:B------:R-:W-:Y:S01]  /*6180*/  ISETP.GE.AND P3, PT, R15.reuse, R211, PT ;  /* 0x000000d30f00720c */ /* 0x040fe20003f66270 */
[----:B------:R-:W-:Y:S01]  /*6190*/  HMMA.16816.F32.BF16 R164, R20, R18, R164 ;  /* 0x0000001214a4723c */ /* 0x000fe200000418a4 */
[----:B------:R-:W-:Y:S01]  /*61a0*/  ISETP.GE.AND P5, PT, R15, R205, PT ;  /* 0x000000cd0f00720c */ /* 0x000fe20003fa6270 */
[----:B------:R-:W-:Y:S01]  /*61b0*/  FMUL.FTZ R33, R150, c[0x0][0x2ec] ;  /* 0x0000bb0096217a20 */ /* 0x000fe20000410000 */
[----:B------:R-:W-:Y:S01]  /*61c0*/  ISETP.GE.AND P0, PT, R17, R211, PT ;  /* 0x000000d31100720c */ /* 0x000fe20003f06270 */
[----:B------:R-:W1:Y:S01]  /*61d0*/  MUFU.TANH R16, R16 ;  /* 0x0000001000107308 */ /* 0x000e620000002400 */
[----:B------:R-:W-:Y:S01]  /*61e0*/  ISETP.LT.OR P3, PT, R15, R212, P3 ;  /* 0x000000d40f00720c */ /* 0x000fe20001f61670 */
[----:B------:R-:W-:Y:S01]  /*61f0*/  FMUL.FTZ R32, R149, c[0x0][0x2ec] ;  /* 0x0000bb0095207a20 */ /* 0x000fe20000410000 */
[----:B------:R-:W-:Y:S01]  /*6200*/  ISETP.LT.OR P5, PT, R15, R210, P5 ;  /* 0x000000d20f00720c */ /* 0x000fe20002fa1670 */
[----:B------:R-:W-:Y:S01]  /*6210*/  HMMA.16816.F32.BF16 R140, R8, R34, R140 ;  /* 0x00000022088c723c */ /* 0x000fe2000004188c */
[----:B------:R-:W-:-:S02]  /*6220*/  ISETP.GE.AND P6, PT, R17, R205, PT ;  /* 0x000000cd1100720c */ /* 0x000fc40003fc6270 */
[----:B----4-:R-:W-:Y:S01]  /*6230*/  FSEL R15, R0, -INF , !P2 ;  /* 0xff800000000f7808 */ /* 0x010fe20005000000 */
[----:B------:R-:W-:Y:S01]  /*6240*/  MUFU.TANH R33, R33 ;  /* 0x0000002100217308 */ /* 0x000fe20000002400 */
[C---:B------:R-:W-:Y:S02]  /*6250*/  ISETP.GE.AND P2, PT, R12.reuse, R205, PT ;  /* 0x000000cd0c00720c */ /* 0x040fe40003f46270 */
[C---:B------:R-:W-:Y:S01]  /*6260*/  ISETP.LT.OR P0, PT, R17.reuse, R212, P0 ;  /* 0x000000d41100720c */ /* 0x040fe20000701670 */
[C---:B---3--:R-:W-:Y:S01]  /*6270*/  HMMA.16816.F32.BF16 R168, R8.reuse, R4, R168 ;  /* 0x0000000408a8723c */ /* 0x048fe200000418a8 */
[----:B------:R-:W-:Y:S01]  /*6280*/  IADD3 R21, R12, 0x11, RZ ;  /* 0x000000110c157810 */ /* 0x000fe20007ffe0ff */
[----:B------:R-:W-:Y:S01]  /*6290*/  FMUL.FTZ R144, R144, c[0x0][0x2ec] ;  /* 0x0000bb0090907a20 */ /* 0x000fe20000410000 */
[-C--:B------:R-:W-:Y:S01]  /*62a0*/  ISETP.LT.OR P6, PT, R17, R210.reuse, P6 ;  /* 0x000000d21100720c */ /* 0x080fe200037c1670 */
[----:B------:R-:W-:Y:S01]  /*62b0*/  FMUL.FTZ R145, R145, c[0x0][0x2ec] ;  /* 0x0000bb0091917a20 */ /* 0x000fe20000410000 */
[----:B------:R-:W-:Y:S01]  /*62c0*/  ISETP.LT.OR P2, PT, R12, R210, P2 ;  /* 0x000000d20c00720c */ /* 0x000fe20001741670 */
[----:B------:R-:W3:Y:S01]  /*62d0*/  MUFU.TANH R173, R144 ;  /* 0x0000009000ad7308 */ /* 0x000ee20000002400 */
[----:B-----5:R-:W-:Y:S01]  /*62e0*/  FSEL R17, R2, -INF , !P4 ;  /* 0xff80000002117808 */ /* 0x020fe20006000000 */
[----:B------:R-:W-:Y:S01]  /*62f0*/  HMMA.16816.F32.BF16 R164, R8, R6, R164 ;  /* 0x0000000608a4723c */ /* 0x000fe200000418a4 */
[----:B------:R-:W-:Y:S01]  /*6300*/  IADD3 R20, R12, 0x10, RZ ;  /* 0x000000100c147810 */ /* 0x000fe20007ffe0ff */
[----:B------:R-:W-:Y:S01]  /*6310*/  FMUL.FTZ R146, R146, c[0x0][0x2ec] ;  /* 0x0000bb0092927a20 */ /* 0x000fe20000410000 */
[----:B------:R-:W-:Y:S01]  /*6320*/  FSEL R2, R152, -INF , !P1 ;  /* 0xff80000098027808 */ /* 0x000fe20004800000 */
[----:B------:R-:W-:Y:S01]  /*6330*/  FMUL.FTZ R147, R147, c[0x0][0x2ec] ;  /* 0x0000bb0093937a20 */ /* 0x000fe20000410000 */
[----:B------:R-:W-:Y:S01]  /*6340*/  FSEL R19, R28, -INF , !P0 ;  /* 0xff8000001c137808 */ /* 0x000fe20004000000 */
[----:B------:R-:W4:Y:S01]  /*6350*/  MUFU.TANH R18, R145 ;  /* 0x0000009100127308 */ /* 0x000f220000002400 */
[C---:B------:R-:W-:Y:S01]  /*6360*/  ISETP.GE.AND P1, PT, R21.reuse, R211, PT ;  /* 0x000000d31500720c */ /* 0x040fe20003f26270 */
[----:B------:R-:W-:Y:S01]  /*6370*/  FMUL.FTZ R140, R140, c[0x0][0x2ec] ;  /* 0x0000bb008c8c7a20 */ /* 0x000fe20000410000 */
[----:B------:R-:W-:Y:S01]  /*6380*/  ISETP.GE.AND P0, PT, R21, R205, PT ;  /* 0x000000cd1500720c */ /* 0x000fe20003f06270 */
[----:B------:R-:W-:Y:S01]  /*6390*/  FMUL.FTZ R34, R142, c[0x0][0x2ec] ;  /* 0x0000bb008e227a20 */ /* 0x000fe20000410000 */
[----:B------:R-:W-:Y:S01]  /*63a0*/  FSEL R0, R133, -INF , !P2 ;  /* 0xff80000085007808 */ /* 0x000fe20005000000 */
[----:B------:R-:W-:Y:S01]  /*63b0*/  FMUL.FTZ R35, R143, c[0x0][0x2ec] ;  /* 0x0000bb008f237a20 */ /* 0x000fe20000410000 */
[C---:B------:R-:W-:Y:S01]  /*63c0*/  ISETP.GE.AND P2, PT, R20.reuse, R211, PT ;  /* 0x000000d31400720c */ /* 0x040fe20003f46270 */
[----:B------:R-:W5:Y:S01]  /*63d0*/  MUFU.TANH R32, R32 ;  /* 0x0000002000207308 */ /* 0x000f620000002400 */
[----:B------:R-:W-:Y:S01]  /*63e0*/  ISETP.GE.AND P4, PT, R20, R205, PT ;  /* 0x000000cd1400720c */ /* 0x000fe20003f86270 */
[----:B------:R-:W-:Y:S01]  /*63f0*/  FMUL.FTZ R154, R170, c[0x0][0x2ec] ;  /* 0x0000bb00aa9a7a20 */ /* 0x000fe20000410000 */
[C---:B------:R-:W-:Y:S01]  /*6400*/  ISETP.LT.OR P1, PT, R21.reuse, R212, P1 ;  /* 0x000000d41500720c */ /* 0x040fe20000f21670 */
[----:B------:R-:W-:Y:S01]  /*6410*/  FMUL.FTZ R157, R168, c[0x0][0x2ec] ;  /* 0x0000bb00a89d7a20 */ /* 0x000fe20000410000 */
[----:B------:R-:W-:Y:S01]  /*6420*/  ISETP.LT.OR P0, PT, R21, R210, P0 ;  /* 0x000000d21500720c */ /* 0x000fe20000701670 */
[----:B------:R-:W-:Y:S01]  /*6430*/  FMUL.FTZ R141, R141, c[0x0][0x2ec] ;  /* 0x0000bb008d8d7a20 */ /* 0x000fe20000410000 */
[----:B------:R-:W-:Y:S01]  /*6440*/  IADD3 R21, R12, 0x18, RZ ;  /* 0x000000180c157810 */ /* 0x000fe20007ffe0ff */
[----:B------:R-:W1:Y:S01]  /*6450*/  MUFU.TANH R172, R146 ;  /* 0x0000009200ac7308 */ /* 0x000e620000002400 */
[C---:B------:R-:W-:Y:S01]  /*6460*/  ISETP.LT.OR P2, PT, R20.reuse, R212, P2 ;  /* 0x000000d41400720c */ /* 0x040fe20001741670 */
[----:B------:R-:W-:Y:S01]  /*6470*/  FMUL.FTZ R142, R171, c[0x0][0x2ec] ;  /* 0x0000bb00ab8e7a20 */ /* 0x000fe20000410000 */
[----:B------:R-:W-:Y:S01]  /*6480*/  ISETP.LT.OR P4, PT, R20, R210, P4 ;  /* 0x000000d21400720c */ /* 0x000fe20002781670 */
[----:B------:R-:W-:Y:S01]  /*6490*/  FMUL.FTZ R155, R169, c[0x0][0x2ec] ;  /* 0x0000bb00a99b7a20 */ /* 0x000fe20000410000 */
[----:B------:R-:W-:Y:S01]  /*64a0*/  IADD3 R20, R12, 0x19, RZ ;  /* 0x000000190c147810 */ /* 0x000fe20007ffe0ff */
[----:B------:R-:W-:Y:S01]  /*64b0*/  FMUL.FTZ R143, R164, c[0x0][0x2ec] ;  /* 0x0000bb00a48f7a20 */ /* 0x000fe20000410000 */
[----:B------:R-:W-:Y:S01]  /*64c0*/  FSEL R30, R30, -INF , !P6 ;  /* 0xff8000001e1e7808 */ /* 0x000fe20007000000 */
[----:B------:R-:W2:Y:S01]  /*64d0*/  MUFU.TANH R154, R154 ;  /* 0x0000009a009a7308 */ /* 0x000ea20000002400 */
[----:B------:R-:W-:Y:S01]  /*64e0*/  FSEL R29, R29, -INF , !P3 ;  /* 0xff8000001d1d7808 */ /* 0x000fe20005800000 */
[----:B------:R-:W-:Y:S01]  /*64f0*/  FMUL.FTZ R152, R167, c[0x0][0x2ec] ;  /* 0x0000bb00a7987a20 */ /* 0x000fe20000410000 */
[----:B------:R-:W-:-:S02]  /*6500*/  ISETP.GE.AND P6, PT, R21, R211, PT ;  /* 0x000000d31500720c */ /* 0x000fc40003fc6270 */
[----:B------:R-:W-:Y:S02]  /*6510*/  ISETP.GE.AND P3, PT, R21, R205, PT ;  /* 0x000000cd1500720c */ /* 0x000fe40003f66270 */
[----:B------:R-:W-:Y:S01]  /*6520*/  FSEL R4, R31, -INF , !P5 ;  /* 0xff8000001f047808 */ /* 0x000fe20006800000 */
[----:B------:R2:W2:Y:S01]  /*6530*/  MUFU.TANH R5, R140 ;  /* 0x0000008c00057308 */ /* 0x0004a20000002400 */
[----:B-1----:R-:W-:Y:S02]  /*6540*/  FSEL R27, R24, -INF , !P2 ;  /* 0xff800000181b7808 */ /* 0x002fe40005000000 */
[C---:B------:R-:W-:Y:S02]  /*6550*/  ISETP.GE.AND P5, PT, R20.reuse, R211, PT ;  /* 0x000000d31400720c */ /* 0x040fe40003fa6270 */
[----:B------:R-:W-:Y:S02]  /*6560*/  ISETP.GE.AND P2, PT, R20, R205, PT ;  /* 0x000000cd1400720c */ /* 0x000fe40003f46270 */
[C---:B------:R-:W-:Y:S01]  /*6570*/  ISETP.LT.OR P6, PT, R21.reuse, R212, P6 ;  /* 0x000000d41500720c */ /* 0x040fe200037c1670 */
[----:B------:R-:W1:Y:S01]  /*6580*/  MUFU.TANH R28, R147 ;  /* 0x00000093001c7308 */ /* 0x000e620000002400 */
[----:B------:R-:W-:-:S02]  /*6590*/  ISETP.LT.OR P3, PT, R21, R210, P3 ;  /* 0x000000d21500720c */ /* 0x000fc40001f61670 */
[----:B------:R-:W-:Y:S02]  /*65a0*/  IADD3 R21, R12, 0x20, RZ ;  /* 0x000000200c157810 */ /* 0x000fe40007ffe0ff */
[C---:B------:R-:W-:Y:S02]  /*65b0*/  ISETP.LT.OR P5, PT, R20.reuse, R212, P5 ;  /* 0x000000d41400720c */ /* 0x040fe40002fa1670 */
[----:B------:R-:W-:Y:S01]  /*65c0*/  ISETP.LT.OR P2, PT, R20, R210, P2 ;  /* 0x000000d21400720c */ /* 0x000fe20001741670 */
[----:B------:R1:W-:Y:S01]  /*65d0*/  MUFU.TANH R31, R141 ;  /* 0x0000008d001f7308 */ /* 0x0003e20000002400 */
[----:B------:R-:W-:Y:S01]  /*65e0*/  IADD3 R20, R12, 0x21, RZ ;  /* 0x000000210c147810 */ /* 0x000fe20007ffe0ff */
[----:B--2---:R-:W-:Y:S01]  /*65f0*/  FMUL.FTZ R140, R166, c[0x0][0x2ec] ;  /* 0x0000bb00a68c7a20 */ /* 0x004fe20000410000 */
[----:B------:R-:W-:Y:S02]  /*6600*/  FSEL R26, R26, -INF , !P4 ;  /* 0xff8000001a1a7808 */ /* 0x000fe40006000000 */
[----:B------:R-:W-:-:S02]  /*6610*/  ISETP.GE.AND P4, PT, R21, R211, PT ;  /* 0x000000d31500720c */ /* 0x000fc40003f86270 */
[----:B------:R-:W-:Y:S01]  /*6620*/  FSEL R24, R13, -INF , !P0 ;  /* 0xff8000000d187808 */ /* 0x000fe20004000000 */
[----:B------:R-:W2:Y:S01]  /*6630*/  MUFU.TANH R34, R34 ;  /* 0x0000002200227308 */ /* 0x000ea20000002400 */
[----:B------:R-:W-:Y:S02]  /*6640*/  FSEL R23, R14, -INF , !P6 ;  /* 0xff8000000e177808 */ /* 0x000fe40007000000 */
[C---:B------:R-:W-:Y:S02]  /*6650*/  ISETP.GE.AND P0, PT, R20.reuse, R211, PT ;  /* 0x000000d31400720c */ /* 0x040fe40003f06270 */
[----:B------:R-:W-:Y:S02]  /*6660*/  ISETP.GE.AND P6, PT, R20, R205, PT ;  /* 0x000000cd1400720c */ /* 0x000fe40003fc6270 */
[-C--:B------:R-:W-:Y:S01]  /*6670*/  ISETP.LT.OR P4, PT, R21, R212.reuse, P4 ;  /* 0x000000d41500720c */ /* 0x080fe20002781670 */
[----:B------:R-:W2:Y:S01]  /*6680*/  MUFU.TANH R35, R35 ;  /* 0x0000002300237308 */ /* 0x000ea20000002400 */
[----:B------:R-:W-:Y:S01]  /*6690*/  IADD3 R7, R12, 0x29, RZ ;  /* 0x000000290c077810 */ /* 0x000fe20007ffe0ff */
[----:B-1----:R-:W-:Y:S01]  /*66a0*/  FMUL.FTZ R141, R165, c[0x0][0x2ec] ;  /* 0x0000bb00a58d7a20 */ /* 0x002fe20000410000 */
[----:B------:R-:W-:-:S02]  /*66b0*/  ISETP.LT.OR P0, PT, R20, R212, P0 ;  /* 0x000000d41400720c */ /* 0x000fc40000701670 */
[----:B------:R-:W-:Y:S02]  /*66c0*/  ISETP.LT.OR P6, PT, R20, R210, P6 ;  /* 0x000000d21400720c */ /* 0x000fe400037c1670 */
[----:B------:R-:W-:Y:S01]  /*66d0*/  FSEL R20, R16, -INF , !P2 ;  /* 0xff80000010147808 */ /* 0x000fe20005000000 */
[----:B------:R-:W1:Y:S01]  /*66e0*/  MUFU.TANH R157, R157 ;  /* 0x0000009d009d7308 */ /* 0x000e620000002400 */
[----:B---3--:R-:W-:Y:S02]  /*66f0*/  FSEL R173, R173, -INF , !P4 ;  /* 0xff800000adad7808 */ /* 0x008fe40006000000 */
[C---:B------:R-:W-:Y:S02]  /*6700*/  ISETP.GE.AND P2, PT, R7.reuse, R211, PT ;  /* 0x000000d30700720c */ /* 0x040fe40003f46270 */
[C---:B------:R-:W-:Y:S02]  /*6710*/  ISETP.GE.AND P4, PT, R7.reuse, R205, PT ;  /* 0x000000cd0700720c */ /* 0x040fe40003f86270 */
[C---:B------:R-:W-:Y:S01]  /*6720*/  ISETP.LT.OR P2, PT, R7.reuse, R212, P2 ;  /* 0x000000d40700720c */ /* 0x040fe20001741670 */
[----:B------:R-:W3:Y:S01]  /*6730*/  MUFU.TANH R155, R155 ;  /* 0x0000009b009b7308 */ /* 0x000ee20000002400 */
[----:B------:R-:W-:-:S02]  /*6740*/  ISETP.LT.OR P4, PT, R7, R210, P4 ;  /* 0x000000d20700720c */ /* 0x000fc40002781670 */
[C---:B------:R-:W-:Y:S02]  /*6750*/  IADD3 R7, R12.reuse, 0x30, RZ ;  /* 0x000000300c077810 */ /* 0x040fe40007ffe0ff */
[----:B------:R-:W-:Y:S02]  /*6760*/  FSEL R25, R25, -INF , !P1 ;  /* 0xff80000019197808 */ /* 0x000fe40004800000 */
[-C--:B------:R-:W-:Y:S01]  /*6770*/  ISETP.GE.AND P1, PT, R21, R205.reuse, PT ;  /* 0x000000cd1500720c */ /* 0x080fe20003f26270 */
[----:B------:R-:W1:Y:S01]  /*6780*/  MUFU.TANH R142, R142 ;  /* 0x0000008e008e7308 */ /* 0x000e620000002400 */
[----:B------:R-:W-:Y:S02]  /*6790*/  IADD3 R6, R12, 0x28, RZ ;  /* 0x000000280c067810 */ /* 0x000fe40007ffe0ff */
[----:B----4-:R-:W-:Y:S02]  /*67a0*/  FSEL R171, R18, -INF , !P0 ;  /* 0xff80000012ab7808 */ /* 0x010fe40004000000 */
[----:B------:R-:W-:-:S02]  /*67b0*/  ISETP.GE.AND P0, PT, R7, R205, PT ;  /* 0x000000cd0700720c */ /* 0x000fc40003f06270 */
[----:B------:R-:W-:Y:S01]  /*67c0*/  FSEL R22, R33, -INF , !P3 ;  /* 0xff80000021167808 */ /* 0x000fe20005800000 */
[----:B------:R-:W4:Y:S01]  /*67d0*/  MUFU.TANH R143, R143 ;  /* 0x0000008f008f7308 */ /* 0x000f220000002400 */
[-C--:B------:R-:W-:Y:S02]  /*67e0*/  ISETP.LT.OR P1, PT, R21, R210.reuse, P1 ;  /* 0x000000d21500720c */ /* 0x080fe40000f21670 */
[----:B------:R-:W-:Y:S02]  /*67f0*/  ISETP.GE.AND P3, PT, R6, R211, PT ;  /* 0x000000d30600720c */ /* 0x000fe40003f66270 */
[----:B------:R-:W-:Y:S02]  /*6800*/  ISETP.LT.OR P0, PT, R7, R210, P0 ;  /* 0x000000d20700720c */ /* 0x000fe40000701670 */
[----:B-----5:R-:W-:Y:S01]  /*6810*/  FSEL R21, R32, -INF , !P5 ;  /* 0xff80000020157808 */ /* 0x020fe20006800000 */
[----:B------:R-:W-:Y:S01]  /*6820*/  MUFU.TANH R141, R141 ;  /* 0x0000008d008d7308 */ /* 0x000fe20000002400 */
[----:B------:R-:W-:-:S02]  /*6830*/  ISETP.GE.AND P5, PT, R6, R205, PT ;  /* 0x000000cd0600720c */ /* 0x000fc40003fa6270 */
[----:B------:R-:W-:Y:S02]  /*6840*/  ISETP.LT.OR P3, PT, R6, R212, P3 ;  /* 0x000000d40600720c */ /* 0x000fe40001f61670 */
[----:B------:R-:W-:Y:S02]  /*6850*/  FSEL R172, R172, -INF , !P1 ;  /* 0xff800000acac7808 */ /* 0x000fe40004800000 */
[----:B------:R-:W-:Y:S01]  /*6860*/  ISETP.GE.AND P1, PT, R7, R211, PT ;  /* 0x000000d30700720c */ /* 0x000fe20003f26270 */
[----:B------:R-:W5:Y:S01]  /*6870*/  MUFU.TANH R140, R140 ;  /* 0x0000008c008c7308 */ /* 0x000f620000002400 */
[----:B------:R-:W-:Y:S02]  /*6880*/  FSEL R154, R154, -INF , !P0 ;  /* 0xff8000009a9a7808 */ /* 0x000fe40004000000 */
[----:B------:R-:W-:Y:S01]  /*6890*/  PLOP3.LUT P0, PT, PT, PT, UP0, 0x80, 0x0 ;  /* 0x000000000000781c */ /* 0x000fe20003f0f008 */
[----:B------:R-:W-:Y:S01]  /*68a0*/  BAR.SYNC.DEFER_BLOCKING 0x0 ;  /* 0x0000000000007b1d */ /* 0x000fe20000010000 */
[----:B------:R-:W-:-:S02]  /*68b0*/  ISETP.LT.OR P5, PT, R6, R210, P5 ;  /* 0x000000d20600720c */ /* 0x000fc40002fa1670 */
[----:B------:R-:W-:Y:S02]  /*68c0*/  FSEL R169, R5, -INF , !P3 ;  /* 0xff80000005a97808 */ /* 0x000fe40005800000 */
[C---:B------:R-:W-:Y:S01]  /*68d0*/  IADD3 R6, R12.reuse, 0x31, RZ ;  /* 0x000000310c067810 */ /* 0x040fe20007ffe0ff */
[----:B------:R-:W3:Y:S01]  /*68e0*/  MUFU.TANH R152, R152 ;  /* 0x0000009800987308 */ /* 0x000ee20000002400 */
[----:B------:R-:W-:Y:S02]  /*68f0*/  ISETP.LT.OR P1, PT, R7, R212, P1 ;  /* 0x000000d40700720c */ /* 0x000fe40000f21670 */
[C---:B------:R-:W-:Y:S02]  /*6900*/  IADD3 R5, R12.reuse, 0x38, RZ ;  /* 0x000000380c057810 */ /* 0x040fe40007ffe0ff */
[----:B------:R-:W-:Y:S02]  /*6910*/  IADD3 R12, R12, 0x39, RZ ;  /* 0x000000390c0c7810 */ /* 0x000fe40007ffe0ff */
[----:B------:R-:W-:-:S02]  /*6920*/  FSEL R170, R28, -INF , !P6 ;  /* 0xff8000001caa7808 */ /* 0x000fc40007000000 */
[----:B--2---:R-:W-:Y:S02]  /*6930*/  FSEL R168, R34, -INF , !P5 ;  /* 0xff80000022a87808 */ /* 0x004fe40006800000 */
[----:B------:R-:W-:Y:S02]  /*6940*/  FSEL R165, R31, -INF , !P2 ;  /* 0xff8000001fa57808 */ /* 0x000fe40005000000 */
[----:B------:R-:W-:Y:S02]  /*6950*/  FSEL R166, R35, -INF , !P4 ;  /* 0xff80000023a67808 */ /* 0x000fe40006000000 */
[----:B-1----:R-:W-:Y:S02]  /*6960*/  FSEL R157, R157, -INF , !P1 ;  /* 0xff8000009d9d7808 */ /* 0x002fe40004800000 */
        /* <DEDUP_REMOVED lines=13> */
[----:B------:R-:W-:-:S02]  /*6a40*/  FSEL R142, R142, -INF , !P3 ;  /* 0xff8000008e8e7808 */ /* 0x000fc40005800000 */
[----:B----4-:R-:W-:Y:S02]  /*6a50*/  FSEL R143, R143, -INF , !P5 ;  /* 0xff8000008f8f7808 */ /* 0x010fe40006800000 */
[----:B-----5:R-:W-:Y:S02]  /*6a60*/  FSEL R140, R140, -INF , !P2 ;  /* 0xff8000008c8c7808 */ /* 0x020fe40005000000 */
[----:B------:R-:W-:Y:S02]  /*6a70*/  FSEL R141, R141, -INF , !P4 ;  /* 0xff8000008d8d7808 */ /* 0x000fe40006000000 */
[----:B------:R-:W-:Y:S01]  /*6a80*/  FSEL R152, R152, -INF , !P1 ;  /* 0xff80000098987808 */ /* 0x000fe20004800000 */
[----:B------:R-:W-:Y:S05]  /*6a90*/  @!P0 BRA `(.L_x_975) ;  /* 0x0000026000008947 */ /* 0x000fea0003800000 */
[----:B------:R-:W-:Y:S02]  /*6aa0*/  UIADD3 UR14, UR8, -0x3, URZ ;  /* 0xfffffffd080e7890 */ /* 0x000fe4000fffe03f */
[----:B------:R-:W-:Y:S02]  /*6ab0*/  ULDC.64 UR12, c[0x0][0x198] ;  /* 0x00006600000c7ab9 */ /* 0x000fe40000000a00 */
[----:B------:R-:W-:-:S02]  /*6ac0*/  USHF.R.S32.HI UR8, URZ, 0x1f, UR14 ;  /* 0x0000001f3f087899 */ /* 0x000fc4000801140e */
[----:B------:R-:W-:Y:S02]  /*6ad0*/  UIMAD.WIDE.U32 UR20, UR14, UR12, URZ ;  /* 0x0000000c0e1472a5 */ /* 0x000fe4000f8e003f */
[----:B------:R-:W-:Y:S02]  /*6ae0*/  UIMAD UR8, UR8, UR12, URZ ;  /* 0x0000000c080872a4 */ /* 0x000fe4000f8e023f */
[----:B------:R-:W-:Y:S02]  /*6af0*/  USHF.L.U64.HI UR12, UR6, 0x5, UR7 ;  /* 0x00000005060c7899 */ /* 0x000fe40008010207 */
[----:B------:R-:W-:Y:S01]  /*6b00*/  UIMAD UR8, UR14, UR13, UR8 ;  /* 0x0000000d0e0872a4 */ /* 0x000fe2000f8e0208 */
[----:B------:R-:W-:Y:S02]  /*6b10*/  IMAD.U32 R10, RZ, RZ, UR20 ;  /* 0x00000014ff0a7e24 */ /* 0x000fe4000f8e00ff */
[----:B------:R-:W-:Y:S01]  /*6b20*/  IMAD.U32 R11, RZ, RZ, UR21 ;  /* 0x00000015ff0b7e24 */ /* 0x000fe2000f8e00ff */
[----:B------:R-:W-:-:S02]  /*6b30*/  UIADD3 UR8, UR21, UR8, URZ ;  /* 0x0000000815087290 */ /* 0x000fc4000fffe03f */
[----:B------:R-:W-:-:S04]  /*6b40*/  LEA R6, P0, R10, R208, 0x6 ;  /* 0x000000d00a067211 */ /* 0x000fc800078030ff */
[----:B------:R-:W-:Y:S01]  /*6b50*/  IMAD.U32 R5, RZ, RZ, UR8 ;  /* 0x00000008ff057e24 */ /* 0x000fe2000f8e00ff */
[----:B------:R-:W-:Y:S01]  /*6b60*/  USHF.L.U32 UR8, UR6, 0x5, URZ ;  /* 0x0000000506087899 */ /* 0x000fe2000800063f */
[----:B------:R-:W-:-:S03]  /*6b70*/  LEA R8, P1, R6, c[0x0][0x168], 0x1 ;  /* 0x00005a0006087a11 */ /* 0x000fc600078208ff */
        /* <DEDUP_REMOVED lines=24> */
.L_x_975:
[----:B-1----:R-:W-:Y:S01]  /*6d00*/  FMNMX.FTZ R6, R132, R15, !PT ;  /* 0x0000000f84067209 */ /* 0x002fe20007810000 */
        /* <DEDUP_REMOVED lines=38> */
[----:B------:R-:W2:Y:S04]  /*6f70*/  SHFL.BFLY PT, R148, R5, 0x1, 0x1f ;  /* 0x0c201f0005947f89 */ /* 0x000ea800000e0000 */
[----:B------:R-:W-:Y:S01]  /*6f80*/  LDSM.16.MT88.4 R8, [R193+0xc000] ;  /* 0x00c00000c108783b */ /* 0x000fe20000004200 */
[----:B-1----:R-:W-:Y:S02]  /*6f90*/  FMNMX.FTZ R149, R6, R149, !PT ;  /* 0x0000009506957209 */ /* 0x002fe40007810000 */
[----:B--2---:R-:W-:-:S03]  /*6fa0*/  FMNMX.FTZ R148, R5, R148, !PT ;  /* 0x0000009405947209 */ /* 0x004fc60007810000 */
[C---:B------:R-:W-:Y:S01]  /*6fb0*/  FMUL.FTZ R156, R149.reuse, c[0x0][0x23c] ;  /* 0x00008f00959c7a20 */ /* 0x040fe20000410000 */
[C---:B------:R-:W-:Y:S02]  /*6fc0*/  FSETP.NEU.FTZ.AND P1, PT, R149.reuse, -INF , PT ;  /* 0xff8000009500780b */ /* 0x040fe40003f3d000 */
[C---:B------:R-:W-:Y:S01]  /*6fd0*/  FSETP.NEU.FTZ.AND P0, PT, R148.reuse, -INF , PT ;  /* 0xff8000009400780b */ /* 0x040fe20003f1d000 */
[----:B------:R-:W-:Y:S01]  /*6fe0*/  FMUL.FTZ R153, R148, c[0x0][0x23c] ;  /* 0x00008f0094997a20 */ /* 0x000fe20000410000 */
[----:B------:R-:W-:Y:S02]  /*6ff0*/  FSEL R156, R156, RZ, P1 ;  /* 0x000000ff9c9c7208 */ /* 0x000fe40000800000 */
[----:B------:R-:W-:Y:S02]  /*7000*/  FSEL R5, R149, RZ, P1 ;  /* 0x000000ff95057208 */ /* 0x000fe40000800000 */
[----:B------:R-:W-:Y:S01]  /*7010*/  FSEL R153, R153, RZ, P0 ;  /* 0x000000ff99997208 */ /* 0x000fe20000000000 */
[----:B------:R-:W-:-:S02]  /*7020*/  FFMA.FTZ R147, R15, c[0x0][0x23c], -R156 ;  /* 0x00008f000f937a23 */ /* 0x000fc4000001089c */
[----:B------:R-:W1:Y:S01]  /*7030*/  LDSM.16.MT88.4 R12, [R194+0xc000] ;  /* 0x00c00000c20c783b */ /* 0x000e620000004200 */
[----:B------:R-:W-:Y:S02]  /*7040*/  FADD.FTZ R5, R132, -R5 ;  /* 0x8000000584057221 */ /* 0x000fe40000010000 */
[--C-:B------:R-:W-:Y:S01]  /*7050*/  FFMA.FTZ R151, R4, c[0x0][0x23c], -R153.reuse ;  /* 0x00008f0004977a23 */ /* 0x100fe20000010899 */
[----:B------:R-:W-:Y:S01]  /*7060*/  FSEL R4, R148, RZ, P0 ;  /* 0x000000ff94047208 */ /* 0x000fe20000000000 */
[----:B------:R-:W-:Y:S01]  /*7070*/  FFMA.FTZ R133, R0, c[0x0][0x23c], -R153 ;  /* 0x00008f0000857a23 */ /* 0x000fe20000010899 */
[----:B------:R-:W-:Y:S01]  /*7080*/  MUFU.EX2 R147, R147 ;  /* 0x0000009300937308 */ /* 0x000fe20000000800 */
[----:B------:R-:W-:Y:S02]  /*7090*/  FFMA.FTZ R146, R17, c[0x0][0x23c], -R156 ;  /* 0x00008f0011927a23 */ /* 0x000fe4000001089c */
[----:B------:R-:W-:Y:S02]  /*70a0*/  FADD.FTZ R4, R3, -R4 ;  /* 0x8000000403047221 */ /* 0x000fe40000010000 */
[----:B------:R-:W-:-:S02]  /*70b0*/  FFMA.FTZ R145, R19, c[0x0][0x23c], -R156 ;  /* 0x00008f0013917a23 */ /* 0x000fc4000001089c */
[--C-:B------:R-:W-:Y:S01]  /*70c0*/  FFMA.FTZ R144, R29, c[0x0][0x23c], -R156.reuse ;  /* 0x00008f001d907a23 */ /* 0x100fe2000001089c */
[----:B------:R-:W2:Y:S01]  /*70d0*/  MUFU.EX2 R146, R146 ;  /* 0x0000009200927308 */ /* 0x000ea20000000800 */
[--C-:B------:R-:W-:Y:S01]  /*70e0*/  FFMA.FTZ R2, R2, c[0x0][0x23c], -R153.reuse ;  /* 0x00008f0002027a23 */ /* 0x100fe20000010899 */
[----:B------:R-:W3:Y:S01]  /*70f0*/  LDSM.16.MT88.4 R16, [R196+0xc000] ;  /* 0x00c00000c410783b */ /* 0x000ee20000004200 */
[----:B------:R-:W-:Y:S02]  /*7100*/  FFMA.FTZ R0, R30, c[0x0][0x23c], -R153 ;  /* 0x00008f001e007a23 */ /* 0x000fe40000010899 */
[----:B------:R-:W-:Y:S01]  /*7110*/  FMUL.FTZ R150, R5, c[0x0][0x23c] ;  /* 0x00008f0005967a20 */ /* 0x000fe20000410000 */
[----:B------:R-:W-:Y:S01]  /*7120*/  LDSM.16.MT88.4 R28, [R192+0xc800] ;  /* 0x00c80000c01c783b */ /* 0x000fe20000004200 */
[----:B------:R-:W-:Y:S01]  /*7130*/  FMUL.FTZ R132, R4, c[0x0][0x23c] ;  /* 0x00008f0004847a20 */ /* 0x000fe20000410000 */
[----:B------:R-:W-:Y:S01]  /*7140*/  MUFU.EX2 R145, R145 ;  /* 0x0000009100917308 */ /* 0x000fe20000000800 */
[----:B------:R-:W-:-:S02]  /*7150*/  FFMA.FTZ R3, R27, c[0x0][0x23c], -R156 ;  /* 0x00008f001b037a23 */ /* 0x000fc4000001089c */
[--C-:B------:R-:W-:Y:S02]  /*7160*/  FFMA.FTZ R158, R25, c[0x0][0x23c], -R156.reuse ;  /* 0x00008f00199e7a23 */ /* 0x100fe4000001089c */
[--C-:B------:R-:W-:Y:S02]  /*7170*/  FFMA.FTZ R159, R23, c[0x0][0x23c], -R156.reuse ;  /* 0x00008f00179f7a23 */ /* 0x100fe4000001089c */
        /* <DEDUP_REMOVED lines=58> */
[-C--:B------:R-:W-:Y:S01]  /*7520*/  FMUL.FTZ R112, R112, R150.reuse ;  /* 0x0000009670707220 */ /* 0x080fe20000410000 */
[C---:B---3--:R-:W-:Y:S01]  /*7530*/  HMMA.16816.F32.BF16 R128, R4.reuse, R16, R128 ;  /* 0x000000100480723c */ /* 0x048fe20000041880 */
[----:B------:R-:W-:Y:S01]  /*7540*/  FMUL.FTZ R113, R113, R150 ;  /* 0x0000009671717220 */ /* 0x000fe20000410000 */
[----:B------:R-:W-:Y:S01]  /*7550*/  MUFU.EX2 R161, R161 ;  /* 0x000000a100a17308 */ /* 0x000fe20000000800 */
[-C--:B------:R-:W-:Y:S02]  /*7560*/  FMUL.FTZ R114, R114, R132.reuse ;  /* 0x0000008472727220 */ /* 0x080fe40000410000 */
[----:B------:R-:W-:Y:S02]  /*7570*/  FMUL.FTZ R115, R115, R132 ;  /* 0x0000008473737220 */ /* 0x000fe40000410000 */
        /* <DEDUP_REMOVED lines=41> */
[----:B------:R-:W-:Y:S01]  /*7810*/  FMUL.FTZ R49, R49, R150 ;  /* 0x0000009631317220 */ /* 0x000fe20000410000 */
        /* <DEDUP_REMOVED lines=82> */
[----:B------:R-:W-:Y:S01]  /*7d40*/  FFMA.FTZ R147, R223, R150, R147 ;  /* 0x00000096df937223 */ /* 0x000fe20000010093 */
[----:B-----5:R-:W-:Y:S03]  /*7d50*/  HMMA.16816.F32.BF16 R92, R4, R8, R92 ;  /* 0x00000008045c723c */ /* 0x020fe6000004185c */
[----:B------:R-:W-:-:S04]  /*7d60*/  FADD.FTZ R146, R146, R147 ;  /* 0x0000009392927221 */ /* 0x000fc80000010000 */
[----:B------:R-:W-:Y:S01]  /*7d70*/  FADD.FTZ R145, R145, R146 ;  /* 0x0000009291917221 */ /* 0x000fe20000010000 */
[----:B------:R-:W-:Y:S01]  /*7d80*/  HMMA.16816.F32.BF16 R96, R4, R10, R96 ;  /* 0x0000000a0460723c */ /* 0x000fe20000041860 */
[----:B------:R-:W-:Y:S02]  /*7d90*/  LDSM.16.MT88.4 R8, [R192+0xe800] ;  /* 0x00e80000c008783b */ /* 0x000fe40000004200 */
[----:B------:R-:W-:-:S04]  /*7da0*/  FADD.FTZ R144, R144, R145 ;  /* 0x0000009190907221 */ /* 0x000fc80000010000 */
[----:B--2---:R-:W-:Y:S01]  /*7db0*/  F2FP.BF16.PACK_AB R4, R158, R3 ;  /* 0x000000039e04723e */ /* 0x004fe200000010ff */
[----:B------:R-:W-:Y:S01]  /*7dc0*/  FADD.FTZ R3, R3, R144 ;  /* 0x0000009003037221 */ /* 0x000fe20000010000 */
[----:B----4-:R-:W-:Y:S02]  /*7dd0*/  F2FP.BF16.PACK_AB R5, R164, R161 ;  /* 0x000000a1a405723e */ /* 0x010fe400000010ff */
        /* <DEDUP_REMOVED lines=34> */
[----:B------:R-:W-:Y:S07]  /*8000*/  LDSM.16.MT88.4 R24, [R196+0xf000] ;  /* 0x00f00000c418783b */ /* 0x000fee0000004200 */
[C---:B----4-:R-:W-:Y:S08]  /*8010*/  HMMA.16816.F32.BF16 R84, R4.reuse, R20, R84 ;  /* 0x000000140454723c */ /* 0x050ff00000041854 */
[C---:B------:R-:W-:Y:S01]  /*8020*/  HMMA.16816.F32.BF16 R88, R4.reuse, R22, R88 ;  /* 0x000000160458723c */ /* 0x040fe20000041858 */
[----:B------:R-:W-:Y:S07]  /*8030*/  LDSM.16.MT88.4 R20, [R194+0xf000] ;  /* 0x00f00000c214783b */ /* 0x000fee0000004200 */
[C---:B---3--:R-:W-:Y:S08]  /*8040*/  HMMA.16816.F32.BF16 R92, R4.reuse, R16, R92 ;  /* 0x00000010045c723c */ /* 0x048ff0000004185c */
[----:B------:R-:W-:Y:S01]  /*8050*/  HMMA.16816.F32.BF16 R96, R4, R18, R96 ;  /* 0x000000120460723c */ /* 0x000fe20000041860 */
[----:B------:R-:W2:Y:S06]  /*8060*/  LDSM.16.MT88.4 R16, [R193+0xf000] ;  /* 0x00f00000c110783b */ /* 0x000eac0000004200 */
        /* <DEDUP_REMOVED lines=11> */
[C---:B-----5:R-:W-:Y:S08]  /*8120*/  HMMA.16816.F32.BF16 R120, R4.reuse, R8, R120 ;  /* 0x000000080478723c */ /* 0x060ff00000041878 */
[C---:B--2---:R-:W-:Y:S08]  /*8130*/  HMMA.16816.F32.BF16 R52, R4.reuse, R16, R52 ;  /* 0x000000100434723c */ /* 0x044ff00000041834 */
[C---:B------:R-:W-:Y:S01]  /*8140*/  HMMA.16816.F32.BF16 R56, R4.reuse, R18, R56 ;  /* 0x000000120438723c */ /* 0x040fe20000041838 */
[----:B------:R-:W2:Y:S07]  /*8150*/  LDSM.16.MT88.4 R16, [R193+0x11000] ;  /* 0x01100000c110783b */ /* 0x000eae0000004200 */
        /* <DEDUP_REMOVED lines=39> */
[----:B---3--:R-:W-:Y:S01]  /*83d0*/  HMMA.16816.F32.BF16 R128, R4, R8, R128 ;  /* 0x000000080480723c */ /* 0x008fe20000041880 */
[----:B------:R-:W-:Y:S02]  /*83e0*/  MOV R132, R149 ;  /* 0x0000009500847202 */ /* 0x000fe40000000f00 */
[----:B------:R-:W-:-:S04]  /*83f0*/  FADD.FTZ R17, R2, R17 ;  /* 0x0000001102117221 */ /* 0x000fc80000010000 */
[----:B------:R-:W-:Y:S01]  /*8400*/  FADD.FTZ R0, R0, R17 ;  /* 0x0000001100007221 */ /* 0x000fe20000010000 */
[----:B------:R-:W-:Y:S01]  /*8410*/  HMMA.16816.F32.BF16 R124, R4, R10, R124 ;  /* 0x0000000a047c723c */ /* 0x000fe2000004187c */
[----:B------:R-:W2:Y:S02]  /*8420*/  LDSM.16.MT88.4 R8, [R194+0x11800] ;  /* 0x01180000c208783b */ /* 0x000ea40000004200 */
[----:B------:R-:W-:-:S04]  /*8430*/  FADD.FTZ R0, R151, R0 ;  /* 0x0000000097007221 */ /* 0x000fc80000010000 */
[----:B------:R-:W-:Y:S01]  /*8440*/  FADD.FTZ R161, R161, R0 ;  /* 0x00000000a1a17221 */ /* 0x000fe20000010000 */
[----:B----4-:R-:W-:Y:S03]  /*8450*/  HMMA.16816.F32.BF16 R36, R4, R24, R36 ;  /* 0x000000180424723c */ /* 0x010fe60000041824 */
        /* <DEDUP_REMOVED lines=33> */
[----:B------:R-:W-:Y:S08]  /*8670*/  HMMA.16816.F32.BF16 R96, R4, R14, R96 ;  /* 0x0000000e0460723c */ /* 0x000ff00000041860 */
.L_x_974:
[----:B------:R-:W-:-:S06]  /*8680*/  UISETP.GT.AND UP0, UPT, UR17, UR9, UPT ;  /* 0x000000091100728c */ /* 0x000fcc000bf04270 */
[----:B------:R-:W-:-:S13]  /*8690*/  PLOP3.LUT P0, PT, PT, PT, UP0, 0x80, 0x0 ;  /* 0x000000000000781c */ /* 0x000fda0003f0f008 */
[----:B------:R-:W-:Y:S05]  /*86a0*/  @!P0 BRA `(.L_x_976) ;  /* 0x000033e000008947 */ /* 0x000fea0003800000 */
[----:B------:R-:W-:Y:S01]  /*86b0*/  MOV R0, R3 ;  /* 0x0000000300007202 */ /* 0x000fe20000000f00 */
[----:B------:R-:W-:Y:S01]  /*86c0*/  USHF.L.U64.HI UR7, UR6, 0x5, UR7 ;  /* 0x0000000506077899 */ /* 0x000fe20008010207 */
[----:B------:R-:W-:Y:S01]  /*86d0*/  MOV R2, R132 ;  /* 0x0000008400027202 */ /* 0x000fe20000000f00 */
[----:B------:R-:W-:Y:S01]  /*86e0*/  USHF.L.U32 UR6, UR6, 0x5, URZ ;  /* 0x0000000506067899 */ /* 0x000fe2000800063f */
[----:B------:R-:W-:Y:S01]  /*86f0*/  MOV R214, R134 ;  /* 0x0000008600d67202 */ /* 0x000fe20000000f00 */
[----:B------:R-:W-:Y:S02]  /*8700*/  USHF.L.U64.HI UR12, UR4, 0x5, UR5 ;  /* 0x00000005040c7899 */ /* 0x000fe40008010205 */
[----:B------:R-:W-:Y:S02]  /*8710*/  USHF.L.U32 UR8, UR4, 0x5, URZ ;  /* 0x0000000504087899 */ /* 0x000fe4000800063f */
[----:B------:R-:W-:Y:S02]  /*8720*/  USHF.L.U64.HI UR13, UR4, 0x6, UR5 ;  /* 0x00000006040d7899 */ /* 0x000fe40008010205 */
[----:B------:R-:W-:Y:S01]  /*8730*/  USHF.L.U32 UR15, UR4, 0x6, URZ ;  /* 0x00000006040f7899 */ /* 0x000fe2000800063f */
[----:B------:R-:W-:Y:S05]  /*8740*/  BRA `(.L_x_977) ;  /* 0x0000025000007947 */ /* 0x000fea0003800000 */
.L_x_979:
        /* <DEDUP_REMOVED lines=37> */
.L_x_977:
[----:B------:R-:W-:Y:S01]  /*89a0*/  UIADD3 UR14, UR17, -0x1, URZ ;  /* 0xffffffff110e7890 */ /* 0x000fe2000fffe03f */
[----:B------:R-:W-:Y:S04]  /*89b0*/  DEPBAR.LE SB0, 0x0 ;  /* 0x000080000000791a */ /* 0x000fe80000000000 */
[----:B------:R-:W-:Y:S01]  /*89c0*/  BAR.SYNC.DEFER_BLOCKING 0x0 ;  /* 0x0000000000007b1d */ /* 0x000fe20000010000 */
[----:B------:R-:W-:Y:S01]  /*89d0*/  MOV R3, UR14 ;  /* 0x0000000e00037c02 */ /* 0x000fe20008000f00 */
[----:B------:R-:W-:Y:S02]  /*89e0*/  USHF.R.S32.HI UR5, URZ, 0x1f, UR14 ;  /* 0x0000001f3f057899 */ /* 0x000fe4000801140e */
[----:B------:R-:W-:Y:S02]  /*89f0*/  UIMAD UR4, UR13, UR14, URZ ;  /* 0x0000000e0d0472a4 */ /* 0x000fe4000f8e023f */
[----:B------:R-:W-:Y:S01]  /*8a00*/  IMAD.WIDE.U32 R226, R3, UR15, R214 ;  /* 0x0000000f03e27c25 */ /* 0x000fe2000f8e00d6 */
[----:B------:R-:W-:Y:S02]  /*8a10*/  UISETP.GT.AND UP0, UPT, UR14, UR9, UPT ;  /* 0x000000090e00728c */ /* 0x000fe4000bf04270 */
[----:B------:R-:W-:Y:S02]  /*8a20*/  UIMAD UR4, UR5, UR15, UR4 ;  /* 0x0000000f050472a4 */ /* 0x000fe4000f8e0204 */
[C---:B------:R-:W-:Y:S04]  /*8a30*/  LEA R224, P0, R226.reuse, c[0x0][0x170], 0x1 ;  /* 0x00005c00e2e07a11 */ /* 0x040fe800078008ff */
        /* <DEDUP_REMOVED lines=8> */
[----:B------:R-:W-:Y:S03]  /*8ac0*/  IADD3 R228, P0, R230, UR8, RZ ;  /* 0x00000008e6e47c10 */ /* 0x000fe6000ff1e0ff */
[----:B------:R1:W-:Y:S01]  /*8ad0*/  LDGSTS.E.BYPASS.LTC128B.128 [R204+0xe000], [R224.64+0x80] ;  /* 0x0e000080e0cc7fae */ /* 0x0003e2000b901d52 */
[----:B------:R-:W-:Y:S02]  /*8ae0*/  IADD3.X R229, R231, UR12, RZ, P0, !PT ;  /* 0x0000000ce7e57c10 */ /* 0x000fe400087fe4ff */
[----:B------:R-:W-:Y:S03]  /*8af0*/  IADD3 R226, P0, R228, UR8, RZ ;  /* 0x00000008e4e27c10 */ /* 0x000fe6000ff1e0ff */
[----:B------:R1:W-:Y:S01]  /*8b00*/  LDGSTS.E.BYPASS.LTC128B.128 [R204+0x10000], [R224.64+0x100] ;  /* 0x10000100e0cc7fae */ /* 0x0003e2000b901d52 */
[----:B------:R-:W-:Y:S02]  /*8b10*/  IADD3.X R227, R229, UR12, RZ, P0, !PT ;  /* 0x0000000ce5e37c10 */ /* 0x000fe400087fe4ff */
[----:B------:R-:W-:Y:S03]  /*8b20*/  PLOP3.LUT P0, PT, PT, PT, UP0, 0x80, 0x0 ;  /* 0x000000000000781c */ /* 0x000fe60003f0f008 */
        /* <DEDUP_REMOVED lines=172> */
[----:B----4-:R-:W-:Y:S03]  /*95f0*/  FMUL.FTZ R226, R8, c[0x0][0x2ec] ;  /* 0x0000bb0008e27a20 */ /* 0x010fe60000410000 */
        /* <DEDUP_REMOVED lines=60> */
.L_x_978:
[----:B-1----:R-:W-:Y:S01]  /*99c0*/  IMAD.U32 R4, RZ, RZ, UR14 ;  /* 0x0000000eff047e24 */ /* 0x002fe2000f8e00ff */
        /* <DEDUP_REMOVED lines=30> */
[C---:B------:R-:W-:Y:S02]  /*9bb0*/  IADD3 R9, R4.reuse, 0x20, RZ ;  /* 0x0000002004097810 */ /* 0x040fe40007ffe0ff */
        /* <DEDUP_REMOVED lines=493> */
.L_x_976:
        /* <DEDUP_REMOVED lines=330> */
.L_x_981:
[----:B---3--:R-:W-:Y:S05]  /*cf30*/  BSYNC B0 ;  /* 0x0000000000007941 */ /* 0x008fea0003800000 */
.L_x_980:
        /* <DEDUP_REMOVED lines=26> */
.L_x_983:
[----:B------:R-:W-:Y:S05]  /*d0e0*/  BSYNC B0 ;  /* 0x0000000000007941 */ /* 0x000fea0003800000 */
.L_x_982:
        /* <DEDUP_REMOVED lines=17> */
.L_x_985:
[----:B------:R-:W-:Y:S05]  /*d200*/  BSYNC B0 ;  /* 0x0000000000007941 */ /* 0x000fea0003800000 */
.L_x_984:
        /* <DEDUP_REMOVED lines=17> */
.L_x_987:
[----:B------:R-:W-:Y:S05]  /*d320*/  BSYNC B0 ;  /* 0x0000000000007941 */ /* 0x000fea0003800000 */
.L_x_986:
        /* <DEDUP_REMOVED lines=15> */
.L_x_988:
        /* <DEDUP_REMOVED lines=14> */
.L_x_1296:


//--------------------- .text._ZN5flash16flash_fwd_kernelI23Flash_fwd_kernel_traitsILi192ELi64ELi64ELi4ELb0ELb0EN7cutlass10bfloat16_tE19Flash_kernel_traitsILi192ELi64ELi64ELi4ES3_EELb1ELb0ELb1ELb1ELb0ELb0ELb0ELb0EEEvNS_16Flash_fwd_paramsE --------------------------
	.section	.text._ZN5flash16flash_fwd_kernelI23Flash_fwd_kernel_traitsILi192ELi64ELi64ELi4ELb0ELb0EN7cutlass10bfloat16_tE19Flash_kernel_traitsILi192ELi64ELi64ELi4ES3_EELb1ELb0ELb1ELb1ELb0ELb0ELb0ELb0EEEvNS_16Flash_fwd_paramsE,"ax",@progbits
	.sectioninfo	@"SHI_REGISTERS=252"
	.align	128
        .global         _ZN5flash16flash_fwd_kernelI23Flash_fwd_kernel_traitsILi192ELi64ELi64ELi4ELb0ELb0EN7cutlass10bfloat16_tE19Flash_kernel_traitsILi192ELi64ELi64ELi4ES3_EELb1ELb0ELb1ELb1ELb0ELb0ELb0ELb0EEEvNS_16Flash_fwd_paramsE
        .type           _ZN5flash16flash_fwd_kernelI23Flash_fwd_kernel_traitsILi192ELi64ELi64ELi4ELb0ELb0EN7cutlass10bfloat16_tE19Flash_kernel_traitsILi192ELi64ELi64ELi4ES3_EELb1ELb0ELb1ELb1ELb0ELb0ELb0ELb0EEEvNS_16Flash_fwd_paramsE,@function
        .size           _ZN5flash16flash_fwd_kernelI23Flash_fwd_kernel_traitsILi192ELi64ELi64ELi4ELb0ELb0EN7cutlass10bfloat16_tE19Flash_kernel_traitsILi192ELi64ELi64ELi4ES3_EELb1ELb0ELb1ELb1ELb0ELb0ELb0ELb0EEEvNS_16Flash_fwd_paramsE,(.L_x_1297 - _ZN5flash16flash_fwd_kernelI23Flash_fwd_kernel_traitsILi192ELi64ELi64ELi4ELb0ELb0EN7cutlass10bfloat16_tE19Flash_kernel_traitsILi192ELi64ELi64ELi4ES3_EELb1ELb0ELb1ELb1ELb0ELb0ELb0ELb0EEEvNS_16Flash_fwd_paramsE)
        .other          _ZN5flash16flash_fwd_kernelI23Flash_fwd_kernel_traitsILi192ELi64ELi64ELi4ELb0ELb0EN7cutlass10bfloat16_tE19Flash_kernel_traitsILi192ELi64ELi64ELi4ES3_EELb1ELb0ELb1ELb1ELb0ELb0ELb0ELb0EEEvNS_16Flash_fwd_paramsE,@"STO_CUDA_ENTRY STV_DEFAULT"
_ZN5flash16flash_fwd_kernelI23Flash_fwd_kernel_traitsILi192ELi64ELi64ELi4ELb0ELb0EN7cutlass10bfloat16_tE19Flash_kernel_traitsILi192ELi64ELi64ELi4ES3_EELb1ELb0ELb1ELb1ELb0ELb0ELb0ELb0EEEvNS_16Flash_fwd_paramsE:
.text._ZN5flash16flash_fwd_kernelI23Flash_fwd_kernel_traitsILi192ELi64ELi64ELi4ELb0ELb0EN7cutlass10bfloat16_tE19Flash_kernel_traitsILi192ELi64ELi64ELi4ES3_EELb1ELb0ELb1ELb1ELb0ELb0ELb0ELb0EEEvNS_16Flash_fwd_paramsE:
        /* <DEDUP_REMOVED lines=66> */
[----:B------:R-:W-:Y:S01]  /*0420*/  UMOV UR23, URZ ;  /* 0x0000003f00177c82 */ /* 0x000fe20008000000 */
[----:B------:R-:W-:Y:S01]  /*0430*/  IMAD.IADD R11, R85, 0x1, -R10 ;  /* 0x00000001550b7824 */ /* 0x000fe200078e0a0a */
[----:B------:R-:W-:Y:S01]  /*0440*/  USHF.R.S32.HI UR4, URZ, 0x1f, UR5 ;  /* 0x0000001f3f047899 */ /* 0x000fe20008011405 */
[----:B--2---:R-:W1:Y:S08]  /*0450*/  @P0 R2UR UR11, R9 ;  /* 0x00000000090b03c2 */ /* 0x004e7000000e0000 */
[----:B---3--:R-:W1:Y:S08]  /*0460*/  @P0 R2UR UR17, R7 ;  /* 0x00000000071103c2 */ /* 0x008e7000000e0000 */
[----:B-----5:R2:W3:Y:S08]  /*0470*/  @P1 R2UR UR23, R6 ;  /* 0x00000000061713c2 */ /* 0x0204f000000e0000 */
[----:B------:R4:W3:Y:S01]  /*0480*/  @!P2 R2UR UR24, R0 ;  /* 0x000000000018a3c2 */ /* 0x0008e200000e0000 */
        /* <DEDUP_REMOVED lines=15> */
.L_x_989:
[----:B------:R-:W-:Y:S02]  /*0580*/  ULDC UR6, c[0x0][0x218] ;  /* 0x0000860000067ab9 */ /* 0x000fe40000000800 */
.L_x_990:
        /* <DEDUP_REMOVED lines=121> */
.L_x_993:
[----:B------:R-:W-:Y:S05]  /*0d20*/  BSYNC B0 ;  /* 0x0000000000007941 */ /* 0x000fea0003800000 */
.L_x_992:
        /* <DEDUP_REMOVED lines=20> */
.L_x_995:
[----:B------:R-:W-:Y:S05]  /*0e70*/  BSYNC B0 ;  /* 0x0000000000007941 */ /* 0x000fea0003800000 */
.L_x_994:
        /* <DEDUP_REMOVED lines=20> */
.L_x_997:
[----:B------:R-:W-:Y:S05]  /*0fc0*/  BSYNC B0 ;  /* 0x0000000000007941 */ /* 0x000fea0003800000 */
.L_x_996:
        /* <DEDUP_REMOVED lines=19> */
.L_x_999:
[----:B------:R-:W-:Y:S05]  /*1100*/  BSYNC B0 ;  /* 0x0000000000007941 */ /* 0x000fea0003800000 */
.L_x_998:
        /* <DEDUP_REMOVED lines=35> */
.L_x_991:
        /* <DEDUP_REMOVED lines=8> */
[----:B------:R-:W-:Y:S02]  /*13c0*/  @UP0 UIMAD UR22, UR11, UR5, UR27 ;  /* 0x000000050b1602a4 */ /* 0x000fe4000f8e021b */
[----:B------:R-:W-:Y:S02]  /*13d0*/  @UP1 UIADD3 UR27, UR23, UR24, URZ ;  /* 0x00000018171b1290 */ /* 0x000fe4000fffe03f */
[----:B------:R-:W-:Y:S02]  /*13e0*/  ULDC.64 UR4, c[0x0][0x198] ;  /* 0x0000660000047ab9 */ /* 0x000fe40000000a00 */
[----:B------:R-:W-:-:S02]  /*13f0*/  @!UP0 UIMAD UR25, UR25, UR6, URZ ;  /* 0x00000006191982a4 */ /* 0x000fc4000f8e023f */
        /* <DEDUP_REMOVED lines=19> */
[----:B------:R-:W-:-:S02]  /*1530*/  UMOV UR26, UR28 ;  /* 0x0000001c001a7c82 */ /* 0x000fc40008000000 */
[----:B------:R-:W-:Y:S02]  /*1540*/  UIMAD UR25, UR13, UR5, UR25 ;  /* 0x000000050d1972a4 */ /* 0x000fe4000f8e0219 */
[----:B------:R-:W-:-:S04]  /*1550*/  UIMAD.WIDE.U32 UR26, UR13, UR4, UR26 ;  /* 0x000000040d1a72a5 */ /* 0x000fc8000f8e001a */
[----:B------:R-:W-:Y:S02]  /*1560*/  UIADD3 UR25, UR27, UR25, URZ ;  /* 0x000000191b197290 */ /* 0x000fe4000fffe03f */
.L_x_1000:
        /* <DEDUP_REMOVED lines=43> */
.L_x_1001:
[CC--:B------:R-:W-:Y:S01]  /*1820*/  LEA.HI R2, R8.reuse, R85.reuse, RZ, 0x3 ;  /* 0x0000005508027211 */ /* 0x0c0fe200078f18ff */
[----:B------:R-:W1:Y:S01]  /*1830*/  S2R R16, SR_CTAID.Z ;  /* 0x0000000000107919 */ /* 0x000e620000002700 */
[-C--:B------:R-:W-:Y:S01]  /*1840*/  LEA.HI R3, R8, R85.reuse, RZ, 0x4 ;  /* 0x0000005508037211 */ /* 0x080fe200078f20ff */
[----:B------:R-:W-:Y:S01]  /*1850*/  IMAD.U32 R19, RZ, RZ, UR14 ;  /* 0x0000000eff137e24 */ /* 0x000fe2000f8e00ff */
[----:B------:R-:W-:Y:S01]  /*1860*/  SHF.R.S32.HI R14, RZ, 0x3, R2 ;  /* 0x00000003ff0e7819 */ /* 0x000fe20000011402 */
[----:B------:R-:W-:Y:S01]  /*1870*/  BSSY B0, `(.L_x_1002) ;  /* 0x0000066000007945 */ /* 0x000fe20003800000 */
[----:B------:R-:W-:Y:S02]  /*1880*/  LOP3.LUT R2, R2, 0xfffffff8, RZ, 0xc0, !PT ;  /* 0xfffffff802027812 */ /* 0x000fe400078ec0ff */
[----:B------:R-:W-:Y:S01]  /*1890*/  LOP3.LUT R12, R3, 0xfffffff0, RZ, 0xc0, !PT ;  /* 0xfffffff0030c7812 */ /* 0x000fe200078ec0ff */
[----:B------:R-:W-:Y:S01]  /*18a0*/  IMAD.SHL.U32 R197, R14, 0x40, RZ ;  /* 0x000000400ec57824 */ /* 0x000fe200078e00ff */
[----:B------:R-:W-:Y:S01]  /*18b0*/  SHF.R.S32.HI R10, RZ, 0x4, R3 ;  /* 0x00000004ff0a7819 */ /* 0x000fe20000011403 */
[C---:B------:R-:W-:Y:S01]  /*18c0*/  IMAD.IADD R2, R85.reuse, 0x1, -R2 ;  /* 0x0000000155027824 */ /* 0x040fe200078e0a02 */
[----:B------:R-:W-:Y:S01]  /*18d0*/  LEA.HI R8, R8, R85, RZ, 0x6 ;  /* 0x0000005508087211 */ /* 0x000fe200078f30ff */
[----:B------:R-:W-:Y:S01]  /*18e0*/  IMAD.IADD R5, R85, 0x1, -R12 ;  /* 0x0000000155057824 */ /* 0x000fe200078e0a0c */
[----:B------:R-:W-:Y:S01]  /*18f0*/  LOP3.LUT R197, R197, 0x1c0, RZ, 0xc0, !PT ;  /* 0x000001c0c5c57812 */ /* 0x000fe200078ec0ff */
[----:B------:R-:W-:Y:S01]  /*1900*/  IMAD.SHL.U32 R208, R2, 0x8, RZ ;  /* 0x0000000802d07824 */ /* 0x000fe200078e00ff */
[----:B------:R-:W-:Y:S01]  /*1910*/  LEA.HI R193, R3, R10, RZ, 0x1 ;  /* 0x0000000a03c17211 */ /* 0x000fe200078f08ff */
[----:B------:R-:W-:Y:S01]  /*1920*/  IMAD.SHL.U32 R8, R8, 0x8, RZ ;  /* 0x0000000808087824 */ /* 0x000fe200078e00ff */
[----:B------:R-:W-:-:S02]  /*1930*/  SHF.R.S32.HI R15, RZ, 0x1f, R14 ;  /* 0x0000001fff0f7819 */ /* 0x000fc4000001140e */
[--C-:B------:R-:W-:Y:S02]  /*1940*/  LOP3.LUT R0, R197, 0x38, R208.reuse, 0xf8, !PT ;  /* 0x00000038c5007812 */ /* 0x100fe400078ef8d0 */
[----:B------:R-:W-:Y:S01]  /*1950*/  SHF.R.U32.HI R197, RZ, 0x3, R197 ;  /* 0x00000003ffc57819 */ /* 0x000fe200000116c5 */
[----:B------:R-:W-:Y:S01]  /*1960*/  IMAD R9, R15, c[0x0][0x198], RZ ;  /* 0x000066000f097a24 */ /* 0x000fe200078e02ff */
[----:B------:R-:W-:Y:S01]  /*1970*/  SHF.R.S32.HI R209, RZ, 0x1f, R208 ;  /* 0x0000001fffd17819 */ /* 0x000fe200000114d0 */
[----:B------:R-:W-:Y:S01]  /*1980*/  IMAD.WIDE R18, R19, 0x40, R14 ;  /* 0x0000004013127825 */ /* 0x000fe200078e020e */
[----:B------:R-:W-:Y:S02]  /*1990*/  LOP3.LUT R197, R0, R197, RZ, 0x3c, !PT ;  /* 0x000000c500c57212 */ /* 0x000fe400078e3cff */
[----:B------:R-:W-:Y:S01]  /*19a0*/  SHF.R.S32.HI R0, RZ, 0x1f, R5 ;  /* 0x0000001fff007819 */ /* 0x000fe20000011405 */
[----:B------:R-:W-:Y:S01]  /*19b0*/  IMAD.WIDE.U32 R20, R14, c[0x0][0x198], R208 ;  /* 0x000066000e147a25 */ /* 0x000fe200078e00d0 */
[----:B------:R-:W-:-:S02]  /*19c0*/  IADD3 R12, P0, R208, UR6, RZ ;  /* 0x00000006d00c7c10 */ /* 0x000fc4000ff1e0ff */
[----:B------:R-:W-:Y:S01]  /*19d0*/  LEA.HI R3, R0, R5, RZ, 0x3 ;  /* 0x0000000500037211 */ /* 0x000fe200078f18ff */
[----:B------:R-:W-:Y:S01]  /*19e0*/  IMAD R9, R14, c[0x0][0x19c], R9 ;  /* 0x000067000e097a24 */ /* 0x000fe200078e0209 */
[----:B------:R-:W-:Y:S01]  /*19f0*/  IADD3.X R13, R209, UR22, RZ, P0, !PT ;  /* 0x00000016d10d7c10 */ /* 0x000fe200087fe4ff */
[----:B------:R-:W-:Y:S01]  /*1a00*/  UIADD3 UR22, -UR15, UR17, URZ ;  /* 0x000000110f167290 */ /* 0x000fe2000fffe13f */
[C---:B------:R-:W-:Y:S01]  /*1a10*/  LOP3.LUT R0, R3.reuse, 0xfffffff8, RZ, 0xc0, !PT ;  /* 0xfffffff803007812 */ /* 0x040fe200078ec0ff */
[----:B------:R-:W-:Y:S01]  /*1a20*/  IMAD.SHL.U32 R3, R3, 0x40, RZ ;  /* 0x0000004003037824 */ /* 0x000fe200078e00ff */
[----:B------:R-:W-:Y:S01]  /*1a30*/  LOP3.LUT R193, R193, 0xfffffffe, RZ, 0xc0, !PT ;  /* 0xfffffffec1c17812 */ /* 0x000fe200078ec0ff */
[----:B-1----:R-:W-:Y:S01]  /*1a40*/  IMAD.WIDE.U32 R16, R16, c[0x0][0x1a8], R12 ;  /* 0x00006a0010107a25 */ /* 0x002fe200078e000c */
[----:B------:R-:W-:Y:S02]  /*1a50*/  LOP3.LUT R197, R197, 0xfffffe00, R8, 0xf8, !PT ;  /* 0xfffffe00c5c57812 */ /* 0x000fe400078ef808 */
[----:B------:R-:W-:Y:S01]  /*1a60*/  IADD3 R198, P1, R20, UR26, RZ ;  /* 0x0000001a14c67c10 */ /* 0x000fe2000ff3e0ff */
[----:B------:R-:W-:Y:S01]  /*1a70*/  IMAD.IADD R0, R5, 0x1, -R0 ;  /* 0x0000000105007824 */ /* 0x000fe200078e0a00 */
[----:B------:R-:W-:Y:S01]  /*1a80*/  SHF.R.S32.HI R231, RZ, 0x1f, R228 ;  /* 0x0000001fffe77819 */ /* 0x000fe200000114e4 */
[----:B------:R-:W-:Y:S01]  /*1a90*/  IMAD R5, R15, c[0x0][0x1a0], RZ ;  /* 0x000068000f057a24 */ /* 0x000fe200078e02ff */
[----:B------:R-:W-:Y:S01]  /*1aa0*/  IADD3.X R199, R21, UR25, R9, P1, !PT ;  /* 0x0000001915c77c10 */ /* 0x000fe20008ffe409 */
[----:B------:R-:W-:Y:S01]  /*1ab0*/  IMAD.WIDE.U32 R12, R14, c[0x0][0x1a0], R208 ;  /* 0x000068000e0c7a25 */ /* 0x000fe200078e00d0 */
[----:B------:R-:W-:-:S02]  /*1ac0*/  LOP3.LUT P3, RZ, R0, 0x4, RZ, 0xc0, !PT ;  /* 0x0000000400ff7812 */ /* 0x000fc4000786c0ff */
[----:B------:R-:W-:Y:S01]  /*1ad0*/  LOP3.LUT P2, RZ, R0, 0x2, RZ, 0xc0, !PT ;  /* 0x0000000200ff7812 */ /* 0x000fe2000784c0ff */
[----:B------:R-:W-:Y:S01]  /*1ae0*/  IMAD R5, R14, c[0x0][0x1a4], R5 ;  /* 0x000069000e057a24 */ /* 0x000fe200078e0205 */
[----:B------:R-:W-:Y:S01]  /*1af0*/  IADD3 R8, P0, R12, UR28, RZ ;  /* 0x0000001c0c087c10 */ /* 0x000fe2000ff1e0ff */
[----:B------:R-:W-:Y:S01]  /*1b00*/  IMAD.IADD R193, R10, 0x1, -R193 ;  /* 0x000000010ac17824 */ /* 0x000fe200078e0ac1 */
[----:B------:R-:W-:Y:S01]  /*1b10*/  SHF.R.S32.HI R87, RZ, 0x5, R87 ;  /* 0x00000005ff577819 */ /* 0x000fe20000011457 */
[----:B------:R-:W-:Y:S01]  /*1b20*/  IMAD.SHL.U32 R0, R0, 0x40, RZ ;  /* 0x0000004000007824 */ /* 0x000fe200078e00ff */
[----:B------:R-:W-:Y:S01]  /*1b30*/  IADD3.X R9, R13, UR5, R5, P0, !PT ;  /* 0x000000050d097c10 */ /* 0x000fe200087fe405 */
[----:B------:R-:W-:Y:S01]  /*1b40*/  IMAD.SHL.U32 R7, R193, 0x8, RZ ;  /* 0x00000008c1077824 */ /* 0x000fe200078e00ff */
[----:B------:R-:W-:Y:S01]  /*1b50*/  ULDC.64 UR4, c[0x0][0x1a8] ;  /* 0x00006a0000047ab9 */ /* 0x000fe20000000a00 */
[----:B------:R-:W-:Y:S01]  /*1b60*/  ISETP.GE.AND P0, PT, R14, UR22, PT ;  /* 0x000000160e007c0c */ /* 0x000fe2000bf06270 */
[----:B------:R-:W-:Y:S01]  /*1b70*/  UIMAD UR4, UR7, UR4, URZ ;  /* 0x00000004070472a4 */ /* 0x000fe2000f8e023f */
[----:B------:R-:W-:Y:S01]  /*1b80*/  LOP3.LUT R0, R0, 0x1c0, RZ, 0xc0, !PT ;  /* 0x000001c000007812 */ /* 0x000fe200078ec0ff */
[C---:B------:R-:W-:Y:S01]  /*1b90*/  IMAD R201, R231.reuse, c[0x0][0x1b0], RZ ;  /* 0x00006c00e7c97a24 */ /* 0x040fe200078e02ff */
[----:B------:R-:W-:Y:S01]  /*1ba0*/  IADD3 R196, R208, 0x40, RZ ;  /* 0x00000040d0c47810 */ /* 0x000fe20007ffe0ff */
[----:B------:R-:W-:Y:S01]  /*1bb0*/  IMAD R231, R231, c[0x0][0x1b8], RZ ;  /* 0x00006e00e7e77a24 */ /* 0x000fe200078e02ff */
[----:B------:R-:W-:Y:S01]  /*1bc0*/  LOP3.LUT R5, R0, 0x8, R7, 0xf8, !PT ;  /* 0x0000000800057812 */ /* 0x000fe200078ef807 */
[----:B------:R-:W-:Y:S01]  /*1bd0*/  UIMAD UR4, UR12, UR5, UR4 ;  /* 0x000000050c0472a4 */ /* 0x000fe2000f8e0204 */
[----:B------:R-:W-:Y:S01]  /*1be0*/  SHF.R.U32.HI R0, RZ, 0x3, R0 ;  /* 0x00000003ff007819 */ /* 0x000fe20000011600 */
[----:B------:R-:W-:Y:S01]  /*1bf0*/  IMAD R201, R228, c[0x0][0x1b4], R201 ;  /* 0x00006d00e4c97a24 */ /* 0x000fe200078e02c9 */
[----:B------:R-:W-:Y:S01]  /*1c00*/  IADD3 R195, R208, 0x80, RZ ;  /* 0x00000080d0c37810 */ /* 0x000fe20007ffe0ff */
[C---:B------:R-:W-:Y:S01]  /*1c10*/  IMAD R231, R228.reuse, c[0x0][0x1bc], R231 ;  /* 0x00006f00e4e77a24 */ /* 0x040fe200078e02e7 */
[----:B------:R-:W-:Y:S01]  /*1c20*/  LOP3.LUT R0, R5, R0, RZ, 0x3c, !PT ;  /* 0x0000000005007212 */ /* 0x000fe200078e3cff */
[----:B------:R-:W-:Y:S01]  /*1c30*/  IMAD.WIDE.U32 R198, R228, c[0x0][0x1b0], R198 ;  /* 0x00006c00e4c67a25 */ /* 0x000fe200078e00c6 */
[----:B------:R-:W-:-:S02]  /*1c40*/  IADD3 R13, R17, UR4, RZ ;  /* 0x00000004110d7c10 */ /* 0x000fc4000fffe0ff */
[----:B------:R-:W-:Y:S01]  /*1c50*/  LOP3.LUT R0, R0, 0xfffffe00, R3, 0xf8, !PT ;  /* 0xfffffe0000007812 */ /* 0x000fe200078ef803 */
[----:B------:R-:W-:Y:S02]  /*1c60*/  IMAD.MOV.U32 R7, RZ, RZ, 0x10 ;  /* 0x00000010ff077424 */ /* 0x000fe400078e00ff */
        /* <DEDUP_REMOVED lines=38> */
.L_x_1003:
[----:B------:R-:W-:Y:S05]  /*1ed0*/  BSYNC B0 ;  /* 0x0000000000007941 */ /* 0x000fea0003800000 */
.L_x_1002:
        /* <DEDUP_REMOVED lines=37> */
.L_x_1005:
[----:B------:R-:W-:Y:S05]  /*2130*/  BSYNC B0 ;  /* 0x0000000000007941 */ /* 0x000fea0003800000 */
.L_x_1004:
        /* <DEDUP_REMOVED lines=37> */
.L_x_1007:
[----:B------:R-:W-:Y:S05]  /*2390*/  BSYNC B0 ;  /* 0x0000000000007941 */ /* 0x000fea0003800000 */
.L_x_1006:
        /* <DEDUP_REMOVED lines=40> */
.L_x_1009:
[----:B------:R-:W-:Y:S05]  /*2620*/  BSYNC B0 ;  /* 0x0000000000007941 */ /* 0x000fea0003800000 */
.L_x_1008:
        /* <DEDUP_REMOVED lines=37> */
.L_x_1011:
[----:B------:R-:W-:Y:S05]  /*2880*/  BSYNC B0 ;  /* 0x0000000000007941 */ /* 0x000fea0003800000 */
.L_x_1010:
        /* <DEDUP_REMOVED lines=33> */
.L_x_1013:
[----:B------:R-:W-:Y:S05]  /*2aa0*/  BSYNC B0 ;  /* 0x0000000000007941 */ /* 0x000fea0003800000 */
.L_x_1012:
        /* <DEDUP_REMOVED lines=32> */
.L_x_1015:
[----:B------:R-:W-:Y:S05]  /*2cb0*/  BSYNC B0 ;  /* 0x0000000000007941 */ /* 0x000fea0003800000 */
.L_x_1014:
        /* <DEDUP_REMOVED lines=34> */
.L_x_1017:
[----:B------:R-:W-:Y:S05]  /*2ee0*/  BSYNC B0 ;  /* 0x0000000000007941 */ /* 0x000fea0003800000 */
.L_x_1016:
[----:B------:R-:W-:Y:S01]  /*2ef0*/  ULDC.64 UR4, c[0x0][0x318] ;  /* 0x0000c60000047ab9 */ /* 0x000fe20000000a00 */
[----:B------:R-:W0:Y:S01]  /*2f00*/  LDGDEPBAR ;  /* 0x00000000000079af */ /* 0x000e220000000000 */
[----:B------:R-:W-:-:S04]  /*2f10*/  UISETP.NE.U32.AND UP1, UPT, URZ, UR4, UPT ;  /* 0x000000043f00728c */ /* 0x000fc8000bf25070 */
[----:B------:R-:W-:-:S03]  /*2f20*/  UISETP.NE.AND.EX UP1, UPT, URZ, UR5, UPT, UP1 ;  /* 0x000000053f00728c */ /* 0x000fc6000bf25310 */
[----:B------:R-:W-:-:S03]  /*2f30*/  ULDC.64 UR4, c[0x0][0x320] ;  /* 0x0000c80000047ab9 */ /* 0x000fc60000000a00 */
        /* <DEDUP_REMOVED lines=8> */
[----:B------:R-:W-:Y:S02]  /*2fc0*/  ULDC UR4, c[0x0][0x318] ;  /* 0x0000c60000047ab9 */ /* 0x000fe40000000800 */
[----:B------:R-:W-:Y:S02]  /*2fd0*/  @UP1 ULEA UR12, UP0, UR30, UR4, 0x2 ;  /* 0x000000041e0c1291 */ /* 0x000fe4000f80103f */
[----:B------:R-:W-:Y:S02]  /*2fe0*/  @UP1 UIADD3 UR5, UR31, UR5, URZ ;  /* 0x000000051f051290 */ /* 0x000fe4000fffe03f */
[----:B------:R-:W-:Y:S02]  /*2ff0*/  ULDC UR4, c[0x0][0x31c] ;  /* 0x0000c70000047ab9 */ /* 0x000fe40000000800 */
[----:B------:R-:W-:Y:S01]  /*3000*/  @UP1 ULEA.HI.X UR13, UR30, UR4, UR5, 0x2, UP0 ;  /* 0x000000041e0d1291 */ /* 0x000fe200080f1405 */
[----:B-12---:R-:W-:Y:S01]  /*3010*/  IMAD.U32 R16, RZ, RZ, UR12 ;  /* 0x0000000cff107e24 */ /* 0x006fe2000f8e00ff */
[----:B------:R-:W1:Y:S01]  /*3020*/  @P0 MUFU.RCP R12, c[0x0][0x238] ;  /* 0x00008e00000c0b08 */ /* 0x000e620000001000 */
[----:B------:R-:W-:Y:S01]  /*3030*/  ISETP.GE.AND P1, PT, R14, UR22, PT ;  /* 0x000000160e007c0c */ /* 0x000fe2000bf26270 */
[----:B------:R-:W-:-:S02]  /*3040*/  ULDC.64 UR4, c[0x0][0x1a0] ;  /* 0x0000680000047ab9 */ /* 0x000fc40000000a00 */
[----:B------:R-:W-:-:S05]  /*3050*/  IMAD.U32 R17, RZ, RZ, UR13 ;  /* 0x0000000dff117e24 */ /* 0x000fca000f8e00ff */
[----:B------:R2:W1:Y:S01]  /*3060*/  @P0 LDG.E R13, [R16.64] ;  /* 0x00000012100d0981 */ /* 0x000462000c1e1900 */
[----:B------:R-:W-:Y:S01]  /*3070*/  USHF.L.U64.HI UR6, UR4, UR6, UR5 ;  /* 0x0000000604067299 */ /* 0x000fe20008010205 */
[----:B------:R-:W-:Y:S01]  /*3080*/  IMAD.MOV.U32 R230, RZ, RZ, R228 ;  /* 0x000000ffffe67224 */ /* 0x000fe200078e00e4 */
[----:B------:R-:W-:Y:S01]  /*3090*/  USHF.L.U32 UR7, UR4, 0x6, URZ ;  /* 0x0000000604077899 */ /* 0x000fe2000800063f */
[----:B------:R-:W-:Y:S01]  /*30a0*/  BAR.SYNC.DEFER_BLOCKING 0x0 ;  /* 0x0000000000007b1d */ /* 0x000fe20000010000 */
[----:B------:R-:W-:Y:S01]  /*30b0*/  UIMAD UR5, UR6, UR24, URZ ;  /* 0x00000018060572a4 */ /* 0x000fe2000f8e023f */
[----:B------:R-:W-:Y:S02]  /*30c0*/  SHF.R.S32.HI R84, RZ, 0x1f, R11 ;  /* 0x0000001fff547819 */ /* 0x000fe4000001140b */
[----:B------:R-:W-:Y:S01]  /*30d0*/  MOV R214, UR14 ;  /* 0x0000000e00d67c02 */ /* 0x000fe20008000f00 */
[----:B------:R-:W-:Y:S01]  /*30e0*/  UIMAD UR23, UR23, UR7, UR5 ;  /* 0x00000007171772a4 */ /* 0x000fe2000f8e0205 */
[----:B------:R-:W-:Y:S01]  /*30f0*/  LEA.HI R84, R84, R11, RZ, 0x2 ;  /* 0x0000000b54547211 */ /* 0x000fe200078f10ff */
[----:B------:R-:W-:Y:S01]  /*3100*/  UMOV UR13, URZ ;  /* 0x0000003f000d7c82 */ /* 0x000fe20008000000 */
[----:B------:R-:W-:Y:S01]  /*3110*/  BSSY B0, `(.L_x_1018) ;  /* 0x0000026000007945 */ /* 0x000fe20003800000 */
[----:B------:R-:W-:-:S02]  /*3120*/  LEA R214, R214, R87, 0x2 ;  /* 0x00000057d6d67211 */ /* 0x000fc400078e10ff */
[----:B------:R-:W-:Y:S01]  /*3130*/  SHF.R.S32.HI R84, RZ, 0x2, R84 ;  /* 0x00000002ff547819 */ /* 0x000fe20000011454 */
[----:B--2---:R-:W-:Y:S01]  /*3140*/  IMAD.U32 R17, RZ, RZ, UR24 ;  /* 0x00000018ff117e24 */ /* 0x004fe2000f8e00ff */
[----:B------:R2:W-:Y:S03]  /*3150*/  @P1 STS.128 [R197+0xc000], RZ ;  /* 0x00c000ffc5001388 */ /* 0x0005e60000000c00 */
[----:B------:R-:W-:Y:S01]  /*3160*/  IMAD.WIDE.U32 R16, R17, UR7, R230 ;  /* 0x0000000711107c25 */ /* 0x000fe2000f8e00e6 */
[----:B------:R2:W-:Y:S04]  /*3170*/  @P1 STS.128 [R197+0xe000], RZ ;  /* 0x00e000ffc5001388 */ /* 0x0005e80000000c00 */
[----:B------:R-:W-:Y:S01]  /*3180*/  IADD3 R19, R17, UR23, RZ ;  /* 0x0000001711137c10 */ /* 0x000fe2000fffe0ff */
[----:B------:R2:W-:Y:S01]  /*3190*/  @P1 STS.128 [R197+0x10000], RZ ;  /* 0x010000ffc5001388 */ /* 0x0005e20000000c00 */
[----:B-1----:R-:W-:-:S04]  /*31a0*/  @P0 FMUL.FTZ R12, R13, R12 ;  /* 0x0000000c0d0c0220 */ /* 0x002fc80000410000 */
[----:B------:R-:W1:Y:S02]  /*31b0*/  @P0 R2UR UR12, R12 ;  /* 0x000000000c0c03c2 */ /* 0x000e6400000e0000 */
[----:B-1----:R-:W-:Y:S01]  /*31c0*/  @UP1 UMOV UR13, UR12 ;  /* 0x0000000c000d1c82 */ /* 0x002fe20008000000 */
        /* <DEDUP_REMOVED lines=26> */
.L_x_1019:
[----:B--2---:R-:W-:Y:S05]  /*3370*/  BSYNC B0 ;  /* 0x0000000000007941 */ /* 0x004fea0003800000 */
.L_x_1018:
        /* <DEDUP_REMOVED lines=36> */
.L_x_1021:
[----:B------:R-:W-:Y:S05]  /*35c0*/  BSYNC B0 ;  /* 0x0000000000007941 */ /* 0x000fea0003800000 */
.L_x_1020:
        /* <DEDUP_REMOVED lines=35> */
.L_x_1023:
[----:B------:R-:W-:Y:S05]  /*3800*/  BSYNC B0 ;  /* 0x0000000000007941 */ /* 0x000fea0003800000 */
.L_x_1022:
[----:B------:R-:W-:Y:S01]  /*3810*/  ISETP.GE.AND P0, PT, R8, UR22, PT ;  /* 0x0000001608007c0c */ /* 0x000fe2000bf06270 */
[----:B------:R-:W-:Y:S01]  /*3820*/  UIADD3 UR4, UR16, 0x1, -UR17 ;  /* 0x0000000110047890 */ /* 0x000fe2000fffe811 */
[----:B------:R-:W-:Y:S01]  /*3830*/  BSSY B0, `(.L_x_1024) ;  /* 0x0000026000007945 */ /* 0x000fe20003800000 */
[----:B------:R-:W-:Y:S02]  /*3840*/  ULDC UR5, c[0x0][0x2e8] ;  /* 0x0000ba0000057ab9 */ /* 0x000fe40000000800 */
[----:B------:R-:W-:-:S08]  /*3850*/  UIADD3 UR5, UR4, UR5, URZ ;  /* 0x0000000504057290 */ /* 0x000fd0000fffe03f */
        /* <DEDUP_REMOVED lines=13> */
[----:B------:R1:W-:Y:S02]  /*3930*/  @P3 STS.128 [R197+0xd800], RZ ;  /* 0x00d800ffc5003388 */ /* 0x0003e40000000c00 */
        /* <DEDUP_REMOVED lines=21> */
.L_x_1025:
[----:B------:R-:W-:Y:S05]  /*3a90*/  BSYNC B0 ;  /* 0x0000000000007941 */ /* 0x000fea0003800000 */
.L_x_1024:
[C---:B------:R-:W-:Y:S01]  /*3aa0*/  IMAD.SHL.U32 R8, R2.reuse, 0x40, RZ ;  /* 0x0000004002087824 */ /* 0x040fe200078e00ff */
[----:B------:R-:W-:Y:S01]  /*3ab0*/  R2P PR, R2, 0x6 ;  /* 0x0000000602007804 */ /* 0x000fe20000000000 */
[----:B------:R-:W-:Y:S01]  /*3ac0*/  IMAD.SHL.U32 R14, R14, 0x8, RZ ;  /* 0x000000080e0e7824 */ /* 0x000fe200078e00ff */
[----:B------:R-:W-:Y:S01]  /*3ad0*/  UIADD3 UR4, UR16, -UR17, URZ ;  /* 0x8000001110047290 */ /* 0x000fe2000fffe03f */
[----:B------:R-:W-:Y:S01]  /*3ae0*/  IMAD R194, R87, 0x400, R0 ;  /* 0x0000040057c27824 */ /* 0x000fe200078e0200 */
[----:B------:R-:W-:Y:S01]  /*3af0*/  LOP3.LUT R9, R8, 0x1c0, RZ, 0xc0, !PT ;  /* 0x000001c008097812 */ /* 0x000fe200078ec0ff */
[----:B------:R-:W-:Y:S01]  /*3b00*/  IMAD.SHL.U32 R210, R85, 0x2, RZ ;  /* 0x0000000255d27824 */ /* 0x000fe200078e00ff */
[----:B------:R-:W-:Y:S01]  /*3b10*/  LEA R87, R87, UR15, 0x4 ;  /* 0x0000000f57577c11 */ /* 0x000fe2000f8e20ff */
[----:B------:R-:W-:Y:S01]  /*3b20*/  IMAD.SHL.U32 R194, R194, 0x2, RZ ;  /* 0x00000002c2c27824 */ /* 0x000fe200078e00ff */
[----:B------:R-:W-:Y:S01]  /*3b30*/  LOP3.LUT R8, R9, 0x8, R14, 0xf8, !PT ;  /* 0x0000000809087812 */ /* 0x000fe200078ef80e */
[----:B------:R-:W0:Y:S01]  /*3b40*/  LDGDEPBAR ;  /* 0x00000000000079af */ /* 0x000e220000000000 */
[----:B------:R-:W-:Y:S01]  /*3b50*/  SHF.R.U32.HI R9, RZ, 0x3, R9 ;  /* 0x00000003ff097819 */ /* 0x000fe20000011609 */
[--C-:B------:R-:W-:Y:S01]  /*3b60*/  IMAD R192, R7, 0x2, R194.reuse ;  /* 0x0000000207c07824 */ /* 0x100fe200078e02c2 */
[----:B------:R-:W-:Y:S01]  /*3b70*/  LOP3.LUT R210, R210, 0x6, RZ, 0xc0, !PT ;  /* 0x00000006d2d27812 */ /* 0x000fe200078ec0ff */
[----:B------:R-:W-:Y:S01]  /*3b80*/  LDSM.16.M88.4 R24, [R194] ;  /* 0x00000000c218783b */ /* 0x000fe20000000200 */
[----:B------:R-:W-:Y:S01]  /*3b90*/  LOP3.LUT R8, R8, R9, RZ, 0x3c, !PT ;  /* 0x0000000908087212 */ /* 0x000fe200078e3cff */
[C---:B------:R-:W-:Y:S01]  /*3ba0*/  IMAD R190, R5.reuse, 0x2, R194 ;  /* 0x0000000205be7824 */ /* 0x040fe200078e02c2 */
[----:B------:R-:W-:Y:S01]  /*3bb0*/  UISETP.GT.AND UP0, UPT, UR24, UR9, UPT ;  /* 0x000000091800728c */ /* 0x000fe2000bf04270 */
[----:B------:R-:W-:Y:S01]  /*3bc0*/  LDSM.16.M88.4 R60, [R192] ;  /* 0x00000000c03c783b */ /* 0x000fe20000000200 */
[----:B------:R-:W-:-:S02]  /*3bd0*/  IMAD R189, R5, 0x2, R192 ;  /* 0x0000000205bd7824 */ /* 0x000fc400078e02c0 */
[----:B------:R-:W-:Y:S01]  /*3be0*/  IMAD R193, R193, 0x200, R8 ;  /* 0x00000200c1c17824 */ /* 0x000fe200078e0208 */
[----:B-1----:R-:W-:Y:S01]  /*3bf0*/  LDSM.16.M88.4 R20, [R190] ;  /* 0x00000000be14783b */ /* 0x002fe20000000200 */
[----:B------:R-:W-:Y:S02]  /*3c00*/  IMAD.IADD R84, R84, 0x1, R87 ;  /* 0x0000000154547824 */ /* 0x000fe400078e0257 */
[----:B------:R-:W-:Y:S01]  /*3c10*/  IMAD.SHL.U32 R193, R193, 0x2, RZ ;  /* 0x00000002c1c17824 */ /* 0x000fe200078e00ff */
[----:B------:R-:W-:Y:S02]  /*3c20*/  LDSM.16.M88.4 R68, [R189] ;  /* 0x00000000bd44783b */ /* 0x000fe40000000200 */
[----:B------:R-:W-:Y:S02]  /*3c30*/  IADD3 R207, R84, UR4, RZ ;  /* 0x0000000454cf7c10 */ /* 0x000fe4000fffe0ff */
[----:B------:R-:W1:Y:S01]  /*3c40*/  LDSM.16.M88.4 R72, [R193+0x6000] ;  /* 0x00600000c148783b */ /* 0x000e620000000200 */
[----:B------:R-:W-:-:S02]  /*3c50*/  IADD3 R2, R193, 0x6000, RZ ;  /* 0x00006000c1027810 */ /* 0x000fc40007ffe0ff */
[----:B------:R-:W-:Y:S01]  /*3c60*/  IADD3 R191, R193, 0x6020, RZ ;  /* 0x00006020c1bf7810 */ /* 0x000fe20007ffe0ff */
[----:B------:R-:W5:Y:S01]  /*3c70*/  LDSM.16.M88.4 R40, [R193+0x6800] ;  /* 0x00680000c128783b */ /* 0x000f620000000200 */
[----:B------:R-:W-:Y:S01]  /*3c80*/  @P1 IADD3 R191, R2, -0x20, RZ ;  /* 0xffffffe002bf1810 */ /* 0x000fe20007ffe0ff */
[----:B------:R-:W-:Y:S01]  /*3c90*/  IMAD.MOV.U32 R2, RZ, RZ, 0x40 ;  /* 0x00000040ff027424 */ /* 0x000fe200078e00ff */
[----:B------:R-:W-:Y:S01]  /*3ca0*/  IADD3 R205, R84, UR5, RZ ;  /* 0x0000000554cd7c10 */ /* 0x000fe2000fffe0ff */
[----:B------:R-:W2:Y:S01]  /*3cb0*/  LDSM.16.M88.4 R32, [R193+0x7000] ;  /* 0x00700000c120783b */ /* 0x000ea20000000200 */
[----:B------:R-:W-:Y:S02]  /*3cc0*/  IADD3 R206, R207, -c[0x0][0x2e4], RZ ;  /* 0x8000b900cfce7a10 */ /* 0x000fe40007ffe0ff */
[----:B------:R-:W-:Y:S01]  /*3cd0*/  SEL R2, R2, 0xffffffc0, !P2 ;  /* 0xffffffc002027807 */ /* 0x000fe20005000000 */
[----:B------:R-:W3:Y:S01]  /*3ce0*/  LDSM.16.M88.4 R12, [R193+0x7800] ;  /* 0x00780000c10c783b */ /* 0x000ee20000000200 */
[----:B------:R-:W-:-:S02]  /*3cf0*/  IMNMX R205, R205, UR16, PT ;  /* 0x00000010cdcd7c17 */ /* 0x000fc4000b800200 */
[----:B------:R-:W-:Y:S01]  /*3d00*/  IMNMX R206, RZ, R206, !PT ;  /* 0x000000ceffce7217 */ /* 0x000fe20007800200 */
[----:B------:R-:W4:Y:S01]  /*3d10*/  LDSM.16.M88.4 R64, [R191] ;  /* 0x00000000bf40783b */ /* 0x000f220000000200 */
[----:B------:R-:W-:Y:S01]  /*3d20*/  IMAD.IADD R187, R193, 0x1, R2 ;  /* 0x00000001c1bb7824 */ /* 0x000fe200078e0202 */
[C---:B------:R-:W-:Y:S01]  /*3d30*/  IADD3 R183, R191.reuse, 0x800, RZ ;  /* 0x00000800bfb77810 */ /* 0x040fe20007ffe0ff */
[----:B------:R-:W-:Y:S01]  /*3d40*/  IMAD.IADD R180, R2, 0x1, R191 ;  /* 0x0000000102b47824 */ /* 0x000fe200078e02bf */
[----:B------:R-:W2:Y:S01]  /*3d50*/  LDSM.16.M88.4 R56, [R191+0x800] ;  /* 0x00080000bf38783b */ /* 0x000ea20000000200 */
[----:B------:R-:W-:Y:S02]  /*3d60*/  IADD3 R2, R84, 0x8, RZ ;  /* 0x0000000854027810 */ /* 0x000fe40007ffe0ff */
[----:B------:R-:W-:Y:S01]  /*3d70*/  IADD3 R182, R191, 0x1000, RZ ;  /* 0x00001000bfb67810 */ /* 0x000fe20007ffe0ff */
[----:B------:R-:W2:Y:S01]  /*3d80*/  LDSM.16.M88.4 R52, [R191+0x1000] ;  /* 0x00100000bf34783b */ /* 0x000ea20000000200 */
[C---:B------:R-:W-:Y:S01]  /*3d90*/  IADD3 R204, R2.reuse, UR4, RZ ;  /* 0x0000000402cc7c10 */ /* 0x040fe2000fffe0ff */
[----:B------:R-:W-:Y:S01]  /*3da0*/  UIADD3 UR4, UR21, 0x646e171e, URZ ;  /* 0x646e171e15047890 */ /* 0x000fe2000fffe03f */
[----:B------:R-:W-:Y:S01]  /*3db0*/  IADD3 R202, R2, UR5, RZ ;  /* 0x0000000502ca7c10 */ /* 0x000fe2000fffe0ff */
[----:B------:R-:W3:Y:S01]  /*3dc0*/  LDSM.16.M88.4 R48, [R191+0x1800] ;  /* 0x00180000bf30783b */ /* 0x000ee20000000200 */
[----:B------:R-:W-:-:S02]  /*3dd0*/  IADD3 R203, R204, -c[0x0][0x2e4], RZ ;  /* 0x8000b900cccb7a10 */ /* 0x000fc40007ffe0ff */
[----:B------:R-:W-:Y:S01]  /*3de0*/  IMNMX R202, R202, UR16, PT ;  /* 0x00000010caca7c17 */ /* 0x000fe2000b800200 */
[----:B------:R-:W3:Y:S01]  /*3df0*/  LDSM.16.M88.4 R16, [R187+0x6000] ;  /* 0x00600000bb10783b */ /* 0x000ee20000000200 */
[----:B------:R-:W-:Y:S02]  /*3e00*/  IMNMX R203, RZ, R203, !PT ;  /* 0x000000cbffcb7217 */ /* 0x000fe40007800200 */
[C---:B------:R-:W-:Y:S01]  /*3e10*/  IADD3 R181, R191.reuse, 0x1800, RZ ;  /* 0x00001800bfb57810 */ /* 0x040fe20007ffe0ff */
[----:B------:R-:W-:Y:S01]  /*3e20*/  LDSM.16.M88.4 R80, [R187+0x7000] ;  /* 0x00700000bb50783b */ /* 0x000fe20000000200 */
[C---:B------:R-:W-:Y:S02]  /*3e30*/  IADD3 R179, R191.reuse, 0x2000, RZ ;  /* 0x00002000bfb37810 */ /* 0x040fe40007ffe0ff */
[C---:B------:R-:W-:Y:S01]  /*3e40*/  IADD3 R178, R191.reuse, 0x2800, RZ ;  /* 0x00002800bfb27810 */ /* 0x040fe20007ffe0ff */
[----:B-1----:R-:W-:Y:S01]  /*3e50*/  HMMA.16816.F32.BF16 R8, R24, R72, RZ ;  /* 0x000000481808723c */ /* 0x002fe200000418ff */
[----:B------:R-:W-:Y:S01]  /*3e60*/  LDSM.16.M88.4 R76, [R187+0x7800] ;  /* 0x00780000bb4c783b */ /* 0x000fe20000000200 */
[----:B------:R-:W-:-:S02]  /*3e70*/  IADD3 R177, R191, 0x3000, RZ ;  /* 0x00003000bfb17810 */ /* 0x000fc40007ffe0ff */
[C---:B------:R-:W-:Y:S02]  /*3e80*/  IADD3 R176, R191.reuse, 0x3800, RZ ;  /* 0x00003800bfb07810 */ /* 0x040fe40007ffe0ff */
[C---:B------:R-:W-:Y:S02]  /*3e90*/  IADD3 R175, R191.reuse, 0x4000, RZ ;  /* 0x00004000bfaf7810 */ /* 0x040fe40007ffe0ff */
[----:B------:R-:W-:Y:S01]  /*3ea0*/  HMMA.16816.F32.BF16 R72, R24, R74, RZ ;  /* 0x0000004a1848723c */ /* 0x000fe200000418ff */
[C---:B------:R-:W-:Y:S02]  /*3eb0*/  IADD3 R174, R191.reuse, 0x4800, RZ ;  /* 0x00004800bfae7810 */ /* 0x040fe40007ffe0ff */
[C---:B------:R-:W-:Y:S02]  /*3ec0*/  IADD3 R173, R191.reuse, 0x5000, RZ ;  /* 0x00005000bfad7810 */ /* 0x040fe40007ffe0ff */
[----:B------:R-:W-:-:S03]  /*3ed0*/  IADD3 R172, R191, 0x5800, RZ ;  /* 0x00005800bfac7810 */ /* 0x000fc60007ffe0ff */
[C---:B-----5:R-:W-:Y:S08]  /*3ee0*/  HMMA.16816.F32.BF16 R44, R24.reuse, R40, RZ ;  /* 0x00000028182c723c */ /* 0x060ff000000418ff */
[C---:B--2---:R-:W-:Y:S08]  /*3ef0*/  HMMA.16816.F32.BF16 R36, R24.reuse, R32, RZ ;  /* 0x000000201824723c */ /* 0x044ff000000418ff */
[C---:B------:R-:W-:Y:S08]  /*3f00*/  HMMA.16816.F32.BF16 R40, R24.reuse, R42, RZ ;  /* 0x0000002a1828723c */ /* 0x040ff000000418ff */
[C---:B------:R-:W-:Y:S08]  /*3f10*/  HMMA.16816.F32.BF16 R32, R24.reuse, R34, RZ ;  /* 0x000000221820723c */ /* 0x040ff000000418ff */
[C---:B---3--:R-:W-:Y:S08]  /*3f20*/  HMMA.16816.F32.BF16 R28, R24.reuse, R12, RZ ;  /* 0x0000000c181c723c */ /* 0x048ff000000418ff */
[----:B------:R-:W-:Y:S01]  /*3f30*/  HMMA.16816.F32.BF16 R24, R24, R14, RZ ;  /* 0x0000000e1818723c */ /* 0x000fe200000418ff */
[----:B------:R-:W1:Y:S07]  /*3f40*/  LDSM.16.M88.4 R12, [R187+0x6800] ;  /* 0x00680000bb0c783b */ /* 0x000e6e0000000200 */
[C---:B----4-:R-:W-:Y:S08]  /*3f50*/  HMMA.16816.F32.BF16 R8, R60.reuse, R64, R8 ;  /* 0x000000403c08723c */ /* 0x050ff00000041808 */
[C---:B------:R-:W-:Y:S01]  /*3f60*/  HMMA.16816.F32.BF16 R72, R60.reuse, R66, R72 ;  /* 0x000000423c48723c */ /* 0x040fe20000041848 */
[----:B------:R-:W2:Y:S07]  /*3f70*/  LDSM.16.M88.4 R64, [R180] ;  /* 0x00000000b440783b */ /* 0x000eae0000000200 */
        /* <DEDUP_REMOVED lines=8> */
[----:B------:R-:W4:Y:S04]  /*4000*/  LDSM.16.M88.4 R48, [R180+0x1000] ;  /* 0x00100000b430783b */ /* 0x000f280000000200 */
[----:B------:R-:W5:Y:S03]  /*4010*/  LDSM.16.M88.4 R60, [R180+0x1800] ;  /* 0x00180000b43c783b */ /* 0x000f660000000200 */
[C---:B------:R-:W-:Y:S08]  /*4020*/  HMMA.16816.F32.BF16 R8, R20.reuse, R16, R8 ;  /* 0x000000101408723c */ /* 0x040ff00000041808 */
[C---:B------:R-:W-:Y:S01]  /*4030*/  HMMA.16816.F32.BF16 R72, R20.reuse, R18, R72 ;  /* 0x000000121448723c */ /* 0x040fe20000041848 */
[----:B------:R-:W2:Y:S07]  /*4040*/  LDSM.16.M88.4 R16, [R193+0x8000] ;  /* 0x00800000c110783b */ /* 0x000eae0000000200 */
[C---:B-1----:R-:W-:Y:S08]  /*4050*/  HMMA.16816.F32.BF16 R44, R20.reuse, R12, R44 ;  /* 0x0000000c142c723c */ /* 0x042ff0000004182c */
[C---:B------:R-:W-:Y:S01]  /*4060*/  HMMA.16816.F32.BF16 R40, R20.reuse, R14, R40 ;  /* 0x0000000e1428723c */ /* 0x040fe20000041828 */
[----:B------:R-:W1:Y:S07]  /*4070*/  LDSM.16.M88.4 R12, [R193+0x8800] ;  /* 0x00880000c10c783b */ /* 0x000e6e0000000200 */
[C---:B------:R-:W-:Y:S08]  /*4080*/  HMMA.16816.F32.BF16 R36, R20.reuse, R80, R36 ;  /* 0x000000501424723c */ /* 0x040ff00000041824 */
[C---:B------:R-:W-:Y:S08]  /*4090*/  HMMA.16816.F32.BF16 R32, R20.reuse, R82, R32 ;  /* 0x000000521420723c */ /* 0x040ff00000041820 */
[C---:B------:R-:W-:Y:S08]  /*40a0*/  HMMA.16816.F32.BF16 R28, R20.reuse, R76, R28 ;  /* 0x0000004c141c723c */ /* 0x040ff0000004181c */
[----:B------:R-:W-:Y:S01]  /*40b0*/  HMMA.16816.F32.BF16 R24, R20, R78, R24 ;  /* 0x0000004e1418723c */ /* 0x000fe20000041818 */
[----:B------:R-:W1:Y:S07]  /*40c0*/  LDSM.16.M88.4 R20, [R193+0x9000] ;  /* 0x00900000c114783b */ /* 0x000e6e0000000200 */
        /* <DEDUP_REMOVED lines=11> */
[----:B------:R-:W-:Y:S07]  /*4180*/  LDSM.16.M88.4 R60, [R191+0x3800] ;  /* 0x00380000bf3c783b */ /* 0x000fee0000000200 */
        /* <DEDUP_REMOVED lines=8> */
[----:B------:R-:W-:Y:S04]  /*4210*/  LDSM.16.M88.4 R32, [R190+0x2000] ;  /* 0x00200000be20783b */ /* 0x000fe80000000200 */
[----:B------:R-:W4:Y:S03]  /*4220*/  LDSM.16.M88.4 R20, [R187+0x8000] ;  /* 0x00800000bb14783b */ /* 0x000f260000000200 */
[C---:B--2---:R-:W-:Y:S08]  /*4230*/  HMMA.16816.F32.BF16 R28, R56.reuse, R48, R28 ;  /* 0x00000030381c723c */ /* 0x044ff0000004181c */
        /* <DEDUP_REMOVED lines=15> */
[----:B------:R-:W5:Y:S03]  /*4330*/  LDSM.16.M88.4 R60, [R180+0x2800] ;  /* 0x00280000b43c783b */ /* 0x000f660000000200 */
[C---:B----4-:R-:W-:Y:S08]  /*4340*/  HMMA.16816.F32.BF16 R8, R32.reuse, R20, R8 ;  /* 0x000000142008723c */ /* 0x050ff00000041808 */
[C---:B------:R-:W-:Y:S01]  /*4350*/  HMMA.16816.F32.BF16 R72, R32.reuse, R22, R72 ;  /* 0x000000162048723c */ /* 0x040fe20000041848 */
[----:B------:R-:W4:Y:S07]  /*4360*/  LDSM.16.M88.4 R20, [R180+0x3000] ;  /* 0x00300000b414783b */ /* 0x000f2e0000000200 */
[C---:B--2---:R-:W-:Y:S08]  /*4370*/  HMMA.16816.F32.BF16 R44, R32.reuse, R24, R44 ;  /* 0x00000018202c723c */ /* 0x044ff0000004182c */
[C---:B------:R-:W-:Y:S01]  /*4380*/  HMMA.16816.F32.BF16 R40, R32.reuse, R26, R40 ;  /* 0x0000001a2028723c */ /* 0x040fe20000041828 */
[----:B------:R-:W-:Y:S07]  /*4390*/  LDSM.16.M88.4 R24, [R180+0x3800] ;  /* 0x00380000b418783b */ /* 0x000fee0000000200 */
[C---:B---3--:R-:W-:Y:S08]  /*43a0*/  HMMA.16816.F32.BF16 R36, R32.reuse, R16, R36 ;  /* 0x000000102024723c */ /* 0x048ff00000041824 */
[----:B------:R-:W-:Y:S01]  /*43b0*/  HMMA.16816.F32.BF16 R68, R32, R18, R68 ;  /* 0x000000122044723c */ /* 0x000fe20000041844 */
[----:B------:R-:W2:Y:S07]  /*43c0*/  LDSM.16.M88.4 R16, [R193+0xa000] ;  /* 0x00a00000c110783b */ /* 0x000eae0000000200 */
[C---:B-1----:R-:W-:Y:S08]  /*43d0*/  HMMA.16816.F32.BF16 R8, R48.reuse, R12, R8 ;  /* 0x0000000c3008723c */ /* 0x042ff00000041808 */
[----:B------:R-:W-:Y:S01]  /*43e0*/  HMMA.16816.F32.BF16 R72, R48, R14, R72 ;  /* 0x0000000e3048723c */ /* 0x000fe20000041848 */
[----:B------:R-:W1:Y:S07]  /*43f0*/  LDSM.16.M88.4 R12, [R193+0xa800] ;  /* 0x00a80000c10c783b */ /* 0x000e6e0000000200 */
[C---:B------:R-:W-:Y:S08]  /*4400*/  HMMA.16816.F32.BF16 R28, R32.reuse, R56, R28 ;  /* 0x00000038201c723c */ /* 0x040ff0000004181c */
[----:B------:R-:W-:Y:S01]  /*4410*/  HMMA.16816.F32.BF16 R52, R32, R58, R52 ;  /* 0x0000003a2034723c */ /* 0x000fe20000041834 */
[----:B------:R-:W3:Y:S04]  /*4420*/  LDSM.16.M88.4 R56, [R193+0xb000] ;  /* 0x00b00000c138783b */ /* 0x000ee80000000200 */
[----:B------:R-:W-:Y:S03]  /*4430*/  LDSM.16.M88.4 R32, [R193+0xb800] ;  /* 0x00b80000c120783b */ /* 0x000fe60000000200 */
[C---:B-----5:R-:W-:Y:S08]  /*4440*/  HMMA.16816.F32.BF16 R44, R48.reuse, R60, R44 ;  /* 0x0000003c302c723c */ /* 0x060ff0000004182c */
[C---:B------:R-:W-:Y:S01]  /*4450*/  HMMA.16816.F32.BF16 R40, R48.reuse, R62, R40 ;  /* 0x0000003e3028723c */ /* 0x040fe20000041828 */
[----:B------:R-:W-:Y:S07]  /*4460*/  LDSM.16.M88.4 R60, [R192+0x4000] ;  /* 0x00400000c03c783b */ /* 0x000fee0000000200 */
[C---:B----4-:R-:W-:Y:S01]  /*4470*/  HMMA.16816.F32.BF16 R76, R48.reuse, R20, R36 ;  /* 0x00000014304c723c */ /* 0x050fe20000041824 */
[----:B------:R-:W4:Y:S07]  /*4480*/  LDSM.16.M88.4 R36, [R191+0x4000] ;  /* 0x00400000bf24783b */ /* 0x000f2e0000000200 */
[----:B------:R-:W-:Y:S01]  /*4490*/  HMMA.16816.F32.BF16 R68, R48, R22, R68 ;  /* 0x000000163044723c */ /* 0x000fe20000041844 */
[----:B------:R-:W5:Y:S07]  /*44a0*/  LDSM.16.M88.4 R20, [R191+0x4800] ;  /* 0x00480000bf14783b */ /* 0x000f6e0000000200 */
[C---:B--2---:R-:W-:Y:S08]  /*44b0*/  HMMA.16816.F32.BF16 R8, R64.reuse, R16, R8 ;  /* 0x000000104008723c */ /* 0x044ff00000041808 */
[C---:B-1----:R-:W-:Y:S08]  /*44c0*/  HMMA.16816.F32.BF16 R44, R64.reuse, R12, R44 ;  /* 0x0000000c402c723c */ /* 0x042ff0000004182c */
[C---:B------:R-:W-:Y:S01]  /*44d0*/  HMMA.16816.F32.BF16 R40, R64.reuse, R14, R40 ;  /* 0x0000000e4028723c */ /* 0x040fe20000041828 */
[----:B------:R-:W1:Y:S07]  /*44e0*/  LDSM.16.M88.4 R12, [R191+0x5000] ;  /* 0x00500000bf0c783b */ /* 0x000e6e0000000200 */
[C---:B---3--:R-:W-:Y:S08]  /*44f0*/  HMMA.16816.F32.BF16 R76, R64.reuse, R56, R76 ;  /* 0x00000038404c723c */ /* 0x048ff0000004184c */
[----:B------:R-:W-:Y:S08]  /*4500*/  HMMA.16816.F32.BF16 R72, R64, R18, R72 ;  /* 0x000000124048723c */ /* 0x000ff00000041848 */
[C---:B------:R-:W-:Y:S08]  /*4510*/  HMMA.16816.F32.BF16 R28, R48.reuse, R24, R28 ;  /* 0x00000018301c723c */ /* 0x040ff0000004181c */
[----:B------:R-:W-:Y:S01]  /*4520*/  HMMA.16816.F32.BF16 R52, R48, R26, R52 ;  /* 0x0000001a3034723c */ /* 0x000fe20000041834 */
[----:B------:R-:W-:Y:S07]  /*4530*/  LDSM.16.M88.4 R24, [R187+0xa000] ;  /* 0x00a00000bb18783b */ /* 0x000fee0000000200 */
[C---:B----4-:R-:W-:Y:S01]  /*4540*/  HMMA.16816.F32.BF16 R16, R60.reuse, R36, R8 ;  /* 0x000000243c10723c */ /* 0x050fe20000041808 */
[----:B------:R-:W-:Y:S07]  /*4550*/  LDSM.16.M88.4 R8, [R190+0x4000] ;  /* 0x00400000be08783b */ /* 0x000fee0000000200 */
[C---:B-----5:R-:W-:Y:S01]  /*4560*/  HMMA.16816.F32.BF16 R48, R60.reuse, R20, R44 ;  /* 0x000000143c30723c */ /* 0x060fe2000004182c */
[----:B------:R-:W2:Y:S07]  /*4570*/  LDSM.16.M88.4 R44, [R187+0xb000] ;  /* 0x00b00000bb2c783b */ /* 0x000eae0000000200 */
[----:B-1----:R-:W-:Y:S07]  /*4580*/  HMMA.16816.F32.BF16 R76, R60, R12, R76 ;  /* 0x0000000c3c4c723c */ /* 0x002fee000004184c */
[----:B------:R-:W-:Y:S01]  /*4590*/  IMAD.U32 R13, RZ, RZ, UR24 ;  /* 0x00000018ff0d7e24 */ /* 0x000fe2000f8e00ff */
[----:B------:R-:W-:Y:S08]  /*45a0*/  HMMA.16816.F32.BF16 R68, R64, R58, R68 ;  /* 0x0000003a4044723c */ /* 0x000ff00000041844 */
[C---:B------:R-:W-:Y:S01]  /*45b0*/  HMMA.16816.F32.BF16 R72, R60.reuse, R38, R72 ;  /* 0x000000263c48723c */ /* 0x040fe20000041848 */
[----:B------:R-:W1:Y:S07]  /*45c0*/  LDSM.16.M88.4 R36, [R187+0xa800] ;  /* 0x00a80000bb24783b */ /* 0x000e6e0000000200 */
[----:B------:R-:W-:Y:S01]  /*45d0*/  HMMA.16816.F32.BF16 R56, R60, R22, R40 ;  /* 0x000000163c38723c */ /* 0x000fe20000041828 */
[----:B------:R-:W-:Y:S04]  /*45e0*/  LDSM.16.M88.4 R20, [R189+0x4000] ;  /* 0x00400000bd14783b */ /* 0x000fe80000000200 */
[----:B------:R-:W3:Y:S03]  /*45f0*/  LDSM.16.M88.4 R40, [R180+0x4000] ;  /* 0x00400000b428783b */ /* 0x000ee60000000200 */
[C---:B------:R-:W-:Y:S08]  /*4600*/  HMMA.16816.F32.BF16 R28, R64.reuse, R32, R28 ;  /* 0x00000020401c723c */ /* 0x040ff0000004181c */
[----:B------:R-:W-:Y:S01]  /*4610*/  HMMA.16816.F32.BF16 R52, R64, R34, R52 ;  /* 0x000000224034723c */ /* 0x000fe20000041834 */
[----:B------:R-:W4:Y:S07]  /*4620*/  LDSM.16.M88.4 R32, [R191+0x5800] ;  /* 0x00580000bf20783b */ /* 0x000f2e0000000200 */
[----:B--2---:R-:W-:Y:S07]  /*4630*/  HMMA.16816.F32.BF16 R76, R8, R44, R76 ;  /* 0x0000002c084c723c */ /* 0x004fee000004184c */
[----:B------:R-:W-:Y:S01]  /*4640*/  IMAD R44, R13, 0x40, R210 ;  /* 0x000000400d2c7824 */ /* 0x000fe200078e02d2 */
[----:B------:R-:W-:Y:S01]  /*4650*/  HMMA.16816.F32.BF16 R68, R60, R14, R68 ;  /* 0x0000000e3c44723c */ /* 0x000fe20000041844 */
[----:B------:R-:W2:Y:S03]  /*4660*/  LDSM.16.M88.4 R12, [R180+0x4800] ;  /* 0x00480000b40c783b */ /* 0x000ea60000000200 */
[----:B------:R-:W-:-:S02]  /*4670*/  ISETP.GE.AND P4, PT, R44, R205, PT ;  /* 0x000000cd2c00720c */ /* 0x000fc40003f86270 */
[C---:B------:R-:W-:Y:S02]  /*4680*/  IADD3 R45, R44.reuse, 0x20, RZ ;  /* 0x000000202c2d7810 */ /* 0x040fe40007ffe0ff */
[----:B------:R-:W-:Y:S01]  /*4690*/  HMMA.16816.F32.BF16 R16, R8, R24, R16 ;  /* 0x000000180810723c */ /* 0x000fe20000041810 */
[----:B------:R-:W-:-:S06]  /*46a0*/  ISETP.LT.OR P4, PT, R44, R206, P4 ;  /* 0x000000ce2c00720c */ /* 0x000fcc0002781670 */
[--C-:B------:R-:W-:Y:S01]  /*46b0*/  IMAD.IADD R24, R207, 0x1, -R44.reuse ;  /* 0x00000001cf187824 */ /* 0x100fe200078e0a2c */
[----:B------:R-:W-:Y:S01]  /*46c0*/  HMMA.16816.F32.BF16 R72, R8, R26, R72 ;  /* 0x0000001a0848723c */ /* 0x000fe20000041848 */
[----:B------:R-:W-:-:S05]  /*46d0*/  IMAD.IADD R25, R204, 0x1, -R44 ;  /* 0x00000001cc197824 */ /* 0x000fca00078e0a2c */
[----:B------:R-:W-:Y:S02]  /*46e0*/  IABS R25, R25 ;  /* 0x0000001900197213 */ /* 0x000fe40000000000 */
[----:B-1----:R-:W-:Y:S01]  /*46f0*/  HMMA.16816.F32.BF16 R48, R8, R36, R48 ;  /* 0x000000240830723c */ /* 0x002fe20000041830 */
[----:B------:R-:W-:Y:S02]  /*4700*/  IADD3 R26, R44, 0x8, RZ ;  /* 0x000000082c1a7810 */ /* 0x000fe40007ffe0ff */
[----:B------:R-:W-:Y:S01]  /*4710*/  IABS R27, R24 ;  /* 0x00000018001b7213 */ /* 0x000fe20000000000 */
[----:B------:R-:W-:Y:S01]  /*4720*/  I2F R25, R25 ;  /* 0x0000001900197306 */ /* 0x000fe20000201400 */
[C---:B------:R-:W-:Y:S02]  /*4730*/  ISETP.GE.AND P0, PT, R26.reuse, R205, PT ;  /* 0x000000cd1a00720c */ /* 0x040fe40003f06270 */
[C---:B------:R-:W-:Y:S01]  /*4740*/  ISETP.GE.AND P6, PT, R26.reuse, R202, PT ;  /* 0x000000ca1a00720c */ /* 0x040fe20003fc6270 */
[----:B---3--:R-:W-:Y:S01]  /*4750*/  HMMA.16816.F32.BF16 R16, R20, R40, R16 ;  /* 0x000000281410723c */ /* 0x008fe20000041810 */
[----:B------:R-:W-:-:S02]  /*4760*/  ISETP.LT.OR P0, PT, R26, R206, P0 ;  /* 0x000000ce1a00720c */ /* 0x000fc40000701670 */
[----:B------:R-:W-:Y:S01]  /*4770*/  ISETP.LT.OR P6, PT, R26, R203, P6 ;  /* 0x000000cb1a00720c */ /* 0x000fe200037c1670 */
[----:B------:R-:W1:Y:S04]  /*4780*/  I2F R27, R27 ;  /* 0x0000001b001b7306 */ /* 0x000e680000201400 */
[----:B----4-:R-:W-:Y:S07]  /*4790*/  HMMA.16816.F32.BF16 R28, R60, R32, R28 ;  /* 0x000000203c1c723c */ /* 0x010fee000004181c */
[----:B------:R-:W-:Y:S01]  /*47a0*/  IADD3 R32, R44, 0x1, RZ ;  /* 0x000000012c207810 */ /* 0x000fe20007ffe0ff */
[C---:B------:R-:W-:Y:S01]  /*47b0*/  IMAD.IADD R33, R207.reuse, 0x1, -R26 ;  /* 0x00000001cf217824 */ /* 0x040fe200078e0a1a */
[----:B------:R-:W-:Y:S02]  /*47c0*/  HMMA.16816.F32.BF16 R72, R20, R42, R72 ;  /* 0x0000002a1448723c */ /* 0x000fe40000041848 */
[C---:B------:R-:W-:Y:S01]  /*47d0*/  ISETP.GE.AND P2, PT, R32.reuse, R205, PT ;  /* 0x000000cd2000720c */ /* 0x040fe20003f46270 */
[--C-:B------:R-:W-:Y:S01]  /*47e0*/  IMAD.IADD R24, R207, 0x1, -R32.reuse ;  /* 0x00000001cf187824 */ /* 0x100fe200078e0a20 */
[----:B------:R-:W-:Y:S01]  /*47f0*/  ISETP.GE.AND P1, PT, R32, R202, PT ;  /* 0x000000ca2000720c */ /* 0x000fe20003f26270 */
[----:B------:R-:W-:Y:S01]  /*4800*/  IMAD.IADD R2, R204, 0x1, -R32 ;  /* 0x00000001cc027824 */ /* 0x000fe200078e0a20 */
[----:B------:R-:W-:Y:S01]  /*4810*/  IABS R33, R33 ;  /* 0x0000002100217213 */ /* 0x000fe20000000000 */
[----:B-1----:R-:W-:Y:S01]  /*4820*/  FFMA.FTZ R36, R27, -UR13, R16 ;  /* 0x8000000d1b247c23 */ /* 0x002fe20008010010 */
[C---:B------:R-:W-:Y:S01]  /*4830*/  ISETP.LT.OR P2, PT, R32.reuse, R206, P2 ;  /* 0x000000ce2000720c */ /* 0x040fe20001741670 */
[----:B------:R-:W-:Y:S01]  /*4840*/  HMMA.16816.F32.BF16 R56, R8, R38, R56 ;  /* 0x000000260838723c */ /* 0x000fe20000041838 */
[----:B------:R-:W-:Y:S01]  /*4850*/  ISETP.LT.OR P1, PT, R32, R203, P1 ;  /* 0x000000cb2000720c */ /* 0x000fe20000f21670 */
[----:B------:R-:W-:Y:S01]  /*4860*/  IMAD.IADD R32, R204, 0x1, -R26 ;  /* 0x00000001cc207824 */ /* 0x000fe200078e0a1a */
[----:B------:R-:W-:Y:S01]  /*4870*/  IABS R2, R2 ;  /* 0x0000000200027213 */ /* 0x000fe20000000000 */
[----:B------:R-:W-:Y:S01]  /*4880*/  IMAD.MOV.U32 R26, RZ, RZ, R33 ;  /* 0x000000ffff1a7224 */ /* 0x000fe200078e0021 */
[----:B------:R-:W-:Y:S01]  /*4890*/  IABS R24, R24 ;  /* 0x0000001800187213 */ /* 0x000fe20000000000 */
[----:B------:R-:W-:Y:S01]  /*48a0*/  FFMA.FTZ R25, R25, -UR13, R18 ;  /* 0x8000000d19197c23 */ /* 0x000fe20008010012 */
[----:B------:R-:W-:Y:S01]  /*48b0*/  IABS R32, R32 ;  /* 0x0000002000207213 */ /* 0x000fe20000000000 */
[----:B--2---:R-:W-:Y:S01]  /*48c0*/  HMMA.16816.F32.BF16 R48, R20, R12, R48 ;  /* 0x0000000c1430723c */ /* 0x004fe20000041830 */
[----:B------:R-:W1:Y:S01]  /*48d0*/  I2F R13, R26 ;  /* 0x0000001a000d7306 */ /* 0x000e620000201400 */
[----:B------:R-:W-:-:S02]  /*48e0*/  FSEL R36, R36, -INF , !P4 ;  /* 0xff80000024247808 */ /* 0x000fc40006000000 */
[----:B------:R-:W-:Y:S01]  /*48f0*/  IMAD.MOV.U32 R27, RZ, RZ, R32 ;  /* 0x000000ffff1b7224 */ /* 0x000fe200078e0020 */
[CC--:B------:R-:W-:Y:S02]  /*4900*/  ISETP.GE.AND P4, PT, R44.reuse, R202.reuse, PT ;  /* 0x000000ca2c00720c */ /* 0x0c0fe40003f86270 */
[C---:B------:R-:W-:Y:S01]  /*4910*/  IADD3 R12, R44.reuse, 0x9, RZ ;  /* 0x000000092c0c7810 */ /* 0x040fe20007ffe0ff */
[----:B------:R-:W-:Y:S01]  /*4920*/  HMMA.16816.F32.BF16 R52, R60, R34, R52 ;  /* 0x000000223c34723c */ /* 0x000fe20000041834 */
[----:B------:R-:W2:Y:S01]  /*4930*/  I2F R2, R2 ;  /* 0x0000000200027306 */ /* 0x000ea20000201400 */
[----:B------:R-:W-:Y:S02]  /*4940*/  ISETP.LT.OR P4, PT, R44, R203, P4 ;  /* 0x000000cb2c00720c */ /* 0x000fe40002781670 */
[--C-:B------:R-:W-:Y:S01]  /*4950*/  IMAD.IADD R16, R207, 0x1, -R12.reuse ;  /* 0x00000001cf107824 */ /* 0x100fe200078e0a0c */
[C---:B------:R-:W-:Y:S02]  /*4960*/  ISETP.GE.AND P3, PT, R12.reuse, R205, PT ;  /* 0x000000cd0c00720c */ /* 0x040fe40003f66270 */
[----:B------:R-:W-:Y:S01]  /*4970*/  ISETP.GE.AND P5, PT, R12, R202, PT ;  /* 0x000000ca0c00720c */ /* 0x000fe20003fa6270 */
[----:B------:R-:W-:Y:S01]  /*4980*/  HMMA.16816.F32.BF16 R56, R20, R14, R56 ;  /* 0x0000000e1438723c */ /* 0x000fe20000041838 */
[----:B------:R-:W-:Y:S01]  /*4990*/  IABS R32, R16 ;  /* 0x0000001000207213 */ /* 0x000fe20000000000 */
[----:B------:R-:W-:Y:S01]  /*49a0*/  IMAD.IADD R16, R204, 0x1, -R12 ;  /* 0x00000001cc107824 */ /* 0x000fe200078e0a0c */
[C---:B------:R-:W-:Y:S01]  /*49b0*/  ISETP.LT.OR P3, PT, R12.reuse, R206, P3 ;  /* 0x000000ce0c00720c */ /* 0x040fe20001f61670 */
[----:B-1----:R-:W-:Y:S01]  /*49c0*/  FFMA.FTZ R39, R13, -UR13, R72 ;  /* 0x8000000d0d277c23 */ /* 0x002fe20008010048 */
[----:B------:R-:W-:Y:S01]  /*49d0*/  ISETP.LT.OR P5, PT, R12, R203, P5 ;  /* 0x000000cb0c00720c */ /* 0x000fe20002fa1670 */
[----:B------:R-:W-:Y:S01]  /*49e0*/  IMAD.MOV.U32 R12, RZ, RZ, R32 ;  /* 0x000000ffff0c7224 */ /* 0x000fe200078e0020 */
[----:B------:R-:W-:Y:S01]  /*49f0*/  IADD3 R13, R44, 0x11, RZ ;  /* 0x000000112c0d7810 */ /* 0x000fe20007ffe0ff */
[----:B------:R-:W1:Y:S01]  /*4a00*/  I2F R24, R24 ;  /* 0x0000001800187306 */ /* 0x000e620000201400 */
[----:B------:R-:W-:Y:S01]  /*4a10*/  IABS R16, R16 ;  /* 0x0000001000107213 */ /* 0x000fe20000000000 */
[----:B--2---:R-:W-:Y:S01]  /*4a20*/  FFMA.FTZ R2, R2, -UR13, R19 ;  /* 0x8000000d02027c23 */ /* 0x004fe20008010013 */
[----:B------:R-:W-:Y:S01]  /*4a30*/  IADD3 R26, R44, 0x10, RZ ;  /* 0x000000102c1a7810 */ /* 0x000fe20007ffe0ff */
[--C-:B------:R-:W-:Y:S01]  /*4a40*/  IMAD.IADD R14, R207, 0x1, -R13.reuse ;  /* 0x00000001cf0e7824 */ /* 0x100fe200078e0a0d */
[----:B------:R-:W-:Y:S01]  /*4a50*/  FSEL R39, R39, -INF , !P0 ;  /* 0xff80000027277808 */ /* 0x000fe20004000000 */
[----:B------:R-:W-:Y:S01]  /*4a60*/  IMAD.MOV.U32 R18, RZ, RZ, R16 ;  /* 0x000000ffff127224 */ /* 0x000fe200078e0010 */
[----:B------:R-:W-:Y:S01]  /*4a70*/  FSEL R2, R2, -INF , !P1 ;  /* 0xff80000002027808 */ /* 0x000fe20004800000 */
[----:B------:R-:W2:Y:S01]  /*4a80*/  I2F R27, R27 ;  /* 0x0000001b001b7306 */ /* 0x000ea20000201400 */
[C-C-:B------:R-:W-:Y:S01]  /*4a90*/  IMAD.IADD R16, R204.reuse, 0x1, -R26.reuse ;  /* 0x00000001cc107824 */ /* 0x140fe200078e0a1a */
[----:B------:R-:W-:Y:S01]  /*4aa0*/  IABS R14, R14 ;  /* 0x0000000e000e7213 */ /* 0x000fe20000000000 */
[----:B------:R-:W-:Y:S01]  /*4ab0*/  IMAD.IADD R32, R207, 0x1, -R26 ;  /* 0x00000001cf207824 */ /* 0x000fe200078e0a1a */
[C---:B------:R-:W-:Y:S01]  /*4ac0*/  ISETP.GE.AND P1, PT, R13.reuse, R205, PT ;  /* 0x000000cd0d00720c */ /* 0x040fe20003f26270 */
[----:B------:R-:W-:Y:S01]  /*4ad0*/  IMAD.IADD R40, R204, 0x1, -R13 ;  /* 0x00000001cc287824 */ /* 0x000fe200078e0a0d */
[----:B------:R-:W-:Y:S01]  /*4ae0*/  IABS R16, R16 ;  /* 0x0000001000107213 */ /* 0x000fe20000000000 */
[----:B------:R-:W-:Y:S01]  /*4af0*/  HMMA.16816.F32.BF16 R68, R8, R46, R68 ;  /* 0x0000002e0844723c */ /* 0x000fe20000041844 */
[----:B------:R-:W3:Y:S01]  /*4b00*/  I2F R12, R12 ;  /* 0x0000000c000c7306 */ /* 0x000ee20000201400 */
[----:B------:R-:W-:Y:S01]  /*4b10*/  ISETP.GE.AND P0, PT, R13, R202, PT ;  /* 0x000000ca0d00720c */ /* 0x000fe20003f06270 */
[----:B-1----:R-:W-:Y:S01]  /*4b20*/  FFMA.FTZ R24, R24, -UR13, R17 ;  /* 0x8000000d18187c23 */ /* 0x002fe20008010011 */
[----:B------:R-:W-:-:S02]  /*4b30*/  IABS R17, R32 ;  /* 0x0000002000117213 */ /* 0x000fc40000000000 */
[C---:B------:R-:W-:Y:S02]  /*4b40*/  ISETP.LT.OR P1, PT, R13.reuse, R206, P1 ;  /* 0x000000ce0d00720c */ /* 0x040fe40000f21670 */
[----:B------:R-:W-:Y:S01]  /*4b50*/  ISETP.LT.OR P0, PT, R13, R203, P0 ;  /* 0x000000cb0d00720c */ /* 0x000fe20000701670 */
[----:B------:R-:W1:Y:S01]  /*4b60*/  I2F R15, R16 ;  /* 0x00000010000f7306 */ /* 0x000e620000201400 */
[----:B--2---:R-:W-:Y:S01]  /*4b70*/  FFMA.FTZ R27, R27, -UR13, R74 ;  /* 0x8000000d1b1b7c23 */ /* 0x004fe2000801004a */
[----:B------:R-:W-:Y:S02]  /*4b80*/  IADD3 R13, R44, 0x18, RZ ;  /* 0x000000182c0d7810 */ /* 0x000fe40007ffe0ff */
[----:B------:R-:W-:Y:S02]  /*4b90*/  FSEL R34, R25, -INF , !P4 ;  /* 0xff80000019227808 */ /* 0x000fe40006000000 */
[----:B------:R-:W-:Y:S01]  /*4ba0*/  FSEL R38, R27, -INF , !P6 ;  /* 0xff8000001b267808 */ /* 0x000fe20007000000 */
[----:B------:R-:W-:Y:S01]  /*4bb0*/  IMAD.IADD R27, R207, 0x1, -R13 ;  /* 0x00000001cf1b7824 */ /* 0x000fe200078e0a0d */
[----:B------:R-:W2:Y:S01]  /*4bc0*/  I2F R14, R14 ;  /* 0x0000000e000e7306 */ /* 0x000ea20000201400 */
[----:B---3--:R-:W-:Y:S01]  /*4bd0*/  FFMA.FTZ R12, R12, -UR13, R73 ;  /* 0x8000000d0c0c7c23 */ /* 0x008fe20008010049 */
[-C--:B------:R-:W-:Y:S01]  /*4be0*/  ISETP.GE.AND P6, PT, R13, R205.reuse, PT ;  /* 0x000000cd0d00720c */ /* 0x080fe20003fc6270 */
[----:B------:R-:W-:Y:S01]  /*4bf0*/  IMAD.IADD R25, R204, 0x1, -R13 ;  /* 0x00000001cc197824 */ /* 0x000fe200078e0a0d */
[----:B------:R-:W-:-:S02]  /*4c00*/  ISETP.GE.AND P4, PT, R26, R205, PT ;  /* 0x000000cd1a00720c */ /* 0x000fc40003f86270 */
[----:B------:R-:W-:Y:S02]  /*4c10*/  FSEL R41, R12, -INF , !P3 ;  /* 0xff8000000c297808 */ /* 0x000fe40005800000 */
[----:B------:R-:W3:Y:S01]  /*4c20*/  I2F R18, R18 ;  /* 0x0000001200127306 */ /* 0x000ee20000201400 */
[----:B------:R-:W-:Y:S01]  /*4c30*/  ISETP.GE.AND P3, PT, R13, R202, PT ;  /* 0x000000ca0d00720c */ /* 0x000fe20003f66270 */
[----:B-1----:R-:W-:Y:S01]  /*4c40*/  FFMA.FTZ R50, R15, -UR13, R50 ;  /* 0x8000000d0f327c23 */ /* 0x002fe20008010032 */
[C---:B------:R-:W-:Y:S02]  /*4c50*/  ISETP.LT.OR P6, PT, R13.reuse, R206, P6 ;  /* 0x000000ce0d00720c */ /* 0x040fe400037c1670 */
[----:B------:R-:W-:Y:S02]  /*4c60*/  ISETP.LT.OR P3, PT, R13, R203, P3 ;  /* 0x000000cb0d00720c */ /* 0x000fe40001f61670 */
[----:B------:R-:W-:Y:S01]  /*4c70*/  IABS R40, R40 ;  /* 0x0000002800287213 */ /* 0x000fe20000000000 */
[----:B------:R-:W1:Y:S01]  /*4c80*/  I2F R17, R17 ;  /* 0x0000001100117306 */ /* 0x000e620000201400 */
[----:B--2---:R-:W-:Y:S01]  /*4c90*/  FFMA.FTZ R35, R14, -UR13, R49 ;  /* 0x8000000d0e237c23 */ /* 0x004fe20008010031 */
[----:B------:R-:W-:Y:S01]  /*4ca0*/  IABS R27, R27 ;  /* 0x0000001b001b7213 */ /* 0x000fe20000000000 */
[----:B------:R-:W2:Y:S01]  /*4cb0*/  LDSM.16.M88.4 R12, [R180+0x5000] ;  /* 0x00500000b40c783b */ /* 0x000ea20000000200 */
[----:B------:R-:W-:Y:S01]  /*4cc0*/  ISETP.LT.OR P4, PT, R26, R206, P4 ;  /* 0x000000ce1a00720c */ /* 0x000fe20002781670 */
[----:B------:R-:W-:Y:S01]  /*4cd0*/  IMAD.IADD R49, R207, 0x1, -R45 ;  /* 0x00000001cf317824 */ /* 0x000fe200078e0a2d */
[----:B------:R-:W-:Y:S01]  /*4ce0*/  FSEL R37, R24, -INF , !P2 ;  /* 0xff80000018257808 */ /* 0x000fe20005000000 */
[----:B---3--:R-:W-:Y:S01]  /*4cf0*/  FFMA.FTZ R18, R18, -UR13, R75 ;  /* 0x8000000d12127c23 */ /* 0x008fe2000801004b */
[----:B------:R-:W-:Y:S01]  /*4d00*/  ISETP.GE.AND P2, PT, R26, R202, PT ;  /* 0x000000ca1a00720c */ /* 0x000fe20003f46270 */
[----:B------:R-:W3:Y:S01]  /*4d10*/  I2F R40, R40 ;  /* 0x0000002800287306 */ /* 0x000ee20000201400 */
[----:B------:R-:W-:-:S02]  /*4d20*/  IADD3 R24, R44, 0x19, RZ ;  /* 0x000000192c187810 */ /* 0x000fc40007ffe0ff */
[----:B------:R-:W-:Y:S02]  /*4d30*/  FSEL R32, R18, -INF , !P5 ;  /* 0xff80000012207808 */ /* 0x000fe40006800000 */
[----:B------:R-:W-:Y:S01]  /*4d40*/  ISETP.LT.OR P2, PT, R26, R203, P2 ;  /* 0x000000cb1a00720c */ /* 0x000fe20001741670 */
[----:B-1----:R-:W-:Y:S01]  /*4d50*/  FFMA.FTZ R17, R17, -UR13, R48 ;  /* 0x8000000d11117c23 */ /* 0x002fe20008010030 */
[----:B------:R-:W-:Y:S01]  /*4d60*/  IABS R25, R25 ;  /* 0x0000001900197213 */ /* 0x000fe20000000000 */
[----:B------:R-:W1:Y:S01]  /*4d70*/  I2F R27, R27 ;  /* 0x0000001b001b7306 */ /* 0x000e620000201400 */
[----:B------:R-:W-:Y:S01]  /*4d80*/  IMAD.IADD R26, R207, 0x1, -R24 ;  /* 0x00000001cf1a7824 */ /* 0x000fe200078e0a18 */
[C---:B------:R-:W-:Y:S02]  /*4d90*/  ISETP.GE.AND P5, PT, R24.reuse, R205, PT ;  /* 0x000000cd1800720c */ /* 0x040fe40003fa6270 */
[----:B------:R-:W-:Y:S02]  /*4da0*/  FSEL R61, R17, -INF , !P4 ;  /* 0xff800000113d7808 */ /* 0x000fe40006000000 */
[----:B------:R-:W4:Y:S01]  /*4db0*/  LDSM.16.M88.4 R16, [R187+0xb800] ;  /* 0x00b80000bb10783b */ /* 0x000f220000000200 */
[----:B------:R-:W-:Y:S01]  /*4dc0*/  IABS R26, R26 ;  /* 0x0000001a001a7213 */ /* 0x000fe20000000000 */
[----:B------:R-:W5:Y:S01]  /*4dd0*/  I2F R25, R25 ;  /* 0x0000001900197306 */ /* 0x000f620000201400 */
[----:B------:R-:W-:Y:S01]  /*4de0*/  ISETP.GE.AND P4, PT, R24, R202, PT ;  /* 0x000000ca1800720c */ /* 0x000fe20003f86270 */
[----:B---3--:R-:W-:Y:S01]  /*4df0*/  FFMA.FTZ R51, R40, -UR13, R51 ;  /* 0x8000000d28337c23 */ /* 0x008fe20008010033 */
[----:B------:R-:W-:-:S02]  /*4e00*/  IADD3 R42, R44, 0x21, RZ ;  /* 0x000000212c2a7810 */ /* 0x000fc40007ffe0ff */
[C---:B------:R-:W-:Y:S02]  /*4e10*/  ISETP.LT.OR P5, PT, R24.reuse, R206, P5 ;  /* 0x000000ce1800720c */ /* 0x040fe40002fa1670 */
[----:B------:R-:W-:Y:S01]  /*4e20*/  ISETP.LT.OR P4, PT, R24, R203, P4 ;  /* 0x000000cb1800720c */ /* 0x000fe20002781670 */
[C---:B------:R-:W-:Y:S01]  /*4e30*/  IMAD.IADD R24, R204.reuse, 0x1, -R24 ;  /* 0x00000001cc187824 */ /* 0x040fe200078e0a18 */
[----:B------:R-:W3:Y:S01]  /*4e40*/  I2F R26, R26 ;  /* 0x0000001a001a7306 */ /* 0x000ee20000201400 */
[----:B-1----:R-:W-:Y:S01]  /*4e50*/  FFMA.FTZ R33, R27, -UR13, R56 ;  /* 0x8000000d1b217c23 */ /* 0x002fe20008010038 */
[----:B------:R-:W-:Y:S01]  /*4e60*/  FSEL R92, R51, -INF , !P0 ;  /* 0xff800000335c7808 */ /* 0x000fe20004000000 */
[--C-:B------:R-:W-:Y:S01]  /*4e70*/  IMAD.IADD R46, R204, 0x1, -R42.reuse ;  /* 0x00000001cc2e7824 */ /* 0x100fe200078e0a2a */
[----:B------:R-:W-:Y:S01]  /*4e80*/  IABS R24, R24 ;  /* 0x0000001800187213 */ /* 0x000fe20000000000 */
[----:B------:R-:W-:Y:S01]  /*4e90*/  IMAD.IADD R40, R207, 0x1, -R42 ;  /* 0x00000001cf287824 */ /* 0x000fe200078e0a2a */
[----:B------:R-:W-:-:S02]  /*4ea0*/  FSEL R33, R33, -INF , !P6 ;  /* 0xff80000021217808 */ /* 0x000fc40007000000 */
[----:B------:R-:W-:Y:S01]  /*4eb0*/  IADD3 R27, R44, 0x28, RZ ;  /* 0x000000282c1b7810 */ /* 0x000fe20007ffe0ff */
[----:B--2---:R-:W-:Y:S01]  /*4ec0*/  HMMA.16816.F32.BF16 R76, R20, R12, R76 ;  /* 0x0000000c144c723c */ /* 0x004fe2000004184c */
[C---:B------:R-:W-:Y:S01]  /*4ed0*/  ISETP.GE.AND P0, PT, R42.reuse, R205, PT ;  /* 0x000000cd2a00720c */ /* 0x040fe20003f06270 */
[----:B------:R-:W1:Y:S01]  /*4ee0*/  I2F R24, R24 ;  /* 0x0000001800187306 */ /* 0x000e620000201400 */
[C---:B------:R-:W-:Y:S01]  /*4ef0*/  ISETP.GE.AND P6, PT, R42.reuse, R202, PT ;  /* 0x000000ca2a00720c */ /* 0x040fe20003fc6270 */
[--C-:B------:R-:W-:Y:S01]  /*4f00*/  IMAD.IADD R43, R207, 0x1, -R27.reuse ;  /* 0x00000001cf2b7824 */ /* 0x100fe200078e0a1b */
[----:B------:R-:W-:Y:S02]  /*4f10*/  IABS R46, R46 ;  /* 0x0000002e002e7213 */ /* 0x000fe40000000000 */
[C---:B------:R-:W-:Y:S01]  /*4f20*/  ISETP.LT.OR P0, PT, R42.reuse, R206, P0 ;  /* 0x000000ce2a00720c */ /* 0x040fe20000701670 */
[----:B-----5:R-:W-:Y:S01]  /*4f30*/  FFMA.FTZ R12, R25, -UR13, R58 ;  /* 0x8000000d190c7c23 */ /* 0x020fe2000801003a */
[----:B------:R-:W-:Y:S01]  /*4f40*/  ISETP.LT.OR P6, PT, R42, R203, P6 ;  /* 0x000000cb2a00720c */ /* 0x000fe200037c1670 */
[----:B------:R-:W-:Y:S01]  /*4f50*/  IMAD.MOV.U32 R42, RZ, RZ, R46 ;  /* 0x000000ffff2a7224 */ /* 0x000fe200078e002e */
[----:B------:R-:W-:Y:S01]  /*4f60*/  IADD3 R46, R44, 0x29, RZ ;  /* 0x000000292c2e7810 */ /* 0x000fe20007ffe0ff */
[----:B------:R-:W-:Y:S01]  /*4f70*/  IMAD.IADD R25, R204, 0x1, -R27 ;  /* 0x00000001cc197824 */ /* 0x000fe200078e0a1b */
[----:B------:R-:W-:Y:S01]  /*4f80*/  FSEL R84, R50, -INF , !P2 ;  /* 0xff80000032547808 */ /* 0x000fe20005000000 */
[----:B---3--:R-:W-:Y:S01]  /*4f90*/  FFMA.FTZ R13, R26, -UR13, R57 ;  /* 0x8000000d1a0d7c23 */ /* 0x008fe20008010039 */
[----:B------:R-:W-:Y:S01]  /*4fa0*/  FSEL R12, R12, -INF , !P3 ;  /* 0xff8000000c0c7808 */ /* 0x000fe20005800000 */
[--C-:B------:R-:W-:Y:S01]  /*4fb0*/  IMAD.IADD R26, R207, 0x1, -R46.reuse ;  /* 0x00000001cf1a7824 */ /* 0x100fe200078e0a2e */
[----:B------:R-:W-:Y:S01]  /*4fc0*/  IABS R25, R25 ;  /* 0x0000001900197213 */ /* 0x000fe20000000000 */
[----:B-1----:R-:W-:Y:S01]  /*4fd0*/  FFMA.FTZ R59, R24, -UR13, R59 ;  /* 0x8000000d183b7c23 */ /* 0x002fe2000801003b */
[----:B------:R-:W-:Y:S01]  /*4fe0*/  FSEL R13, R13, -INF , !P5 ;  /* 0xff8000000d0d7808 */ /* 0x000fe20006800000 */
[----:B----4-:R-:W-:Y:S01]  /*4ff0*/  HMMA.16816.F32.BF16 R28, R8, R16, R28 ;  /* 0x00000010081c723c */ /* 0x010fe2000004181c */
[C---:B------:R-:W-:Y:S01]  /*5000*/  ISETP.GE.AND P3, PT, R27.reuse, R205, PT ;  /* 0x000000cd1b00720c */ /* 0x040fe20003f66270 */
[----:B------:R-:W-:Y:S01]  /*5010*/  IMAD.MOV.U32 R50, RZ, RZ, R25 ;  /* 0x000000ffff327224 */ /* 0x000fe200078e0019 */
[----:B------:R-:W-:Y:S01]  /*5020*/  IABS R25, R26 ;  /* 0x0000001a00197213 */ /* 0x000fe20000000000 */
[----:B------:R-:W1:Y:S01]  /*5030*/  I2F R42, R42 ;  /* 0x0000002a002a7306 */ /* 0x000e620000201400 */
[C---:B------:R-:W-:Y:S01]  /*5040*/  ISETP.GE.AND P5, PT, R27.reuse, R202, PT ;  /* 0x000000ca1b00720c */ /* 0x040fe20003fa6270 */
[----:B------:R-:W-:Y:S01]  /*5050*/  IMAD.IADD R48, R204, 0x1, -R46 ;  /* 0x00000001cc307824 */ /* 0x000fe200078e0a2e */
[C---:B------:R-:W-:Y:S01]  /*5060*/  ISETP.LT.OR P3, PT, R27.reuse, R206, P3 ;  /* 0x000000ce1b00720c */ /* 0x040fe20001f61670 */
[----:B------:R-:W-:Y:S01]  /*5070*/  IMAD.MOV.U32 R16, RZ, RZ, R25 ;  /* 0x000000ffff107224 */ /* 0x000fe200078e0019 */
[----:B------:R-:W-:Y:S01]  /*5080*/  ISETP.LT.OR P5, PT, R27, R203, P5 ;  /* 0x000000cb1b00720c */ /* 0x000fe20002fa1670 */
[----:B------:R-:W-:Y:S01]  /*5090*/  HMMA.16816.F32.BF16 R68, R20, R14, R68 ;  /* 0x0000000e1444723c */ /* 0x000fe20000041844 */
[----:B------:R-:W2:Y:S01]  /*50a0*/  LDSM.16.M88.4 R24, [R180+0x5800] ;  /* 0x00580000b418783b */ /* 0x000ea20000000200 */
[----:B------:R-:W-:Y:S01]  /*50b0*/  FSEL R35, R35, -INF , !P1 ;  /* 0xff80000023237808 */ /* 0x000fe20004800000 */
[----:B------:R-:W-:-:S04]  /*50c0*/  DEPBAR.LE SB0, 0x0 ;  /* 0x000080000000791a */ /* 0x000fc80000000000 */
[C---:B------:R-:W-:Y:S01]  /*50d0*/  ISETP.GE.AND P2, PT, R45.reuse, R205, PT ;  /* 0x000000cd2d00720c */ /* 0x040fe20003f46270 */
[----:B------:R-:W-:Y:S01]  /*50e0*/  HMMA.16816.F32.BF16 R52, R8, R18, R52 ;  /* 0x000000120834723c */ /* 0x000fe20000041834 */
[C---:B------:R-:W-:Y:S01]  /*50f0*/  ISETP.GE.AND P1, PT, R45.reuse, R202, PT ;  /* 0x000000ca2d00720c */ /* 0x040fe20003f26270 */
[----:B------:R-:W3:Y:S01]  /*5100*/  I2F R16, R16 ;  /* 0x0000001000107306 */ /* 0x000ee20000201400 */
[C---:B------:R-:W-:Y:S01]  /*5110*/  ISETP.LT.OR P2, PT, R45.reuse, R206, P2 ;  /* 0x000000ce2d00720c */ /* 0x040fe20001741670 */
[----:B-1----:R-:W-:Y:S01]  /*5120*/  FFMA.FTZ R42, R42, -UR13, R79 ;  /* 0x8000000d2a2a7c23 */ /* 0x002fe2000801004f */
[----:B------:R-:W-:Y:S01]  /*5130*/  ISETP.LT.OR P1, PT, R45, R203, P1 ;  /* 0x000000cb2d00720c */ /* 0x000fe20000f21670 */
[----:B------:R-:W-:Y:S01]  /*5140*/  IMAD.IADD R45, R204, 0x1, -R45 ;  /* 0x00000001cc2d7824 */ /* 0x000fe200078e0a2d */
[----:B------:R-:W-:Y:S02]  /*5150*/  IABS R40, R40 ;  /* 0x0000002800287213 */ /* 0x000fe40000000000 */
[----:B------:R-:W-:-:S02]  /*5160*/  IADD3 R17, R44, 0x30, RZ ;  /* 0x000000302c117810 */ /* 0x000fc40007ffe0ff */
[----:B------:R-:W-:Y:S02]  /*5170*/  IABS R45, R45 ;  /* 0x0000002d002d7213 */ /* 0x000fe40000000000 */
[----:B------:R-:W1:Y:S01]  /*5180*/  I2F R40, R40 ;  /* 0x0000002800287306 */ /* 0x000e620000201400 */
[--C-:B------:R-:W-:Y:S01]  /*5190*/  IMAD.IADD R18, R204, 0x1, -R17.reuse ;  /* 0x00000001cc127824 */ /* 0x100fe200078e0a11 */
[----:B------:R-:W-:Y:S01]  /*51a0*/  IABS R43, R43 ;  /* 0x0000002b002b7213 */ /* 0x000fe20000000000 */
[C---:B------:R-:W-:Y:S01]  /*51b0*/  IMAD.IADD R9, R207.reuse, 0x1, -R17 ;  /* 0x00000001cf097824 */ /* 0x040fe200078e0a11 */
[----:B------:R-:W-:Y:S01]  /*51c0*/  IADD3 R11, R44, 0x31, RZ ;  /* 0x000000312c0b7810 */ /* 0x000fe20007ffe0ff */
[----:B---3--:R-:W-:Y:S01]  /*51d0*/  FFMA.FTZ R16, R16, -UR13, R69 ;  /* 0x8000000d10107c23 */ /* 0x008fe20008010045 */
[----:B------:R-:W-:Y:S02]  /*51e0*/  IABS R18, R18 ;  /* 0x0000001200127213 */ /* 0x000fe40000000000 */
[----:B------:R-:W3:Y:S01]  /*51f0*/  I2F R45, R45 ;  /* 0x0000002d002d7306 */ /* 0x000ee20000201400 */
[----:B------:R-:W-:Y:S01]  /*5200*/  IMAD.IADD R19, R207, 0x1, -R11 ;  /* 0x00000001cf137824 */ /* 0x000fe200078e0a0b */
[----:B------:R-:W-:Y:S01]  /*5210*/  IABS R49, R49 ;  /* 0x0000003100317213 */ /* 0x000fe20000000000 */
[----:B------:R-:W-:Y:S01]  /*5220*/  IMAD.MOV.U32 R15, RZ, RZ, R18 ;  /* 0x000000ffff0f7224 */ /* 0x000fe200078e0012 */
[----:B------:R-:W-:-:S02]  /*5230*/  IABS R48, R48 ;  /* 0x0000003000307213 */ /* 0x000fc40000000000 */
[----:B------:R-:W-:Y:S01]  /*5240*/  IABS R18, R19 ;  /* 0x0000001300127213 */ /* 0x000fe20000000000 */
[----:B------:R-:W-:Y:S01]  /*5250*/  IMAD.IADD R19, R204, 0x1, -R11 ;  /* 0x00000001cc137824 */ /* 0x000fe200078e0a0b */
[----:B------:R-:W4:Y:S01]  /*5260*/  I2F R47, R43 ;  /* 0x0000002b002f7306 */ /* 0x000f220000201400 */
[----:B-1----:R-:W-:Y:S01]  /*5270*/  FFMA.FTZ R40, R40, -UR13, R77 ;  /* 0x8000000d28287c23 */ /* 0x002fe2000801004d */
[----:B------:R-:W-:Y:S01]  /*5280*/  IADD3 R14, R44, 0x38, RZ ;  /* 0x000000382c0e7810 */ /* 0x000fe20007ffe0ff */
[C---:B--2---:R-:W-:Y:S01]  /*5290*/  HMMA.16816.F32.BF16 R28, R20.reuse, R24, R28 ;  /* 0x00000018141c723c */ /* 0x044fe2000004181c */
[----:B------:R-:W-:Y:S02]  /*52a0*/  IABS R9, R9 ;  /* 0x0000000900097213 */ /* 0x000fe40000000000 */
[----:B------:R-:W-:Y:S01]  /*52b0*/  FSEL R145, R40, -INF , !P0 ;  /* 0xff80000028917808 */ /* 0x000fe20004000000 */
[----:B---3--:R-:W-:Y:S01]  /*52c0*/  FFMA.FTZ R45, R45, -UR13, R78 ;  /* 0x8000000d2d2d7c23 */ /* 0x008fe2000801004e */
[----:B------:R-:W1:Y:S01]  /*52d0*/  I2F R49, R49 ;  /* 0x0000003100317306 */ /* 0x000e620000201400 */
[----:B------:R-:W-:Y:S01]  /*52e0*/  ISETP.GE.AND P0, PT, R17, R202, PT ;  /* 0x000000ca1100720c */ /* 0x000fe20003f06270 */
[----:B------:R-:W-:Y:S01]  /*52f0*/  IMAD.IADD R25, R204, 0x1, -R14 ;  /* 0x00000001cc197824 */ /* 0x000fe200078e0a0e */
[----:B------:R-:W-:Y:S01]  /*5300*/  IABS R19, R19 ;  /* 0x0000001300137213 */ /* 0x000fe20000000000 */
[----:B------:R-:W-:Y:S01]  /*5310*/  HMMA.16816.F32.BF16 R52, R20, R26, R52 ;  /* 0x0000001a1434723c */ /* 0x000fe20000041834 */
[----:B------:R-:W-:-:S02]  /*5320*/  FSEL R170, R45, -INF , !P1 ;  /* 0xff8000002daa7808 */ /* 0x000fc40004800000 */
[----:B------:R-:W-:Y:S01]  /*5330*/  ISETP.GE.AND P1, PT, R17, R205, PT ;  /* 0x000000cd1100720c */ /* 0x000fe20003f26270 */
[----:B------:R-:W2:Y:S01]  /*5340*/  I2F R10, R48 ;  /* 0x00000030000a7306 */ /* 0x000ea20000201400 */
[----:B------:R-:W-:Y:S01]  /*5350*/  IADD3 R44, R44, 0x39, RZ ;  /* 0x000000392c2c7810 */ /* 0x000fe20007ffe0ff */
[----:B----4-:R-:W-:Y:S01]  /*5360*/  FFMA.FTZ R47, R47, -UR13, R68 ;  /* 0x8000000d2f2f7c23 */ /* 0x010fe20008010044 */
[C---:B------:R-:W-:Y:S02]  /*5370*/  ISETP.LT.OR P1, PT, R17.reuse, R206, P1 ;  /* 0x000000ce1100720c */ /* 0x040fe40000f21670 */
[----:B------:R-:W-:Y:S01]  /*5380*/  ISETP.LT.OR P0, PT, R17, R203, P0 ;  /* 0x000000cb1100720c */ /* 0x000fe20000701670 */
[----:B------:R-:W-:Y:S01]  /*5390*/  IMAD.IADD R17, R207, 0x1, -R14 ;  /* 0x00000001cf117824 */ /* 0x000fe200078e0a0e */
[----:B------:R-:W-:Y:S01]  /*53a0*/  FSEL R8, R59, -INF , !P4 ;  /* 0xff8000003b087808 */ /* 0x000fe20006000000 */
[----:B------:R-:W3:Y:S01]  /*53b0*/  I2F R15, R15 ;  /* 0x0000000f000f7306 */ /* 0x000ee20000201400 */
[----:B------:R-:W-:Y:S01]  /*53c0*/  ISETP.GE.AND P4, PT, R46, R205, PT ;  /* 0x000000cd2e00720c */ /* 0x000fe20003f86270 */
[----:B------:R-:W-:Y:S01]  /*53d0*/  IMAD.IADD R20, R204, 0x1, -R44 ;  /* 0x00000001cc147824 */ /* 0x000fe200078e0a2c */
[----:B------:R-:W-:Y:S01]  /*53e0*/  IABS R17, R17 ;  /* 0x0000001100117213 */ /* 0x000fe20000000000 */
[----:B-1----:R-:W-:Y:S01]  /*53f0*/  FFMA.FTZ R49, R49, -UR13, R76 ;  /* 0x8000000d31317c23 */ /* 0x002fe2000801004c */
[----:B------:R-:W-:-:S02]  /*5400*/  FSEL R136, R42, -INF , !P6 ;  /* 0xff8000002a887808 */ /* 0x000fc40007000000 */
[----:B------:R-:W-:Y:S01]  /*5410*/  FSEL R137, R47, -INF , !P3 ;  /* 0xff8000002f897808 */ /* 0x000fe20005800000 */
[----:B------:R1:W4:Y:S01]  /*5420*/  I2F R24, R19 ;  /* 0x0000001300187306 */ /* 0x0003220000201400 */
[----:B------:R-:W-:Y:S01]  /*5430*/  ISETP.LT.OR P4, PT, R46, R206, P4 ;  /* 0x000000ce2e00720c */ /* 0x000fe20002781670 */
[----:B--2---:R-:W-:Y:S01]  /*5440*/  FFMA.FTZ R71, R10, -UR13, R71 ;  /* 0x8000000d0a477c23 */ /* 0x004fe20008010047 */
[C---:B------:R-:W-:Y:S02]  /*5450*/  ISETP.GE.AND P6, PT, R11.reuse, R205, PT ;  /* 0x000000cd0b00720c */ /* 0x040fe40003fc6270 */
[----:B------:R-:W-:Y:S02]  /*5460*/  ISETP.GE.AND P3, PT, R11, R202, PT ;  /* 0x000000ca0b00720c */ /* 0x000fe40003f66270 */
[----:B------:R-:W-:Y:S01]  /*5470*/  IABS R25, R25 ;  /* 0x0000001900197213 */ /* 0x000fe20000000000 */
[----:B------:R-:W2:Y:S01]  /*5480*/  I2F R43, R50 ;  /* 0x00000032002b7306 */ /* 0x000ea20000201400 */
[----:B------:R-:W-:Y:S01]  /*5490*/  IABS R20, R20 ;  /* 0x0000001400147213 */ /* 0x000fe20000000000 */
[----:B---3--:R-:W-:Y:S01]  /*54a0*/  FFMA.FTZ R15, R15, -UR13, R30 ;  /* 0x8000000d0f0f7c23 */ /* 0x008fe2000801001e */
[----:B------:R-:W-:-:S02]  /*54b0*/  ISETP.LT.OR P6, PT, R11, R206, P6 ;  /* 0x000000ce0b00720c */ /* 0x000fc400037c1670 */
[----:B------:R-:W-:Y:S02]  /*54c0*/  ISETP.LT.OR P3, PT, R11, R203, P3 ;  /* 0x000000cb0b00720c */ /* 0x000fe40001f61670 */
[----:B------:R-:W-:Y:S01]  /*54d0*/  FSEL R139, R16, -INF , !P4 ;  /* 0xff800000108b7808 */ /* 0x000fe20006000000 */
[----:B------:R-:W3:Y:S01]  /*54e0*/  I2F R9, R9 ;  /* 0x0000000900097306 */ /* 0x000ee20000201400 */
[----:B-1----:R-:W-:Y:S01]  /*54f0*/  IMAD.IADD R19, R207, 0x1, -R44 ;  /* 0x00000001cf137824 */ /* 0x002fe200078e0a2c */
[----:B------:R-:W-:Y:S01]  /*5500*/  FSEL R147, R49, -INF , !P2 ;  /* 0xff80000031937808 */ /* 0x000fe20005000000 */
[----:B----4-:R-:W-:Y:S01]  /*5510*/  FFMA.FTZ R24, R24, -UR13, R31 ;  /* 0x8000000d18187c23 */ /* 0x010fe2000801001f */
[----:B------:R-:W-:Y:S02]  /*5520*/  ISETP.GE.AND P2, PT, R46, R202, PT ;  /* 0x000000ca2e00720c */ /* 0x000fe40003f46270 */
[----:B------:R-:W-:Y:S02]  /*5530*/  IABS R19, R19 ;  /* 0x0000001300137213 */ /* 0x000fe40000000000 */
[----:B------:R-:W1:Y:S01]  /*5540*/  I2F R18, R18 ;  /* 0x0000001200127306 */ /* 0x000e620000201400 */
[----:B------:R-:W-:Y:S01]  /*5550*/  FSEL R168, R15, -INF , !P0 ;  /* 0xff8000000fa87808 */ /* 0x000fe20004000000 */
[----:B--2---:R-:W-:Y:S01]  /*5560*/  FFMA.FTZ R43, R43, -UR13, R70 ;  /* 0x8000000d2b2b7c23 */ /* 0x004fe20008010046 */
[----:B------:R-:W-:-:S02]  /*5570*/  PLOP3.LUT P0, PT, PT, PT, UP0, 0x80, 0x0 ;  /* 0x000000000000781c */ /* 0x000fc40003f0f008 */
[----:B------:R-:W-:Y:S02]  /*5580*/  ISETP.LT.OR P2, PT, R46, R203, P2 ;  /* 0x000000cb2e00720c */ /* 0x000fe40001741670 */
[----:B------:R-:W-:Y:S01]  /*5590*/  FSEL R138, R43, -INF , !P5 ;  /* 0xff8000002b8a7808 */ /* 0x000fe20006800000 */
[----:B------:R-:W2:Y:S01]  /*55a0*/  I2F R17, R17 ;  /* 0x0000001100117306 */ /* 0x000ea20000201400 */
[----:B---3--:R-:W-:Y:S01]  /*55b0*/  FFMA.FTZ R9, R9, -UR13, R28 ;  /* 0x8000000d09097c23 */ /* 0x008fe2000801001c */
[----:B------:R-:W-:Y:S02]  /*55c0*/  FSEL R216, R71, -INF , !P2 ;  /* 0xff80000047d87808 */ /* 0x000fe40005000000 */
[-C--:B------:R-:W-:Y:S02]  /*55d0*/  ISETP.GE.AND P5, PT, R14, R205.reuse, PT ;  /* 0x000000cd0e00720c */ /* 0x080fe40003fa6270 */
[----:B------:R-:W-:Y:S02]  /*55e0*/  FSEL R219, R9, -INF , !P1 ;  /* 0xff80000009db7808 */ /* 0x000fe40004800000 */
[----:B------:R-:W3:Y:S01]  /*55f0*/  I2F R11, R25 ;  /* 0x00000019000b7306 */ /* 0x000ee20000201400 */
[----:B------:R-:W-:Y:S01]  /*5600*/  ISETP.GE.AND P4, PT, R44, R205, PT ;  /* 0x000000cd2c00720c */ /* 0x000fe20003f86270 */
[----:B-1----:R-:W-:Y:S01]  /*5610*/  FFMA.FTZ R18, R18, -UR13, R29 ;  /* 0x8000000d12127c23 */ /* 0x002fe2000801001d */
[----:B------:R-:W-:-:S02]  /*5620*/  ISETP.GE.AND P2, PT, R14, R202, PT ;  /* 0x000000ca0e00720c */ /* 0x000fc40003f46270 */
[----:B------:R-:W-:Y:S02]  /*5630*/  ISETP.GE.AND P1, PT, R44, R202, PT ;  /* 0x000000ca2c00720c */ /* 0x000fe40003f26270 */
[CC--:B------:R-:W-:Y:S01]  /*5640*/  ISETP.LT.OR P5, PT, R14.reuse, R206.reuse, P5 ;  /* 0x000000ce0e00720c */ /* 0x0c0fe20002fa1670 */
[----:B------:R-:W1:Y:S01]  /*5650*/  I2F R10, R19 ;  /* 0x00000013000a7306 */ /* 0x000e620000201400 */
[----:B--2---:R-:W-:Y:S01]  /*5660*/  FFMA.FTZ R17, R17, -UR13, R52 ;  /* 0x8000000d11117c23 */ /* 0x004fe20008010034 */
[-C--:B------:R-:W-:Y:S02]  /*5670*/  ISETP.LT.OR P2, PT, R14, R203.reuse, P2 ;  /* 0x000000cb0e00720c */ /* 0x080fe40001741670 */
[C---:B------:R-:W-:Y:S01]  /*5680*/  ISETP.LT.OR P4, PT, R44.reuse, R206, P4 ;  /* 0x000000ce2c00720c */ /* 0x040fe20002781670 */
[----:B------:R-:W-:Y:S01]  /*5690*/  BAR.SYNC.DEFER_BLOCKING 0x0 ;  /* 0x0000000000007b1d */ /* 0x000fe20000010000 */
[----:B------:R-:W-:Y:S01]  /*56a0*/  ISETP.LT.OR P1, PT, R44, R203, P1 ;  /* 0x000000cb2c00720c */ /* 0x000fe20000f21670 */
[----:B---3--:R-:W-:Y:S01]  /*56b0*/  FFMA.FTZ R11, R11, -UR13, R54 ;  /* 0x8000000d0b0b7c23 */ /* 0x008fe20008010036 */
[----:B------:R-:W-:-:S03]  /*56c0*/  FSEL R217, R18, -INF , !P6 ;  /* 0xff80000012d97808 */ /* 0x000fc60007000000 */
[----:B------:R-:W2:Y:S01]  /*56d0*/  I2F R16, R20 ;  /* 0x0000001400107306 */ /* 0x000ea20000201400 */
[----:B------:R-:W-:Y:S02]  /*56e0*/  FSEL R166, R24, -INF , !P3 ;  /* 0xff80000018a67808 */ /* 0x000fe40005800000 */
[----:B------:R-:W-:Y:S01]  /*56f0*/  FSEL R213, R17, -INF , !P5 ;  /* 0xff80000011d57808 */ /* 0x000fe20006800000 */
[----:B-1----:R-:W-:Y:S01]  /*5700*/  FFMA.FTZ R53, R10, -UR13, R53 ;  /* 0x8000000d0a357c23 */ /* 0x002fe20008010035 */
[----:B------:R-:W-:-:S04]  /*5710*/  FSEL R165, R11, -INF , !P2 ;  /* 0xff8000000ba57808 */ /* 0x000fc80005000000 */
[----:B------:R-:W-:Y:S01]  /*5720*/  FSEL R171, R53, -INF , !P4 ;  /* 0xff80000035ab7808 */ /* 0x000fe20006000000 */
[----:B--2---:R-:W-:-:S05]  /*5730*/  FFMA.FTZ R55, R16, -UR13, R55 ;  /* 0x8000000d10377c23 */ /* 0x004fca0008010037 */
        /* <DEDUP_REMOVED lines=43> */
[----:B------:R1:W-:Y:S01]  /*59f0*/  @P4 STS.128 [R197+0x6800], RZ ;  /* 0x006800ffc5004388 */ /* 0x0003e20000000c00 */
[----:B------:R-:W-:-:S03]  /*5a00*/  @!P2 LEA R14, P1, R10, c[0x0][0x168], 0x1 ;  /* 0x00005a000a0eaa11 */ /* 0x000fc600078208ff */
[----:B------:R-:W-:Y:S01]  /*5a10*/  @!PT LDS RZ, [RZ] ;  /* 0x00000000fffff984 */ /* 0x000fe20000000800 */
[----:B------:R-:W-:Y:S01]  /*5a20*/  @!PT LDS RZ, [RZ] ;  /* 0x00000000fffff984 */ /* 0x000fe20000000800 */
[----:B------:R-:W-:Y:S01]  /*5a30*/  @!PT LDS RZ, [RZ] ;  /* 0x00000000fffff984 */ /* 0x000fe20000000800 */
[----:B------:R5:W-:Y:S01]  /*5a40*/  @!P4 LDGSTS.E.BYPASS.LTC128B.128 [R197+0x6800], [R22.64] ;  /* 0x0680000016c5cfae */ /* 0x000be2000b901d52 */
[C-C-:B------:R-:W-:Y:S02]  /*5a50*/  @!P2 LEA.HI.X R15, R10.reuse, c[0x0][0x16c], R9.reuse, 0x1, P1 ;  /* 0x00005b000a0faa11 */ /* 0x140fe400008f0c09 */
[C---:B--2---:R-:W-:Y:S01]  /*5a60*/  @!P4 LEA R16, P6, R10.reuse, c[0x0][0x168], 0x1 ;  /* 0x00005a000a10ca11 */ /* 0x044fe200078c08ff */
[----:B------:R1:W-:Y:S03]  /*5a70*/  @P3 STS.128 [R197+0x8800], RZ ;  /* 0x008800ffc5003388 */ /* 0x0003e60000000c00 */
[C---:B------:R-:W-:Y:S01]  /*5a80*/  @!P4 LEA.HI.X R17, R10.reuse, c[0x0][0x16c], R9, 0x1, P6 ;  /* 0x00005b000a11ca11 */ /* 0x040fe200030f0c09 */
[----:B------:R-:W-:Y:S01]  /*5a90*/  @!PT LDS RZ, [RZ] ;  /* 0x00000000fffff984 */ /* 0x000fe20000000800 */
[----:B------:R-:W-:Y:S01]  /*5aa0*/  @!PT LDS RZ, [RZ] ;  /* 0x00000000fffff984 */ /* 0x000fe20000000800 */
[----:B------:R-:W-:Y:S01]  /*5ab0*/  @!PT LDS RZ, [RZ] ;  /* 0x00000000fffff984 */ /* 0x000fe20000000800 */
[----:B------:R1:W-:Y:S01]  /*5ac0*/  @!P3 LDGSTS.E.BYPASS.LTC128B.128 [R197+0x8800], [R26.64+0x80] ;  /* 0x088000801ac5bfae */ /* 0x0003e2000b901d52 */
[----:B------:R-:W-:-:S03]  /*5ad0*/  IADD3 R3, P6, R10, UR27, RZ ;  /* 0x0000001b0a037c10 */ /* 0x000fc6000ffde0ff */
[----:B------:R1:W-:Y:S01]  /*5ae0*/  @P2 STS.128 [R197+0xa800], RZ ;  /* 0x00a800ffc5002388 */ /* 0x0003e20000000c00 */
[----:B---3--:R-:W-:-:S03]  /*5af0*/  @!P3 LEA R24, P1, R3, c[0x0][0x168], 0x1 ;  /* 0x00005a000318ba11 */ /* 0x008fc600078208ff */
        /* <DEDUP_REMOVED lines=43> */
.L_x_1028:
[----:B------:R-:W-:Y:S05]  /*5db0*/  BSYNC B0 ;  /* 0x0000000000007941 */ /* 0x000fea0003800000 */
.L_x_1027:
[----:B------:R-:W0:Y:S02]  /*5dc0*/  LDGDEPBAR ;  /* 0x00000000000079af */ /* 0x000e240000000000 */
.L_x_1026:
[----:B------:R-:W-:Y:S01]  /*5dd0*/  FMNMX.FTZ R10, R36, R37, !PT ;  /* 0x00000025240a7209 */ /* 0x000fe20007810000 */
        /* <DEDUP_REMOVED lines=46> */
[----:B------:R-:W-:Y:S01]  /*60c0*/  LOP3.LUT R215, R6, UR20, RZ, 0x3c, !PT ;  /* 0x0000001406d77c12 */ /* 0x000fe2000f8e3cff */
[----:B------:R-:W-:Y:S01]  /*60d0*/  LDSM.16.MT88.4 R80, [R186+0x10000] ;  /* 0x01000000ba50783b */ /* 0x000fe20000004200 */
[----:B------:R-:W-:-:S02]  /*60e0*/  FMNMX.FTZ R10, R213, R10, !PT ;  /* 0x0000000ad50a7209 */ /* 0x000fc40007810000 */
[----:B------:R-:W-:Y:S01]  /*60f0*/  LOP3.LUT R160, R221, R215, RZ, 0x3c, !PT ;  /* 0x000000d7dda07212 */ /* 0x000fe200078e3cff */
[----:B------:R-:W-:Y:S01]  /*6100*/  LDSM.16.MT88.4 R72, [R188+0x10000] ;  /* 0x01000000bc48783b */ /* 0x000fe20000004200 */
[----:B------:R-:W-:Y:S02]  /*6110*/  FMNMX.FTZ R3, R171, R10, !PT ;  /* 0x0000000aab037209 */ /* 0x000fe40007810000 */
[----:B------:R-:W-:Y:S01]  /*6120*/  FMNMX.FTZ R10, R166, R9, !PT ;  /* 0x00000009a60a7209 */ /* 0x000fe20007810000 */
[----:B------:R-:W-:Y:S01]  /*6130*/  IMAD.WIDE.U32 R160, R160, -0x2daee0ad, RZ ;  /* 0xd2511f53a0a07825 */ /* 0x000fe200078e00ff */
[----:B------:R-:W-:Y:S02]  /*6140*/  LDSM.16.MT88.4 R88, [R185+0x10000] ;  /* 0x01000000b958783b */ /* 0x000fe40000004200 */
[----:B------:R-:W-:Y:S02]  /*6150*/  FMNMX.FTZ R9, R165, R10, !PT ;  /* 0x0000000aa5097209 */ /* 0x000fe40007810000 */
[----:B------:R-:W2:Y:S01]  /*6160*/  SHFL.BFLY PT, R132, R3, 0x2, 0x1f ;  /* 0x0c401f0003847f89 */ /* 0x000ea200000e0000 */
[----:B------:R-:W-:Y:S01]  /*6170*/  LOP3.LUT R162, R161, UR5, R222, 0x96, !PT ;  /* 0x00000005a1a27c12 */ /* 0x000fe2000f8e96de */
[----:B------:R-:W-:Y:S01]  /*6180*/  UIADD3 UR5, UR20, -0x61c88647, URZ ;  /* 0x9e3779b914057890 */ /* 0x000fe2000fffe03f */
[----:B------:R-:W-:Y:S01]  /*6190*/  FMNMX.FTZ R10, R164, R9, !PT ;  /* 0x00000009a40a7209 */ /* 0x000fe20007810000 */
[----:B------:R-:W-:Y:S02]  /*61a0*/  LDSM.16.MT88.4 R100, [R184+0xc000] ;  /* 0x00c00000b864783b */ /* 0x000fe40000004200 */
[----:B------:R-:W-:-:S02]  /*61b0*/  IMAD.WIDE.U32 R162, R162, -0x326172a9, RZ ;  /* 0xcd9e8d57a2a27825 */ /* 0x000fc400078e00ff */
[----:B------:R-:W3:Y:S04]  /*61c0*/  SHFL.BFLY PT, R11, R10, 0x2, 0x1f ;  /* 0x0c401f000a0b7f89 */ /* 0x000ee800000e0000 */
[----:B-1----:R-:W-:Y:S04]  /*61d0*/  LDSM.16.MT88.4 R20, [R184+0xc800] ;  /* 0x00c80000b814783b */ /* 0x002fe80000004200 */
[----:B------:R-:W-:Y:S04]  /*61e0*/  LDSM.16.MT88.4 R116, [R186+0xc000] ;  /* 0x00c00000ba74783b */ /* 0x000fe80000004200 */
[----:B------:R-:W-:Y:S01]  /*61f0*/  LDSM.16.MT88.4 R108, [R185+0xc000] ;  /* 0x00c00000b96c783b */ /* 0x000fe20000004200 */
[----:B--2---:R-:W-:Y:S01]  /*6200*/  FMNMX.FTZ R132, R3, R132, !PT ;  /* 0x0000008403847209 */ /* 0x004fe20007810000 */
[----:B------:R-:W-:Y:S01]  /*6210*/  IMAD.U32 R3, RZ, RZ, UR32 ;  /* 0x00000020ff037e24 */ /* 0x000fe2000f8e00ff */
[----:B------:R-:W-:Y:S01]  /*6220*/  UIADD3 UR32, UR32, 0x1, URZ ;  /* 0x0000000120207890 */ /* 0x000fe2000fffe03f */
[----:B------:R-:W-:Y:S03]  /*6230*/  LDSM.16.MT88.4 R24, [R185+0xc800] ;  /* 0x00c80000b918783b */ /* 0x000fe60000004200 */
[----:B------:R-:W-:Y:S01]  /*6240*/  LOP3.LUT R3, R223, UR21, R3, 0x96, !PT ;  /* 0x00000015df037c12 */ /* 0x000fe2000f8e9603 */
[----:B------:R-:W1:Y:S01]  /*6250*/  SHFL.BFLY PT, R9, R132, 0x1, 0x1f ;  /* 0x0c201f0084097f89 */ /* 0x000e6200000e0000 */
[----:B---3--:R-:W-:Y:S01]  /*6260*/  FMNMX.FTZ R6, R10, R11, !PT ;  /* 0x0000000b0a067209 */ /* 0x008fe20007810000 */
[----:B------:R-:W-:-:S02]  /*6270*/  IMAD.U32 R222, RZ, RZ, UR32 ;  /* 0x00000020ffde7e24 */ /* 0x000fc4000f8e00ff */
[----:B------:R-:W-:Y:S01]  /*6280*/  IMAD.WIDE.U32 R14, R3, -0x326172a9, RZ ;  /* 0xcd9e8d57030e7825 */ /* 0x000fe200078e00ff */
[----:B------:R-:W-:Y:S02]  /*6290*/  LDSM.16.MT88.4 R28, [R186+0xc800] ;  /* 0x00c80000ba1c783b */ /* 0x000fe40000004200 */
[----:B------:R-:W-:Y:S02]  /*62a0*/  LOP3.LUT R222, R223, UR21, R222, 0x96, !PT ;  /* 0x00000015dfde7c12 */ /* 0x000fe4000f8e96de */
[----:B------:R-:W-:Y:S02]  /*62b0*/  LOP3.LUT R3, R15, UR5, R220, 0x96, !PT ;  /* 0x000000050f037c12 */ /* 0x000fe4000f8e96dc */
[----:B------:R-:W-:Y:S01]  /*62c0*/  LOP3.LUT R14, R163, UR30, R14, 0x96, !PT ;  /* 0x0000001ea30e7c12 */ /* 0x000fe2000f8e960e */
[----:B------:R-:W-:-:S04]  /*62d0*/  IMAD.WIDE.U32 R222, R222, -0x326172a9, RZ ;  /* 0xcd9e8d57dede7825 */ /* 0x000fc800078e00ff */
[----:B------:R-:W-:Y:S01]  /*62e0*/  IMAD.WIDE.U32 R16, R3, -0x2daee0ad, RZ ;  /* 0xd2511f5303107825 */ /* 0x000fe200078e00ff */
[----:B------:R-:W-:Y:S01]  /*62f0*/  LOP3.LUT R220, R223, UR5, R220, 0x96, !PT ;  /* 0x00000005dfdc7c12 */ /* 0x000fe2000f8e96dc */
[----:B------:R-:W2:Y:S02]  /*6300*/  SHFL.BFLY PT, R3, R6, 0x1, 0x1f ;  /* 0x0c201f0006037f89 */ /* 0x000ea400000e0000 */
[----:B------:R-:W-:Y:S01]  /*6310*/  IMAD.WIDE.U32 R14, R14, -0x2daee0ad, RZ ;  /* 0xd2511f530e0e7825 */ /* 0x000fe200078e00ff */
[----:B-1----:R-:W-:-:S03]  /*6320*/  FMNMX.FTZ R132, R132, R9, !PT ;  /* 0x0000000984847209 */ /* 0x002fc60007810000 */
[----:B------:R-:W-:Y:S01]  /*6330*/  IMAD.WIDE.U32 R220, R220, -0x2daee0ad, RZ ;  /* 0xd2511f53dcdc7825 */ /* 0x000fe200078e00ff */
[----:B------:R-:W-:Y:S02]  /*6340*/  LOP3.LUT R9, R17, UR29, R160, 0x96, !PT ;  /* 0x0000001d11097c12 */ /* 0x000fe4000f8e96a0 */
[----:B------:R-:W-:Y:S01]  /*6350*/  LOP3.LUT R16, R15, UR25, R16, 0x96, !PT ;  /* 0x000000190f107c12 */ /* 0x000fe2000f8e9610 */
[C---:B------:R-:W-:Y:S01]  /*6360*/  FMUL.FTZ R218, R132.reuse, c[0x0][0x23c] ;  /* 0x00008f0084da7a20 */ /* 0x040fe20000410000 */
[----:B------:R-:W-:Y:S01]  /*6370*/  FSETP.NEU.FTZ.AND P1, PT, R132, -INF , PT ;  /* 0xff8000008400780b */ /* 0x000fe20003f3d000 */
[----:B------:R-:W-:-:S03]  /*6380*/  IMAD.WIDE.U32 R10, R9, -0x326172a9, RZ ;  /* 0xcd9e8d57090a7825 */ /* 0x000fc600078e00ff */
[----:B------:R-:W-:Y:S01]  /*6390*/  FSEL R218, R218, RZ, P1 ;  /* 0x000000ffdada7208 */ /* 0x000fe20000800000 */
[----:B------:R-:W-:Y:S01]  /*63a0*/  IMAD.WIDE.U32 R16, R16, -0x326172a9, RZ ;  /* 0xcd9e8d5710107825 */ /* 0x000fe200078e00ff */
[----:B------:R-:W-:-:S03]  /*63b0*/  LOP3.LUT R9, R11, UR26, R162, 0x96, !PT ;  /* 0x0000001a0b097c12 */ /* 0x000fc6000f8e96a2 */
[----:B------:R-:W-:Y:S01]  /*63c0*/  FFMA.FTZ R156, R36, c[0x0][0x23c], -R218 ;  /* 0x00008f00249c7a23 */ /* 0x000fe200000108da */
[----:B------:R-:W-:Y:S01]  /*63d0*/  LOP3.LUT R10, R17, UR23, R10, 0x96, !PT ;  /* 0x00000017110a7c12 */ /* 0x000fe2000f8e960a */
[----:B------:R-:W-:Y:S01]  /*63e0*/  IMAD.WIDE.U32 R18, R9, -0x2daee0ad, RZ ;  /* 0xd2511f5309127825 */ /* 0x000fe200078e00ff */
[----:B--2---:R-:W-:-:S03]  /*63f0*/  FMNMX.FTZ R3, R6, R3, !PT ;  /* 0x0000000306037209 */ /* 0x004fc60007810000 */
[----:B------:R-:W-:Y:S01]  /*6400*/  IMAD.WIDE.U32 R10, R10, -0x2daee0ad, RZ ;  /* 0xd2511f530a0a7825 */ /* 0x000fe200078e00ff */
[----:B------:R-:W-:Y:S01]  /*6410*/  LOP3.LUT R14, R19, UR22, R14, 0x96, !PT ;  /* 0x00000016130e7c12 */ /* 0x000fe2000f8e960e */
[----:B------:R-:W-:Y:S01]  /*6420*/  MUFU.EX2 R156, R156 ;  /* 0x0000009c009c7308 */ /* 0x000fe20000000800 */
[C---:B------:R-:W-:Y:S01]  /*6430*/  FSETP.NEU.FTZ.AND P1, PT, R3.reuse, -INF , PT ;  /* 0xff8000000300780b */ /* 0x040fe20003f3d000 */
[----:B------:R-:W-:Y:S01]  /*6440*/  FMUL.FTZ R167, R3, c[0x0][0x23c] ;  /* 0x00008f0003a77a20 */ /* 0x000fe20000410000 */
[----:B------:R-:W-:Y:S01]  /*6450*/  LOP3.LUT R18, R11, UR15, R18, 0x96, !PT ;  /* 0x0000000f0b127c12 */ /* 0x000fe2000f8e9612 */
[----:B------:R-:W-:-:S03]  /*6460*/  IMAD.WIDE.U32 R14, R14, -0x326172a9, RZ ;  /* 0xcd9e8d570e0e7825 */ /* 0x000fc600078e00ff */
[----:B------:R-:W-:Y:S01]  /*6470*/  FSEL R167, R167, RZ, P1 ;  /* 0x000000ffa7a77208 */ /* 0x000fe20000800000 */
[----:B------:R-:W-:-:S04]  /*6480*/  IMAD.WIDE.U32 R18, R18, -0x326172a9, RZ ;  /* 0xcd9e8d5712127825 */ /* 0x000fc800078e00ff */
[----:B------:R-:W-:Y:S01]  /*6490*/  FFMA.FTZ R153, R37, c[0x0][0x23c], -R218 ;  /* 0x00008f0025997a23 */ /* 0x000fe200000108da */
[----:B------:R-:W-:Y:S01]  /*64a0*/  LOP3.LUT R6, R18, 0xffff, RZ, 0xc0, !PT ;  /* 0x0000ffff12067812 */ /* 0x000fe200078ec0ff */
[--C-:B------:R-:W-:Y:S01]  /*64b0*/  FFMA.FTZ R152, R34, c[0x0][0x23c], -R167.reuse ;  /* 0x00008f0022987a23 */ /* 0x100fe200000108a7 */
[----:B------:R-:W-:Y:S01]  /*64c0*/  SHF.R.U32.HI R11, RZ, 0x10, R18 ;  /* 0x00000010ff0b7819 */ /* 0x000fe20000011612 */
[--C-:B------:R-:W-:Y:S01]  /*64d0*/  FFMA.FTZ R159, R2, c[0x0][0x23c], -R167.reuse ;  /* 0x00008f00029f7a23 */ /* 0x100fe200000108a7 */
[----:B------:R-:W-:Y:S01]  /*64e0*/  LOP3.LUT R9, R19, UR31, R14, 0x96, !PT ;  /* 0x0000001f13097c12 */ /* 0x000fe2000f8e960e */
[----:B------:R-:W1:Y:S01]  /*64f0*/  MUFU.EX2 R153, R153 ;  /* 0x0000009900997308 */ /* 0x000e620000000800 */
[----:B------:R-:W-:Y:S01]  /*6500*/  SHF.R.U32.HI R14, RZ, 0x8, R6 ;  /* 0x00000008ff0e7819 */ /* 0x000fe20000011606 */
[--C-:B------:R-:W-:Y:S01]  /*6510*/  FFMA.FTZ R157, R38, c[0x0][0x23c], -R167.reuse ;  /* 0x00008f00269d7a23 */ /* 0x100fe200000108a7 */
[----:B------:R-:W-:Y:S01]  /*6520*/  SHF.R.U32.HI R6, RZ, 0x18, R18 ;  /* 0x00000018ff067819 */ /* 0x000fe20000011612 */
[----:B------:R-:W-:Y:S01]  /*6530*/  FFMA.FTZ R150, R32, c[0x0][0x23c], -R167 ;  /* 0x00008f0020967a23 */ /* 0x000fe200000108a7 */
[----:B------:R-:W-:Y:S01]  /*6540*/  LOP3.LUT R11, R11, 0xff, RZ, 0xc0, !PT ;  /* 0x000000ff0b0b7812 */ /* 0x000fe200078ec0ff */
[----:B------:R-:W-:Y:S01]  /*6550*/  FFMA.FTZ R154, R39, c[0x0][0x23c], -R218 ;  /* 0x00008f00279a7a23 */ /* 0x000fe200000108da */
[----:B------:R-:W-:Y:S01]  /*6560*/  LOP3.LUT R5, R9, 0xffff, RZ, 0xc0, !PT ;  /* 0x0000ffff09057812 */ /* 0x000fe200078ec0ff */
[----:B------:R-:W-:Y:S01]  /*6570*/  MUFU.EX2 R152, R152 ;  /* 0x0000009800987308 */ /* 0x000fe20000000800 */
[----:B------:R-:W-:Y:S01]  /*6580*/  PRMT R11, R11, 0x5410, R6 ;  /* 0x000054100b0b7816 */ /* 0x000fe20000000006 */
[--C-:B------:R-:W-:Y:S01]  /*6590*/  FFMA.FTZ R135, R41, c[0x0][0x23c], -R218.reuse ;  /* 0x00008f0029877a23 */ /* 0x100fe200000108da */
[--C-:B------:R-:W-:Y:S01]  /*65a0*/  SHF.R.U32.HI R2, RZ, 0x10, R9.reuse ;  /* 0x00000010ff027819 */ /* 0x100fe20000011609 */
[----:B------:R-:W-:Y:S01]  /*65b0*/  FFMA.FTZ R134, R35, c[0x0][0x23c], -R218 ;  /* 0x00008f0023867a23 */ /* 0x000fe200000108da */
[----:B------:R-:W-:Y:S01]  /*65c0*/  LOP3.LUT R6, R15, UR16, R16, 0x96, !PT ;  /* 0x000000100f067c12 */ /* 0x000fe2000f8e9610 */
[--C-:B------:R-:W-:Y:S01]  /*65d0*/  FFMA.FTZ R133, R33, c[0x0][0x23c], -R218.reuse ;  /* 0x00008f0021857a23 */ /* 0x100fe200000108da */
[----:B------:R-:W-:Y:S01]  /*65e0*/  LOP3.LUT R0, R9, 0xff, RZ, 0xc0, !PT ;  /* 0x000000ff09007812 */ /* 0x000fe200078ec0ff */
[----:B------:R-:W2:Y:S01]  /*65f0*/  MUFU.EX2 R159, R159 ;  /* 0x0000009f009f7308 */ /* 0x000ea20000000800 */
[----:B------:R-:W-:Y:S01]  /*6600*/  SHF.R.U32.HI R9, RZ, 0x18, R9 ;  /* 0x00000018ff097819 */ /* 0x000fe20000011609 */
[----:B------:R-:W-:Y:S01]  /*6610*/  IMAD.WIDE.U32 R6, R6, -0x2daee0ad, RZ ;  /* 0xd2511f5306067825 */ /* 0x000fe200078e00ff */
[----:B------:R-:W-:Y:S01]  /*6620*/  SHF.R.U32.HI R5, RZ, 0x8, R5 ;  /* 0x00000008ff057819 */ /* 0x000fe20000011605 */
[----:B------:R-:W3:Y:S01]  /*6630*/  LDSM.16.MT88.4 R32, [R184+0x10000] ;  /* 0x01000000b820783b */ /* 0x000ee20000004200 */
[----:B------:R-:W-:Y:S01]  /*6640*/  LOP3.LUT R2, R2, 0xff, RZ, 0xc0, !PT ;  /* 0x000000ff02027812 */ /* 0x000fe200078ec0ff */
[--C-:B------:R-:W-:Y:S01]  /*6650*/  HSET2.LE.AND R99, R11, R158.reuse, PT ;  /* 0x0000009e0b637233 */ /* 0x100fe20003803000 */
[----:B------:R-:W-:Y:S01]  /*6660*/  PRMT R5, R0, 0x5410, R5 ;  /* 0x0000541000057816 */ /* 0x000fe20000000005 */
[----:B------:R-:W-:Y:S01]  /*6670*/  MUFU.EX2 R157, R157 ;  /* 0x0000009d009d7308 */ /* 0x000fe20000000800 */
[----:B------:R-:W-:Y:S01]  /*6680*/  PRMT R9, R2, 0x5410, R9 ;  /* 0x0000541002097816 */ /* 0x000fe20000000009 */
[----:B------:R-:W-:Y:S01]  /*6690*/  FFMA.FTZ R151, R61, c[0x0][0x23c], -R218 ;  /* 0x00008f003d977a23 */ /* 0x000fe200000108da */
[----:B------:R-:W-:Y:S01]  /*66a0*/  LOP3.LUT R4, R6, 0xffff, RZ, 0xc0, !PT ;  /* 0x0000ffff06047812 */ /* 0x000fe200078ec0ff */
[--C-:B------:R-:W-:Y:S01]  /*66b0*/  HSET2.LE.AND R96, R5, R158.reuse, PT ;  /* 0x0000009e05607233 */ /* 0x100fe20003803000 */
[----:B------:R-:W-:Y:S01]  /*66c0*/  LOP3.LUT R17, R18, 0xff, RZ, 0xc0, !PT ;  /* 0x000000ff12117812 */ /* 0x000fe200078ec0ff */
[--C-:B------:R-:W-:Y:S01]  /*66d0*/  HSET2.LE.AND R97, R9, R158.reuse, PT ;  /* 0x0000009e09617233 */ /* 0x100fe20003803000 */
[----:B-1----:R-:W-:Y:S01]  /*66e0*/  F2FP.BF16.PACK_AB R5, R153, R156 ;  /* 0x0000009c9905723e */ /* 0x002fe200000010ff */
[----:B------:R-:W1:Y:S01]  /*66f0*/  MUFU.EX2 R150, R150 ;  /* 0x0000009600967308 */ /* 0x000e620000000800 */
[----:B--2---:R-:W-:Y:S01]  /*6700*/  F2FP.BF16.PACK_AB R0, R159, R152 ;  /* 0x000000989f00723e */ /* 0x004fe200000010ff */
        /* <DEDUP_REMOVED lines=9> */
[----:B------:R-:W-:Y:S01]  /*67a0*/  LOP3.LUT R96, R96, R5, RZ, 0xc0, !PT ;  /* 0x0000000560607212 */ /* 0x000fe200078ec0ff */
[--C-:B------:R-:W-:Y:S01]  /*67b0*/  HSET2.LE.AND R17, R17, R158.reuse, PT ;  /* 0x0000009e11117233 */ /* 0x100fe20003803000 */
[----:B------:R-:W-:Y:S01]  /*67c0*/  LOP3.LUT R10, R7, UR4, R10, 0x96, !PT ;  /* 0x00000004070a7c12 */ /* 0x000fe2000f8e960a */
[----:B------:R-:W2:Y:S01]  /*67d0*/  LDSM.16.MT88.4 R40, [R188+0xe000] ;  /* 0x00e00000bc28783b */ /* 0x000ea20000004200 */
[--C-:B------:R-:W-:Y:S01]  /*67e0*/  SHF.R.U32.HI R0, RZ, 0x10, R6.reuse ;  /* 0x00000010ff007819 */ /* 0x100fe20000011606 */
[----:B------:R-:W4:Y:S01]  /*67f0*/  MUFU.EX2 R135, R135 ;  /* 0x0000008700877308 */ /* 0x000f220000000800 */
[----:B------:R-:W-:Y:S01]  /*6800*/  SHF.R.U32.HI R143, RZ, 0x18, R6 ;  /* 0x00000018ff8f7819 */ /* 0x000fe20000011606 */
[--C-:B------:R-:W-:Y:S01]  /*6810*/  FFMA.FTZ R211, R170, c[0x0][0x23c], -R167.reuse ;  /* 0x00008f00aad37a23 */ /* 0x100fe200000108a7 */
[----:B------:R-:W-:Y:S01]  /*6820*/  PRMT R9, R9, 0x5410, R4 ;  /* 0x0000541009097816 */ /* 0x000fe20000000004 */
[--C-:B------:R-:W-:Y:S01]  /*6830*/  FFMA.FTZ R170, R136, c[0x0][0x23c], -R167.reuse ;  /* 0x00008f0088aa7a23 */ /* 0x100fe200000108a7 */
[----:B------:R-:W5:Y:S01]  /*6840*/  LDSM.16.MT88.4 R4, [R188+0xc800] ;  /* 0x00c80000bc04783b */ /* 0x000f620000004200 */
[----:B-1----:R-:W-:Y:S01]  /*6850*/  F2FP.BF16.PACK_AB R2, R150, R157 ;  /* 0x0000009d9602723e */ /* 0x002fe200000010ff */
[--C-:B------:R-:W-:Y:S01]  /*6860*/  FFMA.FTZ R169, R138, c[0x0][0x23c], -R167.reuse ;  /* 0x00008f008aa97a23 */ /* 0x100fe200000108a7 */
[----:B------:R-:W-:Y:S01]  /*6870*/  LOP3.LUT R8, R0, 0xff, RZ, 0xc0, !PT ;  /* 0x000000ff00087812 */ /* 0x000fe200078ec0ff */
[----:B------:R-:W-:Y:S01]  /*6880*/  MUFU.EX2 R151, R151 ;  /* 0x0000009700977308 */ /* 0x000fe20000000800 */
[----:B------:R-:W-:Y:S01]  /*6890*/  LOP3.LUT R99, R99, R2, RZ, 0xc0, !PT ;  /* 0x0000000263637212 */ /* 0x000fe200078ec0ff */
[----:B------:R-:W-:Y:S01]  /*68a0*/  FFMA.FTZ R2, R13, c[0x0][0x23c], -R218 ;  /* 0x00008f000d027a23 */ /* 0x000fe200000108da */
[C---:B------:R-:W-:Y:S01]  /*68b0*/  LOP3.LUT R16, R10.reuse, 0xffff, RZ, 0xc0, !PT ;  /* 0x0000ffff0a107812 */ /* 0x040fe200078ec0ff */
[--C-:B------:R-:W-:Y:S01]  /*68c0*/  HSET2.LE.AND R142, R9, R158.reuse, PT ;  /* 0x0000009e098e7233 */ /* 0x100fe20003803000 */
[----:B------:R-:W-:Y:S01]  /*68d0*/  SHF.R.U32.HI R141, RZ, 0x10, R10 ;  /* 0x00000010ff8d7819 */ /* 0x000fe2000001160a */
[----:B------:R-:W-:Y:S01]  /*68e0*/  LDSM.16.MT88.4 R12, [R188+0xe800] ;  /* 0x00e80000bc0c783b */ /* 0x000fe20000004200 */
[----:B----4-:R-:W-:Y:S01]  /*68f0*/  F2FP.BF16.PACK_AB R98, R135, R154 ;  /* 0x0000009a8762723e */ /* 0x010fe200000010ff */
[----:B------:R-:W-:Y:S01]  /*6900*/  MUFU.EX2 R134, R134 ;  /* 0x0000008600867308 */ /* 0x000fe20000000800 */
[----:B------:R-:W-:Y:S01]  /*6910*/  LOP3.LUT R161, R10, 0xff, RZ, 0xc0, !PT ;  /* 0x000000ff0aa17812 */ /* 0x000fe200078ec0ff */
[----:B------:R-:W-:Y:S01]  /*6920*/  FFMA.FTZ R216, R216, c[0x0][0x23c], -R167 ;  /* 0x00008f00d8d87a23 */ /* 0x000fe200000108a7 */
[----:B------:R-:W-:Y:S01]  /*6930*/  LOP3.LUT R98, R17, R98, RZ, 0xc0, !PT ;  /* 0x0000006211627212 */ /* 0x000fe200078ec0ff */
[----:B------:R-:W-:Y:S01]  /*6940*/  FFMA.FTZ R219, R219, c[0x0][0x23c], -R218 ;  /* 0x00008f00dbdb7a23 */ /* 0x000fe200000108da */
[----:B------:R-:W-:Y:S01]  /*6950*/  SHF.R.U32.HI R10, RZ, 0x18, R10 ;  /* 0x00000018ff0a7819 */ /* 0x000fe2000001160a */
[----:B------:R-:W-:Y:S01]  /*6960*/  FFMA.FTZ R213, R213, c[0x0][0x23c], -R218 ;  /* 0x00008f00d5d57a23 */ /* 0x000fe200000108da */
[----:B------:R-:W-:Y:S01]  /*6970*/  SHF.R.U32.HI R16, RZ, 0x8, R16 ;  /* 0x00000008ff107819 */ /* 0x000fe20000011610 */
[----:B------:R-:W-:Y:S01]  /*6980*/  MUFU.EX2 R133, R133 ;  /* 0x0000008500857308 */ /* 0x000fe20000000800 */
[----:B------:R-:W-:Y:S01]  /*6990*/  LOP3.LUT R141, R141, 0xff, RZ, 0xc0, !PT ;  /* 0x000000ff8d8d7812 */ /* 0x000fe200078ec0ff */
[C---:B------:R-:W-:Y:S01]  /*69a0*/  HMMA.16816.F32.BF16 R128, R96.reuse, R124, RZ ;  /* 0x0000007c6080723c */ /* 0x040fe200000418ff */
[----:B------:R-:W-:Y:S01]  /*69b0*/  PRMT R143, R8, 0x5410, R143 ;  /* 0x00005410088f7816 */ /* 0x000fe2000000008f */
[--C-:B------:R-:W-:Y:S01]  /*69c0*/  FFMA.FTZ R168, R168, c[0x0][0x23c], -R167.reuse ;  /* 0x00008f00a8a87a23 */ /* 0x100fe200000108a7 */
[----:B------:R-:W-:Y:S01]  /*69d0*/  PRMT R161, R161, 0x5410, R16 ;  /* 0x00005410a1a17816 */ /* 0x000fe20000000010 */
[--C-:B------:R-:W-:Y:S01]  /*69e0*/  FFMA.FTZ R165, R165, c[0x0][0x23c], -R167.reuse ;  /* 0x00008f00a5a57a23 */ /* 0x100fe200000108a7 */
[----:B------:R-:W-:Y:S01]  /*69f0*/  PRMT R141, R141, 0x5410, R10 ;  /* 0x000054108d8d7816 */ /* 0x000fe2000000000a */
[----:B------:R-:W1:Y:S01]  /*6a00*/  MUFU.EX2 R2, R2 ;  /* 0x0000000200027308 */ /* 0x000e620000000800 */
[--C-:B------:R-:W-:Y:S01]  /*6a10*/  HSET2.LE.AND R143, R143, R158.reuse, PT ;  /* 0x0000009e8f8f7233 */ /* 0x100fe20003803000 */
[C---:B------:R-:W-:Y:S01]  /*6a20*/  HMMA.16816.F32.BF16 R124, R96.reuse, R126, RZ ;  /* 0x0000007e607c723c */ /* 0x040fe200000418ff */
[--C-:B------:R-:W-:Y:S01]  /*6a30*/  HSET2.LE.AND R140, R161, R158.reuse, PT ;  /* 0x0000009ea18c7233 */ /* 0x100fe20003803000 */
[----:B------:R-:W-:Y:S01]  /*6a40*/  LDSM.16.MT88.4 R16, [R186+0xe800] ;  /* 0x00e80000ba10783b */ /* 0x000fe20000004200 */
[----:B------:R-:W-:Y:S01]  /*6a50*/  HSET2.LE.AND R141, R141, R158, PT ;  /* 0x0000009e8d8d7233 */ /* 0x000fe20003803000 */
[----:B------:R-:W-:Y:S01]  /*6a60*/  LOP3.LUT R161, R221, UR29, R160, 0x96, !PT ;  /* 0x0000001ddda17c12 */ /* 0x000fe2000f8e96a0 */
[----:B------:R-:W-:Y:S01]  /*6a70*/  FFMA.FTZ R160, R147, c[0x0][0x23c], -R218 ;  /* 0x00008f0093a07a23 */ /* 0x000fe200000108da */
[----:B------:R-:W-:Y:S01]  /*6a80*/  MUFU.EX2 R148, R148 ;  /* 0x0000009400947308 */ /* 0x000fe20000000800 */
[----:B------:R-:W-:Y:S01]  /*6a90*/  FFMA.FTZ R164, R164, c[0x0][0x23c], -R167 ;  /* 0x00008f00a4a47a23 */ /* 0x000fe200000108a7 */
[----:B---3--:R-:W-:Y:S01]  /*6aa0*/  HMMA.16816.F32.BF16 R92, R96, R32, RZ ;  /* 0x00000020605c723c */ /* 0x008fe200000418ff */
[----:B------:R-:W-:-:S02]  /*6ab0*/  FADD.FTZ R153, R156, R153 ;  /* 0x000000999c997221 */ /* 0x000fc40000010000 */
[----:B------:R-:W-:Y:S02]  /*6ac0*/  FADD.FTZ R152, R152, R159 ;  /* 0x0000009f98987221 */ /* 0x000fe40000010000 */
[----:B------:R-:W-:Y:S01]  /*6ad0*/  FADD.FTZ R154, R154, R153 ;  /* 0x000000999a9a7221 */ /* 0x000fe20000010000 */
        /* <DEDUP_REMOVED lines=9> */
[----:B------:R-:W-:Y:S01]  /*6b70*/  FADD.FTZ R157, R150, R157 ;  /* 0x0000009d969d7221 */ /* 0x000fe20000010000 */
[----:B------:R-:W-:Y:S01]  /*6b80*/  HMMA.16816.F32.BF16 R56, R96, R58, RZ ;  /* 0x0000003a6038723c */ /* 0x000fe200000418ff */
[----:B------:R-:W-:-:S04]  /*6b90*/  FADD.FTZ R151, R151, R154 ;  /* 0x0000009a97977221 */ /* 0x000fc80000010000 */
[----:B------:R-:W-:Y:S01]  /*6ba0*/  FADD.FTZ R134, R134, R151 ;  /* 0x0000009786867221 */ /* 0x000fe20000010000 */
[----:B------:R-:W3:Y:S02]  /*6bb0*/  MUFU.EX2 R155, R155 ;  /* 0x0000009b009b7308 */ /* 0x000ee40000000800 */
[----:B------:R-:W-:Y:S01]  /*6bc0*/  HMMA.16816.F32.BF16 R44, R96, R48, RZ ;  /* 0x00000030602c723c */ /* 0x000fe200000418ff */
[----:B------:R-:W-:-:S04]  /*6bd0*/  FADD.FTZ R133, R133, R134 ;  /* 0x0000008685857221 */ /* 0x000fc80000010000 */
[----:B------:R-:W-:Y:S01]  /*6be0*/  FADD.FTZ R133, R2, R133 ;  /* 0x0000008502857221 */ /* 0x000fe20000010000 */
[----:B-1----:R-:W-:Y:S01]  /*6bf0*/  F2FP.BF16.PACK_AB R144, R0, R149 ;  /* 0x000000950090723e */ /* 0x002fe200000010ff */
[----:B------:R-:W1:Y:S01]  /*6c00*/  LDSM.16.MT88.4 R8, [R185+0xe800] ;  /* 0x00e80000b908783b */ /* 0x000e620000004200 */
[----:B--2---:R-:W-:Y:S01]  /*6c10*/  HMMA.16816.F32.BF16 R36, R96, R40, RZ ;  /* 0x000000286024723c */ /* 0x004fe200000418ff */
[----:B------:R-:W-:Y:S01]  /*6c20*/  MUFU.EX2 R160, R160 ;  /* 0x000000a000a07308 */ /* 0x000fe20000000800 */
[----:B------:R-:W-:Y:S02]  /*6c30*/  LOP3.LUT R143, R143, R144, RZ, 0xc0, !PT ;  /* 0x000000908f8f7212 */ /* 0x000fe400078ec0ff */
[----:B---3--:R-:W-:Y:S01]  /*6c40*/  F2FP.BF16.PACK_AB R32, R155, R148 ;  /* 0x000000949b20723e */ /* 0x008fe200000010ff */
[----:B------:R-:W-:-:S03]  /*6c50*/  FADD.FTZ R148, R148, R157 ;  /* 0x0000009d94947221 */ /* 0x000fc60000010000 */
[----:B------:R-:W-:Y:S01]  /*6c60*/  HMMA.16816.F32.BF16 R60, R96, R64, RZ ;  /* 0x00000040603c723c */ /* 0x000fe200000418ff */
[----:B------:R-:W-:Y:S01]  /*6c70*/  MUFU.EX2 R211, R211 ;  /* 0x000000d300d37308 */ /* 0x000fe20000000800 */
[----:B------:R-:W-:Y:S01]  /*6c80*/  LOP3.LUT R141, R141, R32, RZ, 0xc0, !PT ;  /* 0x000000208d8d7212 */ /* 0x000fe200078ec0ff */
[----:B------:R-:W-:-:S04]  /*6c90*/  FADD.FTZ R148, R155, R148 ;  /* 0x000000949b947221 */ /* 0x000fc80000010000 */
[----:B------:R-:W-:Y:S01]  /*6ca0*/  FADD.FTZ R149, R149, R148 ;  /* 0x0000009495957221 */ /* 0x000fe20000010000 */
[----:B------:R-:W-:Y:S01]  /*6cb0*/  HMMA.16816.F32.BF16 R40, R96, R42, RZ ;  /* 0x0000002a6028723c */ /* 0x000fe200000418ff */
[----:B------:R-:W-:Y:S02]  /*6cc0*/  MUFU.EX2 R170, R170 ;  /* 0x000000aa00aa7308 */ /* 0x000fe40000000800 */
[----:B------:R-:W-:-:S05]  /*6cd0*/  FADD.FTZ R0, R0, R149 ;  /* 0x0000009500007221 */ /* 0x000fca0000010000 */
[C---:B-----5:R-:W-:Y:S01]  /*6ce0*/  HMMA.16816.F32.BF16 R128, R140.reuse, R4, R128 ;  /* 0x000000048c80723c */ /* 0x060fe20000041880 */
[----:B------:R-:W-:Y:S07]  /*6cf0*/  MUFU.EX2 R169, R169 ;  /* 0x000000a900a97308 */ /* 0x000fee0000000800 */
[----:B------:R-:W-:Y:S01]  /*6d00*/  HMMA.16816.F32.BF16 R124, R140, R6, R124 ;  /* 0x000000068c7c723c */ /* 0x000fe2000004187c */
[----:B------:R-:W2:Y:S01]  /*6d10*/  LDSM.16.MT88.4 R4, [R184+0xe800] ;  /* 0x00e80000b804783b */ /* 0x000ea20000004200 */
[----:B------:R-:W-:Y:S06]  /*6d20*/  MUFU.EX2 R216, R216 ;  /* 0x000000d800d87308 */ /* 0x000fec0000000800 */
[----:B------:R-:W-:Y:S02]  /*6d30*/  HMMA.16816.F32.BF16 R64, R96, R66, RZ ;  /* 0x000000426040723c */ /* 0x000fe400000418ff */
[----:B------:R-:W-:Y:S06]  /*6d40*/  MUFU.EX2 R219, R219 ;  /* 0x000000db00db7308 */ /* 0x000fec0000000800 */
[C---:B-1----:R-:W-:Y:S02]  /*6d50*/  HMMA.16816.F32.BF16 R52, R140.reuse, R8, R52 ;  /* 0x000000088c34723c */ /* 0x042fe40000041834 */
[----:B------:R-:W-:Y:S06]  /*6d60*/  MUFU.EX2 R213, R213 ;  /* 0x000000d500d57308 */ /* 0x000fec0000000800 */
[C---:B------:R-:W-:Y:S01]  /*6d70*/  HMMA.16816.F32.BF16 R56, R140.reuse, R10, R56 ;  /* 0x0000000a8c38723c */ /* 0x040fe20000041838 */
[----:B------:R-:W1:Y:S01]  /*6d80*/  LDSM.16.MT88.4 R8, [R186+0x10800] ;  /* 0x01080000ba08783b */ /* 0x000e620000004200 */
[----:B------:R-:W-:Y:S06]  /*6d90*/  MUFU.EX2 R168, R168 ;  /* 0x000000a800a87308 */ /* 0x000fec0000000800 */
[----:B------:R-:W-:Y:S02]  /*6da0*/  HMMA.16816.F32.BF16 R44, R140, R16, R44 ;  /* 0x000000108c2c723c */ /* 0x000fe4000004182c */
[----:B------:R-:W-:Y:S05]  /*6db0*/  MUFU.EX2 R165, R165 ;  /* 0x000000a500a57308 */ /* 0x000fea0000000800 */
[----:B------:R-:W-:Y:S01]  /*6dc0*/  LOP3.LUT R16, R163, UR30, R222, 0x96, !PT ;  /* 0x0000001ea3107c12 */ /* 0x000fe2000f8e96de */
[----:B------:R-:W-:Y:S01]  /*6dd0*/  HMMA.16816.F32.BF16 R48, R96, R50, RZ ;  /* 0x000000326030723c */ /* 0x000fe200000418ff */
[----:B------:R-:W-:Y:S01]  /*6de0*/  IMAD.WIDE.U32 R222, R161, -0x326172a9, RZ ;  /* 0xcd9e8d57a1de7825 */ /* 0x000fe200078e00ff */
[----:B------:R-:W-:Y:S03]  /*6df0*/  MUFU.EX2 R164, R164 ;  /* 0x000000a400a47308 */ /* 0x000fe60000000800 */
[----:B------:R-:W-:Y:S01]  /*6e00*/  IMAD.WIDE.U32 R16, R16, -0x2daee0ad, RZ ;  /* 0xd2511f5310107825 */ /* 0x000fe200078e00ff */
[----:B------:R-:W-:-:S02]  /*6e10*/  LOP3.LUT R162, R223, UR26, R162, 0x96, !PT ;  /* 0x0000001adfa27c12 */ /* 0x000fc4000f8e96a2 */
        /* <DEDUP_REMOVED lines=10> */
[C---:B--2---:R-:W-:Y:S01]  /*6ec0*/  HMMA.16816.F32.BF16 R60, R140.reuse, R4, R60 ;  /* 0x000000048c3c723c */ /* 0x044fe2000004183c */
[----:B------:R-:W-:Y:S01]  /*6ed0*/  IMAD.WIDE.U32 R222, R222, -0x2daee0ad, RZ ;  /* 0xd2511f53dede7825 */ /* 0x000fe200078e00ff */
[----:B------:R-:W-:Y:S06]  /*6ee0*/  MUFU.EX2 R163, R163 ;  /* 0x000000a300a37308 */ /* 0x000fec0000000800 */
[----:B------:R-:W-:Y:S01]  /*6ef0*/  HMMA.16816.F32.BF16 R64, R140, R6, R64 ;  /* 0x000000068c40723c */ /* 0x000fe20000041840 */
[----:B------:R-:W2:Y:S07]  /*6f00*/  LDSM.16.MT88.4 R4, [R185+0x10800] ;  /* 0x01080000b904783b */ /* 0x000eae0000004200 */
        /* <DEDUP_REMOVED lines=16> */
[----:B-1----:R-:W-:Y:S02]  /*7010*/  HMMA.16816.F32.BF16 R76, R140, R8, R76 ;  /* 0x000000088c4c723c */ /* 0x002fe4000004184c */
        /* <DEDUP_REMOVED lines=9> */
[----:B------:R-:W1:Y:S06]  /*70b0*/  LDSM.16.MT88.4 R12, [R188+0xd000] ;  /* 0x00d00000bc0c783b */ /* 0x000e6c0000004200 */
[----:B------:R-:W-:Y:S01]  /*70c0*/  MUFU.EX2 R218, R218 ;  /* 0x000000da00da7308 */ /* 0x000fe20000000800 */
[C---:B------:R-:W-:Y:S07]  /*70d0*/  HMMA.16816.F32.BF16 R80, R140.reuse, R10, R80 ;  /* 0x0000000a8c50723c */ /* 0x040fee0000041850 */
[----:B------:R-:W-:Y:S01]  /*70e0*/  LOP3.LUT R10, R8, 0xffff, RZ, 0xc0, !PT ;  /* 0x0000ffff080a7812 */ /* 0x000fe200078ec0ff */
[----:B--2---:R-:W-:Y:S01]  /*70f0*/  HMMA.16816.F32.BF16 R84, R140, R4, R84 ;  /* 0x000000048c54723c */ /* 0x004fe20000041854 */
[----:B------:R-:W2:Y:S02]  /*7100*/  MUFU.EX2 R171, R171 ;  /* 0x000000ab00ab7308 */ /* 0x000ea40000000800 */
        /* <DEDUP_REMOVED lines=47> */
[C---:B-1----:R-:W-:Y:S08]  /*7400*/  HMMA.16816.F32.BF16 R128, R16.reuse, R12, R128 ;  /* 0x0000000c1080723c */ /* 0x042ff00000041880 */
[C---:B------:R-:W-:Y:S01]  /*7410*/  HMMA.16816.F32.BF16 R124, R16.reuse, R14, R124 ;  /* 0x0000000e107c723c */ /* 0x040fe2000004187c */
[----:B------:R-:W1:Y:S07]  /*7420*/  LDSM.16.MT88.4 R12, [R188+0x11000] ;  /* 0x01100000bc0c783b */ /* 0x000e6e0000004200 */
        /* <DEDUP_REMOVED lines=11> */
[----:B------:R-:W2:Y:S07]  /*74e0*/  LDSM.16.MT88.4 R28, [R188+0xf000] ;  /* 0x00f00000bc1c783b */ /* 0x000eae0000004200 */
[----:B------:R-:W-:Y:S01]  /*74f0*/  HMMA.16816.F32.BF16 R96, R140, R146, R96 ;  /* 0x000000928c60723c */ /* 0x000fe20000041860 */
[----:B------:R-:W2:Y:S04]  /*7500*/  LDSM.16.MT88.4 R144, [R184+0x11000] ;  /* 0x01100000b890783b */ /* 0x000ea80000004200 */
[----:B------:R-:W-:Y:S03]  /*7510*/  LDSM.16.MT88.4 R140, [R186+0xd800] ;  /* 0x00d80000ba8c783b */ /* 0x000fe60000004200 */
[C---:B-1----:R-:W-:Y:S07]  /*7520*/  HMMA.16816.F32.BF16 R68, R16.reuse, R12, R68 ;  /* 0x0000000c1044723c */ /* 0x042fee0000041844 */
        /* <DEDUP_REMOVED lines=21> */
[----:B------:R-:W1:Y:S01]  /*7680*/  LDSM.16.MT88.4 R8, [R188+0xf800] ;  /* 0x00f80000bc08783b */ /* 0x000e620000004200 */
[----:B------:R-:W-:Y:S02]  /*7690*/  SHF.R.U32.HI R4, RZ, 0x8, R4 ;  /* 0x00000008ff047819 */ /* 0x000fe40000011604 */
[----:B------:R-:W-:Y:S01]  /*76a0*/  HMMA.16816.F32.BF16 R120, R16, R136, R120 ;  /* 0x000000881078723c */ /* 0x000fe20000041878 */
[----:B------:R-:W-:Y:S01]  /*76b0*/  LOP3.LUT R25, R12, 0xff, RZ, 0xc0, !PT ;  /* 0x000000ff0c197812 */ /* 0x000fe200078ec0ff */
[----:B------:R-:W-:Y:S01]  /*76c0*/  HSET2.LE.AND R5, R5, R158, PT ;  /* 0x0000009e05057233 */ /* 0x000fe20003803000 */
[----:B------:R-:W-:-:S02]  /*76d0*/  PRMT R21, R21, 0x5410, R4 ;  /* 0x0000541015157816 */ /* 0x000fc40000000004 */
[----:B------:R-:W-:Y:S02]  /*76e0*/  PRMT R25, R25, 0x5410, R20 ;  /* 0x0000541019197816 */ /* 0x000fe40000000014 */
[----:B--2---:R-:W-:Y:S01]  /*76f0*/  F2FP.BF16.PACK_AB R20, R171, R168 ;  /* 0x000000a8ab14723e */ /* 0x004fe200000010ff */
        /* <DEDUP_REMOVED lines=138> */
[----:B------:R-:W-:-:S03]  /*7fa0*/  @!P2 LEA.HI.X R29, R0, c[0x0][0x174], R5, 0x1, P0 ;  /* 0x00005d00001daa11 */ /* 0x000fc600000f0c05 */
        /* <DEDUP_REMOVED lines=31> */
[----:B------:R-:W1:Y:S04]  /*81a0*/  LDSM.16.M88.4 R32, [R193+0x6800] ;  /* 0x00680000c120783b */ /* 0x000e680000000200 */
[----:B------:R-:W1:Y:S04]  /*81b0*/  LDSM.16.M88.4 R24, [R193+0x7000] ;  /* 0x00700000c118783b */ /* 0x000e680000000200 */
[----:B---3--:R-:W3:Y:S04]  /*81c0*/  LDSM.16.M88.4 R8, [R193+0x7800] ;  /* 0x00780000c108783b */ /* 0x008ee80000000200 */
[----:B------:R-:W-:Y:S04]  /*81d0*/  LDSM.16.M88.4 R156, [R192] ;  /* 0x00000000c09c783b */ /* 0x000fe80000000200 */
[----:B----4-:R-:W4:Y:S04]  /*81e0*/  LDSM.16.M88.4 R4, [R191] ;  /* 0x00000000bf04783b */ /* 0x010f280000000200 */
[----:B------:R-:W3:Y:S04]  /*81f0*/  LDSM.16.M88.4 R144, [R183] ;  /* 0x00000000b790783b */ /* 0x000ee80000000200 */
[----:B-----5:R-:W5:Y:S04]  /*8200*/  LDSM.16.M88.4 R20, [R182] ;  /* 0x00000000b614783b */ /* 0x020f680000000200 */
[----:B------:R-:W3:Y:S04]  /*8210*/  LDSM.16.M88.4 R224, [R181] ;  /* 0x00000000b5e0783b */ /* 0x000ee80000000200 */
[----:B------:R-:W-:Y:S01]  /*8220*/  LDSM.16.M88.4 R148, [R187+0x6000] ;  /* 0x00600000bb94783b */ /* 0x000fe20000000200 */
[C---:B--2---:R-:W-:Y:S03]  /*8230*/  HMMA.16816.F32.BF16 R12, R160.reuse, R140, RZ ;  /* 0x0000008ca00c723c */ /* 0x044fe600000418ff */
[----:B-1----:R-:W-:Y:S04]  /*8240*/  LDSM.16.M88.4 R16, [R187+0x6800] ;  /* 0x00680000bb10783b */ /* 0x002fe80000000200 */
[----:B------:R-:W-:Y:S01]  /*8250*/  LDSM.16.M88.4 R220, [R187+0x7800] ;  /* 0x00780000bbdc783b */ /* 0x000fe20000000200 */
[C---:B------:R-:W-:Y:S03]  /*8260*/  HMMA.16816.F32.BF16 R140, R160.reuse, R142, RZ ;  /* 0x0000008ea08c723c */ /* 0x040fe600000418ff */
[----:B------:R-:W-:Y:S04]  /*8270*/  LDSM.16.M88.4 R152, [R189] ;  /* 0x00000000bd98783b */ /* 0x000fe80000000200 */
[----:B------:R-:W-:Y:S01]  /*8280*/  LDSM.16.M88.4 R168, [R180] ;  /* 0x00000000b4a8783b */ /* 0x000fe20000000200 */
[C---:B------:R-:W-:Y:S03]  /*8290*/  HMMA.16816.F32.BF16 R136, R160.reuse, R32, RZ ;  /* 0x00000020a088723c */ /* 0x040fe600000418ff */
[----:B------:R-:W0:Y:S05]  /*82a0*/  LDGDEPBAR ;  /* 0x00000000000079af */ /* 0x000e2a0000000000 */
[C---:B------:R-:W-:Y:S08]  /*82b0*/  HMMA.16816.F32.BF16 R32, R160.reuse, R34, RZ ;  /* 0x00000022a020723c */ /* 0x040ff000000418ff */
[C---:B------:R-:W-:Y:S08]  /*82c0*/  HMMA.16816.F32.BF16 R28, R160.reuse, R24, RZ ;  /* 0x00000018a01c723c */ /* 0x040ff000000418ff */
[C---:B------:R-:W-:Y:S08]  /*82d0*/  HMMA.16816.F32.BF16 R24, R160.reuse, R26, RZ ;  /* 0x0000001aa018723c */ /* 0x040ff000000418ff */
[C---:B---3--:R-:W-:Y:S08]  /*82e0*/  HMMA.16816.F32.BF16 R164, R160.reuse, R8, RZ ;  /* 0x00000008a0a4723c */ /* 0x048ff000000418ff */
[----:B------:R-:W-:Y:S01]  /*82f0*/  HMMA.16816.F32.BF16 R160, R160, R10, RZ ;  /* 0x0000000aa0a0723c */ /* 0x000fe200000418ff */
[----:B------:R-:W1:Y:S07]  /*8300*/  LDSM.16.M88.4 R8, [R190] ;  /* 0x00000000be08783b */ /* 0x000e6e0000000200 */
[C---:B----4-:R-:W-:Y:S08]  /*8310*/  HMMA.16816.F32.BF16 R12, R156.reuse, R4, R12 ;  /* 0x000000049c0c723c */ /* 0x050ff0000004180c */
[C---:B------:R-:W-:Y:S01]  /*8320*/  HMMA.16816.F32.BF16 R140, R156.reuse, R6, R140 ;  /* 0x000000069c8c723c */ /* 0x040fe2000004188c */
[----:B------:R-:W2:Y:S07]  /*8330*/  LDSM.16.M88.4 R4, [R187+0x7000] ;  /* 0x00700000bb04783b */ /* 0x000eae0000000200 */
[C---:B------:R-:W-:Y:S08]  /*8340*/  HMMA.16816.F32.BF16 R136, R156.reuse, R144, R136 ;  /* 0x000000909c88723c */ /* 0x040ff00000041888 */
[C---:B------:R-:W-:Y:S01]  /*8350*/  HMMA.16816.F32.BF16 R32, R156.reuse, R146, R32 ;  /* 0x000000929c20723c */ /* 0x040fe20000041820 */
[----:B------:R-:W3:Y:S07]  /*8360*/  LDSM.16.M88.4 R144, [R180+0x800] ;  /* 0x00080000b490783b */ /* 0x000eee0000000200 */
[C---:B-----5:R-:W-:Y:S08]  /*8370*/  HMMA.16816.F32.BF16 R28, R156.reuse, R20, R28 ;  /* 0x000000149c1c723c */ /* 0x060ff0000004181c */
        /* <DEDUP_REMOVED lines=105> */
[----:B------:R-:W-:-:S02]  /*8a10*/  ISETP.LT.OR P5, PT, R0, R203, P5 ;  /* 0x000000cb0000720c */ /* 0x000fc40002fa1670 */
[----:B------:R-:W-:-:S05]  /*8a20*/  IADD3 R16, R0, 0x8, RZ ;  /* 0x0000000800107810 */ /* 0x000fca0007ffe0ff */
[----:B------:R-:W-:Y:S01]  /*8a30*/  HMMA.16816.F32.BF16 R32, R156, R154, R32 ;  /* 0x0000009a9c20723c */ /* 0x000fe20000041820 */
[----:B------:R-:W2:Y:S01]  /*8a40*/  LDSM.16.M88.4 R152, [R187+0xa800] ;  /* 0x00a80000bb98783b */ /* 0x000ea20000000200 */
[--C-:B------:R-:W-:Y:S02]  /*8a50*/  IMAD.IADD R133, R207, 0x1, -R16.reuse ;  /* 0x00000001cf857824 */ /* 0x100fe400078e0a10 */
[----:B------:R-:W-:-:S03]  /*8a60*/  IMAD.IADD R134, R204, 0x1, -R16 ;  /* 0x00000001cc867824 */ /* 0x000fc600078e0a10 */
[----:B------:R-:W-:Y:S01]  /*8a70*/  IABS R133, R133 ;  /* 0x0000008500857213 */ /* 0x000fe20000000000 */
[----:B-1----:R-:W-:Y:S01]  /*8a80*/  HMMA.16816.F32.BF16 R12, R8, R4, R12 ;  /* 0x00000004080c723c */ /* 0x002fe2000004180c */
[----:B------:R-:W-:-:S04]  /*8a90*/  IABS R134, R134 ;  /* 0x0000008600867213 */ /* 0x000fc80000000000 */
[----:B------:R-:W-:Y:S02]  /*8aa0*/  I2F R133, R133 ;  /* 0x0000008500857306 */ /* 0x000fe40000201400 */
[----:B------:R-:W-:Y:S01]  /*8ab0*/  IMAD.IADD R4, R204, 0x1, -R0 ;  /* 0x00000001cc047824 */ /* 0x000fe200078e0a00 */
[----:B------:R-:W-:Y:S01]  /*8ac0*/  HMMA.16816.F32.BF16 R140, R20, R18, R140 ;  /* 0x00000012148c723c */ /* 0x000fe2000004188c */
[----:B------:R-:W-:-:S03]  /*8ad0*/  IMAD.MOV.U32 R5, RZ, RZ, R2 ;  /* 0x000000ffff057224 */ /* 0x000fc600078e0002 */
[----:B------:R-:W-:Y:S02]  /*8ae0*/  IABS R2, R4 ;  /* 0x0000000400027213 */ /* 0x000fe40000000000 */
[----:B------:R-:W-:Y:S01]  /*8af0*/  IADD3 R4, R0, 0x1, RZ ;  /* 0x0000000100047810 */ /* 0x000fe20007ffe0ff */
[----:B------:R-:W1:Y:S01]  /*8b00*/  I2F R5, R5 ;  /* 0x0000000500057306 */ /* 0x000e620000201400 */
[----:B------:R-:W-:Y:S02]  /*8b10*/  HMMA.16816.F32.BF16 R160, R156, R146, R160 ;  /* 0x000000929ca0723c */ /* 0x000fe400000418a0 */
[C---:B------:R-:W-:Y:S02]  /*8b20*/  ISETP.GE.AND P6, PT, R4.reuse, R205, PT ;  /* 0x000000cd0400720c */ /* 0x040fe40003fc6270 */
[C---:B------:R-:W-:Y:S02]  /*8b30*/  ISETP.GE.AND P1, PT, R4.reuse, R202, PT ;  /* 0x000000ca0400720c */ /* 0x040fe40003f26270 */
[C---:B------:R-:W-:Y:S01]  /*8b40*/  ISETP.LT.OR P6, PT, R4.reuse, R206, P6 ;  /* 0x000000ce0400720c */ /* 0x040fe200037c1670 */
[----:B------:R3:W4:Y:S01]  /*8b50*/  I2F R17, R2 ;  /* 0x0000000200117306 */ /* 0x0007220000201400 */
[----:B------:R-:W-:Y:S01]  /*8b60*/  ISETP.LT.OR P1, PT, R4, R203, P1 ;  /* 0x000000cb0400720c */ /* 0x000fe20000f21670 */
[----:B------:R-:W-:Y:S01]  /*8b70*/  HMMA.16816.F32.BF16 R164, R220, R168, R164 ;  /* 0x000000a8dca4723c */ /* 0x000fe200000418a4 */
[----:B-1----:R-:W-:-:S07]  /*8b80*/  FFMA.FTZ R147, R5, -UR13, R12 ;  /* 0x8000000d05937c23 */ /* 0x002fce000801000c */
[----:B------:R-:W-:Y:S01]  /*8b90*/  HMMA.16816.F32.BF16 R140, R8, R6, R140 ;  /* 0x00000006088c723c */ /* 0x000fe2000004188c */
[----:B------:R-:W-:Y:S02]  /*8ba0*/  FSEL R147, R147, -INF , !P0 ;  /* 0xff80000093937808 */ /* 0x000fe40004000000 */
[----:B------:R-:W-:Y:S01]  /*8bb0*/  ISETP.GE.AND P0, PT, R16, R205, PT ;  /* 0x000000cd1000720c */ /* 0x000fe20003f06270 */
[--C-:B---3--:R-:W-:Y:S02]  /*8bc0*/  IMAD.IADD R2, R207, 0x1, -R4.reuse ;  /* 0x00000001cf027824 */ /* 0x108fe400078e0a04 */
[----:B------:R-:W-:Y:S02]  /*8bd0*/  IMAD.IADD R4, R204, 0x1, -R4 ;  /* 0x00000001cc047824 */ /* 0x000fe400078e0a04 */
[----:B--2---:R-:W-:Y:S01]  /*8be0*/  HMMA.16816.F32.BF16 R136, R20, R152, R136 ;  /* 0x000000981488723c */ /* 0x004fe20000041888 */
[----:B------:R-:W-:Y:S02]  /*8bf0*/  ISETP.LT.OR P0, PT, R16, R206, P0 ;  /* 0x000000ce1000720c */ /* 0x000fe40000701670 */
[----:B------:R-:W-:Y:S01]  /*8c00*/  IABS R18, R2 ;  /* 0x0000000200127213 */ /* 0x000fe20000000000 */
[----:B----4-:R-:W-:Y:S01]  /*8c10*/  FFMA.FTZ R2, R17, -UR13, R14 ;  /* 0x8000000d11027c23 */ /* 0x010fe2000801000e */
[----:B------:R-:W-:-:S02]  /*8c20*/  IABS R14, R4 ;  /* 0x00000004000e7213 */ /* 0x000fc40000000000 */
[----:B------:R-:W1:Y:S01]  /*8c30*/  LDSM.16.M88.4 R4, [R180+0x4800] ;  /* 0x00480000b404783b */ /* 0x000e620000000200 */
[----:B------:R2:W3:Y:S01]  /*8c40*/  I2F R12, R18 ;  /* 0x00000012000c7306 */ /* 0x0004e20000201400 */
[----:B------:R-:W-:Y:S01]  /*8c50*/  FSEL R2, R2, -INF , !P5 ;  /* 0xff80000002027808 */ /* 0x000fe20006800000 */
[----:B------:R-:W-:Y:S01]  /*8c60*/  HMMA.16816.F32.BF16 R28, R156, R148, R28 ;  /* 0x000000949c1c723c */ /* 0x000fe2000004181c */
[----:B------:R-:W-:-:S04]  /*8c70*/  ISETP.GE.AND P5, PT, R16, R202, PT ;  /* 0x000000ca1000720c */ /* 0x000fc80003fa6270 */
[----:B------:R-:W-:Y:S01]  /*8c80*/  ISETP.LT.OR P5, PT, R16, R203, P5 ;  /* 0x000000cb1000720c */ /* 0x000fe20002fa1670 */
[----:B------:R-:W4:Y:S01]  /*8c90*/  I2F R14, R14 ;  /* 0x0000000e000e7306 */ /* 0x000f220000201400 */
[----:B------:R-:W-:Y:S01]  /*8ca0*/  FFMA.FTZ R133, R133, -UR13, R140 ;  /* 0x8000000d85857c23 */ /* 0x000fe2000801008c */
[----:B------:R-:W-:Y:S01]  /*8cb0*/  HMMA.16816.F32.BF16 R24, R156, R150, R24 ;  /* 0x000000969c18723c */ /* 0x000fe20000041818 */
[----:B--2---:R-:W2:Y:S01]  /*8cc0*/  LDSM.16.M88.4 R16, [R187+0xb000] ;  /* 0x00b00000bb10783b */ /* 0x004ea20000000200 */
[----:B---3--:R-:W-:Y:S01]  /*8cd0*/  FFMA.FTZ R153, R12, -UR13, R13 ;  /* 0x8000000d0c997c23 */ /* 0x008fe2000801000d */
[----:B------:R-:W-:Y:S01]  /*8ce0*/  IADD3 R12, R0, 0x9, RZ ;  /* 0x00000009000c7810 */ /* 0x000fe20007ffe0ff */
[----:B------:R-:W-:-:S04]  /*8cf0*/  IMAD.MOV.U32 R13, RZ, RZ, R134 ;  /* 0x000000ffff0d7224 */ /* 0x000fc800078e0086 */
[----:B------:R-:W-:Y:S01]  /*8d00*/  HMMA.16816.F32.BF16 R164, R156, R144, R164 ;  /* 0x000000909ca4723c */ /* 0x000fe200000418a4 */
[----:B------:R-:W-:Y:S01]  /*8d10*/  FSEL R153, R153, -INF , !P6 ;  /* 0xff80000099997808 */ /* 0x000fe20007000000 */
[----:B----4-:R-:W-:Y:S01]  /*8d20*/  FFMA.FTZ R15, R14, -UR13, R15 ;  /* 0x8000000d0e0f7c23 */ /* 0x010fe2000801000f */
[----:B------:R-:W-:Y:S01]  /*8d30*/  ISETP.GE.AND P6, PT, R12, R205, PT ;  /* 0x000000cd0c00720c */ /* 0x000fe20003fc6270 */
[----:B------:R-:W3:Y:S01]  /*8d40*/  I2F R13, R13 ;  /* 0x0000000d000d7306 */ /* 0x000ee20000201400 */
[--C-:B------:R-:W-:Y:S02]  /*8d50*/  IMAD.IADD R14, R207, 0x1, -R12.reuse ;  /* 0x00000001cf0e7824 */ /* 0x100fe400078e0a0c */
[----:B------:R-:W-:Y:S01]  /*8d60*/  FSEL R159, R133, -INF , !P0 ;  /* 0xff800000859f7808 */ /* 0x000fe20004000000 */
[----:B------:R-:W-:Y:S01]  /*8d70*/  HMMA.16816.F32.BF16 R32, R20, R154, R32 ;  /* 0x0000009a1420723c */ /* 0x000fe20000041820 */
[----:B------:R-:W-:Y:S01]  /*8d80*/  FSEL R236, R15, -INF , !P1 ;  /* 0xff8000000fec7808 */ /* 0x000fe20004800000 */
[----:B------:R-:W-:Y:S01]  /*8d90*/  IMAD.IADD R15, R204, 0x1, -R12 ;  /* 0x00000001cc0f7824 */ /* 0x000fe200078e0a0c */
[----:B------:R-:W-:-:S02]  /*8da0*/  ISETP.GE.AND P1, PT, R12, R202, PT ;  /* 0x000000ca0c00720c */ /* 0x000fc40003f26270 */
[C---:B------:R-:W-:Y:S02]  /*8db0*/  ISETP.LT.OR P6, PT, R12.reuse, R206, P6 ;  /* 0x000000ce0c00720c */ /* 0x040fe400037c1670 */
[----:B------:R-:W-:Y:S02]  /*8dc0*/  ISETP.LT.OR P1, PT, R12, R203, P1 ;  /* 0x000000cb0c00720c */ /* 0x000fe40000f21670 */
[----:B------:R-:W-:Y:S01]  /*8dd0*/  IADD3 R12, R0, 0x10, RZ ;  /* 0x00000010000c7810 */ /* 0x000fe20007ffe0ff */
[----:B-1----:R-:W-:Y:S01]  /*8de0*/  HMMA.16816.F32.BF16 R136, R8, R4, R136 ;  /* 0x000000040888723c */ /* 0x002fe20000041888 */
[----:B------:R-:W-:Y:S02]  /*8df0*/  IABS R15, R15 ;  /* 0x0000000f000f7213 */ /* 0x000fe40000000000 */
[----:B------:R-:W-:Y:S01]  /*8e00*/  IABS R14, R14 ;  /* 0x0000000e000e7213 */ /* 0x000fe20000000000 */
[----:B---3--:R-:W-:Y:S01]  /*8e10*/  FFMA.FTZ R13, R13, -UR13, R142 ;  /* 0x8000000d0d0d7c23 */ /* 0x008fe2000801008e */
[----:B------:R-:W-:Y:S01]  /*8e20*/  I2F R134, R15 ;  /* 0x0000000f00867306 */ /* 0x000fe20000201400 */
[----:B------:R-:W-:Y:S01]  /*8e30*/  ISETP.GE.AND P0, PT, R12, R205, PT ;  /* 0x000000cd0c00720c */ /* 0x000fe20003f06270 */
[--C-:B------:R-:W-:Y:S01]  /*8e40*/  IMAD.IADD R5, R207, 0x1, -R12.reuse ;  /* 0x00000001cf057824 */ /* 0x100fe200078e0a0c */
[----:B------:R-:W-:Y:S01]  /*8e50*/  IADD3 R4, R0, 0x11, RZ ;  /* 0x0000001100047810 */ /* 0x000fe20007ffe0ff */
[----:B------:R-:W-:Y:S01]  /*8e60*/  IMAD.IADD R133, R204, 0x1, -R12 ;  /* 0x00000001cc857824 */ /* 0x000fe200078e0a0c */
[----:B------:R-:W-:-:S02]  /*8e70*/  FSEL R238, R13, -INF , !P5 ;  /* 0xff8000000dee7808 */ /* 0x000fc40006800000 */
[----:B------:R-:W-:Y:S01]  /*8e80*/  IABS R5, R5 ;  /* 0x0000000500057213 */ /* 0x000fe20000000000 */
[----:B------:R-:W1:Y:S01]  /*8e90*/  I2F R14, R14 ;  /* 0x0000000e000e7306 */ /* 0x000e620000201400 */
[C---:B------:R-:W-:Y:S01]  /*8ea0*/  ISETP.GE.AND P5, PT, R12.reuse, R202, PT ;  /* 0x000000ca0c00720c */ /* 0x040fe20003fa6270 */
[----:B------:R-:W-:Y:S01]  /*8eb0*/  HMMA.16816.F32.BF16 R32, R8, R6, R32 ;  /* 0x000000060820723c */ /* 0x000fe20000041820 */
[C---:B------:R-:W-:Y:S02]  /*8ec0*/  ISETP.LT.OR P0, PT, R12.reuse, R206, P0 ;  /* 0x000000ce0c00720c */ /* 0x040fe40000701670 */
[----:B------:R-:W-:Y:S01]  /*8ed0*/  ISETP.LT.OR P5, PT, R12, R203, P5 ;  /* 0x000000cb0c00720c */ /* 0x000fe20002fa1670 */
[----:B------:R-:W-:Y:S01]  /*8ee0*/  IMAD.IADD R12, R207, 0x1, -R4 ;  /* 0x00000001cf0c7824 */ /* 0x000fe200078e0a04 */
[----:B------:R-:W-:Y:S01]  /*8ef0*/  IABS R133, R133 ;  /* 0x0000008500857213 */ /* 0x000fe20000000000 */
[----:B------:R-:W3:Y:S02]  /*8f00*/  I2F R5, R5 ;  /* 0x0000000500057306 */ /* 0x000ee40000201400 */
[----:B--2---:R-:W-:Y:S01]  /*8f10*/  HMMA.16816.F32.BF16 R28, R20, R16, R28 ;  /* 0x00000010141c723c */ /* 0x004fe2000004181c */
[----:B------:R-:W-:Y:S01]  /*8f20*/  IABS R12, R12 ;  /* 0x0000000c000c7213 */ /* 0x000fe20000000000 */
[----:B-1----:R-:W-:-:S04]  /*8f30*/  FFMA.FTZ R14, R14, -UR13, R141 ;  /* 0x8000000d0e0e7c23 */ /* 0x002fc8000801008d */
[----:B------:R1:W2:Y:S01]  /*8f40*/  I2F R140, R12 ;  /* 0x0000000c008c7306 */ /* 0x0002a20000201400 */
[----:B------:R-:W-:Y:S01]  /*8f50*/  FFMA.FTZ R16, R134, -UR13, R143 ;  /* 0x8000000d86107c23 */ /* 0x000fe2000801008f */
[----:B------:R-:W-:Y:S01]  /*8f60*/  HMMA.16816.F32.BF16 R24, R20, R18, R24 ;  /* 0x000000121418723c */ /* 0x000fe20000041818 */
[----:B------:R-:W-:Y:S01]  /*8f70*/  IMAD.IADD R134, R204, 0x1, -R4 ;  /* 0x00000001cc867824 */ /* 0x000fe200078e0a04 */
[----:B------:R-:W-:Y:S02]  /*8f80*/  FSEL R17, R14, -INF , !P6 ;  /* 0xff8000000e117808 */ /* 0x000fe40007000000 */
[----:B------:R-:W-:Y:S01]  /*8f90*/  FSEL R16, R16, -INF , !P1 ;  /* 0xff80000010107808 */ /* 0x000fe20004800000 */
[----:B---3--:R-:W-:Y:S01]  /*8fa0*/  FFMA.FTZ R5, R5, -UR13, R136 ;  /* 0x8000000d05057c23 */ /* 0x008fe20008010088 */
[----:B------:R-:W-:Y:S01]  /*8fb0*/  IABS R134, R134 ;  /* 0x0000008600867213 */ /* 0x000fe20000000000 */
[----:B------:R-:W3:Y:S01]  /*8fc0*/  I2F R133, R133 ;  /* 0x0000008500857306 */ /* 0x000ee20000201400 */
[----:B------:R-:W-:-:S02]  /*8fd0*/  ISETP.GE.AND P6, PT, R4, R205, PT ;  /* 0x000000cd0400720c */ /* 0x000fc40003fc6270 */
[C---:B------:R-:W-:Y:S01]  /*8fe0*/  ISETP.GE.AND P1, PT, R4.reuse, R202, PT ;  /* 0x000000ca0400720c */ /* 0x040fe20003f26270 */
[----:B------:R-:W-:Y:S01]  /*8ff0*/  IMAD.MOV.U32 R136, RZ, RZ, R134 ;  /* 0x000000ffff887224 */ /* 0x000fe200078e0086 */
[C---:B------:R-:W-:Y:S01]  /*9000*/  ISETP.LT.OR P6, PT, R4.reuse, R206, P6 ;  /* 0x000000ce0400720c */ /* 0x040fe200037c1670 */
[----:B-1----:R-:W1:Y:S01]  /*9010*/  LDSM.16.M88.4 R12, [R180+0x5000] ;  /* 0x00500000b40c783b */ /* 0x002e620000000200 */
[----:B------:R-:W-:Y:S01]  /*9020*/  ISETP.LT.OR P1, PT, R4, R203, P1 ;  /* 0x000000cb0400720c */ /* 0x000fe20000f21670 */
[----:B--2---:R-:W-:Y:S01]  /*9030*/  FFMA.FTZ R137, R140, -UR13, R137 ;  /* 0x8000000d8c897c23 */ /* 0x004fe20008010089 */
[C---:B------:R-:W-:Y:S01]  /*9040*/  IADD3 R4, R0.reuse, 0x18, RZ ;  /* 0x0000001800047810 */ /* 0x040fe20007ffe0ff */
[----:B------:R-:W2:Y:S01]  /*9050*/  I2F R136, R136 ;  /* 0x0000008800887306 */ /* 0x000ea20000201400 */
[----:B------:R-:W-:Y:S02]  /*9060*/  IADD3 R19, R0, 0x20, RZ ;  /* 0x0000002000137810 */ /* 0x000fe40007ffe0ff */
[----:B------:R-:W-:Y:S01]  /*9070*/  FSEL R137, R137, -INF , !P6 ;  /* 0xff80000089897808 */ /* 0x000fe20007000000 */
[----:B------:R-:W-:-:S02]  /*9080*/  IMAD.IADD R135, R207, 0x1, -R4 ;  /* 0x00000001cf877824 */ /* 0x000fc400078e0a04 */
[----:B---3--:R-:W-:Y:S01]  /*9090*/  FFMA.FTZ R134, R133, -UR13, R138 ;  /* 0x8000000d85867c23 */ /* 0x008fe2000801008a */
[----:B------:R-:W-:Y:S01]  /*90a0*/  FSEL R133, R5, -INF , !P0 ;  /* 0xff80000005857808 */ /* 0x000fe20004000000 */
[----:B------:R-:W-:Y:S01]  /*90b0*/  IMAD.IADD R141, R204, 0x1, -R4 ;  /* 0x00000001cc8d7824 */ /* 0x000fe200078e0a04 */
[----:B------:R-:W-:Y:S02]  /*90c0*/  IABS R135, R135 ;  /* 0x0000008700877213 */ /* 0x000fe40000000000 */
[----:B------:R-:W-:Y:S02]  /*90d0*/  FSEL R134, R134, -INF , !P5 ;  /* 0xff80000086867808 */ /* 0x000fe40006800000 */
[----:B------:R-:W-:Y:S02]  /*90e0*/  IADD3 R138, R0, 0x19, RZ ;  /* 0x00000019008a7810 */ /* 0x000fe40007ffe0ff */
[----:B------:R-:W3:Y:S01]  /*90f0*/  I2F R135, R135 ;  /* 0x0000008700877306 */ /* 0x000ee20000201400 */
[----:B--2---:R-:W-:Y:S01]  /*9100*/  FFMA.FTZ R136, R136, -UR13, R139 ;  /* 0x8000000d88887c23 */ /* 0x004fe2000801008b */
[C---:B------:R-:W-:Y:S01]  /*9110*/  ISETP.GE.AND P0, PT, R4.reuse, R205, PT ;  /* 0x000000cd0400720c */ /* 0x040fe20003f06270 */
[----:B------:R-:W-:Y:S01]  /*9120*/  IMAD.IADD R18, R207, 0x1, -R138 ;  /* 0x00000001cf127824 */ /* 0x000fe200078e0a8a */
[----:B------:R-:W-:-:S02]  /*9130*/  ISETP.GE.AND P5, PT, R4, R202, PT ;  /* 0x000000ca0400720c */ /* 0x000fc40003fa6270 */
[----:B------:R-:W-:Y:S01]  /*9140*/  FSEL R220, R136, -INF , !P1 ;  /* 0xff80000088dc7808 */ /* 0x000fe20004800000 */
[----:B------:R-:W-:Y:S01]  /*9150*/  IMAD.IADD R136, R204, 0x1, -R138 ;  /* 0x00000001cc887824 */ /* 0x000fe200078e0a8a */
[C---:B------:R-:W-:Y:S02]  /*9160*/  ISETP.LT.OR P0, PT, R4.reuse, R206, P0 ;  /* 0x000000ce0400720c */ /* 0x040fe40000701670 */
[----:B------:R-:W-:Y:S02]  /*9170*/  ISETP.LT.OR P5, PT, R4, R203, P5 ;  /* 0x000000cb0400720c */ /* 0x000fe40002fa1670 */
[----:B------:R-:W2:Y:S01]  /*9180*/  LDSM.16.M88.4 R4, [R187+0xb800] ;  /* 0x00b80000bb04783b */ /* 0x000ea20000000200 */
[----:B------:R-:W-:Y:S02]  /*9190*/  IABS R141, R141 ;  /* 0x0000008d008d7213 */ /* 0x000fe40000000000 */
[----:B------:R-:W-:Y:S01]  /*91a0*/  IABS R136, R136 ;  /* 0x0000008800887213 */ /* 0x000fe20000000000 */
[----:B---3--:R-:W-:Y:S01]  /*91b0*/  FFMA.FTZ R135, R135, -UR13, R32 ;  /* 0x8000000d87877c23 */ /* 0x008fe20008010020 */
[----:B------:R-:W-:Y:S01]  /*91c0*/  IABS R18, R18 ;  /* 0x0000001200127213 */ /* 0x000fe20000000000 */
[----:B------:R-:W-:Y:S01]  /*91d0*/  IMAD.MOV.U32 R140, RZ, RZ, R141 ;  /* 0x000000ffff8c7224 */ /* 0x000fe200078e008d */
[C---:B------:R-:W-:Y:S01]  /*91e0*/  ISETP.GE.AND P6, PT, R138.reuse, R205, PT ;  /* 0x000000cd8a00720c */ /* 0x040fe20003fc6270 */
[----:B------:R-:W-:Y:S01]  /*91f0*/  IMAD.MOV.U32 R32, RZ, RZ, R136 ;  /* 0x000000ffff207224 */ /* 0x000fe200078e0088 */
[----:B-1----:R-:W-:Y:S01]  /*9200*/  HMMA.16816.F32.BF16 R28, R8, R12, R28 ;  /* 0x0000000c081c723c */ /* 0x002fe2000004181c */
[----:B------:R-:W1:Y:S01]  /*9210*/  I2F R139, R140 ;  /* 0x0000008c008b7306 */ /* 0x000e620000201400 */
[----:B------:R-:W-:Y:S01]  /*9220*/  ISETP.GE.AND P1, PT, R138, R202, PT ;  /* 0x000000ca8a00720c */ /* 0x000fe20003f26270 */
[----:B------:R-:W-:Y:S01]  /*9230*/  IMAD.IADD R136, R204, 0x1, -R19 ;  /* 0x00000001cc887824 */ /* 0x000fe200078e0a13 */
[----:B------:R-:W-:-:S02]  /*9240*/  ISETP.LT.OR P6, PT, R138, R206, P6 ;  /* 0x000000ce8a00720c */ /* 0x000fc400037c1670 */
[----:B------:R-:W-:Y:S01]  /*9250*/  ISETP.LT.OR P1, PT, R138, R203, P1 ;  /* 0x000000cb8a00720c */ /* 0x000fe20000f21670 */
[----:B------:R-:W-:Y:S01]  /*9260*/  IMAD.IADD R13, R207, 0x1, -R19 ;  /* 0x00000001cf0d7824 */ /* 0x000fe200078e0a13 */
[----:B------:R-:W-:Y:S01]  /*9270*/  IADD3 R12, R0, 0x21, RZ ;  /* 0x00000021000c7810 */ /* 0x000fe20007ffe0ff */
[----:B------:R-:W3:Y:S01]  /*9280*/  I2F R18, R18 ;  /* 0x0000001200127306 */ /* 0x000ee20000201400 */
[----:B------:R-:W-:Y:S01]  /*9290*/  FSEL R135, R135, -INF , !P0 ;  /* 0xff80000087877808 */ /* 0x000fe20004000000 */
[----:B------:R-:W-:Y:S01]  /*92a0*/  HMMA.16816.F32.BF16 R24, R8, R14, R24 ;  /* 0x0000000e0818723c */ /* 0x000fe20000041818 */
[----:B------:R-:W-:Y:S02]  /*92b0*/  IABS R13, R13 ;  /* 0x0000000d000d7213 */ /* 0x000fe40000000000 */
[----:B------:R-:W-:Y:S02]  /*92c0*/  ISETP.GE.AND P0, PT, R19, R205, PT ;  /* 0x000000cd1300720c */ /* 0x000fe40003f06270 */
[----:B------:R-:W-:Y:S01]  /*92d0*/  IABS R136, R136 ;  /* 0x0000008800887213 */ /* 0x000fe20000000000 */
[----:B------:R-:W4:Y:S01]  /*92e0*/  I2F R32, R32 ;  /* 0x0000002000207306 */ /* 0x000f220000201400 */
[----:B-1----:R-:W-:Y:S01]  /*92f0*/  FFMA.FTZ R34, R139, -UR13, R34 ;  /* 0x8000000d8b227c23 */ /* 0x002fe20008010022 */
[----:B------:R-:W-:-:S04]  /*9300*/  ISETP.LT.OR P0, PT, R19, R206, P0 ;  /* 0x000000ce1300720c */ /* 0x000fc80000701670 */
[----:B------:R-:W-:Y:S01]  /*9310*/  FSEL R168, R34, -INF , !P5 ;  /* 0xff80000022a87808 */ /* 0x000fe20006800000 */
[----:B------:R-:W-:Y:S01]  /*9320*/  IMAD.IADD R34, R207, 0x1, -R12 ;  /* 0x00000001cf227824 */ /* 0x000fe200078e0a0c */
[----:B------:R-:W1:Y:S01]  /*9330*/  I2F R13, R13 ;  /* 0x0000000d000d7306 */ /* 0x000e620000201400 */
[----:B---3--:R-:W-:Y:S01]  /*9340*/  FFMA.FTZ R18, R18, -UR13, R33 ;  /* 0x8000000d12127c23 */ /* 0x008fe20008010021 */
[C---:B------:R-:W-:Y:S02]  /*9350*/  ISETP.GE.AND P5, PT, R19.reuse, R202, PT ;  /* 0x000000ca1300720c */ /* 0x040fe40003fa6270 */
[----:B------:R-:W-:Y:S02]  /*9360*/  IABS R34, R34 ;  /* 0x0000002200227213 */ /* 0x000fe40000000000 */
[----:B------:R-:W-:Y:S01]  /*9370*/  FSEL R171, R18, -INF , !P6 ;  /* 0xff80000012ab7808 */ /* 0x000fe20007000000 */
[C---:B--2---:R-:W-:Y:S01]  /*9380*/  HMMA.16816.F32.BF16 R164, R20.reuse, R4, R164 ;  /* 0x0000000414a4723c */ /* 0x044fe200000418a4 */
[----:B----4-:R-:W-:Y:S01]  /*9390*/  FFMA.FTZ R32, R32, -UR13, R35 ;  /* 0x8000000d20207c23 */ /* 0x010fe20008010023 */
[----:B------:R-:W-:Y:S01]  /*93a0*/  ISETP.GE.AND P6, PT, R12, R205, PT ;  /* 0x000000cd0c00720c */ /* 0x000fe20003fc6270 */
[----:B------:R-:W2:Y:S01]  /*93b0*/  I2F R18, R34 ;  /* 0x0000002200127306 */ /* 0x000ea20000201400 */
[-C--:B------:R-:W-:Y:S01]  /*93c0*/  ISETP.LT.OR P5, PT, R19, R203.reuse, P5 ;  /* 0x000000cb1300720c */ /* 0x080fe20002fa1670 */
[----:B------:R-:W-:Y:S01]  /*93d0*/  IMAD.MOV.U32 R19, RZ, RZ, R136 ;  /* 0x000000ffff137224 */ /* 0x000fe200078e0088 */
[----:B------:R-:W-:Y:S01]  /*93e0*/  FSEL R218, R32, -INF , !P1 ;  /* 0xff80000020da7808 */ /* 0x000fe20004800000 */
[----:B------:R-:W-:Y:S01]  /*93f0*/  IMAD.IADD R4, R204, 0x1, -R12 ;  /* 0x00000001cc047824 */ /* 0x000fe200078e0a0c */
[C---:B------:R-:W-:Y:S01]  /*9400*/  ISETP.GE.AND P1, PT, R12.reuse, R202, PT ;  /* 0x000000ca0c00720c */ /* 0x040fe20003f26270 */
[----:B-1----:R-:W-:Y:S01]  /*9410*/  FFMA.FTZ R141, R13, -UR13, R28 ;  /* 0x8000000d0d8d7c23 */ /* 0x002fe2000801001c */
[C---:B------:R-:W-:Y:S01]  /*9420*/  ISETP.LT.OR P6, PT, R12.reuse, R206, P6 ;  /* 0x000000ce0c00720c */ /* 0x040fe200037c1670 */
[----:B------:R-:W1:Y:S01]  /*9430*/  I2F R19, R19 ;  /* 0x0000001300137306 */ /* 0x000e620000201400 */
[----:B------:R-:W-:Y:S01]  /*9440*/  ISETP.LT.OR P1, PT, R12, R203, P1 ;  /* 0x000000cb0c00720c */ /* 0x000fe20000f21670 */
[----:B------:R-:W-:Y:S01]  /*9450*/  HMMA.16816.F32.BF16 R160, R20, R6, R160 ;  /* 0x0000000614a0723c */ /* 0x000fe200000418a0 */
[----:B------:R-:W3:Y:S01]  /*9460*/  LDSM.16.M88.4 R12, [R180+0x5800] ;  /* 0x00580000b40c783b */ /* 0x000ee20000000200 */
[----:B------:R-:W-:Y:S01]  /*9470*/  IABS R4, R4 ;  /* 0x0000000400047213 */ /* 0x000fe20000000000 */
[----:B------:R-:W-:-:S04]  /*9480*/  DEPBAR.LE SB0, 0x0 ;  /* 0x000080000000791a */ /* 0x000fc80000000000 */
[----:B------:R-:W-:Y:S01]  /*9490*/  IADD3 R5, R0, 0x28, RZ ;  /* 0x0000002800057810 */ /* 0x000fe20007ffe0ff */
[----:B------:R-:W4:Y:S01]  /*94a0*/  I2F R4, R4 ;  /* 0x0000000400047306 */ /* 0x000f220000201400 */
[----:B------:R-:W-:Y:S01]  /*94b0*/  FSEL R141, R141, -INF , !P0 ;  /* 0xff8000008d8d7808 */ /* 0x000fe20004000000 */
[----:B--2---:R-:W-:Y:S01]  /*94c0*/  FFMA.FTZ R29, R18, -UR13, R29 ;  /* 0x8000000d121d7c23 */ /* 0x004fe2000801001d */
[----:B------:R-:W-:Y:S01]  /*94d0*/  IADD3 R28, R0, 0x29, RZ ;  /* 0x00000029001c7810 */ /* 0x000fe20007ffe0ff */
[--C-:B------:R-:W-:Y:S01]  /*94e0*/  IMAD.IADD R33, R204, 0x1, -R5.reuse ;  /* 0x00000001cc217824 */ /* 0x100fe200078e0a05 */
[----:B------:R-:W-:Y:S01]  /*94f0*/  BAR.SYNC.DEFER_BLOCKING 0x0 ;  /* 0x0000000000007b1d */ /* 0x000fe20000010000 */
[----:B-1----:R-:W-:Y:S01]  /*9500*/  FFMA.FTZ R19, R19, -UR13, R30 ;  /* 0x8000000d13137c23 */ /* 0x002fe2000801001e */
[----:B------:R-:W-:Y:S01]  /*9510*/  ISETP.GE.AND P0, PT, R5, R205, PT ;  /* 0x000000cd0500720c */ /* 0x000fe20003f06270 */
[C---:B------:R-:W-:Y:S01]  /*9520*/  IMAD.IADD R32, R207.reuse, 0x1, -R5 ;  /* 0x00000001cf207824 */ /* 0x040fe200078e0a05 */
[----:B------:R-:W-:Y:S01]  /*9530*/  IABS R33, R33 ;  /* 0x0000002100217213 */ /* 0x000fe20000000000 */
[----:B------:R-:W-:Y:S01]  /*9540*/  IMAD.IADD R30, R207, 0x1, -R28 ;  /* 0x00000001cf1e7824 */ /* 0x000fe200078e0a1c */
[----:B------:R-:W-:-:S02]  /*9550*/  FSEL R216, R19, -INF , !P5 ;  /* 0xff80000013d87808 */ /* 0x000fc40006800000 */
[C---:B------:R-:W-:Y:S02]  /*9560*/  ISETP.GE.AND P5, PT, R5.reuse, R202, PT ;  /* 0x000000ca0500720c */ /* 0x040fe40003fa6270 */
[----:B------:R-:W-:Y:S01]  /*9570*/  IADD3 R19, R0, 0x30, RZ ;  /* 0x0000003000137810 */ /* 0x000fe20007ffe0ff */
[----:B------:R-:W1:Y:S01]  /*9580*/  I2F R33, R33 ;  /* 0x0000002100217306 */ /* 0x000e620000201400 */
[----:B------:R-:W-:Y:S01]  /*9590*/  IABS R32, R32 ;  /* 0x0000002000207213 */ /* 0x000fe20000000000 */
[----:B----4-:R-:W-:Y:S01]  /*95a0*/  FFMA.FTZ R4, R4, -UR13, R31 ;  /* 0x8000000d04047c23 */ /* 0x010fe2000801001f */
[C---:B------:R-:W-:Y:S01]  /*95b0*/  ISETP.LT.OR P0, PT, R5.reuse, R206, P0 ;  /* 0x000000ce0500720c */ /* 0x040fe20000701670 */
[C-C-:B------:R-:W-:Y:S01]  /*95c0*/  IMAD.IADD R23, R204.reuse, 0x1, -R19.reuse ;  /* 0x00000001cc177824 */ /* 0x140fe200078e0a13 */
[----:B------:R-:W-:Y:S01]  /*95d0*/  ISETP.LT.OR P5, PT, R5, R203, P5 ;  /* 0x000000cb0500720c */ /* 0x000fe20002fa1670 */
[----:B------:R-:W-:Y:S01]  /*95e0*/  IMAD.IADD R5, R204, 0x1, -R28 ;  /* 0x00000001cc057824 */ /* 0x000fe200078e0a1c */
[----:B------:R-:W-:Y:S01]  /*95f0*/  FSEL R143, R29, -INF , !P6 ;  /* 0xff8000001d8f7808 */ /* 0x000fe20007000000 */
[----:B------:R-:W2:Y:S01]  /*9600*/  I2F R35, R32 ;  /* 0x0000002000237306 */ /* 0x000ea20000201400 */
[----:B------:R-:W-:Y:S01]  /*9610*/  IABS R23, R23 ;  /* 0x0000001700177213 */ /* 0x000fe20000000000 */
[----:B------:R-:W-:Y:S01]  /*9620*/  IMAD.IADD R21, R207, 0x1, -R19 ;  /* 0x00000001cf157824 */ /* 0x000fe200078e0a13 */
[----:B------:R-:W-:-:S02]  /*9630*/  IABS R5, R5 ;  /* 0x0000000500057213 */ /* 0x000fc40000000000 */
[----:B------:R-:W-:Y:S02]  /*9640*/  FSEL R170, R4, -INF , !P1 ;  /* 0xff80000004aa7808 */ /* 0x000fe40004800000 */
[C---:B------:R-:W-:Y:S01]  /*9650*/  ISETP.GE.AND P6, PT, R28.reuse, R205, PT ;  /* 0x000000cd1c00720c */ /* 0x040fe20003fc6270 */
[----:B------:R3:W4:Y:S01]  /*9660*/  I2F R22, R5 ;  /* 0x0000000500167306 */ /* 0x0007220000201400 */
[----:B------:R-:W-:Y:S01]  /*9670*/  ISETP.GE.AND P1, PT, R28, R202, PT ;  /* 0x000000ca1c00720c */ /* 0x000fe20003f26270 */
[----:B-1----:R-:W-:Y:S01]  /*9680*/  FFMA.FTZ R33, R33, -UR13, R26 ;  /* 0x8000000d21217c23 */ /* 0x002fe2000801001a */
[----:B------:R-:W-:Y:S02]  /*9690*/  IADD3 R20, R0, 0x31, RZ ;  /* 0x0000003100147810 */ /* 0x000fe40007ffe0ff */
[----:B------:R-:W-:Y:S02]  /*96a0*/  IABS R30, R30 ;  /* 0x0000001e001e7213 */ /* 0x000fe40000000000 */
[C---:B------:R-:W-:Y:S01]  /*96b0*/  ISETP.LT.OR P6, PT, R28.reuse, R206, P6 ;  /* 0x000000ce1c00720c */ /* 0x040fe200037c1670 */
[----:B--2---:R-:W-:Y:S01]  /*96c0*/  FFMA.FTZ R24, R35, -UR13, R24 ;  /* 0x8000000d23187c23 */ /* 0x004fe20008010018 */
[----:B------:R-:W-:Y:S01]  /*96d0*/  ISETP.LT.OR P1, PT, R28, R203, P1 ;  /* 0x000000cb1c00720c */ /* 0x000fe20000f21670 */
[--C-:B------:R-:W-:Y:S01]  /*96e0*/  IMAD.IADD R28, R207, 0x1, -R20.reuse ;  /* 0x00000001cf1c7824 */ /* 0x100fe200078e0a14 */
[----:B------:R-:W-:Y:S01]  /*96f0*/  IABS R21, R21 ;  /* 0x0000001500157213 */ /* 0x000fe20000000000 */
[----:B------:R-:W1:Y:S01]  /*9700*/  I2F R18, R30 ;  /* 0x0000001e00127306 */ /* 0x000e620000201400 */
[----:B------:R-:W-:Y:S01]  /*9710*/  IMAD.IADD R26, R204, 0x1, -R20 ;  /* 0x00000001cc1a7824 */ /* 0x000fe200078e0a14 */
[----:B------:R-:W-:Y:S01]  /*9720*/  FSEL R219, R24, -INF , !P0 ;  /* 0xff80000018db7808 */ /* 0x000fe20004000000 */
[----:B---3--:R-:W-:Y:S01]  /*9730*/  HMMA.16816.F32.BF16 R4, R8, R12, R164 ;  /* 0x0000000c0804723c */ /* 0x008fe200000418a4 */
[----:B------:R-:W-:Y:S01]  /*9740*/  FSEL R140, R33, -INF , !P5 ;  /* 0xff800000218c7808 */ /* 0x000fe20006800000 */
[----:B----4-:R-:W-:Y:S01]  /*9750*/  FFMA.FTZ R22, R22, -UR13, R27 ;  /* 0x8000000d16167c23 */ /* 0x010fe2000801001b */
[----:B------:R-:W-:-:S02]  /*9760*/  ISETP.GE.AND P0, PT, R19, R205, PT ;  /* 0x000000cd1300720c */ /* 0x000fc40003f06270 */
[----:B------:R-:W2:Y:S01]  /*9770*/  I2F R21, R21 ;  /* 0x0000001500157306 */ /* 0x000ea20000201400 */
[C---:B------:R-:W-:Y:S01]  /*9780*/  ISETP.GE.AND P5, PT, R19.reuse, R202, PT ;  /* 0x000000ca1300720c */ /* 0x040fe20003fa6270 */
[----:B------:R-:W-:Y:S01]  /*9790*/  IMAD.MOV.U32 R13, RZ, RZ, R23 ;  /* 0x000000ffff0d7224 */ /* 0x000fe200078e0017 */
[----:B------:R-:W-:Y:S01]  /*97a0*/  IABS R23, R28 ;  /* 0x0000001c00177213 */ /* 0x000fe20000000000 */
[----:B------:R-:W-:Y:S01]  /*97b0*/  HMMA.16816.F32.BF16 R8, R8, R14, R160 ;  /* 0x0000000e0808723c */ /* 0x000fe200000418a0 */
[C---:B------:R-:W-:Y:S02]  /*97c0*/  IADD3 R12, R0.reuse, 0x38, RZ ;  /* 0x00000038000c7810 */ /* 0x040fe40007ffe0ff */
[----:B------:R-:W-:Y:S01]  /*97d0*/  IABS R26, R26 ;  /* 0x0000001a001a7213 */ /* 0x000fe20000000000 */
[----:B------:R-:W3:Y:S01]  /*97e0*/  I2F R13, R13 ;  /* 0x0000000d000d7306 */ /* 0x000ee20000201400 */
[----:B------:R-:W-:Y:S01]  /*97f0*/  IMAD.MOV.U32 R24, RZ, RZ, R23 ;  /* 0x000000ffff187224 */ /* 0x000fe200078e0017 */
[----:B------:R-:W-:Y:S01]  /*9800*/  ISETP.LT.OR P0, PT, R19, R206, P0 ;  /* 0x000000ce1300720c */ /* 0x000fe20000701670 */
[----:B------:R-:W-:Y:S01]  /*9810*/  IMAD.IADD R23, R207, 0x1, -R12 ;  /* 0x00000001cf177824 */ /* 0x000fe200078e0a0c */
[----:B------:R-:W-:Y:S01]  /*9820*/  ISETP.LT.OR P5, PT, R19, R203, P5 ;  /* 0x000000cb1300720c */ /* 0x000fe20002fa1670 */
[----:B------:R-:W-:Y:S01]  /*9830*/  IMAD.MOV.U32 R19, RZ, RZ, R26 ;  /* 0x000000ffff137224 */ /* 0x000fe200078e001a */
[----:B------:R-:W-:Y:S01]  /*9840*/  IADD3 R0, R0, 0x39, RZ ;  /* 0x0000003900007810 */ /* 0x000fe20007ffe0ff */
[----:B-1----:R-:W-:Y:S01]  /*9850*/  FFMA.FTZ R18, R18, -UR13, R25 ;  /* 0x8000000d12127c23 */ /* 0x002fe20008010019 */
[----:B------:R-:W-:Y:S01]  /*9860*/  IABS R23, R23 ;  /* 0x0000001700177213 */ /* 0x000fe20000000000 */
[----:B------:R1:W4:Y:S01]  /*9870*/  I2F R14, R19 ;  /* 0x00000013000e7306 */ /* 0x0003220000201400 */
[----:B------:R-:W-:Y:S01]  /*9880*/  IMAD.IADD R15, R204, 0x1, -R12 ;  /* 0x00000001cc0f7824 */ /* 0x000fe200078e0a0c */
[----:B------:R-:W-:Y:S01]  /*9890*/  FSEL R142, R22, -INF , !P1 ;  /* 0xff800000168e7808 */ /* 0x000fe20004800000 */
[----:B--2---:R-:W-:Y:S01]  /*98a0*/  FFMA.FTZ R4, R21, -UR13, R4 ;  /* 0x8000000d15047c23 */ /* 0x004fe20008010004 */
[----:B------:R-:W-:Y:S01]  /*98b0*/  FSEL R221, R18, -INF , !P6 ;  /* 0xff80000012dd7808 */ /* 0x000fe20007000000 */
[----:B------:R-:W-:Y:S01]  /*98c0*/  IMAD.IADD R18, R204, 0x1, -R0 ;  /* 0x00000001cc127824 */ /* 0x000fe200078e0a00 */
[----:B------:R-:W-:Y:S01]  /*98d0*/  IABS R15, R15 ;  /* 0x0000000f000f7213 */ /* 0x000fe20000000000 */
[----:B---3--:R-:W-:Y:S01]  /*98e0*/  FFMA.FTZ R6, R13, -UR13, R6 ;  /* 0x8000000d0d067c23 */ /* 0x008fe20008010006 */
[----:B------:R-:W2:Y:S01]  /*98f0*/  I2F R24, R24 ;  /* 0x0000001800187306 */ /* 0x000ea20000201400 */
[----:B------:R-:W-:-:S02]  /*9900*/  FSEL R165, R4, -INF , !P0 ;  /* 0xff80000004a57808 */ /* 0x000fc40004000000 */
[-C--:B------:R-:W-:Y:S02]  /*9910*/  ISETP.GE.AND P0, PT, R12, R205.reuse, PT ;  /* 0x000000cd0c00720c */ /* 0x080fe40003f06270 */
[----:B------:R-:W-:Y:S02]  /*9920*/  FSEL R148, R6, -INF , !P5 ;  /* 0xff80000006947808 */ /* 0x000fe40006800000 */
[----:B------:R-:W-:Y:S01]  /*9930*/  IABS R6, R18 ;  /* 0x0000001200067213 */ /* 0x000fe20000000000 */
[----:B------:R-:W3:Y:S01]  /*9940*/  I2F R13, R23 ;  /* 0x00000017000d7306 */ /* 0x000ee20000201400 */
[----:B-1----:R-:W-:Y:S01]  /*9950*/  IMAD.IADD R19, R207, 0x1, -R0 ;  /* 0x00000001cf137824 */ /* 0x002fe200078e0a00 */
[----:B------:R-:W-:Y:S01]  /*9960*/  ISETP.LT.OR P0, PT, R12, R206, P0 ;  /* 0x000000ce0c00720c */ /* 0x000fe20000701670 */
[----:B----4-:R-:W-:Y:S01]  /*9970*/  FFMA.FTZ R7, R14, -UR13, R7 ;  /* 0x8000000d0e077c23 */ /* 0x010fe20008010007 */
[----:B------:R-:W-:Y:S02]  /*9980*/  ISETP.GE.AND P6, PT, R20, R205, PT ;  /* 0x000000cd1400720c */ /* 0x000fe40003fc6270 */
[----:B------:R-:W-:-:S02]  /*9990*/  IABS R19, R19 ;  /* 0x0000001300137213 */ /* 0x000fc40000000000 */
[----:B------:R-:W1:Y:S01]  /*99a0*/  I2F R15, R15 ;  /* 0x0000000f000f7306 */ /* 0x000e620000201400 */
[----:B------:R-:W-:Y:S01]  /*99b0*/  ISETP.GE.AND P1, PT, R20, R202, PT ;  /* 0x000000ca1400720c */ /* 0x000fe20003f26270 */
[----:B--2---:R-:W-:Y:S01]  /*99c0*/  FFMA.FTZ R5, R24, -UR13, R5 ;  /* 0x8000000d18057c23 */ /* 0x004fe20008010005 */
[C---:B------:R-:W-:Y:S01]  /*99d0*/  ISETP.LT.OR P6, PT, R20.reuse, R206, P6 ;  /* 0x000000ce1400720c */ /* 0x040fe200037c1670 */
[----:B------:R-:W-:Y:S01]  /*99e0*/  IMAD.MOV.U32 R4, RZ, RZ, R19 ;  /* 0x000000ffff047224 */ /* 0x000fe200078e0013 */
[----:B------:R-:W-:Y:S02]  /*99f0*/  ISETP.LT.OR P1, PT, R20, R203, P1 ;  /* 0x000000cb1400720c */ /* 0x000fe40000f21670 */
[----:B------:R-:W-:Y:S01]  /*9a00*/  FSEL R163, R5, -INF , !P6 ;  /* 0xff80000005a37808 */ /* 0x000fe20007000000 */
[----:B------:R-:W2:Y:S01]  /*9a10*/  I2F R6, R6 ;  /* 0x0000000600067306 */ /* 0x000ea20000201400 */
[----:B---3--:R-:W-:Y:S01]  /*9a20*/  FFMA.FTZ R8, R13, -UR13, R8 ;  /* 0x8000000d0d087c23 */ /* 0x008fe20008010008 */
[----:B------:R-:W-:-:S02]  /*9a30*/  FSEL R146, R7, -INF , !P1 ;  /* 0xff80000007927808 */ /* 0x000fc40004800000 */
[-C--:B------:R-:W-:Y:S02]  /*9a40*/  ISETP.GE.AND P5, PT, R12, R202.reuse, PT ;  /* 0x000000ca0c00720c */ /* 0x080fe40003fa6270 */
[----:B------:R-:W-:Y:S02]  /*9a50*/  FSEL R151, R8, -INF , !P0 ;  /* 0xff80000008977808 */ /* 0x000fe40004000000 */
[----:B------:R-:W3:Y:S01]  /*9a60*/  I2F R4, R4 ;  /* 0x0000000400047306 */ /* 0x000ee20000201400 */
[----:B------:R-:W-:Y:S01]  /*9a70*/  PLOP3.LUT P0, PT, PT, PT, UP0, 0x80, 0x0 ;  /* 0x000000000000781c */ /* 0x000fe20003f0f008 */
[----:B-1----:R-:W-:Y:S01]  /*9a80*/  FFMA.FTZ R10, R15, -UR13, R10 ;  /* 0x8000000d0f0a7c23 */ /* 0x002fe2000801000a */
[C---:B------:R-:W-:Y:S02]  /*9a90*/  ISETP.GE.AND P6, PT, R0.reuse, R205, PT ;  /* 0x000000cd0000720c */ /* 0x040fe40003fc6270 */
[----:B------:R-:W-:Y:S02]  /*9aa0*/  ISETP.GE.AND P1, PT, R0, R202, PT ;  /* 0x000000ca0000720c */ /* 0x000fe40003f26270 */
[----:B------:R-:W-:Y:S01]  /*9ab0*/  ISETP.LT.OR P5, PT, R12, R203, P5 ;  /* 0x000000cb0c00720c */ /* 0x000fe20002fa1670 */
[----:B--2---:R-:W-:Y:S01]  /*9ac0*/  FFMA.FTZ R6, R6, -UR13, R11 ;  /* 0x8000000d06067c23 */ /* 0x004fe2000801000b */
[----:B------:R-:W-:-:S02]  /*9ad0*/  ISETP.LT.OR P6, PT, R0, R206, P6 ;  /* 0x000000ce0000720c */ /* 0x000fc400037c1670 */
[----:B------:R-:W-:Y:S02]  /*9ae0*/  ISETP.LT.OR P1, PT, R0, R203, P1 ;  /* 0x000000cb0000720c */ /* 0x000fe40000f21670 */
[----:B------:R-:W-:Y:S02]  /*9af0*/  FSEL R145, R10, -INF , !P5 ;  /* 0xff8000000a917808 */ /* 0x000fe40006800000 */
        /* <DEDUP_REMOVED lines=108> */
.L_x_1032:
[----:B------:R-:W-:Y:S05]  /*a1c0*/  BSYNC B0 ;  /* 0x0000000000007941 */ /* 0x000fea0003800000 */
.L_x_1031:
[----:B------:R-:W0:Y:S02]  /*a1d0*/  LDGDEPBAR ;  /* 0x00000000000079af */ /* 0x000e240000000000 */
.L_x_1030:
[----:B--2---:R-:W-:Y:S01]  /*a1e0*/  FMNMX.FTZ R4, R132, R147, !PT ;  /* 0x0000009384047209 */ /* 0x004fe20007810000 */
[----:B------:R-:W-:Y:S01]  /*a1f0*/  IMAD.WIDE.U32 R226, R214, -0x326172a9, RZ ;  /* 0xcd9e8d57d6e27825 */ /* 0x000fe200078e00ff */
[----:B------:R-:W-:Y:S01]  /*a200*/  FMNMX.FTZ R5, R3, R2, !PT ;  /* 0x0000000203057209 */ /* 0x000fe20007810000 */
[----:B------:R-:W-:Y:S01]  /*a210*/  UIADD3 UR5, UR21, -0x4498517b, URZ ;  /* 0xbb67ae8515057890 */ /* 0x000fe2000fffe03f */
[----:B------:R-:W-:Y:S01]  /*a220*/  FMNMX.FTZ R4, R153, R4, !PT ;  /* 0x0000000499047209 */ /* 0x000fe20007810000 */
[----:B------:R-:W-:Y:S01]  /*a230*/  USHF.L.U32 UR31, UR24, 0x1, URZ ;  /* 0x00000001181f7899 */ /* 0x000fe2000800063f */
[----:B------:R-:W-:Y:S01]  /*a240*/  FMNMX.FTZ R5, R236, R5, !PT ;  /* 0x00000005ec057209 */ /* 0x000fe20007810000 */
[----:B------:R-:W-:Y:S01]  /*a250*/  IMAD.WIDE.U32 R232, R212, -0x2daee0ad, RZ ;  /* 0xd2511f53d4e87825 */ /* 0x000fe200078e00ff */
[----:B------:R-:W-:Y:S01]  /*a260*/  FMNMX.FTZ R4, R159, R4, !PT ;  /* 0x000000049f047209 */ /* 0x000fe20007810000 */
[----:B------:R-:W-:Y:S01]  /*a270*/  UIADD3 UR4, UR20, -0x61c88647, URZ ;  /* 0x9e3779b914047890 */ /* 0x000fe2000fffe03f */
[----:B------:R-:W-:Y:S01]  /*a280*/  FMNMX.FTZ R5, R238, R5, !PT ;  /* 0x00000005ee057209 */ /* 0x000fe20007810000 */
[----:B------:R-:W2:Y:S01]  /*a290*/  LDC.U8 R161, c[0x0][0x2d8] ;  /* 0x0000b600ffa17b82 */ /* 0x000ea20000000000 */
[----:B------:R-:W-:Y:S01]  /*a2a0*/  FMNMX.FTZ R4, R17, R4, !PT ;  /* 0x0000000411047209 */ /* 0x000fe20007810000 */
[----:B------:R-:W-:Y:S01]  /*a2b0*/  LDSM.16.MT88.4 R28, [R185+0xc000] ;  /* 0x00c00000b91c783b */ /* 0x000fe20000004200 */
[----:B------:R-:W-:Y:S01]  /*a2c0*/  FMNMX.FTZ R5, R16, R5, !PT ;  /* 0x0000000510057209 */ /* 0x000fe20007810000 */
[----:B------:R-:W-:Y:S01]  /*a2d0*/  UIADD3 UR8, UR21, 0x646e171e, URZ ;  /* 0x646e171e15087890 */ /* 0x000fe2000fffe03f */
[----:B------:R-:W-:Y:S01]  /*a2e0*/  FMNMX.FTZ R4, R133, R4, !PT ;  /* 0x0000000485047209 */ /* 0x000fe20007810000 */
[----:B-1----:R-:W-:Y:S01]  /*a2f0*/  LDSM.16.MT88.4 R12, [R188+0xc000] ;  /* 0x00c00000bc0c783b */ /* 0x002fe20000004200 */
        /* <DEDUP_REMOVED lines=24> */
[----:B------:R-:W-:Y:S01]  /*a480*/  LOP3.LUT R224, R227, R215, RZ, 0x3c, !PT ;  /* 0x000000d7e3e07212 */ /* 0x000fe200078e3cff */
[----:B------:R-:W1:Y:S01]  /*a490*/  SHFL.BFLY PT, R7, R4, 0x2, 0x1f ;  /* 0x0c401f0004077f89 */ /* 0x000e6200000e0000 */
[----:B------:R-:W-:-:S02]  /*a4a0*/  MOV R5, UR21 ;  /* 0x0000001500057c02 */ /* 0x000fc40008000f00 */
[----:B--2---:R-:W-:Y:S01]  /*a4b0*/  PRMT R161, R161, 0x7054, R161 ;  /* 0x00007054a1a17816 */ /* 0x004fe200000000a1 */
[----:B------:R-:W2:Y:S01]  /*a4c0*/  SHFL.BFLY PT, R0, R9, 0x2, 0x1f ;  /* 0x0c401f0009007f89 */ /* 0x000ea200000e0000 */
[----:B------:R-:W-:-:S05]  /*a4d0*/  IMAD.WIDE.U32 R224, R224, -0x2daee0ad, RZ ;  /* 0xd2511f53e0e07825 */ /* 0x000fca00078e00ff */
[----:B------:R-:W-:Y:S01]  /*a4e0*/  LOP3.LUT R222, R225, UR5, R232, 0x96, !PT ;  /* 0x00000005e1de7c12 */ /* 0x000fe2000f8e96e8 */
[----:B------:R-:W-:-:S04]  /*a4f0*/  UIADD3 UR5, UR20, -0x4ab325aa, URZ ;  /* 0xb54cda5614057890 */ /* 0x000fc8000fffe03f */
[----:B------:R-:W-:Y:S01]  /*a500*/  IMAD.WIDE.U32 R222, R222, -0x326172a9, RZ ;  /* 0xcd9e8d57dede7825 */ /* 0x000fe200078e00ff */
[----:B-1----:R-:W-:Y:S02]  /*a510*/  FMNMX.FTZ R7, R4, R7, !PT ;  /* 0x0000000704077209 */ /* 0x002fe40007810000 */
[----:B------:R-:W-:Y:S01]  /*a520*/  LOP3.LUT R4, R233, UR31, R5, 0x96, !PT ;  /* 0x0000001fe9047c12 */ /* 0x000fe2000f8e9605 */
[----:B------:R-:W-:Y:S01]  /*a530*/  UIADD3 UR31, UR31, 0x1, URZ ;  /* 0x000000011f1f7890 */ /* 0x000fe2000fffe03f */
[----:B--2---:R-:W-:Y:S01]  /*a540*/  FMNMX.FTZ R0, R9, R0, !PT ;  /* 0x0000000009007209 */ /* 0x004fe20007810000 */
[----:B------:R-:W1:Y:S02]  /*a550*/  SHFL.BFLY PT, R158, R7, 0x1, 0x1f ;  /* 0x0c201f00079e7f89 */ /* 0x000e6400000e0000 */
[----:B------:R-:W-:Y:S02]  /*a560*/  IMAD.WIDE.U32 R138, R4, -0x326172a9, RZ ;  /* 0xcd9e8d57048a7825 */ /* 0x000fe400078e00ff */
[----:B------:R-:W2:Y:S03]  /*a570*/  SHFL.BFLY PT, R157, R0, 0x1, 0x1f ;  /* 0x0c201f00009d7f89 */ /* 0x000ea600000e0000 */
[----:B------:R-:W-:-:S02]  /*a580*/  LOP3.LUT R4, R139, UR4, R226, 0x96, !PT ;  /* 0x000000048b047c12 */ /* 0x000fc4000f8e96e2 */
[----:B------:R-:W-:-:S03]  /*a590*/  LOP3.LUT R138, R223, UR30, R138, 0x96, !PT ;  /* 0x0000001edf8a7c12 */ /* 0x000fc6000f8e968a */
[----:B------:R-:W-:-:S04]  /*a5a0*/  IMAD.WIDE.U32 R234, R4, -0x2daee0ad, RZ ;  /* 0xd2511f5304ea7825 */ /* 0x000fc800078e00ff */
[----:B------:R-:W-:Y:S01]  /*a5b0*/  IMAD.WIDE.U32 R138, R138, -0x2daee0ad, RZ ;  /* 0xd2511f538a8a7825 */ /* 0x000fe200078e00ff */
[----:B------:R-:W-:-:S04]  /*a5c0*/  LOP3.LUT R4, R235, UR29, R224, 0x96, !PT ;  /* 0x0000001deb047c12 */ /* 0x000fc8000f8e96e0 */
[----:B------:R-:W-:Y:S01]  /*a5d0*/  LOP3.LUT R234, R139, UR25, R234, 0x96, !PT ;  /* 0x000000198bea7c12 */ /* 0x000fe2000f8e96ea */
[----:B------:R-:W-:Y:S01]  /*a5e0*/  IMAD.WIDE.U32 R4, R4, -0x326172a9, RZ ;  /* 0xcd9e8d5704047825 */ /* 0x000fe200078e00ff */
[----:B-1----:R-:W-:-:S03]  /*a5f0*/  FMNMX.FTZ R158, R7, R158, !PT ;  /* 0x0000009e079e7209 */ /* 0x002fc60007810000 */
[----:B------:R-:W-:Y:S01]  /*a600*/  IMAD.WIDE.U32 R234, R234, -0x326172a9, RZ ;  /* 0xcd9e8d57eaea7825 */ /* 0x000fe200078e00ff */
[----:B--2---:R-:W-:Y:S02]  /*a610*/  FMNMX.FTZ R157, R0, R157, !PT ;  /* 0x0000009d009d7209 */ /* 0x004fe40007810000 */
[----:B------:R-:W-:Y:S01]  /*a620*/  LOP3.LUT R0, R5, UR26, R222, 0x96, !PT ;  /* 0x0000001a05007c12 */ /* 0x000fe2000f8e96de */
[C---:B------:R-:W-:Y:S01]  /*a630*/  FMUL.FTZ R150, R158.reuse, c[0x0][0x23c] ;  /* 0x00008f009e967a20 */ /* 0x040fe20000410000 */
[----:B------:R-:W-:Y:S02]  /*a640*/  LOP3.LUT R166, R235, UR23, R4, 0x96, !PT ;  /* 0x00000017eba67c12 */ /* 0x000fe4000f8e9604 */
[----:B------:R-:W-:Y:S01]  /*a650*/  FSETP.NEU.FTZ.AND P1, PT, R158, -INF , PT ;  /* 0xff8000009e00780b */ /* 0x000fe20003f3d000 */
[----:B------:R-:W-:Y:S01]  /*a660*/  IMAD.WIDE.U32 R4, R0, -0x2daee0ad, RZ ;  /* 0xd2511f5300047825 */ /* 0x000fe200078e00ff */
[----:B------:R-:W-:Y:S02]  /*a670*/  FSETP.NEU.FTZ.AND P0, PT, R157, -INF , PT ;  /* 0xff8000009d00780b */ /* 0x000fe40003f1d000 */
[----:B------:R-:W-:Y:S01]  /*a680*/  FSEL R7, R158, RZ, P1 ;  /* 0x000000ff9e077208 */ /* 0x000fe20000800000 */
[----:B------:R-:W-:Y:S01]  /*a690*/  IMAD.WIDE.U32 R166, R166, -0x2daee0ad, RZ ;  /* 0xd2511f53a6a67825 */ /* 0x000fe200078e00ff */
[----:B------:R-:W-:-:S02]  /*a6a0*/  FSEL R150, R150, RZ, P1 ;  /* 0x000000ff96967208 */ /* 0x000fc40000800000 */
[----:B------:R-:W-:Y:S01]  /*a6b0*/  LOP3.LUT R138, R5, UR22, R138, 0x96, !PT ;  /* 0x00000016058a7c12 */ /* 0x000fe2000f8e968a */
[----:B------:R-:W-:Y:S01]  /*a6c0*/  FADD.FTZ R160, R132, -R7 ;  /* 0x8000000784a07221 */ /* 0x000fe20000010000 */
[----:B------:R-:W-:Y:S01]  /*a6d0*/  LOP3.LUT R0, R167, UR15, R4, 0x96, !PT ;  /* 0x0000000fa7007c12 */ /* 0x000fe2000f8e9604 */
[----:B------:R-:W-:Y:S01]  /*a6e0*/  FFMA.FTZ R156, R147, c[0x0][0x23c], -R150 ;  /* 0x00008f00939c7a23 */ /* 0x000fe20000010896 */
[C---:B------:R-:W-:Y:S01]  /*a6f0*/  FSEL R4, R157.reuse, RZ, P0 ;  /* 0x000000ff9d047208 */ /* 0x040fe20000000000 */
[----:B------:R-:W-:Y:S02]  /*a700*/  FMUL.FTZ R160, R160, c[0x0][0x23c] ;  /* 0x00008f00a0a07a20 */ /* 0x000fe40000410000 */
[----:B------:R-:W-:Y:S02]  /*a710*/  FMUL.FTZ R147, R157, c[0x0][0x23c] ;  /* 0x00008f009d937a20 */ /* 0x000fe40000410000 */
[----:B------:R-:W-:Y:S01]  /*a720*/  FADD.FTZ R3, R3, -R4 ;  /* 0x8000000403037221 */ /* 0x000fe20000010000 */
[----:B------:R-:W-:Y:S01]  /*a730*/  MUFU.EX2 R156, R156 ;  /* 0x0000009c009c7308 */ /* 0x000fe20000000800 */
[----:B------:R-:W-:Y:S01]  /*a740*/  FFMA.FTZ R155, R153, c[0x0][0x23c], -R150 ;  /* 0x00008f00999b7a23 */ /* 0x000fe20000010896 */
[----:B------:R-:W-:Y:S01]  /*a750*/  FSEL R147, R147, RZ, P0 ;  /* 0x000000ff93937208 */ /* 0x000fe20000000000 */
[----:B------:R-:W-:-:S02]  /*a760*/  FMUL.FTZ R3, R3, c[0x0][0x23c] ;  /* 0x00008f0003037a20 */ /* 0x000fc40000410000 */
[----:B------:R-:W-:Y:S02]  /*a770*/  FFMA.FTZ R154, R159, c[0x0][0x23c], -R150 ;  /* 0x00008f009f9a7a23 */ /* 0x000fe40000010896 */
[----:B------:R-:W-:Y:S01]  /*a780*/  FFMA.FTZ R152, R2, c[0x0][0x23c], -R147 ;  /* 0x00008f0002987a23 */ /* 0x000fe20000010893 */
[----:B------:R-:W1:Y:S01]  /*a790*/  MUFU.EX2 R160, R160 ;  /* 0x000000a000a07308 */ /* 0x000e620000000800 */
[----:B------:R-:W-:-:S04]  /*a7a0*/  IMAD.WIDE.U32 R138, R138, -0x326172a9, RZ ;  /* 0xcd9e8d578a8a7825 */ /* 0x000fc800078e00ff */
[----:B------:R-:W-:-:S03]  /*a7b0*/  IMAD.WIDE.U32 R10, R0, -0x326172a9, RZ ;  /* 0xcd9e8d57000a7825 */ /* 0x000fc600078e00ff */
[----:B------:R-:W2:Y:S01]  /*a7c0*/  MUFU.EX2 R3, R3 ;  /* 0x0000000300037308 */ /* 0x000ea20000000800 */
[----:B------:R-:W-:Y:S01]  /*a7d0*/  FFMA.FTZ R153, R17, c[0x0][0x23c], -R150 ;  /* 0x00008f0011997a23 */ /* 0x000fe20000010896 */
[----:B------:R-:W-:Y:S01]  /*a7e0*/  LOP3.LUT R5, R11, UR5, R138, 0x96, !PT ;  /* 0x000000050b057c12 */ /* 0x000fe2000f8e968a */
[--C-:B------:R-:W-:Y:S01]  /*a7f0*/  FFMA.FTZ R2, R236, c[0x0][0x23c], -R147.reuse ;  /* 0x00008f00ec027a23 */ /* 0x100fe20000010893 */
[----:B------:R-:W-:Y:S01]  /*a800*/  LOP3.LUT R11, R10, 0xffff, RZ, 0xc0, !PT ;  /* 0x0000ffff0a0b7812 */ /* 0x000fe200078ec0ff */
[--C-:B------:R-:W-:Y:S01]  /*a810*/  FFMA.FTZ R0, R238, c[0x0][0x23c], -R147.reuse ;  /* 0x00008f00ee007a23 */ /* 0x100fe20000010893 */
[--C-:B------:R-:W-:Y:S01]  /*a820*/  SHF.R.U32.HI R9, RZ, 0x10, R10.reuse ;  /* 0x00000010ff097819 */ /* 0x100fe2000001160a */
[----:B------:R-:W-:Y:S01]  /*a830*/  FFMA.FTZ R159, R16, c[0x0][0x23c], -R147 ;  /* 0x00008f00109f7a23 */ /* 0x000fe20000010893 */
[----:B------:R-:W3:Y:S01]  /*a840*/  MUFU.EX2 R155, R155 ;  /* 0x0000009b009b7308 */ /* 0x000ee20000000800 */
[-C--:B-1----:R-:W-:Y:S01]  /*a850*/  FMUL.FTZ R32, R108, R160.reuse ;  /* 0x000000a06c207220 */ /* 0x082fe20000410000 */
[----:B------:R-:W-:Y:S01]  /*a860*/  LOP3.LUT R7, R5, 0xffff, RZ, 0xc0, !PT ;  /* 0x0000ffff05077812 */ /* 0x000fe200078ec0ff */
[-C--:B------:R-:W-:Y:S01]  /*a870*/  FMUL.FTZ R33, R109, R160.reuse ;  /* 0x000000a06d217220 */ /* 0x080fe20000410000 */
[----:B------:R-:W-:Y:S01]  /*a880*/  SHF.R.U32.HI R8, RZ, 0x10, R5 ;  /* 0x00000010ff087819 */ /* 0x000fe20000011605 */
[-C--:B------:R-:W-:Y:S01]  /*a890*/  FMUL.FTZ R24, R112, R160.reuse ;  /* 0x000000a070187220 */ /* 0x080fe20000410000 */
[----:B------:R-:W-:Y:S01]  /*a8a0*/  LOP3.LUT R6, R10, 0xff, RZ, 0xc0, !PT ;  /* 0x000000ff0a067812 */ /* 0x000fe200078ec0ff */
[-C--:B------:R-:W-:Y:S01]  /*a8b0*/  FMUL.FTZ R25, R113, R160.reuse ;  /* 0x000000a071197220 */ /* 0x080fe20000410000 */
[----:B------:R-:W-:Y:S01]  /*a8c0*/  MUFU.EX2 R154, R154 ;  /* 0x0000009a009a7308 */ /* 0x000fe20000000800 */
[-C--:B--2---:R-:W-:Y:S01]  /*a8d0*/  FMUL.FTZ R34, R110, R3.reuse ;  /* 0x000000036e227220 */ /* 0x084fe20000410000 */
[----:B------:R-:W-:Y:S01]  /*a8e0*/  LOP3.LUT R4, R5, 0xff, RZ, 0xc0, !PT ;  /* 0x000000ff05047812 */ /* 0x000fe200078ec0ff */
[-C--:B------:R-:W-:Y:S01]  /*a8f0*/  FMUL.FTZ R35, R111, R3.reuse ;  /* 0x000000036f237220 */ /* 0x080fe20000410000 */
[----:B------:R-:W-:Y:S01]  /*a900*/  SHF.R.U32.HI R11, RZ, 0x8, R11 ;  /* 0x00000008ff0b7819 */ /* 0x000fe2000001160b */
[----:B------:R-:W1:Y:S01]  /*a910*/  LDSM.16.MT88.4 R108, [R188+0xe000] ;  /* 0x00e00000bc6c783b */ /* 0x000e620000004200 */
[-C--:B------:R-:W-:Y:S01]  /*a920*/  FMUL.FTZ R26, R114, R3.reuse ;  /* 0x00000003721a7220 */ /* 0x080fe20000410000 */
[----:B------:R-:W-:Y:S01]  /*a930*/  SHF.R.U32.HI R10, RZ, 0x18, R10 ;  /* 0x00000018ff0a7819 */ /* 0x000fe2000001160a */
[----:B------:R-:W2:Y:S01]  /*a940*/  MUFU.EX2 R153, R153 ;  /* 0x0000009900997308 */ /* 0x000ea20000000800 */
[-C--:B------:R-:W-:Y:S01]  /*a950*/  FMUL.FTZ R27, R115, R3.reuse ;  /* 0x00000003731b7220 */ /* 0x080fe20000410000 */
[----:B------:R-:W-:Y:S01]  /*a960*/  LOP3.LUT R9, R9, 0xff, RZ, 0xc0, !PT ;  /* 0x000000ff09097812 */ /* 0x000fe200078ec0ff */
[----:B------:R-:W4:Y:S01]  /*a970*/  LDSM.16.MT88.4 R112, [R186+0xe000] ;  /* 0x00e00000ba70783b */ /* 0x000f220000004200 */
[----:B------:R-:W-:Y:S01]  /*a980*/  SHF.R.U32.HI R5, RZ, 0x18, R5 ;  /* 0x00000018ff057819 */ /* 0x000fe20000011605 */
[-C--:B------:R-:W-:Y:S01]  /*a990*/  FMUL.FTZ R36, R36, R160.reuse ;  /* 0x000000a024247220 */ /* 0x080fe20000410000 */
[----:B------:R-:W-:Y:S01]  /*a9a0*/  SHF.R.U32.HI R7, RZ, 0x8, R7 ;  /* 0x00000008ff077819 */ /* 0x000fe20000011607 */
[-C--:B------:R-:W-:Y:S01]  /*a9b0*/  FMUL.FTZ R37, R37, R160.reuse ;  /* 0x000000a025257220 */ /* 0x080fe20000410000 */
[----:B------:R-:W-:Y:S01]  /*a9c0*/  MUFU.EX2 R152, R152 ;  /* 0x0000009800987308 */ /* 0x000fe20000000800 */
[----:B------:R-:W-:Y:S01]  /*a9d0*/  LOP3.LUT R8, R8, 0xff, RZ, 0xc0, !PT ;  /* 0x000000ff08087812 */ /* 0x000fe200078ec0ff */
[-C--:B------:R-:W-:Y:S01]  /*a9e0*/  FMUL.FTZ R38, R38, R3.reuse ;  /* 0x0000000326267220 */ /* 0x080fe20000410000 */
[----:B------:R-:W-:Y:S01]  /*a9f0*/  PRMT R6, R6, 0x5410, R11 ;  /* 0x0000541006067816 */ /* 0x000fe2000000000b */
[----:B------:R-:W-:Y:S01]  /*aa00*/  FMUL.FTZ R39, R39, R3 ;  /* 0x0000000327277220 */ /* 0x000fe20000410000 */
[----:B------:R-:W-:Y:S01]  /*aa10*/  PRMT R10, R9, 0x5410, R10 ;  /* 0x00005410090a7816 */ /* 0x000fe2000000000a */
[----:B------:R-:W-:Y:S01]  /*aa20*/  FMUL.FTZ R40, R40, R160 ;  /* 0x000000a028287220 */ /* 0x000fe20000410000 */
[----:B------:R-:W-:Y:S01]  /*aa30*/  PRMT R4, R4, 0x5410, R7 ;  /* 0x0000541004047816 */ /* 0x000fe20000000007 */
[----:B------:R-:W5:Y:S01]  /*aa40*/  MUFU.EX2 R2, R2 ;  /* 0x0000000200027308 */ /* 0x000f620000000800 */
[----:B------:R-:W-:Y:S01]  /*aa50*/  PRMT R8, R8, 0x5410, R5 ;  /* 0x0000541008087816 */ /* 0x000fe20000000005 */
[--C-:B------:R-:W-:Y:S01]  /*aa60*/  HSET2.LE.AND R6, R6, R161.reuse, PT ;  /* 0x000000a106067233 */ /* 0x100fe20003803000 */
[----:B---3--:R-:W-:Y:S01]  /*aa70*/  F2FP.BF16.PACK_AB R11, R155, R156 ;  /* 0x0000009c9b0b723e */ /* 0x008fe200000010ff */
[--C-:B------:R-:W-:Y:S01]  /*aa80*/  HSET2.LE.AND R7, R10, R161.reuse, PT ;  /* 0x000000a10a077233 */ /* 0x100fe20003803000 */
[----:B--2---:R-:W-:Y:S01]  /*aa90*/  F2FP.BF16.PACK_AB R9, R153, R154 ;  /* 0x0000009a9909723e */ /* 0x004fe200000010ff */
[--C-:B------:R-:W-:Y:S01]  /*aaa0*/  HSET2.LE.AND R4, R4, R161.reuse, PT ;  /* 0x000000a104047233 */ /* 0x100fe20003803000 */
[-C--:B------:R-:W-:Y:S01]  /*aab0*/  FMUL.FTZ R41, R41, R160.reuse ;  /* 0x000000a029297220 */ /* 0x080fe20000410000 */
[----:B------:R-:W-:Y:S01]  /*aac0*/  MUFU.EX2 R0, R0 ;  /* 0x0000000000007308 */ /* 0x000fe20000000800 */
[----:B------:R-:W-:Y:S01]  /*aad0*/  HSET2.LE.AND R5, R8, R161, PT ;  /* 0x000000a108057233 */ /* 0x000fe20003803000 */
[----:B------:R-:W-:Y:S01]  /*aae0*/  LOP3.LUT R6, R6, R9, RZ, 0xc0, !PT ;  /* 0x0000000906067212 */ /* 0x000fe200078ec0ff */
[----:B------:R-:W-:Y:S01]  /*aaf0*/  FMUL.FTZ R42, R42, R3 ;  /* 0x000000032a2a7220 */ /* 0x000fe20000410000 */
[----:B------:R-:W-:Y:S01]  /*ab00*/  LOP3.LUT R4, R4, R11, RZ, 0xc0, !PT ;  /* 0x0000000b04047212 */ /* 0x000fe200078ec0ff */
[----:B------:R-:W-:Y:S01]  /*ab10*/  FMUL.FTZ R43, R43, R3 ;  /* 0x000000032b2b7220 */ /* 0x000fe20000410000 */
[----:B------:R-:W-:Y:S01]  /*ab20*/  LOP3.LUT R138, R139, UR16, R234, 0x96, !PT ;  /* 0x000000108b8a7c12 */ /* 0x000fe2000f8e96ea */
[----:B------:R-:W-:Y:S01]  /*ab30*/  FMUL.FTZ R44, R44, R160 ;  /* 0x000000a02c2c7220 */ /* 0x000fe20000410000 */
[----:B------:R-:W2:Y:S01]  /*ab40*/  MUFU.EX2 R159, R159 ;  /* 0x0000009f009f7308 */ /* 0x000ea20000000800 */
[----:B-----5:R-:W-:Y:S01]  /*ab50*/  F2FP.BF16.PACK_AB R10, R2, R152 ;  /* 0x00000098020a723e */ /* 0x020fe200000010ff */
[----:B------:R-:W-:-:S02]  /*ab60*/  FMUL.FTZ R45, R45, R160 ;  /* 0x000000a02d2d7220 */ /* 0x000fc40000410000 */
[-C--:B------:R-:W-:Y:S01]  /*ab70*/  FMUL.FTZ R46, R46, R3.reuse ;  /* 0x000000032e2e7220 */ /* 0x080fe20000410000 */
[----:B------:R-:W-:Y:S01]  /*ab80*/  LOP3.LUT R5, R5, R10, RZ, 0xc0, !PT ;  /* 0x0000000a05057212 */ /* 0x000fe200078ec0ff */
[-C--:B------:R-:W-:Y:S02]  /*ab90*/  FMUL.FTZ R47, R47, R3.reuse ;  /* 0x000000032f2f7220 */ /* 0x080fe40000410000 */
[-C--:B------:R-:W-:Y:S02]  /*aba0*/  FMUL.FTZ R48, R48, R160.reuse ;  /* 0x000000a030307220 */ /* 0x080fe40000410000 */
[----:B------:R-:W-:Y:S02]  /*abb0*/  FMUL.FTZ R49, R49, R160 ;  /* 0x000000a031317220 */ /* 0x000fe40000410000 */
[-C--:B------:R-:W-:Y:S02]  /*abc0*/  FMUL.FTZ R50, R50, R3.reuse ;  /* 0x0000000332327220 */ /* 0x080fe40000410000 */
[----:B------:R-:W-:Y:S01]  /*abd0*/  FMUL.FTZ R51, R51, R3 ;  /* 0x0000000333337220 */ /* 0x000fe20000410000 */
[----:B--2---:R-:W-:Y:S01]  /*abe0*/  F2FP.BF16.PACK_AB R8, R159, R0 ;  /* 0x000000009f08723e */ /* 0x004fe200000010ff */
[----:B------:R-:W-:-:S02]  /*abf0*/  FMUL.FTZ R52, R52, R160 ;  /* 0x000000a034347220 */ /* 0x000fc40000410000 */
[----:B------:R-:W-:Y:S01]  /*ac00*/  FMUL.FTZ R53, R53, R160 ;  /* 0x000000a035357220 */ /* 0x000fe20000410000 */
[----:B------:R-:W-:Y:S01]  /*ac10*/  LOP3.LUT R7, R7, R8, RZ, 0xc0, !PT ;  /* 0x0000000807077212 */ /* 0x000fe200078ec0ff */
[-C--:B------:R-:W-:Y:S02]  /*ac20*/  FMUL.FTZ R54, R54, R3.reuse ;  /* 0x0000000336367220 */ /* 0x080fe40000410000 */
[-C--:B------:R-:W-:Y:S02]  /*ac30*/  FMUL.FTZ R55, R55, R3.reuse ;  /* 0x0000000337377220 */ /* 0x080fe40000410000 */
[-C--:B------:R-:W-:Y:S02]  /*ac40*/  FMUL.FTZ R56, R56, R160.reuse ;  /* 0x000000a038387220 */ /* 0x080fe40000410000 */
[----:B------:R-:W-:Y:S01]  /*ac50*/  HMMA.16816.F32.BF16 R24, R4, R28, R24 ;  /* 0x0000001c0418723c */ /* 0x000fe20000041818 */
[----:B------:R-:W-:Y:S02]  /*ac60*/  FMUL.FTZ R57, R57, R160 ;  /* 0x000000a039397220 */ /* 0x000fe40000410000 */
[----:B------:R-:W-:-:S02]  /*ac70*/  FMUL.FTZ R58, R58, R3 ;  /* 0x000000033a3a7220 */ /* 0x000fc40000410000 */
[-C--:B------:R-:W-:Y:S02]  /*ac80*/  FMUL.FTZ R59, R59, R3.reuse ;  /* 0x000000033b3b7220 */ /* 0x080fe40000410000 */
[-C--:B------:R-:W-:Y:S01]  /*ac90*/  FMUL.FTZ R60, R60, R160.reuse ;  /* 0x000000a03c3c7220 */ /* 0x080fe20000410000 */
[C---:B------:R-:W-:Y:S01]  /*aca0*/  HMMA.16816.F32.BF16 R28, R4.reuse, R30, R32 ;  /* 0x0000001e041c723c */ /* 0x040fe20000041820 */
[-C--:B------:R-:W-:Y:S02]  /*acb0*/  FMUL.FTZ R61, R61, R160.reuse ;  /* 0x000000a03d3d7220 */ /* 0x080fe40000410000 */
[-C--:B------:R-:W-:Y:S02]  /*acc0*/  FMUL.FTZ R62, R62, R3.reuse ;  /* 0x000000033e3e7220 */ /* 0x080fe40000410000 */
[----:B------:R-:W-:Y:S02]  /*acd0*/  FMUL.FTZ R63, R63, R3 ;  /* 0x000000033f3f7220 */ /* 0x000fe40000410000 */
[-C--:B------:R-:W-:Y:S01]  /*ace0*/  FMUL.FTZ R32, R104, R160.reuse ;  /* 0x000000a068207220 */ /* 0x080fe20000410000 */
[----:B-1----:R-:W-:Y:S01]  /*acf0*/  HMMA.16816.F32.BF16 R36, R4, R108, R36 ;  /* 0x0000006c0424723c */ /* 0x002fe20000041824 */
[----:B------:R-:W-:-:S02]  /*ad00*/  FMUL.FTZ R33, R105, R160 ;  /* 0x000000a069217220 */ /* 0x000fc40000410000 */
[-C--:B------:R-:W-:Y:S02]  /*ad10*/  FMUL.FTZ R34, R106, R3.reuse ;  /* 0x000000036a227220 */ /* 0x080fe40000410000 */
[-C--:B------:R-:W-:Y:S02]  /*ad20*/  FMUL.FTZ R35, R107, R3.reuse ;  /* 0x000000036b237220 */ /* 0x080fe40000410000 */
[----:B------:R-:W1:Y:S01]  /*ad30*/  LDSM.16.MT88.4 R104, [R185+0xe000] ;  /* 0x00e00000b968783b */ /* 0x000e620000004200 */
[----:B------:R-:W-:Y:S01]  /*ad40*/  HMMA.16816.F32.BF16 R40, R4, R110, R40 ;  /* 0x0000006e0428723c */ /* 0x000fe20000041828 */
[-C--:B------:R-:W-:Y:S02]  /*ad50*/  FMUL.FTZ R64, R64, R160.reuse ;  /* 0x000000a040407220 */ /* 0x080fe40000410000 */
[----:B------:R-:W2:Y:S01]  /*ad60*/  LDSM.16.MT88.4 R108, [R184+0xe000] ;  /* 0x00e00000b86c783b */ /* 0x000ea20000004200 */
[----:B------:R-:W-:Y:S02]  /*ad70*/  FMUL.FTZ R65, R65, R160 ;  /* 0x000000a041417220 */ /* 0x000fe40000410000 */
[----:B------:R-:W-:-:S02]  /*ad80*/  FMUL.FTZ R66, R66, R3 ;  /* 0x0000000342427220 */ /* 0x000fc40000410000 */
[C---:B----4-:R-:W-:Y:S01]  /*ad90*/  HMMA.16816.F32.BF16 R44, R4.reuse, R112, R44 ;  /* 0x00000070042c723c */ /* 0x050fe2000004182c */
[-C--:B------:R-:W-:Y:S02]  /*ada0*/  FMUL.FTZ R67, R67, R3.reuse ;  /* 0x0000000343437220 */ /* 0x080fe40000410000 */
[-C--:B------:R-:W-:Y:S02]  /*adb0*/  FMUL.FTZ R68, R68, R160.reuse ;  /* 0x000000a044447220 */ /* 0x080fe40000410000 */
[----:B------:R-:W-:Y:S02]  /*adc0*/  FMUL.FTZ R69, R69, R160 ;  /* 0x000000a045457220 */ /* 0x000fe40000410000 */
[-C--:B------:R-:W-:Y:S01]  /*add0*/  FMUL.FTZ R70, R70, R3.reuse ;  /* 0x0000000346467220 */ /* 0x080fe20000410000 */
[----:B------:R-:W-:Y:S01]  /*ade0*/  HMMA.16816.F32.BF16 R48, R4, R114, R48 ;  /* 0x000000720430723c */ /* 0x000fe20000041830 */
[----:B------:R-:W3:Y:S01]  /*adf0*/  LDSM.16.MT88.4 R112, [R188+0x10000] ;  /* 0x01000000bc70783b */ /* 0x000ee20000004200 */
[----:B------:R-:W-:-:S02]  /*ae00*/  FMUL.FTZ R71, R71, R3 ;  /* 0x0000000347477220 */ /* 0x000fc40000410000 */
[-C--:B------:R-:W-:Y:S02]  /*ae10*/  FMUL.FTZ R16, R120, R160.reuse ;  /* 0x000000a078107220 */ /* 0x080fe40000410000 */
[-C--:B------:R-:W-:Y:S02]  /*ae20*/  FMUL.FTZ R17, R121, R160.reuse ;  /* 0x000000a079117220 */ /* 0x080fe40000410000 */
[-C--:B------:R-:W-:Y:S02]  /*ae30*/  FMUL.FTZ R18, R122, R3.reuse ;  /* 0x000000037a127220 */ /* 0x080fe40000410000 */
[----:B------:R-:W-:Y:S02]  /*ae40*/  FMUL.FTZ R19, R123, R3 ;  /* 0x000000037b137220 */ /* 0x000fe40000410000 */
[----:B------:R-:W-:Y:S01]  /*ae50*/  FFMA.FTZ R169, R137, c[0x0][0x23c], -R150 ;  /* 0x00008f0089a97a23 */ /* 0x000fe20000010896 */
[----:B------:R-:W-:Y:S01]  /*ae60*/  LDSM.16.MT88.4 R120, [R184+0xc000] ;  /* 0x00c00000b878783b */ /* 0x000fe20000004200 */
[----:B------:R-:W-:-:S02]  /*ae70*/  FMUL.FTZ R80, R80, R160 ;  /* 0x000000a050507220 */ /* 0x000fc40000410000 */
[-C--:B------:R-:W-:Y:S01]  /*ae80*/  FMUL.FTZ R81, R81, R160.reuse ;  /* 0x000000a051517220 */ /* 0x080fe20000410000 */
[C---:B------:R-:W-:Y:S01]  /*ae90*/  HMMA.16816.F32.BF16 R16, R4.reuse, R20, R16 ;  /* 0x000000140410723c */ /* 0x040fe20000041810 */
[-C--:B------:R-:W-:Y:S01]  /*aea0*/  FMUL.FTZ R82, R82, R3.reuse ;  /* 0x0000000352527220 */ /* 0x080fe20000410000 */
[----:B------:R-:W-:Y:S01]  /*aeb0*/  MUFU.EX2 R169, R169 ;  /* 0x000000a900a97308 */ /* 0x000fe20000000800 */
[-C--:B------:R-:W-:Y:S02]  /*aec0*/  FMUL.FTZ R83, R83, R3.reuse ;  /* 0x0000000353537220 */ /* 0x080fe40000410000 */
[-C--:B------:R-:W-:Y:S02]  /*aed0*/  FMUL.FTZ R76, R76, R160.reuse ;  /* 0x000000a04c4c7220 */ /* 0x080fe40000410000 */
[----:B------:R-:W-:Y:S01]  /*aee0*/  FMUL.FTZ R77, R77, R160 ;  /* 0x000000a04d4d7220 */ /* 0x000fe20000410000 */
[----:B-1----:R-:W-:Y:S01]  /*aef0*/  HMMA.16816.F32.BF16 R52, R4, R104, R52 ;  /* 0x000000680434723c */ /* 0x002fe20000041834 */
[----:B------:R-:W-:-:S02]  /*af00*/  FMUL.FTZ R78, R78, R3 ;  /* 0x000000034e4e7220 */ /* 0x000fc40000410000 */
[-C--:B------:R-:W-:Y:S02]  /*af10*/  FMUL.FTZ R79, R79, R3.reuse ;  /* 0x000000034f4f7220 */ /* 0x080fe40000410000 */
[-C--:B------:R-:W-:Y:S02]  /*af20*/  FMUL.FTZ R84, R84, R160.reuse ;  /* 0x000000a054547220 */ /* 0x080fe40000410000 */
[-C--:B------:R-:W-:Y:S01]  /*af30*/  FMUL.FTZ R85, R85, R160.reuse ;  /* 0x000000a055557220 */ /* 0x080fe20000410000 */
[----:B------:R-:W-:Y:S01]  /*af40*/  HMMA.16816.F32.BF16 R56, R4, R106, R56 ;  /* 0x0000006a0438723c */ /* 0x000fe20000041838 */
[----:B------:R-:W1:Y:S01]  /*af50*/  LDSM.16.MT88.4 R104, [R186+0x10000] ;  /* 0x01000000ba68783b */ /* 0x000e620000004200 */
[-C--:B------:R-:W-:Y:S02]  /*af60*/  FMUL.FTZ R86, R86, R3.reuse ;  /* 0x0000000356567220 */ /* 0x080fe40000410000 */
[----:B------:R-:W-:Y:S02]  /*af70*/  FMUL.FTZ R87, R87, R3 ;  /* 0x0000000357577220 */ /* 0x000fe40000410000 */
[----:B------:R-:W-:-:S02]  /*af80*/  FMUL.FTZ R8, R128, R160 ;  /* 0x000000a080087220 */ /* 0x000fc40000410000 */
        /* <DEDUP_REMOVED lines=8> */
[-C--:B------:R-:W-:Y:S01]  /*b010*/  FMUL.FTZ R126, R126, R3.reuse ;  /* 0x000000037e7e7220 */ /* 0x080fe20000410000 */
[----:B------:R-:W-:Y:S01]  /*b020*/  LDSM.16.MT88.4 R128, [R186+0xc800] ;  /* 0x00c80000ba80783b */ /* 0x000fe20000004200 */
[-C--:B------:R-:W-:Y:S02]  /*b030*/  FMUL.FTZ R127, R127, R3.reuse ;  /* 0x000000037f7f7220 */ /* 0x080fe40000410000 */
[C---:B---3--:R-:W-:Y:S01]  /*b040*/  HMMA.16816.F32.BF16 R68, R4.reuse, R112, R68 ;  /* 0x000000700444723c */ /* 0x048fe20000041844 */
[-C--:B------:R-:W-:Y:S02]  /*b050*/  FMUL.FTZ R116, R116, R160.reuse ;  /* 0x000000a074747220 */ /* 0x080fe40000410000 */
[-C--:B------:R-:W-:Y:S02]  /*b060*/  FMUL.FTZ R117, R117, R160.reuse ;  /* 0x000000a075757220 */ /* 0x080fe40000410000 */
[-C--:B------:R-:W-:Y:S02]  /*b070*/  FMUL.FTZ R118, R118, R3.reuse ;  /* 0x0000000376767220 */ /* 0x080fe40000410000 */
[----:B------:R-:W-:Y:S01]  /*b080*/  IMAD.WIDE.U32 R112, R138, -0x2daee0ad, RZ ;  /* 0xd2511f538a707825 */ /* 0x000fe200078e00ff */
[C---:B------:R-:W-:Y:S01]  /*b090*/  HMMA.16816.F32.BF16 R8, R4.reuse, R12, R8 ;  /* 0x0000000c0408723c */ /* 0x040fe20000041808 */
[----:B------:R-:W3:Y:S02]  /*b0a0*/  LDSM.16.MT88.4 R136, [R184+0x10000] ;  /* 0x01000000b888783b */ /* 0x000ee40000004200 */
[-C--:B------:R-:W-:Y:S01]  /*b0b0*/  FMUL.FTZ R119, R119, R3.reuse ;  /* 0x0000000377777220 */ /* 0x080fe20000410000 */
[----:B------:R-:W-:Y:S01]  /*b0c0*/  LOP3.LUT R166, R113, UR8, R166, 0x96, !PT ;  /* 0x0000000871a67c12 */ /* 0x000fe2000f8e96a6 */
[-C--:B------:R-:W-:Y:S01]  /*b0d0*/  FMUL.FTZ R100, R100, R160.reuse ;  /* 0x000000a064647220 */ /* 0x080fe20000410000 */
[----:B------:R-:W-:Y:S01]  /*b0e0*/  LOP3.LUT R232, R112, 0xff, RZ, 0xc0, !PT ;  /* 0x000000ff70e87812 */ /* 0x000fe200078ec0ff */
[----:B------:R-:W-:Y:S01]  /*b0f0*/  FMUL.FTZ R101, R101, R160 ;  /* 0x000000a065657220 */ /* 0x000fe20000410000 */
[----:B------:R-:W-:Y:S01]  /*b100*/  HMMA.16816.F32.BF16 R12, R4, R14, R124 ;  /* 0x0000000e040c723c */ /* 0x000fe2000004187c */
[-C--:B------:R-:W-:Y:S01]  /*b110*/  FMUL.FTZ R102, R102, R3.reuse ;  /* 0x0000000366667220 */ /* 0x080fe20000410000 */
[----:B------:R-:W-:Y:S01]  /*b120*/  LDSM.16.MT88.4 R124, [R185+0xc800] ;  /* 0x00c80000b97c783b */ /* 0x000fe20000004200 */
[----:B------:R-:W-:-:S02]  /*b130*/  FMUL.FTZ R103, R103, R3 ;  /* 0x0000000367677220 */ /* 0x000fc40000410000 */
[-C--:B------:R-:W-:Y:S02]  /*b140*/  FMUL.FTZ R72, R72, R160.reuse ;  /* 0x000000a048487220 */ /* 0x080fe40000410000 */
[-C--:B------:R-:W-:Y:S01]  /*b150*/  FMUL.FTZ R73, R73, R160.reuse ;  /* 0x000000a049497220 */ /* 0x080fe20000410000 */
[C---:B-1----:R-:W-:Y:S01]  /*b160*/  HMMA.16816.F32.BF16 R80, R4.reuse, R106, R80 ;  /* 0x0000006a0450723c */ /* 0x042fe20000041850 */
[-C--:B------:R-:W-:Y:S02]  /*b170*/  FMUL.FTZ R74, R74, R3.reuse ;  /* 0x000000034a4a7220 */ /* 0x080fe40000410000 */
[-C--:B------:R-:W-:Y:S02]  /*b180*/  FMUL.FTZ R75, R75, R3.reuse ;  /* 0x000000034b4b7220 */ /* 0x080fe40000410000 */
[-C--:B------:R-:W-:Y:S02]  /*b190*/  FMUL.FTZ R88, R88, R160.reuse ;  /* 0x000000a058587220 */ /* 0x080fe40000410000 */
[--C-:B------:R-:W-:Y:S01]  /*b1a0*/  SHF.R.U32.HI R106, RZ, 0x10, R112.reuse ;  /* 0x00000010ff6a7819 */ /* 0x100fe20000011670 */
[C---:B------:R-:W-:Y:S01]  /*b1b0*/  HMMA.16816.F32.BF16 R76, R4.reuse, R104, R76 ;  /* 0x00000068044c723c */ /* 0x040fe2000004184c */
[-C--:B------:R-:W-:Y:S01]  /*b1c0*/  FMUL.FTZ R89, R89, R160.reuse ;  /* 0x000000a059597220 */ /* 0x080fe20000410000 */
[----:B------:R-:W-:Y:S01]  /*b1d0*/  LOP3.LUT R107, R112, 0xffff, RZ, 0xc0, !PT ;  /* 0x0000ffff706b7812 */ /* 0x000fe200078ec0ff */
[-C--:B------:R-:W-:Y:S01]  /*b1e0*/  FMUL.FTZ R90, R90, R3.reuse ;  /* 0x000000035a5a7220 */ /* 0x080fe20000410000 */
[----:B------:R-:W-:Y:S01]  /*b1f0*/  LOP3.LUT R106, R106, 0xff, RZ, 0xc0, !PT ;  /* 0x000000ff6a6a7812 */ /* 0x000fe200078ec0ff */
[-C--:B------:R-:W-:Y:S01]  /*b200*/  FMUL.FTZ R91, R91, R3.reuse ;  /* 0x000000035b5b7220 */ /* 0x080fe20000410000 */
[----:B------:R-:W-:Y:S01]  /*b210*/  SHF.R.U32.HI R107, RZ, 0x8, R107 ;  /* 0x00000008ff6b7819 */ /* 0x000fe2000001166b */
[-C--:B------:R-:W-:Y:S01]  /*b220*/  FMUL.FTZ R92, R92, R160.reuse ;  /* 0x000000a05c5c7220 */ /* 0x080fe20000410000 */
[----:B------:R-:W-:Y:S01]  /*b230*/  SHF.R.U32.HI R105, RZ, 0x18, R112 ;  /* 0x00000018ff697819 */ /* 0x000fe20000011670 */
[-C--:B------:R-:W-:Y:S01]  /*b240*/  FMUL.FTZ R93, R93, R160.reuse ;  /* 0x000000a05d5d7220 */ /* 0x080fe20000410000 */
[C---:B--2---:R-:W-:Y:S01]  /*b250*/  HMMA.16816.F32.BF16 R84, R4.reuse, R108, R84 ;  /* 0x0000006c0454723c */ /* 0x044fe20000041854 */
[-C--:B------:R-:W-:Y:S01]  /*b260*/  FMUL.FTZ R94, R94, R3.reuse ;  /* 0x000000035e5e7220 */ /* 0x080fe20000410000 */
[----:B------:R-:W-:Y:S01]  /*b270*/  PRMT R106, R106, 0x5410, R105 ;  /* 0x000054106a6a7816 */ /* 0x000fe20000000069 */
[-C--:B------:R-:W-:Y:S01]  /*b280*/  FMUL.FTZ R95, R95, R3.reuse ;  /* 0x000000035f5f7220 */ /* 0x080fe20000410000 */
[--C-:B------:R-:W-:Y:S01]  /*b290*/  SHF.R.U32.HI R105, RZ, 0x10, R166.reuse ;  /* 0x00000010ff697819 */ /* 0x100fe200000116a6 */
[-C--:B------:R-:W-:Y:S01]  /*b2a0*/  FMUL.FTZ R96, R96, R160.reuse ;  /* 0x000000a060607220 */ /* 0x080fe20000410000 */
[----:B------:R-:W-:Y:S01]  /*b2b0*/  PRMT R232, R232, 0x5410, R107 ;  /* 0x00005410e8e87816 */ /* 0x000fe2000000006b */
[----:B------:R-:W-:Y:S01]  /*b2c0*/  FMUL.FTZ R97, R97, R160 ;  /* 0x000000a061617220 */ /* 0x000fe20000410000 */
[----:B------:R-:W-:Y:S01]  /*b2d0*/  SHF.R.U32.HI R108, RZ, 0x18, R166 ;  /* 0x00000018ff6c7819 */ /* 0x000fe200000116a6 */
[-C--:B------:R-:W-:Y:S01]  /*b2e0*/  FMUL.FTZ R98, R98, R3.reuse ;  /* 0x0000000362627220 */ /* 0x080fe20000410000 */
[----:B------:R-:W-:Y:S01]  /*b2f0*/  LOP3.LUT R105, R105, 0xff, RZ, 0xc0, !PT ;  /* 0x000000ff69697812 */ /* 0x000fe200078ec0ff */
[----:B------:R-:W-:Y:S01]  /*b300*/  FMUL.FTZ R99, R99, R3 ;  /* 0x0000000363637220 */ /* 0x000fe20000410000 */
[C---:B------:R-:W-:Y:S01]  /*b310*/  HMMA.16816.F32.BF16 R20, R4.reuse, R22, R116 ;  /* 0x000000160414723c */ /* 0x040fe20000041874 */
[----:B------:R-:W-:Y:S01]  /*b320*/  FFMA.FTZ R164, R171, c[0x0][0x23c], -R150 ;  /* 0x00008f00aba47a23 */ /* 0x000fe20000010896 */
[----:B------:R-:W-:Y:S01]  /*b330*/  LOP3.LUT R107, R166, 0xffff, RZ, 0xc0, !PT ;  /* 0x0000ffffa66b7812 */ /* 0x000fe200078ec0ff */
[--C-:B------:R-:W-:Y:S01]  /*b340*/  FFMA.FTZ R171, R220, c[0x0][0x23c], -R147.reuse ;  /* 0x00008f00dcab7a23 */ /* 0x100fe20000010893 */
[----:B------:R-:W-:Y:S01]  /*b350*/  PRMT R220, R105, 0x5410, R108 ;  /* 0x0000541069dc7816 */ /* 0x000fe2000000006c */
[--C-:B------:R-:W-:Y:S01]  /*b360*/  FFMA.FTZ R167, R135, c[0x0][0x23c], -R150.reuse ;  /* 0x00008f0087a77a23 */ /* 0x100fe20000010896 */
[----:B------:R-:W-:Y:S01]  /*b370*/  LOP3.LUT R104, R166, 0xff, RZ, 0xc0, !PT ;  /* 0x000000ffa6687812 */ /* 0x000fe200078ec0ff */
[--C-:B------:R-:W-:Y:S01]  /*b380*/  FFMA.FTZ R162, R133, c[0x0][0x23c], -R150.reuse ;  /* 0x00008f0085a27a23 */ /* 0x100fe20000010896 */
[C---:B------:R-:W-:Y:S01]  /*b390*/  HMMA.16816.F32.BF16 R32, R4.reuse, R120, R32 ;  /* 0x000000780420723c */ /* 0x040fe20000041820 */
[----:B------:R-:W-:Y:S01]  /*b3a0*/  MUFU.EX2 R164, R164 ;  /* 0x000000a400a47308 */ /* 0x000fe20000000800 */
[----:B------:R-:W-:Y:S01]  /*b3b0*/  FFMA.FTZ R168, R168, c[0x0][0x23c], -R147 ;  /* 0x00008f00a8a87a23 */ /* 0x000fe20000010893 */
[----:B------:R-:W-:Y:S01]  /*b3c0*/  SHF.R.U32.HI R107, RZ, 0x8, R107 ;  /* 0x00000008ff6b7819 */ /* 0x000fe2000001166b */
[--C-:B------:R-:W-:Y:S01]  /*b3d0*/  FFMA.FTZ R211, R218, c[0x0][0x23c], -R147.reuse ;  /* 0x00008f00dad37a23 */ /* 0x100fe20000010893 */
[--C-:B------:R-:W-:Y:S01]  /*b3e0*/  HSET2.LE.AND R232, R232, R161.reuse, PT ;  /* 0x000000a1e8e87233 */ /* 0x100fe20003803000 */
[----:B------:R-:W-:Y:S01]  /*b3f0*/  FFMA.FTZ R134, R134, c[0x0][0x23c], -R147 ;  /* 0x00008f0086867a23 */ /* 0x000fe20000010893 */
[----:B------:R-:W-:Y:S01]  /*b400*/  PRMT R104, R104, 0x5410, R107 ;  /* 0x0000541068687816 */ /* 0x000fe2000000006b */
[----:B------:R-:W-:Y:S01]  /*b410*/  HMMA.16816.F32.BF16 R100, R4, R122, R100 ;  /* 0x0000007a0464723c */ /* 0x000fe20000041864 */
[----:B------:R-:W-:Y:S01]  /*b420*/  MUFU.EX2 R167, R167 ;  /* 0x000000a700a77308 */ /* 0x000fe20000000800 */
[--C-:B------:R-:W-:Y:S01]  /*b430*/  HSET2.LE.AND R107, R106, R161.reuse, PT ;  /* 0x000000a16a6b7233 */ /* 0x100fe20003803000 */
[----:B------:R-:W-:Y:S01]  /*b440*/  LDSM.16.MT88.4 R120, [R184+0xc800] ;  /* 0x00c80000b878783b */ /* 0x000fe20000004200 */
[----:B------:R-:W-:Y:S01]  /*b450*/  HSET2.LE.AND R104, R104, R161, PT ;  /* 0x000000a168687233 */ /* 0x000fe20003803000 */
[----:B------:R-:W-:-:S02]  /*b460*/  FFMA.FTZ R219, R219, c[0x0][0x23c], -R150 ;  /* 0x00008f00dbdb7a23 */ /* 0x000fc40000010896 */
[----:B------:R-:W-:Y:S01]  /*b470*/  LDSM.16.MT88.4 R116, [R188+0xe800] ;  /* 0x00e80000bc74783b */ /* 0x000fe20000004200 */
[C---:B------:R-:W-:Y:S01]  /*b480*/  HMMA.16816.F32.BF16 R72, R4.reuse, R114, R72 ;  /* 0x000000720448723c */ /* 0x040fe20000041848 */
[----:B------:R-:W1:Y:S01]  /*b490*/  MUFU.EX2 R162, R162 ;  /* 0x000000a200a27308 */ /* 0x000e620000000800 */
[----:B------:R-:W-:Y:S01]  /*b4a0*/  FFMA.FTZ R216, R216, c[0x0][0x23c], -R147 ;  /* 0x00008f00d8d87a23 */ /* 0x000fe20000010893 */
[----:B------:R-:W-:Y:S01]  /*b4b0*/  LDSM.16.MT88.4 R112, [R186+0xe800] ;  /* 0x00e80000ba70783b */ /* 0x000fe20000004200 */
[--C-:B------:R-:W-:Y:S02]  /*b4c0*/  FFMA.FTZ R165, R165, c[0x0][0x23c], -R150.reuse ;  /* 0x00008f00a5a57a23 */ /* 0x100fe40000010896 */
[----:B------:R-:W-:Y:S02]  /*b4d0*/  FFMA.FTZ R149, R149, c[0x0][0x23c], -R150 ;  /* 0x00008f0095957a23 */ /* 0x000fe40000010896 */
[----:B------:R-:W-:Y:S01]  /*b4e0*/  HMMA.16816.F32.BF16 R88, R4, R110, R88 ;  /* 0x0000006e0458723c */ /* 0x000fe20000041858 */
[----:B------:R-:W2:Y:S01]  /*b4f0*/  LDSM.16.MT88.4 R108, [R185+0xe800] ;  /* 0x00e80000b96c783b */ /* 0x000ea20000004200 */
[----:B------:R4:W-:Y:S01]  /*b500*/  MUFU.EX2 R166, R134 ;  /* 0x0000008600a67308 */ /* 0x0009e20000000800 */
[----:B------:R-:W-:-:S02]  /*b510*/  FFMA.FTZ R156, R217, R160, R156 ;  /* 0x000000a0d99c7223 */ /* 0x000fc4000001009c */
[----:B------:R-:W-:Y:S02]  /*b520*/  FFMA.FTZ R3, R213, R3, R152 ;  /* 0x00000003d5037223 */ /* 0x000fe40000010098 */
[----:B------:R-:W-:Y:S01]  /*b530*/  FADD.FTZ R155, R155, R156 ;  /* 0x0000009c9b9b7221 */ /* 0x000fe20000010000 */
[C---:B---3--:R-:W-:Y:S01]  /*b540*/  HMMA.16816.F32.BF16 R92, R4.reuse, R136, R92 ;  /* 0x00000088045c723c */ /* 0x048fe2000004185c */
[----:B-1----:R-:W-:Y:S01]  /*b550*/  F2FP.BF16.PACK_AB R105, R169, R162 ;  /* 0x000000a2a969723e */ /* 0x002fe200000010ff */
[----:B------:R-:W1:Y:S01]  /*b560*/  MUFU.EX2 R171, R171 ;  /* 0x000000ab00ab7308 */ /* 0x000e620000000800 */
[----:B------:R-:W-:Y:S02]  /*b570*/  FADD.FTZ R3, R2, R3 ;  /* 0x0000000302037221 */ /* 0x000fe40000010000 */
[----:B------:R-:W-:Y:S01]  /*b580*/  LOP3.LUT R104, R104, R105, RZ, 0xc0, !PT ;  /* 0x0000006968687212 */ /* 0x000fe200078ec0ff */
[----:B------:R-:W-:Y:S01]  /*b590*/  HSET2.LE.AND R105, R220, R161, PT ;  /* 0x000000a1dc697233 */ /* 0x000fe20003803000 */
[----:B------:R-:W-:Y:S01]  /*b5a0*/  F2FP.BF16.PACK_AB R137, R164, R167 ;  /* 0x000000a7a489723e */ /* 0x000fe200000010ff */
[----:B------:R-:W-:Y:S01]  /*b5b0*/  HMMA.16816.F32.BF16 R4, R4, R138, R96 ;  /* 0x0000008a0404723c */ /* 0x000fe20000041860 */
[----:B------:R-:W3:Y:S01]  /*b5c0*/  LDSM.16.MT88.4 R96, [R184+0xe800] ;  /* 0x00e80000b860783b */ /* 0x000ee20000004200 */
[----:B------:R-:W-:Y:S01]  /*b5d0*/  MUFU.EX2 R168, R168 ;  /* 0x000000a800a87308 */ /* 0x000fe20000000800 */
[----:B------:R-:W-:Y:S01]  /*b5e0*/  LOP3.LUT R106, R232, R137, RZ, 0xc0, !PT ;  /* 0x00000089e86a7212 */ /* 0x000fe200078ec0ff */
[----:B------:R-:W-:Y:S01]  /*b5f0*/  FFMA.FTZ R220, R221, c[0x0][0x23c], -R150 ;  /* 0x00008f00dddc7a23 */ /* 0x000fe20000010896 */
[----:B------:R-:W-:Y:S01]  /*b600*/  MOV R232, UR31 ;  /* 0x0000001f00e87c02 */ /* 0x000fe20008000f00 */
[----:B------:R-:W-:Y:S01]  /*b610*/  FFMA.FTZ R221, R140, c[0x0][0x23c], -R147 ;  /* 0x00008f008cdd7a23 */ /* 0x000fe20000010893 */
[----:B----4-:R-:W-:Y:S01]  /*b620*/  LDSM.16.MT88.4 R132, [R188+0xc800] ;  /* 0x00c80000bc84783b */ /* 0x010fe20000004200 */
[----:B------:R-:W-:Y:S01]  /*b630*/  FADD.FTZ R154, R154, R155 ;  /* 0x0000009b9a9a7221 */ /* 0x000fe20000010000 */
[----:B------:R-:W-:Y:S01]  /*b640*/  LOP3.LUT R232, R233, UR21, R232, 0x96, !PT ;  /* 0x00000015e9e87c12 */ /* 0x000fe2000f8e96e8 */
[----:B------:R-:W4:Y:S01]  /*b650*/  MUFU.EX2 R211, R211 ;  /* 0x000000d300d37308 */ /* 0x000f220000000800 */
[----:B-1----:R-:W-:Y:S01]  /*b660*/  F2FP.BF16.PACK_AB R218, R171, R166 ;  /* 0x000000a6abda723e */ /* 0x002fe200000010ff */
[----:B------:R-:W-:-:S02]  /*b670*/  FADD.FTZ R0, R0, R3 ;  /* 0x0000000300007221 */ /* 0x000fc40000010000 */
[----:B------:R-:W-:Y:S01]  /*b680*/  IMAD.WIDE.U32 R232, R232, -0x326172a9, RZ ;  /* 0xcd9e8d57e8e87825 */ /* 0x000fe200078e00ff */
[----:B------:R-:W-:-:S03]  /*b690*/  LOP3.LUT R105, R105, R218, RZ, 0xc0, !PT ;  /* 0x000000da69697212 */ /* 0x000fc600078ec0ff */
[----:B------:R-:W-:Y:S01]  /*b6a0*/  MUFU.EX2 R219, R219 ;  /* 0x000000db00db7308 */ /* 0x000fe20000000800 */
[----:B------:R-:W-:Y:S01]  /*b6b0*/  LOP3.LUT R226, R233, UR4, R226, 0x96, !PT ;  /* 0x00000004e9e27c12 */ /* 0x000fe2000f8e96e2 */
[----:B------:R-:W-:Y:S02]  /*b6c0*/  FFMA.FTZ R218, R141, c[0x0][0x23c], -R150 ;  /* 0x00008f008dda7a23 */ /* 0x000fe40000010896 */
[----:B------:R-:W-:Y:S02]  /*b6d0*/  FADD.FTZ R153, R153, R154 ;  /* 0x0000009a99997221 */ /* 0x000fe40000010000 */
[----:B------:R-:W-:Y:S01]  /*b6e0*/  IMAD.WIDE.U32 R226, R226, -0x2daee0ad, RZ ;  /* 0xd2511f53e2e27825 */ /* 0x000fe200078e00ff */
[----:B----4-:R-:W-:Y:S01]  /*b6f0*/  F2FP.BF16.PACK_AB R136, R211, R168 ;  /* 0x000000a8d388723e */ /* 0x010fe200000010ff */
[----:B------:R-:W-:Y:S02]  /*b700*/  MUFU.EX2 R220, R220 ;  /* 0x000000dc00dc7308 */ /* 0x000fe40000000800 */
[----:B------:R-:W-:Y:S01]  /*b710*/  FADD.FTZ R159, R159, R0 ;  /* 0x000000009f9f7221 */ /* 0x000fe20000010000 */
[----:B------:R-:W-:Y:S01]  /*b720*/  LOP3.LUT R225, R227, UR29, R224, 0x96, !PT ;  /* 0x0000001de3e17c12 */ /* 0x000fe2000f8e96e0 */
[----:B------:R-:W-:Y:S01]  /*b730*/  FADD.FTZ R0, R162, R153 ;  /* 0x00000099a2007221 */ /* 0x000fe20000010000 */
[----:B------:R-:W-:Y:S01]  /*b740*/  LOP3.LUT R107, R107, R136, RZ, 0xc0, !PT ;  /* 0x000000886b6b7212 */ /* 0x000fe200078ec0ff */
[----:B------:R-:W-:Y:S01]  /*b750*/  FADD.FTZ R166, R166, R159 ;  /* 0x0000009fa6a67221 */ /* 0x000fe20000010000 */
[----:B------:R-:W-:Y:S01]  /*b760*/  LDSM.16.MT88.4 R136, [R186+0xd000] ;  /* 0x00d00000ba88783b */ /* 0x000fe20000004200 */
[----:B------:R-:W-:Y:S01]  /*b770*/  FADD.FTZ R0, R169, R0 ;  /* 0x00000000a9007221 */ /* 0x000fe20000010000 */
[----:B------:R-:W-:Y:S01]  /*b780*/  MUFU.EX2 R221, R221 ;  /* 0x000000dd00dd7308 */ /* 0x000fe20000000800 */
[----:B------:R-:W-:-:S02]  /*b790*/  FADD.FTZ R171, R171, R166 ;  /* 0x000000a6abab7221 */ /* 0x000fc40000010000 */
[C---:B--2---:R-:W-:Y:S01]  /*b7a0*/  HMMA.16816.F32.BF16 R52, R104.reuse, R108, R52 ;  /* 0x0000006c6834723c */ /* 0x044fe20000041834 */
[----:B------:R-:W-:Y:S02]  /*b7b0*/  FADD.FTZ R3, R167, R0 ;  /* 0x00000000a7037221 */ /* 0x000fe40000010000 */
[----:B------:R-:W-:Y:S02]  /*b7c0*/  FADD.FTZ R168, R168, R171 ;  /* 0x000000aba8a87221 */ /* 0x000fe40000010000 */
[----:B------:R-:W1:Y:S01]  /*b7d0*/  MUFU.EX2 R218, R218 ;  /* 0x000000da00da7308 */ /* 0x000e620000000800 */
[----:B------:R-:W-:Y:S02]  /*b7e0*/  FADD.FTZ R3, R164, R3 ;  /* 0x00000003a4037221 */ /* 0x000fe40000010000 */
[----:B------:R-:W-:Y:S01]  /*b7f0*/  HMMA.16816.F32.BF16 R56, R104, R110, R56 ;  /* 0x0000006e6838723c */ /* 0x000fe20000041838 */
[----:B------:R-:W2:Y:S01]  /*b800*/  LDSM.16.MT88.4 R108, [R186+0x10800] ;  /* 0x01080000ba6c783b */ /* 0x000ea20000004200 */
[----:B------:R-:W-:-:S03]  /*b810*/  FADD.FTZ R211, R211, R168 ;  /* 0x000000a8d3d37221 */ /* 0x000fc60000010000 */
[----:B------:R-:W4:Y:S03]  /*b820*/  MUFU.EX2 R216, R216 ;  /* 0x000000d800d87308 */ /* 0x000f260000000800 */
[C---:B---3--:R-:W-:Y:S05]  /*b830*/  HMMA.16816.F32.BF16 R60, R104.reuse, R96, R60 ;  /* 0x00000060683c723c */ /* 0x048fea000004183c */
[----:B------:R-:W-:Y:S01]  /*b840*/  MUFU.EX2 R165, R165 ;  /* 0x000000a500a57308 */ /* 0x000fe20000000800 */
[----:B-1----:R-:W-:Y:S02]  /*b850*/  FADD.FTZ R0, R218, R3 ;  /* 0x00000003da007221 */ /* 0x002fe40000010000 */
[----:B------:R-:W-:Y:S01]  /*b860*/  HMMA.16816.F32.BF16 R64, R104, R98, R64 ;  /* 0x000000626840723c */ /* 0x000fe20000041840 */
[----:B------:R-:W1:Y:S01]  /*b870*/  LDSM.16.MT88.4 R96, [R185+0x10800] ;  /* 0x01080000b960783b */ /* 0x000e620000004200 */
[----:B----4-:R-:W-:-:S06]  /*b880*/  FADD.FTZ R2, R216, R211 ;  /* 0x000000d3d8027221 */ /* 0x010fcc0000010000 */
[C---:B------:R-:W-:Y:S07]  /*b890*/  HMMA.16816.F32.BF16 R44, R104.reuse, R112, R44 ;  /* 0x00000070682c723c */ /* 0x040fee000004182c */
[----:B------:R-:W-:Y:S01]  /*b8a0*/  LOP3.LUT R112, R223, UR30, R232, 0x96, !PT ;  /* 0x0000001edf707c12 */ /* 0x000fe2000f8e96e8 */
[----:B------:R-:W-:Y:S01]  /*b8b0*/  HMMA.16816.F32.BF16 R16, R104, R128, R16 ;  /* 0x000000806810723c */ /* 0x000fe20000041810 */
[----:B------:R-:W-:-:S03]  /*b8c0*/  FFMA.FTZ R223, R143, c[0x0][0x23c], -R150 ;  /* 0x00008f008fdf7a23 */ /* 0x000fc60000010896 */
[----:B------:R-:W-:-:S03]  /*b8d0*/  IMAD.WIDE.U32 R112, R112, -0x2daee0ad, RZ ;  /* 0xd2511f5370707825 */ /* 0x000fc600078e00ff */
[----:B------:R-:W3:Y:S01]  /*b8e0*/  MUFU.EX2 R223, R223 ;  /* 0x000000df00df7308 */ /* 0x000ee20000000800 */
[C---:B------:R-:W-:Y:S01]  /*b8f0*/  HMMA.16816.F32.BF16 R20, R104.reuse, R130, R20 ;  /* 0x000000826814723c */ /* 0x040fe20000041814 */
[----:B------:R-:W-:Y:S01]  /*b900*/  LOP3.LUT R224, R113, UR25, R226, 0x96, !PT ;  /* 0x0000001971e07c12 */ /* 0x000fe2000f8e96e2 */
[----:B------:R-:W-:Y:S01]  /*b910*/  IMAD.WIDE.U32 R226, R225, -0x326172a9, RZ ;  /* 0xcd9e8d57e1e27825 */ /* 0x000fe200078e00ff */
[----:B------:R-:W4:Y:S03]  /*b920*/  LDSM.16.MT88.4 R128, [R184+0x10800] ;  /* 0x01080000b880783b */ /* 0x000f260000004200 */
[----:B------:R-:W-:Y:S01]  /*b930*/  IMAD.WIDE.U32 R224, R224, -0x326172a9, RZ ;  /* 0xcd9e8d57e0e07825 */ /* 0x000fe200078e00ff */
[----:B------:R-:W-:Y:S01]  /*b940*/  LOP3.LUT R222, R227, UR26, R222, 0x96, !PT ;  /* 0x0000001ae3de7c12 */ /* 0x000fe2000f8e96de */
[----:B--2---:R-:W-:Y:S03]  /*b950*/  HMMA.16816.F32.BF16 R80, R104, R110, R80 ;  /* 0x0000006e6850723c */ /* 0x004fe60000041850 */
[----:B------:R-:W-:Y:S01]  /*b960*/  LOP3.LUT R226, R225, UR23, R226, 0x96, !PT ;  /* 0x00000017e1e27c12 */ /* 0x000fe2000f8e96e2 */
[----:B------:R-:W-:-:S04]  /*b970*/  IMAD.WIDE.U32 R232, R222, -0x2daee0ad, RZ ;  /* 0xd2511f53dee87825 */ /* 0x000fc800078e00ff */
[----:B------:R-:W-:Y:S01]  /*b980*/  IMAD.WIDE.U32 R226, R226, -0x2daee0ad, RZ ;  /* 0xd2511f53e2e27825 */ /* 0x000fe200078e00ff */
[C---:B-1----:R-:W-:Y:S03]  /*b990*/  HMMA.16816.F32.BF16 R84, R104.reuse, R96, R84 ;  /* 0x000000606854723c */ /* 0x042fe60000041854 */
[--C-:B------:R-:W-:Y:S01]  /*b9a0*/  FFMA.FTZ R222, R142, c[0x0][0x23c], -R147.reuse ;  /* 0x00008f008ede7a23 */ /* 0x100fe20000010893 */
[----:B------:R-:W-:Y:S01]  /*b9b0*/  LOP3.LUT R113, R227, UR15, R232, 0x96, !PT ;  /* 0x0000000fe3717c12 */ /* 0x000fe2000f8e96e8 */
[----:B------:R-:W-:Y:S01]  /*b9c0*/  LDSM.16.MT88.4 R140, [R188+0xd000] ;  /* 0x00d00000bc8c783b */ /* 0x000fe20000004200 */
[----:B------:R-:W-:Y:S01]  /*b9d0*/  LOP3.LUT R232, R233, UR22, R112, 0x96, !PT ;  /* 0x00000016e9e87c12 */ /* 0x000fe2000f8e9670 */
[----:B------:R-:W-:Y:S01]  /*b9e0*/  FFMA.FTZ R225, R170, c[0x0][0x23c], -R147 ;  /* 0x00008f00aae17a23 */ /* 0x000fe20000010893 */
[----:B------:R-:W-:Y:S01]  /*b9f0*/  HMMA.16816.F32.BF16 R76, R104, R108, R76 ;  /* 0x0000006c684c723c */ /* 0x000fe2000004184c */
[----:B------:R-:W-:Y:S01]  /*ba00*/  IMAD.WIDE.U32 R112, R113, -0x326172a9, RZ ;  /* 0xcd9e8d5771707825 */ /* 0x000fe200078e00ff */
[----:B------:R-:W1:Y:S01]  /*ba10*/  MUFU.EX2 R222, R222 ;  /* 0x000000de00de7308 */ /* 0x000e620000000800 */
[----:B---3--:R-:W-:-:S02]  /*ba20*/  F2FP.BF16.PACK_AB R170, R223, R218 ;  /* 0x000000dadfaa723e */ /* 0x008fc400000010ff */
[----:B------:R-:W-:Y:S01]  /*ba30*/  IMAD.WIDE.U32 R232, R232, -0x326172a9, RZ ;  /* 0xcd9e8d57e8e87825 */ /* 0x000fe200078e00ff */
[C---:B------:R-:W-:Y:S02]  /*ba40*/  LOP3.LUT R111, R112.reuse, 0xffff, RZ, 0xc0, !PT ;  /* 0x0000ffff706f7812 */ /* 0x040fe400078ec0ff */
[--C-:B------:R-:W-:Y:S01]  /*ba50*/  SHF.R.U32.HI R96, RZ, 0x10, R112.reuse ;  /* 0x00000010ff607819 */ /* 0x100fe20000011670 */
[C---:B------:R-:W-:Y:S01]  /*ba60*/  HMMA.16816.F32.BF16 R88, R104.reuse, R98, R88 ;  /* 0x000000626858723c */ /* 0x040fe20000041858 */
[----:B------:R-:W-:Y:S01]  /*ba70*/  LOP3.LUT R108, R112, 0xff, RZ, 0xc0, !PT ;  /* 0x000000ff706c7812 */ /* 0x000fe200078ec0ff */
[----:B------:R-:W2:Y:S01]  /*ba80*/  MUFU.EX2 R225, R225 ;  /* 0x000000e100e17308 */ /* 0x000ea20000000800 */
[----:B------:R-:W-:Y:S01]  /*ba90*/  SHF.R.U32.HI R109, RZ, 0x18, R112 ;  /* 0x00000018ff6d7819 */ /* 0x000fe20000011670 */
[----:B------:R-:W-:Y:S01]  /*baa0*/  FFMA.FTZ R227, R146, c[0x0][0x23c], -R147 ;  /* 0x00008f0092e37a23 */ /* 0x000fe20000010893 */
[----:B------:R-:W-:Y:S01]  /*bab0*/  SHF.R.U32.HI R111, RZ, 0x8, R111 ;  /* 0x00000008ff6f7819 */ /* 0x000fe2000001166f */
[----:B------:R-:W-:Y:S01]  /*bac0*/  FADD.FTZ R0, R223, R0 ;  /* 0x00000000df007221 */ /* 0x000fe20000010000 */
[----:B------:R-:W-:Y:S01]  /*bad0*/  LOP3.LUT R96, R96, 0xff, RZ, 0xc0, !PT ;  /* 0x000000ff60607812 */ /* 0x000fe200078ec0ff */
[----:B------:R-:W-:Y:S01]  /*bae0*/  HMMA.16816.F32.BF16 R48, R104, R114, R48 ;  /* 0x000000726830723c */ /* 0x000fe20000041830 */
[----:B------:R-:W-:Y:S01]  /*baf0*/  LOP3.LUT R97, R113, UR5, R232, 0x96, !PT ;  /* 0x0000000571617c12 */ /* 0x000fe2000f8e96e8 */
[----:B------:R-:W-:Y:S01]  /*bb00*/  FFMA.FTZ R232, R145, c[0x0][0x23c], -R147 ;  /* 0x00008f0091e87a23 */ /* 0x000fe20000010893 */
[----:B------:R-:W-:Y:S01]  /*bb10*/  PRMT R108, R108, 0x5410, R111 ;  /* 0x000054106c6c7816 */ /* 0x000fe2000000006f */
[----:B------:R-:W-:Y:S01]  /*bb20*/  MUFU.EX2 R227, R227 ;  /* 0x000000e300e37308 */ /* 0x000fe20000000800 */
[----:B------:R-:W-:-:S02]  /*bb30*/  PRMT R96, R96, 0x5410, R109 ;  /* 0x0000541060607816 */ /* 0x000fc4000000006d */
[C---:B------:R-:W-:Y:S01]  /*bb40*/  LOP3.LUT R111, R97.reuse, 0xffff, RZ, 0xc0, !PT ;  /* 0x0000ffff616f7812 */ /* 0x040fe200078ec0ff */
[C---:B------:R-:W-:Y:S01]  /*bb50*/  HMMA.16816.F32.BF16 R32, R104.reuse, R120, R32 ;  /* 0x000000786820723c */ /* 0x040fe20000041820 */
[----:B------:R-:W-:Y:S01]  /*bb60*/  LOP3.LUT R98, R97, 0xff, RZ, 0xc0, !PT ;  /* 0x000000ff61627812 */ /* 0x000fe200078ec0ff */
[--C-:B------:R-:W-:Y:S01]  /*bb70*/  HSET2.LE.AND R99, R96, R161.reuse, PT ;  /* 0x000000a160637233 */ /* 0x100fe20003803000 */
[--C-:B------:R-:W-:Y:S01]  /*bb80*/  SHF.R.U32.HI R109, RZ, 0x10, R97.reuse ;  /* 0x00000010ff6d7819 */ /* 0x100fe20000011661 */
[----:B------:R-:W-:Y:S01]  /*bb90*/  MUFU.EX2 R232, R232 ;  /* 0x000000e800e87308 */ /* 0x000fe20000000800 */
[----:B------:R-:W-:Y:S01]  /*bba0*/  SHF.R.U32.HI R110, RZ, 0x18, R97 ;  /* 0x00000018ff6e7819 */ /* 0x000fe20000011661 */
[----:B------:R-:W-:Y:S01]  /*bbb0*/  HSET2.LE.AND R97, R108, R161, PT ;  /* 0x000000a16c617233 */ /* 0x000fe20003803000 */
[----:B------:R-:W-:Y:S01]  /*bbc0*/  SHF.R.U32.HI R111, RZ, 0x8, R111 ;  /* 0x00000008ff6f7819 */ /* 0x000fe2000001166f */
[C---:B------:R-:W-:Y:S01]  /*bbd0*/  HMMA.16816.F32.BF16 R100, R104.reuse, R122, R100 ;  /* 0x0000007a6864723c */ /* 0x040fe20000041864 */
[----:B------:R-:W-:Y:S01]  /*bbe0*/  F2FP.BF16.PACK_AB R114, R220, R219 ;  /* 0x000000dbdc72723e */ /* 0x000fe200000010ff */
[----:B------:R-:W-:Y:S01]  /*bbf0*/  LDSM.16.MT88.4 R120, [R188+0xf000] ;  /* 0x00f00000bc78783b */ /* 0x000fe20000004200 */
[----:B-1----:R-:W-:Y:S01]  /*bc00*/  F2FP.BF16.PACK_AB R112, R222, R221 ;  /* 0x000000ddde70723e */ /* 0x002fe200000010ff */
[----:B--2---:R-:W-:Y:S01]  /*bc10*/  FADD.FTZ R2, R225, R2 ;  /* 0x00000002e1027221 */ /* 0x004fe20000010000 */
[----:B------:R-:W-:Y:S01]  /*bc20*/  PRMT R108, R98, 0x5410, R111 ;  /* 0x00005410626c7816 */ /* 0x000fe2000000006f */
[----:B------:R-:W-:Y:S01]  /*bc30*/  FADD.FTZ R219, R219, R0 ;  /* 0x00000000dbdb7221 */ /* 0x000fe20000010000 */
[----:B------:R-:W-:Y:S01]  /*bc40*/  LOP3.LUT R98, R97, R114, RZ, 0xc0, !PT ;  /* 0x0000007261627212 */ /* 0x000fe200078ec0ff */
[C---:B------:R-:W-:Y:S01]  /*bc50*/  HMMA.16816.F32.BF16 R36, R104.reuse, R116, R36 ;  /* 0x000000746824723c */ /* 0x040fe20000041824 */
[----:B------:R-:W-:Y:S01]  /*bc60*/  LOP3.LUT R99, R99, R112, RZ, 0xc0, !PT ;  /* 0x0000007063637212 */ /* 0x000fe200078ec0ff */
[----:B------:R-:W-:Y:S01]  /*bc70*/  FADD.FTZ R3, R221, R2 ;  /* 0x00000002dd037221 */ /* 0x000fe20000010000 */
[----:B------:R-:W-:Y:S01]  /*bc80*/  LDSM.16.MT88.4 R112, [R185+0xf000] ;  /* 0x00f00000b970783b */ /* 0x000fe20000004200 */
[----:B------:R-:W-:Y:S01]  /*bc90*/  LOP3.LUT R109, R109, 0xff, RZ, 0xc0, !PT ;  /* 0x000000ff6d6d7812 */ /* 0x000fe200078ec0ff */
[----:B------:R-:W-:Y:S01]  /*bca0*/  FADD.FTZ R220, R220, R219 ;  /* 0x000000dbdcdc7221 */ /* 0x000fe20000010000 */
[----:B------:R-:W-:Y:S01]  /*bcb0*/  LOP3.LUT R224, R233, UR16, R224, 0x96, !PT ;  /* 0x00000010e9e07c12 */ /* 0x000fe2000f8e96e0 */
[----:B------:R-:W-:Y:S01]  /*bcc0*/  FFMA.FTZ R233, R144, c[0x0][0x23c], -R147 ;  /* 0x00008f0090e97a23 */ /* 0x000fe20000010893 */
[----:B------:R-:W-:Y:S01]  /*bcd0*/  HMMA.16816.F32.BF16 R40, R104, R118, R40 ;  /* 0x000000766828723c */ /* 0x000fe20000041828 */
[----:B------:R-:W1:Y:S01]  /*bce0*/  LDSM.16.MT88.4 R116, [R188+0x10800] ;  /* 0x01080000bc74783b */ /* 0x000e620000004200 */
[----:B------:R-:W-:Y:S01]  /*bcf0*/  PRMT R96, R109, 0x5410, R110 ;  /* 0x000054106d607816 */ /* 0x000fe2000000006e */
[----:B------:R-:W-:-:S02]  /*bd00*/  FADD.FTZ R3, R222, R3 ;  /* 0x00000003de037221 */ /* 0x000fc40000010000 */
[----:B------:R-:W-:Y:S02]  /*bd10*/  MUFU.EX2 R233, R233 ;  /* 0x000000e900e97308 */ /* 0x000fe40000000800 */
[--C-:B------:R-:W-:Y:S01]  /*bd20*/  HSET2.LE.AND R97, R96, R161.reuse, PT ;  /* 0x000000a160617233 */ /* 0x100fe20003803000 */
[C---:B------:R-:W-:Y:S08]  /*bd30*/  HMMA.16816.F32.BF16 R8, R104.reuse, R132, R8 ;  /* 0x000000846808723c */ /* 0x040ff00000041808 */
[C---:B----4-:R-:W-:Y:S07]  /*bd40*/  HMMA.16816.F32.BF16 R92, R104.reuse, R128, R92 ;  /* 0x00000080685c723c */ /* 0x050fee000004185c */
[----:B------:R-:W-:Y:S01]  /*bd50*/  HSET2.LE.AND R129, R108, R161, PT ;  /* 0x000000a16c817233 */ /* 0x000fe20003803000 */
[----:B------:R-:W-:Y:S01]  /*bd60*/  F2FP.BF16.PACK_AB R128, R225, R216 ;  /* 0x000000d8e180723e */ /* 0x000fe200000010ff */
[----:B------:R-:W-:Y:S01]  /*bd70*/  HMMA.16816.F32.BF16 R4, R104, R130, R4 ;  /* 0x000000826804723c */ /* 0x000fe20000041804 */
[----:B------:R-:W-:Y:S02]  /*bd80*/  LDSM.16.MT88.4 R108, [R184+0xf000] ;  /* 0x00f00000b86c783b */ /* 0x000fe40000004200 */
[----:B------:R-:W-:Y:S01]  /*bd90*/  LOP3.LUT R96, R129, R170, RZ, 0xc0, !PT ;  /* 0x000000aa81607212 */ /* 0x000fe200078ec0ff */
[--C-:B------:R-:W-:Y:S01]  /*bda0*/  FFMA.FTZ R170, R163, c[0x0][0x23c], -R150.reuse ;  /* 0x00008f00a3aa7a23 */ /* 0x100fe20000010896 */
[----:B------:R-:W-:Y:S01]  /*bdb0*/  LOP3.LUT R97, R97, R128, RZ, 0xc0, !PT ;  /* 0x0000008061617212 */ /* 0x000fe200078ec0ff */
[----:B------:R-:W-:-:S02]  /*bdc0*/  FFMA.FTZ R163, R151, c[0x0][0x23c], -R150 ;  /* 0x00008f0097a37a23 */ /* 0x000fc40000010896 */
[C---:B------:R-:W-:Y:S01]  /*bdd0*/  HMMA.16816.F32.BF16 R12, R104.reuse, R134, R12 ;  /* 0x00000086680c723c */ /* 0x040fe2000004180c */
[----:B------:R-:W2:Y:S01]  /*bde0*/  LDSM.16.MT88.4 R132, [R185+0xd000] ;  /* 0x00d00000b984783b */ /* 0x000ea20000004200 */
[----:B------:R-:W3:Y:S06]  /*bdf0*/  MUFU.EX2 R170, R170 ;  /* 0x000000aa00aa7308 */ /* 0x000eec0000000800 */
[C---:B------:R-:W-:Y:S02]  /*be00*/  HMMA.16816.F32.BF16 R24, R104.reuse, R124, R24 ;  /* 0x0000007c6818723c */ /* 0x040fe40000041818 */
[----:B------:R-:W-:Y:S06]  /*be10*/  MUFU.EX2 R163, R163 ;  /* 0x000000a300a37308 */ /* 0x000fec0000000800 */
[C---:B------:R-:W-:Y:S01]  /*be20*/  HMMA.16816.F32.BF16 R28, R104.reuse, R126, R28 ;  /* 0x0000007e681c723c */ /* 0x040fe2000004181c */
[----:B------:R-:W4:Y:S07]  /*be30*/  LDSM.16.MT88.4 R124, [R184+0xd000] ;  /* 0x00d00000b87c783b */ /* 0x000f2e0000004200 */
[C---:B-1----:R-:W-:Y:S08]  /*be40*/  HMMA.16816.F32.BF16 R68, R104.reuse, R116, R68 ;  /* 0x000000746844723c */ /* 0x042ff00000041844 */
[----:B------:R-:W-:Y:S01]  /*be50*/  HMMA.16816.F32.BF16 R72, R104, R118, R72 ;  /* 0x000000766848723c */ /* 0x000fe20000041848 */
[----:B------:R-:W1:Y:S04]  /*be60*/  LDSM.16.MT88.4 R116, [R186+0xf000] ;  /* 0x00f00000ba74783b */ /* 0x000e680000004200 */
[----:B------:R-:W-:Y:S03]  /*be70*/  LDSM.16.MT88.4 R104, [R186+0x11000] ;  /* 0x01100000ba68783b */ /* 0x000fe60000004200 */
        /* <DEDUP_REMOVED lines=16> */
[C---:B----4-:R-:W-:Y:S08]  /*bf80*/  HMMA.16816.F32.BF16 R32, R96.reuse, R124, R32 ;  /* 0x0000007c6020723c */ /* 0x050ff00000041820 */
[C---:B------:R-:W-:Y:S01]  /*bf90*/  HMMA.16816.F32.BF16 R100, R96.reuse, R126, R100 ;  /* 0x0000007e6064723c */ /* 0x040fe20000041864 */
[----:B------:R-:W2:Y:S07]  /*bfa0*/  LDSM.16.MT88.4 R124, [R188+0xd800] ;  /* 0x00d80000bc7c783b */ /* 0x000eae0000004200 */
[C---:B-1----:R-:W-:Y:S08]  /*bfb0*/  HMMA.16816.F32.BF16 R44, R96.reuse, R116, R44 ;  /* 0x00000074602c723c */ /* 0x042ff0000004182c */
[C---:B------:R-:W-:Y:S01]  /*bfc0*/  HMMA.16816.F32.BF16 R48, R96.reuse, R118, R48 ;  /* 0x000000766030723c */ /* 0x040fe20000041830 */
[----:B------:R-:W-:Y:S07]  /*bfd0*/  LDSM.16.MT88.4 R116, [R186+0xd800] ;  /* 0x00d80000ba74783b */ /* 0x000fee0000004200 */
[C---:B------:R-:W-:Y:S08]  /*bfe0*/  HMMA.16816.F32.BF16 R60, R96.reuse, R108, R60 ;  /* 0x0000006c603c723c */ /* 0x040ff0000004183c */
[C---:B------:R-:W-:Y:S08]  /*bff0*/  HMMA.16816.F32.BF16 R64, R96.reuse, R110, R64 ;  /* 0x0000006e6040723c */ /* 0x040ff00000041840 */
[C---:B-----5:R-:W-:Y:S08]  /*c000*/  HMMA.16816.F32.BF16 R68, R96.reuse, R8, R68 ;  /* 0x000000086044723c */ /* 0x060ff00000041844 */
[C---:B------:R-:W-:Y:S08]  /*c010*/  HMMA.16816.F32.BF16 R72, R96.reuse, R10, R72 ;  /* 0x0000000a6048723c */ /* 0x040ff00000041848 */
[C---:B------:R-:W-:Y:S07]  /*c020*/  HMMA.16816.F32.BF16 R76, R96.reuse, R104, R76 ;  /* 0x00000068604c723c */ /* 0x040fee000004184c */
[----:B------:R-:W-:Y:S01]  /*c030*/  IMAD.WIDE.U32 R104, R224, -0x2daee0ad, RZ ;  /* 0xd2511f53e0687825 */ /* 0x000fe200078e00ff */
[C---:B------:R-:W-:Y:S01]  /*c040*/  HMMA.16816.F32.BF16 R80, R96.reuse, R106, R80 ;  /* 0x0000006a6050723c */ /* 0x040fe20000041850 */
[----:B------:R1:W4:Y:S03]  /*c050*/  MUFU.EX2 R224, R149 ;  /* 0x0000009500e07308 */ /* 0x0003260000000800 */
[----:B------:R-:W-:Y:S01]  /*c060*/  LOP3.LUT R8, R105, UR8, R226, 0x96, !PT ;  /* 0x0000000869087c12 */ /* 0x000fe2000f8e96e2 */
[----:B------:R-:W-:Y:S01]  /*c070*/  FFMA.FTZ R226, R148, c[0x0][0x23c], -R147 ;  /* 0x00008f0094e27a23 */ /* 0x000fe20000010893 */
[----:B------:R-:W-:Y:S01]  /*c080*/  LOP3.LUT R9, R104, 0xffff, RZ, 0xc0, !PT ;  /* 0x0000ffff68097812 */ /* 0x000fe200078ec0ff */
[----:B------:R-:W-:Y:S01]  /*c090*/  LDSM.16.MT88.4 R144, [R188+0xf800] ;  /* 0x00f80000bc90783b */ /* 0x000fe20000004200 */
[----:B------:R-:W-:Y:S01]  /*c0a0*/  HMMA.16816.F32.BF16 R84, R96, R120, R84 ;  /* 0x000000786054723c */ /* 0x000fe20000041854 */
[----:B------:R-:W-:-:S02]  /*c0b0*/  LOP3.LUT R105, R8, 0xffff, RZ, 0xc0, !PT ;  /* 0x0000ffff08697812 */ /* 0x000fc400078ec0ff */
[----:B------:R-:W-:Y:S01]  /*c0c0*/  LOP3.LUT R11, R104, 0xff, RZ, 0xc0, !PT ;  /* 0x000000ff680b7812 */ /* 0x000fe200078ec0ff */
[----:B------:R-:W5:Y:S01]  /*c0d0*/  MUFU.EX2 R226, R226 ;  /* 0x000000e200e27308 */ /* 0x000f620000000800 */
        /* <DEDUP_REMOVED lines=20> */
[----:B---3--:R-:W-:Y:S01]  /*c220*/  F2FP.BF16.PACK_AB R107, R170, R165 ;  /* 0x000000a5aa6b723e */ /* 0x008fe200000010ff */
[--C-:B------:R-:W-:Y:S01]  /*c230*/  HSET2.LE.AND R10, R10, R161.reuse, PT ;  /* 0x000000a10a0a7233 */ /* 0x100fe20003803000 */
[----:B----4-:R-:W-:Y:S01]  /*c240*/  F2FP.BF16.PACK_AB R105, R224, R163 ;  /* 0x000000a3e069723e */ /* 0x010fe200000010ff */
[----:B------:R-:W-:Y:S01]  /*c250*/  HSET2.LE.AND R11, R106, R161, PT ;  /* 0x000000a16a0b7233 */ /* 0x000fe20003803000 */
[----:B------:R-:W-:Y:S01]  /*c260*/  LOP3.LUT R8, R104, R107, RZ, 0xc0, !PT ;  /* 0x0000006b68087212 */ /* 0x000fe200078ec0ff */
[----:B------:R-:W3:Y:S01]  /*c270*/  LDSM.16.MT88.4 R108, [R185+0xd800] ;  /* 0x00d80000b96c783b */ /* 0x000ee20000004200 */
[----:B-----5:R-:W-:Y:S01]  /*c280*/  F2FP.BF16.PACK_AB R106, R227, R226 ;  /* 0x000000e2e36a723e */ /* 0x020fe200000010ff */
        /* <DEDUP_REMOVED lines=8> */
[----:B------:R-:W-:Y:S01]  /*c310*/  FADD.FTZ R163, R163, R170 ;  /* 0x000000aaa3a37221 */ /* 0x000fe20000010000 */
[----:B------:R-:W-:Y:S01]  /*c320*/  MOV R3, R157 ;  /* 0x0000009d00037202 */ /* 0x000fe20000000f00 */
[----:B------:R-:W-:-:S02]  /*c330*/  FADD.FTZ R232, R232, R227 ;  /* 0x000000e3e8e87221 */ /* 0x000fc40000010000 */
        /* <DEDUP_REMOVED lines=29> */
[----:B------:R-:W-:-:S02]  /*c510*/  MOV R132, R158 ;  /* 0x0000009e00847202 */ /* 0x000fc40000000f00 */
.L_x_1029:
[----:B------:R-:W-:-:S06]  /*c520*/  UISETP.GT.AND UP0, UPT, UR24, UR9, UPT ;  /* 0x000000091800728c */ /* 0x000fcc000bf04270 */
[----:B------:R-:W-:-:S13]  /*c530*/  PLOP3.LUT P0, PT, PT, PT, UP0, 0x80, 0x0 ;  /* 0x000000000000781c */ /* 0x000fda0003f0f008 */
[----:B------:R-:W-:Y:S05]  /*c540*/  @!P0 BRA `(.L_x_1033) ;  /* 0x000049f000008947 */ /* 0x000fea0003800000 */
[----:B------:R-:W1:Y:S01]  /*c550*/  LDC.U8 R211, c[0x0][0x2d8] ;  /* 0x0000b600ffd37b82 */ /* 0x000e620000000000 */
[----:B------:R-:W-:Y:S01]  /*c560*/  IMAD.WIDE.U32 R218, R214, -0x326172a9, RZ ;  /* 0xcd9e8d57d6da7825 */ /* 0x000fe200078e00ff */
[----:B------:R-:W-:Y:S02]  /*c570*/  ISETP.GE.AND P4, PT, R208, c[0x0][0x220], PT ;  /* 0x00008800d0007a0c */ /* 0x000fe40003f86270 */
[----:B------:R-:W-:Y:S01]  /*c580*/  ISETP.GE.AND P3, PT, R196, c[0x0][0x220], PT ;  /* 0x00008800c4007a0c */ /* 0x000fe20003f66270 */
[----:B------:R-:W-:Y:S01]  /*c590*/  IMAD.MOV.U32 R2, RZ, RZ, R3 ;  /* 0x000000ffff027224 */ /* 0x000fe200078e0003 */
[----:B------:R-:W-:Y:S01]  /*c5a0*/  LOP3.LUT R215, R219, R215, RZ, 0x3c, !PT ;  /* 0x000000d7dbd77212 */ /* 0x000fe200078e3cff */
[----:B------:R-:W-:Y:S01]  /*c5b0*/  IMAD.MOV.U32 R0, RZ, RZ, R132 ;  /* 0x000000ffff007224 */ /* 0x000fe200078e0084 */
[----:B------:R-:W-:Y:S01]  /*c5c0*/  ISETP.GE.AND P2, PT, R195, c[0x0][0x220], PT ;  /* 0x00008800c3007a0c */ /* 0x000fe20003f46270 */
[----:B------:R-:W-:Y:S01]  /*c5d0*/  IMAD.WIDE.U32 R220, R212, -0x2daee0ad, RZ ;  /* 0xd2511f53d4dc7825 */ /* 0x000fe200078e00ff */
[----:B------:R-:W-:-:S03]  /*c5e0*/  MOV R222, R228 ;  /* 0x000000e400de7202 */ /* 0x000fc60000000f00 */
[----:B------:R-:W-:-:S04]  /*c5f0*/  IMAD.WIDE.U32 R214, R215, -0x2daee0ad, RZ ;  /* 0xd2511f53d7d67825 */ /* 0x000fc800078e00ff */
[----:B------:R-:W-:Y:S01]  /*c600*/  IMAD.MOV.U32 R223, RZ, RZ, R231 ;  /* 0x000000ffffdf7224 */ /* 0x000fe200078e00e7 */
[----:B-1----:R-:W-:Y:S01]  /*c610*/  PRMT R211, R211, 0x7054, R211 ;  /* 0x00007054d3d37816 */ /* 0x002fe200000000d3 */
[----:B------:R-:W-:Y:S05]  /*c620*/  BRA `(.L_x_1034) ;  /* 0x0000068000007947 */ /* 0x000fea0003800000 */
.L_x_1036:
        /* <DEDUP_REMOVED lines=104> */
.L_x_1034:
        /* <DEDUP_REMOVED lines=261> */
.L_x_1035:
[----:B------:R-:W-:Y:S01]  /*dd00*/  IMAD.U32 R3, RZ, RZ, UR8 ;  /* 0x00000008ff037e24 */ /* 0x000fe2000f8e00ff */
[----:B------:R-:W-:Y:S02]  /*dd10*/  UIADD3 UR4, UR21, -0x4498517b, URZ ;  /* 0xbb67ae8515047890 */ /* 0x000fe4000fffe03f */
[----:B------:R-:W-:Y:S01]  /*dd20*/  USHF.L.U32 UR31, UR8, 0x1, URZ ;  /* 0x00000001081f7899 */ /* 0x000fe2000800063f */
[----:B------:R-:W-:Y:S01]  /*dd30*/  IMAD R3, R3, 0x40, R210 ;  /* 0x0000004003037824 */ /* 0x000fe200078e02d2 */
[----:B------:R-:W-:Y:S02]  /*dd40*/  UIADD3 UR24, UR20, -0x61c88647, URZ ;  /* 0x9e3779b914187890 */ /* 0x000fe4000fffe03f */
[----:B------:R-:W-:Y:S01]  /*dd50*/  LOP3.LUT R238, R215, UR4, R220, 0x96, !PT ;  /* 0x00000004d7ee7c12 */ /* 0x000fe2000f8e96dc */
[--C-:B------:R-:W-:Y:S01]  /*dd60*/  IMAD.IADD R132, R207, 0x1, -R3.reuse ;  /* 0x00000001cf847824 */ /* 0x100fe200078e0a03 */
[C---:B-1----:R-:W-:Y:S01]  /*dd70*/  IADD3 R147, R3.reuse, 0x1, RZ ;  /* 0x0000000103937810 */ /* 0x042fe20007ffe0ff */
[----:B------:R-:W-:Y:S01]  /*dd80*/  UIADD3 UR4, UR20, -0x4ab325aa, URZ ;  /* 0xb54cda5614047890 */ /* 0x000fe2000fffe03f */
[C---:B------:R-:W-:Y:S01]  /*dd90*/  IADD3 R153, R3.reuse, 0x8, RZ ;  /* 0x0000000803997810 */ /* 0x040fe20007ffe0ff */
[----:B------:R-:W-:Y:S01]  /*dda0*/  IMAD.WIDE.U32 R238, R238, -0x326172a9, RZ ;  /* 0xcd9e8d57eeee7825 */ /* 0x000fe200078e00ff */
[----:B------:R-:W-:Y:S01]  /*ddb0*/  IABS R145, R132 ;  /* 0x0000008400917213 */ /* 0x000fe20000000000 */
[----:B------:R-:W-:Y:S01]  /*ddc0*/  UIADD3 UR5, UR21, 0x646e171e, URZ ;  /* 0x646e171e15057890 */ /* 0x000fe2000fffe03f */
[C---:B------:R-:W-:Y:S01]  /*ddd0*/  IADD3 R152, R3.reuse, 0x9, RZ ;  /* 0x0000000903987810 */ /* 0x040fe20007ffe0ff */
[C---:B------:R-:W-:Y:S01]  /*dde0*/  IMAD.IADD R132, R204.reuse, 0x1, -R3 ;  /* 0x00000001cc847824 */ /* 0x040fe200078e0a03 */
[C---:B------:R-:W-:Y:S01]  /*ddf0*/  IADD3 R151, R3.reuse, 0x10, RZ ;  /* 0x0000001003977810 */ /* 0x040fe20007ffe0ff */
[----:B------:R-:W-:Y:S01]  /*de00*/  UISETP.GT.AND UP0, UPT, UR8, UR9, UPT ;  /* 0x000000090800728c */ /* 0x000fe2000bf04270 */
[----:B------:R-:W-:Y:S01]  /*de10*/  I2F R145, R145 ;  /* 0x0000009100917306 */ /* 0x000fe20000201400 */
[----:B------:R-:W-:Y:S02]  /*de20*/  ISETP.GE.AND P5, PT, R3, R206, PT ;  /* 0x000000ce0300720c */ /* 0x000fe40003fa6270 */
[----:B------:R-:W-:Y:S01]  /*de30*/  IABS R139, R132 ;  /* 0x00000084008b7213 */ /* 0x000fe20000000000 */
[----:B------:R-:W-:Y:S01]  /*de40*/  IMAD.IADD R132, R207, 0x1, -R147 ;  /* 0x00000001cf847824 */ /* 0x000fe200078e0a93 */
[C---:B------:R-:W-:Y:S02]  /*de50*/  ISETP.GE.AND P0, PT, R3.reuse, R203, PT ;  /* 0x000000cb0300720c */ /* 0x040fe40003f06270 */
[-C--:B------:R-:W-:Y:S02]  /*de60*/  ISETP.GE.OR P5, PT, R3, R205.reuse, !P5 ;  /* 0x000000cd0300720c */ /* 0x080fe40006fa6670 */
[----:B------:R-:W-:Y:S01]  /*de70*/  IABS R142, R132 ;  /* 0x00000084008e7213 */ /* 0x000fe20000000000 */
[----:B------:R-:W-:Y:S01]  /*de80*/  IMAD.IADD R132, R207, 0x1, -R153 ;  /* 0x00000001cf847824 */ /* 0x000fe200078e0a99 */
[----:B------:R-:W-:Y:S01]  /*de90*/  I2F R139, R139 ;  /* 0x0000008b008b7306 */ /* 0x000fe20000201400 */
[C---:B------:R-:W-:Y:S02]  /*dea0*/  ISETP.GE.OR P0, PT, R3.reuse, R202, !P0 ;  /* 0x000000ca0300720c */ /* 0x040fe40004706670 */
[----:B------:R-:W-:Y:S02]  /*deb0*/  IADD3 R138, R3, 0x11, RZ ;  /* 0x00000011038a7810 */ /* 0x000fe40007ffe0ff */
[----:B------:R-:W-:Y:S01]  /*dec0*/  IABS R137, R132 ;  /* 0x0000008400897213 */ /* 0x000fe20000000000 */
[----:B------:R-:W-:Y:S01]  /*ded0*/  IMAD.IADD R132, R207, 0x1, -R152 ;  /* 0x00000001cf847824 */ /* 0x000fe200078e0a98 */
[----:B------:R-:W-:Y:S02]  /*dee0*/  IADD3 R136, R3, 0x18, RZ ;  /* 0x0000001803887810 */ /* 0x000fe40007ffe0ff */
[----:B------:R-:W-:Y:S01]  /*def0*/  ISETP.GE.AND P6, PT, R147, R206, PT ;  /* 0x000000ce9300720c */ /* 0x000fe20003fc6270 */
[----:B------:R-:W-:Y:S01]  /*df00*/  I2F R142, R142 ;  /* 0x0000008e008e7306 */ /* 0x000fe20000201400 */
[----:B------:R-:W-:Y:S01]  /*df10*/  IABS R140, R132 ;  /* 0x00000084008c7213 */ /* 0x000fe20000000000 */
[----:B------:R-:W-:Y:S01]  /*df20*/  IMAD.IADD R132, R207, 0x1, -R151 ;  /* 0x00000001cf847824 */ /* 0x000fe200078e0a97 */
[----:B------:R-:W-:Y:S02]  /*df30*/  ISETP.GE.OR P6, PT, R147, R205, !P6 ;  /* 0x000000cd9300720c */ /* 0x000fe400077c6670 */
[----:B------:R-:W-:Y:S02]  /*df40*/  IADD3 R134, R3, 0x19, RZ ;  /* 0x0000001903867810 */ /* 0x000fe40007ffe0ff */
[----:B------:R-:W-:Y:S01]  /*df50*/  IABS R133, R132 ;  /* 0x0000008400857213 */ /* 0x000fe20000000000 */
[C---:B------:R-:W-:Y:S01]  /*df60*/  IMAD.IADD R132, R204.reuse, 0x1, -R147 ;  /* 0x00000001cc847824 */ /* 0x040fe200078e0a93 */
[----:B------:R-:W-:Y:S01]  /*df70*/  ISETP.GE.AND P1, PT, R147, R203, PT ;  /* 0x000000cb9300720c */ /* 0x000fe20003f26270 */
[----:B------:R-:W-:Y:S03]  /*df80*/  I2F R140, R140 ;  /* 0x0000008c008c7306 */ /* 0x000fe60000201400 */
[----:B------:R-:W-:Y:S01]  /*df90*/  IABS R148, R132 ;  /* 0x0000008400947213 */ /* 0x000fe20000000000 */
[----:B------:R-:W-:Y:S01]  /*dfa0*/  IMAD.IADD R132, R207, 0x1, -R138 ;  /* 0x00000001cf847824 */ /* 0x000fe200078e0a8a */
[----:B------:R-:W-:Y:S04]  /*dfb0*/  ISETP.GE.OR P1, PT, R147, R202, !P1 ;  /* 0x000000ca9300720c */ /* 0x000fe80004f26670 */
[----:B------:R-:W-:Y:S01]  /*dfc0*/  IABS R150, R132 ;  /* 0x0000008400967213 */ /* 0x000fe20000000000 */
[----:B------:R-:W-:Y:S01]  /*dfd0*/  I2F R137, R137 ;  /* 0x0000008900897306 */ /* 0x000fe20000201400 */
[C---:B------:R-:W-:Y:S05]  /*dfe0*/  IMAD.IADD R132, R204.reuse, 0x1, -R153 ;  /* 0x00000001cc847824 */ /* 0x040fea00078e0a99 */
[----:B------:R-:W-:Y:S01]  /*dff0*/  IABS R149, R132 ;  /* 0x0000008400957213 */ /* 0x000fe20000000000 */
[C---:B------:R-:W-:Y:S03]  /*e000*/  IMAD.IADD R132, R207.reuse, 0x1, -R136 ;  /* 0x00000001cf847824 */ /* 0x040fe600078e0a88 */
[----:B------:R-:W-:Y:S02]  /*e010*/  I2F R133, R133 ;  /* 0x0000008500857306 */ /* 0x000fe40000201400 */
[----:B------:R-:W-:Y:S01]  /*e020*/  IABS R143, R132 ;  /* 0x00000084008f7213 */ /* 0x000fe20000000000 */
[C---:B------:R-:W-:Y:S05]  /*e030*/  IMAD.IADD R132, R204.reuse, 0x1, -R152 ;  /* 0x00000001cc847824 */ /* 0x040fea00078e0a98 */
[----:B------:R-:W-:Y:S01]  /*e040*/  IABS R144, R132 ;  /* 0x0000008400907213 */ /* 0x000fe20000000000 */
[----:B------:R-:W-:Y:S01]  /*e050*/  IMAD.IADD R132, R207, 0x1, -R134 ;  /* 0x00000001cf847824 */ /* 0x000fe200078e0a86 */
[----:B------:R-:W-:Y:S04]  /*e060*/  I2F R148, R148 ;  /* 0x0000009400947306 */ /* 0x000fe80000201400 */
[----:B------:R-:W-:Y:S01]  /*e070*/  IABS R146, R132 ;  /* 0x0000008400927213 */ /* 0x000fe20000000000 */
[----:B------:R-:W-:Y:S05]  /*e080*/  IMAD.IADD R132, R204, 0x1, -R151 ;  /* 0x00000001cc847824 */ /* 0x000fea00078e0a97 */
[----:B------:R-:W-:Y:S01]  /*e090*/  I2F R144, R144 ;  /* 0x0000009000907306 */ /* 0x000fe20000201400 */
[----:B------:R-:W-:Y:S02]  /*e0a0*/  IABS R141, R132 ;  /* 0x00000084008d7213 */ /* 0x000fe40000000000 */
[----:B------:R-:W-:Y:S05]  /*e0b0*/  IADD3 R132, R3, 0x20, RZ ;  /* 0x0000002003847810 */ /* 0x000fea0007ffe0ff */
[----:B------:R-:W-:Y:S02]  /*e0c0*/  IMAD.IADD R135, R207, 0x1, -R132 ;  /* 0x00000001cf877824 */ /* 0x000fe400078e0a84 */
[----:B------:R-:W-:Y:S03]  /*e0d0*/  I2F R149, R149 ;  /* 0x0000009500957306 */ /* 0x000fe60000201400 */
[----:B------:R-:W-:Y:S07]  /*e0e0*/  IABS R135, R135 ;  /* 0x0000008700877213 */ /* 0x000fee0000000000 */
[----:B------:R-:W-:Y:S10]  /*e0f0*/  I2F R147, R135 ;  /* 0x0000008700937306 */ /* 0x000ff40000201400 */
[----:B------:R-:W-:Y:S10]  /*e100*/  I2F R146, R146 ;  /* 0x0000009200927306 */ /* 0x000ff40000201400 */
[----:B------:R-:W-:Y:S10]  /*e110*/  I2F R150, R150 ;  /* 0x0000009600967306 */ /* 0x000ff40000201400 */
[----:B------:R-:W-:Y:S10]  /*e120*/  I2F R143, R143 ;  /* 0x0000008f008f7306 */ /* 0x000ff40000201400 */
[----:B------:R-:W1:Y:S02]  /*e130*/  I2F R141, R141 ;  /* 0x0000008d008d7306 */ /* 0x000e640000201400 */
[----:B-1----:R-:W-:Y:S02]  /*e140*/  FFMA.FTZ R14, R141, -UR13, R14 ;  /* 0x8000000d8d0e7c23 */ /* 0x002fe4000801000e */
[----:B------:R-:W-:Y:S01]  /*e150*/  FFMA.FTZ R9, R140, -UR13, R9 ;  /* 0x8000000d8c097c23 */ /* 0x000fe20008010009 */
[----:B------:R-:W-:Y:S01]  /*e160*/  IADD3 R140, R3, 0x21, RZ ;  /* 0x00000021038c7810 */ /* 0x000fe20007ffe0ff */
[----:B------:R-:W-:Y:S02]  /*e170*/  FFMA.FTZ R8, R137, -UR13, R8 ;  /* 0x8000000d89087c23 */ /* 0x000fe40008010008 */
[----:B------:R-:W-:Y:S02]  /*e180*/  FFMA.FTZ R4, R145, -UR13, R4 ;  /* 0x8000000d91047c23 */ /* 0x000fe40008010004 */
[----:B------:R-:W-:Y:S02]  /*e190*/  IMAD.IADD R137, R207, 0x1, -R140 ;  /* 0x00000001cf897824 */ /* 0x000fe400078e0a8c */
[----:B------:R-:W-:Y:S01]  /*e1a0*/  FFMA.FTZ R6, R139, -UR13, R6 ;  /* 0x8000000d8b067c23 */ /* 0x000fe20008010006 */
[----:B------:R-:W-:Y:S01]  /*e1b0*/  FSEL R169, R4, -INF , !P5 ;  /* 0xff80000004a97808 */ /* 0x000fe20006800000 */
[----:B------:R-:W-:Y:S01]  /*e1c0*/  FFMA.FTZ R5, R142, -UR13, R5 ;  /* 0x8000000d8e057c23 */ /* 0x000fe20008010005 */
[----:B------:R-:W-:Y:S01]  /*e1d0*/  IABS R4, R137 ;  /* 0x0000008900047213 */ /* 0x000fe20000000000 */
[----:B------:R-:W-:Y:S01]  /*e1e0*/  FFMA.FTZ R12, R133, -UR13, R12 ;  /* 0x8000000d850c7c23 */ /* 0x000fe2000801000c */
[----:B------:R-:W-:Y:S01]  /*e1f0*/  FSEL R137, R6, -INF , !P0 ;  /* 0xff80000006897808 */ /* 0x000fe20004000000 */
[----:B------:R-:W-:Y:S01]  /*e200*/  FFMA.FTZ R7, R148, -UR13, R7 ;  /* 0x8000000d94077c23 */ /* 0x000fe20008010007 */
[----:B------:R1:W2:Y:S01]  /*e210*/  I2F R6, R4 ;  /* 0x0000000400067306 */ /* 0x0002a20000201400 */
[----:B------:R-:W-:Y:S01]  /*e220*/  IADD3 R133, R3, 0x28, RZ ;  /* 0x0000002803857810 */ /* 0x000fe20007ffe0ff */
[----:B------:R-:W-:Y:S01]  /*e230*/  FFMA.FTZ R11, R144, -UR13, R11 ;  /* 0x8000000d900b7c23 */ /* 0x000fe2000801000b */
[----:B------:R-:W-:Y:S01]  /*e240*/  FSEL R139, R5, -INF , !P6 ;  /* 0xff800000058b7808 */ /* 0x000fe20007000000 */
[----:B------:R-:W-:Y:S01]  /*e250*/  IMAD.IADD R5, R204, 0x1, -R134 ;  /* 0x00000001cc057824 */ /* 0x000fe200078e0a86 */
[-C--:B------:R-:W-:Y:S01]  /*e260*/  ISETP.GE.AND P6, PT, R151, R206.reuse, PT ;  /* 0x000000ce9700720c */ /* 0x080fe20003fc6270 */
[----:B------:R-:W-:Y:S01]  /*e270*/  FFMA.FTZ R10, R149, -UR13, R10 ;  /* 0x8000000d950a7c23 */ /* 0x000fe2000801000a */
[----:B------:R-:W-:Y:S01]  /*e280*/  ISETP.GE.AND P5, PT, R153, R206, PT ;  /* 0x000000ce9900720c */ /* 0x000fe20003fa6270 */
[----:B------:R-:W-:Y:S01]  /*e290*/  FFMA.FTZ R17, R146, -UR13, R17 ;  /* 0x8000000d92117c23 */ /* 0x000fe20008010011 */
[-C--:B------:R-:W-:Y:S01]  /*e2a0*/  ISETP.GE.OR P6, PT, R151, R205.reuse, !P6 ;  /* 0x000000cd9700720c */ /* 0x080fe200077c6670 */
[----:B------:R-:W-:Y:S01]  /*e2b0*/  FFMA.FTZ R13, R150, -UR13, R13 ;  /* 0x8000000d960d7c23 */ /* 0x000fe2000801000d */
[----:B------:R-:W-:Y:S01]  /*e2c0*/  ISETP.GE.OR P5, PT, R153, R205, !P5 ;  /* 0x000000cd9900720c */ /* 0x000fe20006fa6670 */
[----:B------:R-:W-:Y:S01]  /*e2d0*/  FFMA.FTZ R16, R143, -UR13, R16 ;  /* 0x8000000d8f107c23 */ /* 0x000fe20008010010 */
[----:B------:R-:W-:Y:S01]  /*e2e0*/  FSEL R233, R12, -INF , !P6 ;  /* 0xff8000000ce97808 */ /* 0x000fe20007000000 */
[C---:B------:R-:W-:Y:S01]  /*e2f0*/  IMAD.IADD R142, R204.reuse, 0x1, -R138 ;  /* 0x00000001cc8e7824 */ /* 0x040fe200078e0a8a */
[----:B------:R-:W-:Y:S01]  /*e300*/  ISETP.GE.AND P6, PT, R151, R203, PT ;  /* 0x000000cb9700720c */ /* 0x000fe20003fc6270 */
[----:B------:R-:W-:Y:S01]  /*e310*/  IMAD.IADD R145, R204, 0x1, -R136 ;  /* 0x00000001cc917824 */ /* 0x000fe200078e0a88 */
[----:B------:R-:W-:Y:S01]  /*e320*/  IABS R12, R5 ;  /* 0x00000005000c7213 */ /* 0x000fe20000000000 */
[----:B------:R-:W-:Y:S01]  /*e330*/  FFMA.FTZ R20, R147, -UR13, R20 ;  /* 0x8000000d93147c23 */ /* 0x000fe20008010014 */
[----:B------:R-:W-:Y:S02]  /*e340*/  ISETP.GE.OR P6, PT, R151, R202, !P6 ;  /* 0x000000ca9700720c */ /* 0x000fe400077c6670 */
[----:B------:R-:W-:Y:S02]  /*e350*/  FSEL R5, R7, -INF , !P1 ;  /* 0xff80000007057808 */ /* 0x000fe40004800000 */
[----:B------:R-:W-:Y:S01]  /*e360*/  FSEL R135, R8, -INF , !P5 ;  /* 0xff80000008877808 */ /* 0x000fe20006800000 */
[----:B-1----:R-:W-:Y:S01]  /*e370*/  IMAD.IADD R4, R207, 0x1, -R133 ;  /* 0x00000001cf047824 */ /* 0x002fe200078e0a85 */
[----:B------:R-:W-:Y:S01]  /*e380*/  ISETP.GE.AND P5, PT, R153, R203, PT ;  /* 0x000000cb9900720c */ /* 0x000fe20003fa6270 */
[----:B------:R-:W1:Y:S01]  /*e390*/  I2F R12, R12 ;  /* 0x0000000c000c7306 */ /* 0x000e620000201400 */
[----:B------:R-:W-:Y:S01]  /*e3a0*/  IADD3 R8, R3, 0x30, RZ ;  /* 0x0000003003087810 */ /* 0x000fe20007ffe0ff */
[----:B--2---:R-:W-:Y:S01]  /*e3b0*/  FFMA.FTZ R21, R6, -UR13, R21 ;  /* 0x8000000d06157c23 */ /* 0x004fe20008010015 */
[----:B------:R-:W-:Y:S02]  /*e3c0*/  IABS R4, R4 ;  /* 0x0000000400047213 */ /* 0x000fe40000000000 */
[----:B------:R-:W-:Y:S02]  /*e3d0*/  ISETP.GE.OR P5, PT, R153, R202, !P5 ;  /* 0x000000ca9900720c */ /* 0x000fe40006fa6670 */
[C---:B------:R-:W-:Y:S02]  /*e3e0*/  ISETP.GE.AND P1, PT, R138.reuse, R206, PT ;  /* 0x000000ce8a00720c */ /* 0x040fe40003f26270 */
[----:B------:R-:W-:Y:S01]  /*e3f0*/  IABS R142, R142 ;  /* 0x0000008e008e7213 */ /* 0x000fe20000000000 */
[----:B------:R-:W2:Y:S01]  /*e400*/  I2F R151, R4 ;  /* 0x0000000400977306 */ /* 0x000ea20000201400 */
[----:B------:R-:W-:Y:S02]  /*e410*/  ISETP.GE.OR P1, PT, R138, R205, !P1 ;  /* 0x000000cd8a00720c */ /* 0x000fe40004f26670 */
[----:B------:R-:W-:Y:S02]  /*e420*/  IABS R145, R145 ;  /* 0x0000009100917213 */ /* 0x000fe40000000000 */
[----:B------:R-:W-:Y:S01]  /*e430*/  FSEL R231, R13, -INF , !P1 ;  /* 0xff8000000de77808 */ /* 0x000fe20004800000 */
[----:B------:R-:W-:Y:S01]  /*e440*/  IMAD.IADD R13, R204, 0x1, -R132 ;  /* 0x00000001cc0d7824 */ /* 0x000fe200078e0a84 */
[-C--:B------:R-:W-:Y:S02]  /*e450*/  ISETP.GE.AND P1, PT, R136, R206.reuse, PT ;  /* 0x000000ce8800720c */ /* 0x080fe40003f26270 */
[----:B------:R-:W-:Y:S01]  /*e460*/  FSEL R143, R14, -INF , !P6 ;  /* 0xff8000000e8f7808 */ /* 0x000fe20007000000 */
[----:B------:R-:W3:Y:S01]  /*e470*/  I2F R142, R142 ;  /* 0x0000008e008e7306 */ /* 0x000ee20000201400 */
[----:B------:R-:W-:Y:S02]  /*e480*/  ISETP.GE.OR P1, PT, R136, R205, !P1 ;  /* 0x000000cd8800720c */ /* 0x000fe40004f26670 */
[----:B------:R-:W-:Y:S01]  /*e490*/  IABS R13, R13 ;  /* 0x0000000d000d7213 */ /* 0x000fe20000000000 */
[----:B-1----:R-:W-:Y:S01]  /*e4a0*/  FFMA.FTZ R19, R12, -UR13, R19 ;  /* 0x8000000d0c137c23 */ /* 0x002fe20008010013 */
[----:B------:R-:W-:Y:S01]  /*e4b0*/  FSEL R243, R16, -INF , !P1 ;  /* 0xff80000010f37808 */ /* 0x000fe20004800000 */
[----:B------:R-:W-:Y:S01]  /*e4c0*/  IMAD.IADD R16, R204, 0x1, -R140 ;  /* 0x00000001cc107824 */ /* 0x000fe200078e0a8c */
[-C--:B------:R-:W-:Y:S02]  /*e4d0*/  ISETP.GE.AND P0, PT, R152, R206.reuse, PT ;  /* 0x000000ce9800720c */ /* 0x080fe40003f06270 */
[----:B------:R-:W-:Y:S01]  /*e4e0*/  ISETP.GE.AND P6, PT, R132, R206, PT ;  /* 0x000000ce8400720c */ /* 0x000fe20003fc6270 */
[----:B------:R-:W1:Y:S01]  /*e4f0*/  I2F R145, R145 ;  /* 0x0000009100917306 */ /* 0x000e620000201400 */
[----:B------:R-:W-:Y:S02]  /*e500*/  IABS R16, R16 ;  /* 0x0000001000107213 */ /* 0x000fe40000000000 */
[C---:B------:R-:W-:Y:S01]  /*e510*/  ISETP.GE.OR P0, PT, R152.reuse, R205, !P0 ;  /* 0x000000cd9800720c */ /* 0x040fe20004706670 */
[----:B--2---:R-:W-:Y:S01]  /*e520*/  FFMA.FTZ R24, R151, -UR13, R24 ;  /* 0x8000000d97187c23 */ /* 0x004fe20008010018 */
[----:B------:R-:W-:Y:S01]  /*e530*/  IADD3 R4, R3, 0x29, RZ ;  /* 0x0000002903047810 */ /* 0x000fe20007ffe0ff */
[----:B------:R-:W-:Y:S01]  /*e540*/  IMAD.MOV.U32 R14, RZ, RZ, R16 ;  /* 0x000000ffff0e7224 */ /* 0x000fe200078e0010 */
[----:B------:R-:W-:Y:S02]  /*e550*/  FSEL R9, R9, -INF , !P0 ;  /* 0xff80000009097808 */ /* 0x000fe40004000000 */
[----:B------:R-:W-:Y:S01]  /*e560*/  ISETP.GE.AND P0, PT, R152, R203, PT ;  /* 0x000000cb9800720c */ /* 0x000fe20003f06270 */
[--C-:B------:R-:W-:Y:S01]  /*e570*/  IMAD.IADD R7, R207, 0x1, -R4.reuse ;  /* 0x00000001cf077824 */ /* 0x100fe200078e0a04 */
[----:B------:R-:W2:Y:S01]  /*e580*/  I2F R13, R13 ;  /* 0x0000000d000d7306 */ /* 0x000ea20000201400 */
[----:B------:R-:W-:Y:S01]  /*e590*/  ISETP.GE.OR P6, PT, R132, R205, !P6 ;  /* 0x000000cd8400720c */ /* 0x000fe200077c6670 */
[----:B------:R-:W-:Y:S01]  /*e5a0*/  IMAD.IADD R12, R204, 0x1, -R4 ;  /* 0x00000001cc0c7824 */ /* 0x000fe200078e0a04 */
[----:B------:R-:W-:Y:S01]  /*e5b0*/  ISETP.GE.OR P0, PT, R152, R202, !P0 ;  /* 0x000000ca9800720c */ /* 0x000fe20004706670 */
[----:B---3--:R-:W-:Y:S01]  /*e5c0*/  FFMA.FTZ R15, R142, -UR13, R15 ;  /* 0x8000000d8e0f7c23 */ /* 0x008fe2000801000f */
[----:B------:R-:W-:Y:S02]  /*e5d0*/  IABS R7, R7 ;  /* 0x0000000700077213 */ /* 0x000fe40000000000 */
[-C--:B------:R-:W-:Y:S02]  /*e5e0*/  ISETP.GE.AND P1, PT, R138, R203.reuse, PT ;  /* 0x000000cb8a00720c */ /* 0x080fe40003f26270 */
[----:B------:R-:W-:Y:S01]  /*e5f0*/  FSEL R11, R11, -INF , !P0 ;  /* 0xff8000000b0b7808 */ /* 0x000fe20004000000 */
[----:B------:R-:W3:Y:S01]  /*e600*/  I2F R144, R7 ;  /* 0x0000000700907306 */ /* 0x000ee20000201400 */
[-C--:B------:R-:W-:Y:S02]  /*e610*/  ISETP.GE.AND P0, PT, R136, R203.reuse, PT ;  /* 0x000000cb8800720c */ /* 0x080fe40003f06270 */
[----:B------:R-:W-:Y:S01]  /*e620*/  FSEL R163, R20, -INF , !P6 ;  /* 0xff80000014a37808 */ /* 0x000fe20007000000 */
[----:B------:R-:W-:Y:S01]  /*e630*/  IMAD.IADD R20, R204, 0x1, -R133 ;  /* 0x00000001cc147824 */ /* 0x000fe200078e0a85 */
[----:B------:R-:W-:Y:S01]  /*e640*/  IABS R12, R12 ;  /* 0x0000000c000c7213 */ /* 0x000fe20000000000 */
[----:B-1----:R-:W-:Y:S01]  /*e650*/  FFMA.FTZ R18, R145, -UR13, R18 ;  /* 0x8000000d91127c23 */ /* 0x002fe20008010012 */
[-C--:B------:R-:W-:Y:S02]  /*e660*/  ISETP.GE.OR P1, PT, R138, R202.reuse, !P1 ;  /* 0x000000ca8a00720c */ /* 0x080fe40004f26670 */
[----:B------:R-:W-:Y:S01]  /*e670*/  ISETP.GE.OR P0, PT, R136, R202, !P0 ;  /* 0x000000ca8800720c */ /* 0x000fe20004706670 */
[----:B------:R-:W1:Y:S01]  /*e680*/  I2F R14, R14 ;  /* 0x0000000e000e7306 */ /* 0x000e620000201400 */
[----:B------:R-:W-:Y:S02]  /*e690*/  ISETP.GE.AND P6, PT, R140, R206, PT ;  /* 0x000000ce8c00720c */ /* 0x000fe40003fc6270 */
[----:B------:R-:W-:Y:S01]  /*e6a0*/  IABS R20, R20 ;  /* 0x0000001400147213 */ /* 0x000fe20000000000 */
[----:B--2---:R-:W-:Y:S01]  /*e6b0*/  FFMA.FTZ R22, R13, -UR13, R22 ;  /* 0x8000000d0d167c23 */ /* 0x004fe20008010016 */
[----:B------:R-:W-:Y:S02]  /*e6c0*/  FSEL R141, R15, -INF , !P1 ;  /* 0xff8000000f8d7808 */ /* 0x000fe40004800000 */
[----:B------:R-:W-:Y:S02]  /*e6d0*/  ISETP.GE.AND P1, PT, R132, R203, PT ;  /* 0x000000cb8400720c */ /* 0x000fe40003f26270 */
[----:B------:R-:W-:Y:S01]  /*e6e0*/  FSEL R229, R18, -INF , !P0 ;  /* 0xff80000012e57808 */ /* 0x000fe20004000000 */
[----:B------:R-:W2:Y:S01]  /*e6f0*/  I2F R12, R12 ;  /* 0x0000000c000c7306 */ /* 0x000ea20000201400 */
[-C--:B------:R-:W-:Y:S02]  /*e700*/  ISETP.GE.AND P0, PT, R133, R206.reuse, PT ;  /* 0x000000ce8500720c */ /* 0x080fe40003f06270 */
[-C--:B------:R-:W-:Y:S01]  /*e710*/  ISETP.GE.OR P6, PT, R140, R205.reuse, !P6 ;  /* 0x000000cd8c00720c */ /* 0x080fe200077c6670 */
[----:B---3--:R-:W-:Y:S01]  /*e720*/  FFMA.FTZ R25, R144, -UR13, R25 ;  /* 0x8000000d90197c23 */ /* 0x008fe20008010019 */
[----:B------:R-:W-:Y:S01]  /*e730*/  FSEL R7, R10, -INF , !P5 ;  /* 0xff8000000a077808 */ /* 0x000fe20006800000 */
[----:B------:R-:W-:Y:S01]  /*e740*/  IMAD.IADD R10, R207, 0x1, -R8 ;  /* 0x00000001cf0a7824 */ /* 0x000fe200078e0a08 */
[----:B------:R-:W-:Y:S02]  /*e750*/  ISETP.GE.AND P5, PT, R134, R206, PT ;  /* 0x000000ce8600720c */ /* 0x000fe40003fa6270 */
[----:B------:R-:W-:Y:S01]  /*e760*/  ISETP.GE.OR P1, PT, R132, R202, !P1 ;  /* 0x000000ca8400720c */ /* 0x000fe20004f26670 */
[----:B------:R-:W3:Y:S01]  /*e770*/  I2F R15, R20 ;  /* 0x00000014000f7306 */ /* 0x000ee20000201400 */
[----:B------:R-:W-:Y:S02]  /*e780*/  ISETP.GE.OR P5, PT, R134, R205, !P5 ;  /* 0x000000cd8600720c */ /* 0x000fe40006fa6670 */
[----:B------:R-:W-:Y:S01]  /*e790*/  IABS R10, R10 ;  /* 0x0000000a000a7213 */ /* 0x000fe20000000000 */
[----:B-1----:R-:W-:Y:S01]  /*e7a0*/  FFMA.FTZ R23, R14, -UR13, R23 ;  /* 0x8000000d0e177c23 */ /* 0x002fe20008010017 */
[----:B------:R-:W-:Y:S02]  /*e7b0*/  FSEL R227, R17, -INF , !P5 ;  /* 0xff80000011e37808 */ /* 0x000fe40006800000 */
[C---:B------:R-:W-:Y:S02]  /*e7c0*/  ISETP.GE.AND P5, PT, R134.reuse, R203, PT ;  /* 0x000000cb8600720c */ /* 0x040fe40003fa6270 */
[----:B------:R-:W-:Y:S01]  /*e7d0*/  ISETP.GE.OR P0, PT, R133, R205, !P0 ;  /* 0x000000cd8500720c */ /* 0x000fe20004706670 */
[----:B------:R-:W1:Y:S01]  /*e7e0*/  I2F R17, R10 ;  /* 0x0000000a00117306 */ /* 0x000e620000201400 */
[----:B------:R-:W-:Y:S02]  /*e7f0*/  ISETP.GE.OR P5, PT, R134, R202, !P5 ;  /* 0x000000ca8600720c */ /* 0x000fe40006fa6670 */
[----:B------:R-:W-:Y:S01]  /*e800*/  FSEL R159, R21, -INF , !P6 ;  /* 0xff800000159f7808 */ /* 0x000fe20007000000 */
[----:B--2---:R-:W-:Y:S01]  /*e810*/  FFMA.FTZ R27, R12, -UR13, R27 ;  /* 0x8000000d0c1b7c23 */ /* 0x004fe2000801001b */
[----:B------:R-:W-:Y:S02]  /*e820*/  FSEL R241, R19, -INF , !P5 ;  /* 0xff80000013f17808 */ /* 0x000fe40006800000 */
[-C--:B------:R-:W-:Y:S02]  /*e830*/  ISETP.GE.AND P5, PT, R8, R206.reuse, PT ;  /* 0x000000ce0800720c */ /* 0x080fe40003fa6270 */
[----:B------:R-:W-:Y:S02]  /*e840*/  ISETP.GE.AND P6, PT, R140, R203, PT ;  /* 0x000000cb8c00720c */ /* 0x000fe40003fc6270 */
[----:B------:R-:W-:Y:S02]  /*e850*/  ISETP.GE.OR P5, PT, R8, R205, !P5 ;  /* 0x000000cd0800720c */ /* 0x000fe40006fa6670 */
[----:B------:R-:W-:Y:S01]  /*e860*/  FSEL R161, R22, -INF , !P1 ;  /* 0xff80000016a17808 */ /* 0x000fe20004800000 */
[----:B---3--:R-:W-:Y:S01]  /*e870*/  FFMA.FTZ R26, R15, -UR13, R26 ;  /* 0x8000000d0f1a7c23 */ /* 0x008fe2000801001a */
[----:B------:R-:W-:Y:S02]  /*e880*/  FSEL R237, R24, -INF , !P0 ;  /* 0xff80000018ed7808 */ /* 0x000fe40004000000 */
[C---:B------:R-:W-:Y:S02]  /*e890*/  ISETP.GE.AND P1, PT, R4.reuse, R203, PT ;  /* 0x000000cb0400720c */ /* 0x040fe40003f26270 */
[----:B------:R-:W-:Y:S02]  /*e8a0*/  ISETP.GE.AND P0, PT, R4, R206, PT ;  /* 0x000000ce0400720c */ /* 0x000fe40003f06270 */
[-C--:B------:R-:W-:Y:S02]  /*e8b0*/  ISETP.GE.OR P6, PT, R140, R202.reuse, !P6 ;  /* 0x000000ca8c00720c */ /* 0x080fe400077c6670 */
[C---:B------:R-:W-:Y:S01]  /*e8c0*/  ISETP.GE.OR P1, PT, R4.reuse, R202, !P1 ;  /* 0x000000ca0400720c */ /* 0x040fe20004f26670 */
[----:B-1----:R-:W-:Y:S01]  /*e8d0*/  FFMA.FTZ R28, R17, -UR13, R28 ;  /* 0x8000000d111c7c23 */ /* 0x002fe2000801001c */
[----:B------:R-:W-:Y:S02]  /*e8e0*/  IADD3 R10, R3, 0x31, RZ ;  /* 0x00000031030a7810 */ /* 0x000fe40007ffe0ff */
[-C--:B------:R-:W-:Y:S02]  /*e8f0*/  ISETP.GE.OR P0, PT, R4, R205.reuse, !P0 ;  /* 0x000000cd0400720c */ /* 0x080fe40004706670 */
[----:B------:R-:W-:Y:S01]  /*e900*/  FSEL R155, R28, -INF , !P5 ;  /* 0xff8000001c9b7808 */ /* 0x000fe20006800000 */
[----:B------:R-:W-:Y:S01]  /*e910*/  IMAD.IADD R16, R207, 0x1, -R10 ;  /* 0x00000001cf107824 */ /* 0x000fe200078e0a0a */
[C---:B------:R-:W-:Y:S02]  /*e920*/  ISETP.GE.AND P5, PT, R10.reuse, R206, PT ;  /* 0x000000ce0a00720c */ /* 0x040fe40003fa6270 */
[----:B------:R-:W-:Y:S02]  /*e930*/  FMNMX.FTZ R4, R169, R0, !PT ;  /* 0x00000000a9047209 */ /* 0x000fe40007810000 */
[----:B------:R-:W-:Y:S02]  /*e940*/  IABS R16, R16 ;  /* 0x0000001000107213 */ /* 0x000fe40000000000 */
[----:B------:R-:W-:Y:S02]  /*e950*/  ISETP.GE.OR P5, PT, R10, R205, !P5 ;  /* 0x000000cd0a00720c */ /* 0x000fe40006fa6670 */
[----:B------:R-:W-:Y:S02]  /*e960*/  FSEL R157, R23, -INF , !P6 ;  /* 0xff800000179d7808 */ /* 0x000fe40007000000 */
[----:B------:R-:W1:Y:S01]  /*e970*/  I2F R16, R16 ;  /* 0x0000001000107306 */ /* 0x000e620000201400 */
[C---:B------:R-:W-:Y:S02]  /*e980*/  ISETP.GE.AND P6, PT, R8.reuse, R203, PT ;  /* 0x000000cb0800720c */ /* 0x040fe40003fc6270 */
[----:B------:R-:W-:Y:S02]  /*e990*/  IADD3 R6, R3, 0x38, RZ ;  /* 0x0000003803067810 */ /* 0x000fe40007ffe0ff */
[----:B------:R-:W-:Y:S02]  /*e9a0*/  FMNMX.FTZ R4, R139, R4, !PT ;  /* 0x000000048b047209 */ /* 0x000fe40007810000 */
[----:B------:R-:W-:Y:S01]  /*e9b0*/  ISETP.GE.OR P6, PT, R8, R202, !P6 ;  /* 0x000000ca0800720c */ /* 0x000fe200077c6670 */
[C---:B------:R-:W-:Y:S01]  /*e9c0*/  IMAD.IADD R8, R204.reuse, 0x1, -R8 ;  /* 0x00000001cc087824 */ /* 0x040fe200078e0a08 */
[----:B------:R-:W-:Y:S01]  /*e9d0*/  FMNMX.FTZ R4, R135, R4, !PT ;  /* 0x0000000487047209 */ /* 0x000fe20007810000 */
[--C-:B------:R-:W-:Y:S01]  /*e9e0*/  IMAD.IADD R21, R207, 0x1, -R6.reuse ;  /* 0x00000001cf157824 */ /* 0x100fe200078e0a06 */
[----:B------:R-:W-:Y:S02]  /*e9f0*/  IADD3 R3, R3, 0x39, RZ ;  /* 0x0000003903037810 */ /* 0x000fe40007ffe0ff */
[----:B------:R-:W-:Y:S02]  /*ea00*/  IABS R8, R8 ;  /* 0x0000000800087213 */ /* 0x000fe40000000000 */
[----:B------:R-:W-:Y:S01]  /*ea10*/  FMNMX.FTZ R12, R9, R4, !PT ;  /* 0x00000004090c7209 */ /* 0x000fe20007810000 */
[--C-:B------:R-:W-:Y:S01]  /*ea20*/  IMAD.IADD R13, R207, 0x1, -R3.reuse ;  /* 0x00000001cf0d7824 */ /* 0x100fe200078e0a03 */
[----:B------:R-:W-:Y:S01]  /*ea30*/  IABS R21, R21 ;  /* 0x0000001500157213 */ /* 0x000fe20000000000 */
[----:B------:R-:W2:Y:S01]  /*ea40*/  I2F R15, R8 ;  /* 0x00000008000f7306 */ /* 0x000ea20000201400 */
[----:B------:R-:W-:Y:S01]  /*ea50*/  FMNMX.FTZ R12, R233, R12, !PT ;  /* 0x0000000ce90c7209 */ /* 0x000fe20007810000 */
[C---:B------:R-:W-:Y:S01]  /*ea60*/  IMAD.IADD R4, R204.reuse, 0x1, -R3 ;  /* 0x00000001cc047824 */ /* 0x040fe200078e0a03 */
[----:B------:R-:W-:Y:S01]  /*ea70*/  IABS R18, R13 ;  /* 0x0000000d00127213 */ /* 0x000fe20000000000 */
[----:B------:R-:W-:Y:S01]  /*ea80*/  IMAD.IADD R13, R204, 0x1, -R6 ;  /* 0x00000001cc0d7824 */ /* 0x000fe200078e0a06 */
[----:B------:R-:W-:Y:S01]  /*ea90*/  FMNMX.FTZ R12, R231, R12, !PT ;  /* 0x0000000ce70c7209 */ /* 0x000fe20007810000 */
[----:B-1----:R-:W-:Y:S01]  /*eaa0*/  FFMA.FTZ R29, R16, -UR13, R29 ;  /* 0x8000000d101d7c23 */ /* 0x002fe2000801001d */
[----:B------:R-:W-:Y:S02]  /*eab0*/  FSEL R235, R25, -INF , !P0 ;  /* 0xff80000019eb7808 */ /* 0x000fe40004000000 */
[----:B------:R-:W-:Y:S01]  /*eac0*/  FMNMX.FTZ R12, R243, R12, !PT ;  /* 0x0000000cf30c7209 */ /* 0x000fe20007810000 */
[----:B------:R-:W1:Y:S01]  /*ead0*/  I2F R21, R21 ;  /* 0x0000001500157306 */ /* 0x000e620000201400 */
[----:B------:R-:W-:Y:S02]  /*eae0*/  FSEL R153, R29, -INF , !P5 ;  /* 0xff8000001d997808 */ /* 0x000fe40006800000 */
[CC--:B------:R-:W-:Y:S02]  /*eaf0*/  ISETP.GE.AND P5, PT, R10.reuse, R203.reuse, PT ;  /* 0x000000cb0a00720c */ /* 0x0c0fe40003fa6270 */
[----:B------:R-:W-:Y:S02]  /*eb00*/  FMNMX.FTZ R12, R227, R12, !PT ;  /* 0x0000000ce30c7209 */ /* 0x000fe40007810000 */
[----:B------:R-:W-:Y:S01]  /*eb10*/  ISETP.GE.OR P5, PT, R10, R202, !P5 ;  /* 0x000000ca0a00720c */ /* 0x000fe20006fa6670 */
[----:B------:R-:W-:Y:S01]  /*eb20*/  IMAD.IADD R10, R204, 0x1, -R10 ;  /* 0x00000001cc0a7824 */ /* 0x000fe200078e0a0a */
[----:B------:R-:W-:Y:S01]  /*eb30*/  FMNMX.FTZ R12, R163, R12, !PT ;  /* 0x0000000ca30c7209 */ /* 0x000fe20007810000 */
[----:B------:R-:W3:Y:S01]  /*eb40*/  I2F R18, R18 ;  /* 0x0000001200127306 */ /* 0x000ee20000201400 */
[----:B------:R-:W-:Y:S02]  /*eb50*/  ISETP.GE.AND P0, PT, R133, R203, PT ;  /* 0x000000cb8500720c */ /* 0x000fe40003f06270 */
[----:B------:R-:W-:Y:S01]  /*eb60*/  IABS R14, R10 ;  /* 0x0000000a000e7213 */ /* 0x000fe20000000000 */
[----:B--2---:R-:W-:Y:S01]  /*eb70*/  FFMA.FTZ R30, R15, -UR13, R30 ;  /* 0x8000000d0f1e7c23 */ /* 0x004fe2000801001e */
[----:B------:R-:W-:Y:S02]  /*eb80*/  FMNMX.FTZ R10, R137, R2, !PT ;  /* 0x00000002890a7209 */ /* 0x000fe40007810000 */
[----:B------:R-:W-:Y:S02]  /*eb90*/  FMNMX.FTZ R12, R159, R12, !PT ;  /* 0x0000000c9f0c7209 */ /* 0x000fe40007810000 */
[----:B------:R-:W-:Y:S01]  /*eba0*/  FMNMX.FTZ R10, R5, R10, !PT ;  /* 0x0000000a050a7209 */ /* 0x000fe20007810000 */
[----:B------:R2:W4:Y:S01]  /*ebb0*/  I2F R8, R14 ;  /* 0x0000000e00087306 */ /* 0x0005220000201400 */
[----:B------:R-:W-:Y:S02]  /*ebc0*/  ISETP.GE.OR P0, PT, R133, R202, !P0 ;  /* 0x000000ca8500720c */ /* 0x000fe40004706670 */
[----:B------:R-:W-:Y:S01]  /*ebd0*/  FMNMX.FTZ R10, R7, R10, !PT ;  /* 0x0000000a070a7209 */ /* 0x000fe20007810000 */
[----:B-1----:R-:W-:Y:S01]  /*ebe0*/  FFMA.FTZ R32, R21, -UR13, R32 ;  /* 0x8000000d15207c23 */ /* 0x002fe20008010020 */
[----:B------:R-:W-:Y:S01]  /*ebf0*/  IABS R13, R13 ;  /* 0x0000000d000d7213 */ /* 0x000fe20000000000 */
[----:B------:R-:W-:Y:S01]  /*ec00*/  LDSM.16.MT88.4 R20, [R186+0xc000] ;  /* 0x00c00000ba14783b */ /* 0x000fe20000004200 */
[----:B------:R-:W-:Y:S02]  /*ec10*/  FMNMX.FTZ R10, R11, R10, !PT ;  /* 0x0000000a0b0a7209 */ /* 0x000fe40007810000 */
[----:B------:R-:W-:Y:S02]  /*ec20*/  FSEL R167, R26, -INF , !P0 ;  /* 0xff8000001aa77808 */ /* 0x000fe40004000000 */
[----:B------:R-:W-:Y:S01]  /*ec30*/  FMNMX.FTZ R10, R143, R10, !PT ;  /* 0x0000000a8f0a7209 */ /* 0x000fe20007810000 */
[----:B------:R-:W1:Y:S01]  /*ec40*/  I2F R13, R13 ;  /* 0x0000000d000d7306 */ /* 0x000e620000201400 */
[----:B------:R-:W-:Y:S01]  /*ec50*/  ISETP.GE.AND P0, PT, R6, R206, PT ;  /* 0x000000ce0600720c */ /* 0x000fe20003f06270 */
[----:B---3--:R-:W-:Y:S01]  /*ec60*/  FFMA.FTZ R33, R18, -UR13, R33 ;  /* 0x8000000d12217c23 */ /* 0x008fe20008010021 */
[----:B------:R-:W-:Y:S02]  /*ec70*/  FMNMX.FTZ R10, R141, R10, !PT ;  /* 0x0000000a8d0a7209 */ /* 0x000fe40007810000 */
[----:B------:R-:W-:Y:S02]  /*ec80*/  IABS R4, R4 ;  /* 0x0000000400047213 */ /* 0x000fe40000000000 */
[----:B------:R-:W-:Y:S02]  /*ec90*/  FMNMX.FTZ R10, R229, R10, !PT ;  /* 0x0000000ae50a7209 */ /* 0x000fe40007810000 */
[----:B------:R-:W-:Y:S02]  /*eca0*/  ISETP.GE.OR P0, PT, R6, R205, !P0 ;  /* 0x000000cd0600720c */ /* 0x000fe40004706670 */
[----:B------:R-:W3:Y:S01]  /*ecb0*/  I2F R4, R4 ;  /* 0x0000000400047306 */ /* 0x000ee20000201400 */
[----:B--2---:R-:W-:Y:S01]  /*ecc0*/  FMNMX.FTZ R14, R237, R12, !PT ;  /* 0x0000000ced0e7209 */ /* 0x004fe20007810000 */
[----:B----4-:R-:W-:Y:S01]  /*ecd0*/  FFMA.FTZ R31, R8, -UR13, R31 ;  /* 0x8000000d081f7c23 */ /* 0x010fe2000801001f */
[----:B------:R-:W-:Y:S02]  /*ece0*/  FMNMX.FTZ R12, R241, R10, !PT ;  /* 0x0000000af10c7209 */ /* 0x000fe40007810000 */
[----:B------:R-:W-:Y:S02]  /*ecf0*/  FMNMX.FTZ R10, R235, R14, !PT ;  /* 0x0000000eeb0a7209 */ /* 0x000fe40007810000 */
[----:B------:R-:W-:Y:S02]  /*ed00*/  FSEL R147, R32, -INF , !P0 ;  /* 0xff80000020937808 */ /* 0x000fe40004000000 */
[----:B------:R-:W-:Y:S02]  /*ed10*/  FMNMX.FTZ R10, R155, R10, !PT ;  /* 0x0000000a9b0a7209 */ /* 0x000fe40007810000 */
[----:B------:R-:W-:Y:S02]  /*ed20*/  ISETP.GE.AND P0, PT, R3, R206, PT ;  /* 0x000000ce0300720c */ /* 0x000fe40003f06270 */
[----:B------:R-:W-:Y:S01]  /*ed30*/  FSEL R165, R27, -INF , !P1 ;  /* 0xff8000001ba57808 */ /* 0x000fe20004800000 */
[----:B-1----:R-:W-:Y:S01]  /*ed40*/  FFMA.FTZ R34, R13, -UR13, R34 ;  /* 0x8000000d0d227c23 */ /* 0x002fe20008010022 */
[----:B------:R-:W-:Y:S02]  /*ed50*/  FMNMX.FTZ R12, R161, R12, !PT ;  /* 0x0000000ca10c7209 */ /* 0x000fe40007810000 */
[----:B------:R-:W-:Y:S02]  /*ed60*/  FMNMX.FTZ R10, R153, R10, !PT ;  /* 0x0000000a990a7209 */ /* 0x000fe40007810000 */
[----:B------:R-:W-:Y:S02]  /*ed70*/  ISETP.GE.AND P1, PT, R6, R203, PT ;  /* 0x000000cb0600720c */ /* 0x000fe40003f26270 */
[----:B------:R-:W-:Y:S02]  /*ed80*/  ISETP.GE.OR P0, PT, R3, R205, !P0 ;  /* 0x000000cd0300720c */ /* 0x000fe40004706670 */
[----:B------:R-:W-:Y:S01]  /*ed90*/  FMNMX.FTZ R12, R157, R12, !PT ;  /* 0x0000000c9d0c7209 */ /* 0x000fe20007810000 */
[----:B---3--:R-:W-:Y:S01]  /*eda0*/  FFMA.FTZ R35, R4, -UR13, R35 ;  /* 0x8000000d04237c23 */ /* 0x008fe20008010023 */
[----:B------:R-:W-:Y:S02]  /*edb0*/  FSEL R145, R33, -INF , !P0 ;  /* 0xff80000021917808 */ /* 0x000fe40004000000 */
[----:B------:R-:W-:Y:S02]  /*edc0*/  ISETP.GE.OR P1, PT, R6, R202, !P1 ;  /* 0x000000ca0600720c */ /* 0x000fe40004f26670 */
[----:B------:R-:W-:Y:S02]  /*edd0*/  FMNMX.FTZ R6, R147, R10, !PT ;  /* 0x0000000a93067209 */ /* 0x000fe40007810000 */
[----:B------:R-:W-:Y:S02]  /*ede0*/  FMNMX.FTZ R12, R167, R12, !PT ;  /* 0x0000000ca70c7209 */ /* 0x000fe40007810000 */
[----:B------:R-:W-:Y:S02]  /*edf0*/  FMNMX.FTZ R10, R145, R6, !PT ;  /* 0x00000006910a7209 */ /* 0x000fe40007810000 */
[----:B------:R-:W-:Y:S02]  /*ee00*/  FSEL R151, R30, -INF , !P6 ;  /* 0xff8000001e977808 */ /* 0x000fe40007000000 */
[----:B------:R-:W-:Y:S01]  /*ee10*/  FMNMX.FTZ R12, R165, R12, !PT ;  /* 0x0000000ca50c7209 */ /* 0x000fe20007810000 */
[----:B------:R-:W1:Y:S01]  /*ee20*/  SHFL.BFLY PT, R15, R10, 0x2, 0x1f ;  /* 0x0c401f000a0f7f89 */ /* 0x000e6200000e0000 */
[----:B------:R-:W-:Y:S02]  /*ee30*/  FSEL R149, R31, -INF , !P5 ;  /* 0xff8000001f957808 */ /* 0x000fe40006800000 */
[----:B------:R-:W-:Y:S02]  /*ee40*/  FMNMX.FTZ R12, R151, R12, !PT ;  /* 0x0000000c970c7209 */ /* 0x000fe40007810000 */
[C---:B------:R-:W-:Y:S02]  /*ee50*/  ISETP.GE.AND P0, PT, R3.reuse, R203, PT ;  /* 0x000000cb0300720c */ /* 0x040fe40003f06270 */
[----:B------:R-:W-:Y:S01]  /*ee60*/  FSEL R144, R34, -INF , !P1 ;  /* 0xff80000022907808 */ /* 0x000fe20004800000 */
[----:B------:R-:W-:Y:S01]  /*ee70*/  LDSM.16.MT88.4 R28, [R185+0xc000] ;  /* 0x00c00000b91c783b */ /* 0x000fe20000004200 */
[----:B------:R-:W-:Y:S02]  /*ee80*/  ISETP.GE.OR P0, PT, R3, R202, !P0 ;  /* 0x000000ca0300720c */ /* 0x000fe40004706670 */
[----:B------:R-:W-:Y:S02]  /*ee90*/  FMNMX.FTZ R3, R149, R12, !PT ;  /* 0x0000000c95037209 */ /* 0x000fe40007810000 */
[----:B------:R-:W-:Y:S02]  /*eea0*/  FSEL R133, R35, -INF , !P0 ;  /* 0xff80000023857808 */ /* 0x000fe40004000000 */
[----:B------:R-:W-:Y:S04]  /*eeb0*/  FMNMX.FTZ R8, R144, R3, !PT ;  /* 0x0000000390087209 */ /* 0x000fe80007810000 */
        /* <DEDUP_REMOVED lines=8> */
[----:B------:R-:W-:Y:S02]  /*ef40*/  FMUL.FTZ R148, R132, c[0x0][0x23c] ;  /* 0x00008f0084947a20 */ /* 0x000fe40000410000 */
[----:B------:R-:W1:Y:S03]  /*ef50*/  LDSM.16.MT88.4 R12, [R188+0xc000] ;  /* 0x00c00000bc0c783b */ /* 0x000e660000004200 */
[----:B------:R-:W-:Y:S05]  /*ef60*/  FSEL R148, R148, RZ, P1 ;  /* 0x000000ff94947208 */ /* 0x000fea0000800000 */
[--C-:B------:R-:W-:Y:S02]  /*ef70*/  FFMA.FTZ R171, R9, c[0x0][0x23c], -R148.reuse ;  /* 0x00008f0009ab7a23 */ /* 0x100fe40000010894 */
[----:B------:R-:W-:Y:S02]  /*ef80*/  IMAD.U32 R9, RZ, RZ, UR21 ;  /* 0x00000015ff097e24 */ /* 0x000fe4000f8e00ff */
[--C-:B------:R-:W-:Y:S01]  /*ef90*/  FFMA.FTZ R225, R169, c[0x0][0x23c], -R148.reuse ;  /* 0x00008f00a9e17a23 */ /* 0x100fe20000010894 */
[----:B--2---:R-:W-:Y:S01]  /*efa0*/  FMNMX.FTZ R3, R4, R3, !PT ;  /* 0x0000000304037209 */ /* 0x004fe20007810000 */
[--C-:B------:R-:W-:Y:S01]  /*efb0*/  FFMA.FTZ R212, R135, c[0x0][0x23c], -R148.reuse ;  /* 0x00008f0087d47a23 */ /* 0x100fe20000010894 */
[----:B------:R-:W-:Y:S01]  /*efc0*/  LOP3.LUT R4, R221, UR31, R9, 0x96, !PT ;  /* 0x0000001fdd047c12 */ /* 0x000fe2000f8e9609 */
[--C-:B------:R-:W-:Y:S01]  /*efd0*/  FFMA.FTZ R216, R139, c[0x0][0x23c], -R148.reuse ;  /* 0x00008f008bd87a23 */ /* 0x100fe20000010894 */
[C---:B------:R-:W-:Y:S01]  /*efe0*/  FSETP.NEU.FTZ.AND P0, PT, R3.reuse, -INF , PT ;  /* 0xff8000000300780b */ /* 0x040fe20003f1d000 */
[----:B------:R-:W-:Y:S01]  /*eff0*/  FMUL.FTZ R146, R3, c[0x0][0x23c] ;  /* 0x00008f0003927a20 */ /* 0x000fe20000410000 */
[----:B------:R-:W-:Y:S01]  /*f000*/  MUFU.EX2 R171, R171 ;  /* 0x000000ab00ab7308 */ /* 0x000fe20000000800 */
[----:B------:R-:W-:Y:S01]  /*f010*/  IMAD.WIDE.U32 R248, R4, -0x326172a9, RZ ;  /* 0xcd9e8d5704f87825 */ /* 0x000fe200078e00ff */
[----:B------:R-:W-:Y:S02]  /*f020*/  UIADD3 UR31, UR31, 0x1, URZ ;  /* 0x000000011f1f7890 */ /* 0x000fe4000fffe03f */
[----:B------:R-:W-:Y:S01]  /*f030*/  FSEL R146, R146, RZ, P0 ;  /* 0x000000ff92927208 */ /* 0x000fe20000000000 */
[----:B------:R-:W-:Y:S01]  /*f040*/  FFMA.FTZ R242, R147, c[0x0][0x23c], -R148 ;  /* 0x00008f0093f27a23 */ /* 0x000fe20000010894 */
[----:B------:R-:W-:Y:S01]  /*f050*/  LOP3.LUT R248, R239, UR30, R248, 0x96, !PT ;  /* 0x0000001eeff87c12 */ /* 0x000fe2000f8e96f8 */
[----:B------:R-:W-:Y:S01]  /*f060*/  FFMA.FTZ R224, R243, c[0x0][0x23c], -R148 ;  /* 0x00008f00f3e07a23 */ /* 0x000fe20000010894 */
[----:B------:R-:W-:Y:S01]  /*f070*/  LOP3.LUT R4, R249, UR24, R218, 0x96, !PT ;  /* 0x00000018f9047c12 */ /* 0x000fe2000f8e96da */
[--C-:B------:R-:W-:Y:S01]  /*f080*/  FFMA.FTZ R168, R7, c[0x0][0x23c], -R146.reuse ;  /* 0x00008f0007a87a23 */ /* 0x100fe20000010892 */
[----:B------:R-:W-:Y:S01]  /*f090*/  FSEL R7, R132, RZ, P1 ;  /* 0x000000ff84077208 */ /* 0x000fe20000800000 */
[----:B------:R-:W-:Y:S01]  /*f0a0*/  IMAD.WIDE.U32 R248, R248, -0x2daee0ad, RZ ;  /* 0xd2511f53f8f87825 */ /* 0x000fe200078e00ff */
[----:B------:R-:W2:Y:S03]  /*f0b0*/  MUFU.EX2 R212, R212 ;  /* 0x000000d400d47308 */ /* 0x000ea60000000800 */
[----:B------:R-:W-:Y:S04]  /*f0c0*/  IMAD.WIDE.U32 R246, R4, -0x2daee0ad, RZ ;  /* 0xd2511f5304f67825 */ /* 0x000fe800078e00ff */
[----:B------:R-:W-:Y:S01]  /*f0d0*/  FFMA.FTZ R169, R5, c[0x0][0x23c], -R146 ;  /* 0x00008f0005a97a23 */ /* 0x000fe20000010892 */
[----:B------:R-:W-:Y:S01]  /*f0e0*/  LOP3.LUT R4, R247, UR29, R214, 0x96, !PT ;  /* 0x0000001df7047c12 */ /* 0x000fe2000f8e96d6 */
[----:B------:R-:W-:Y:S01]  /*f0f0*/  FFMA.FTZ R135, R11, c[0x0][0x23c], -R146 ;  /* 0x00008f000b877a23 */ /* 0x000fe20000010892 */
[----:B------:R-:W-:Y:S01]  /*f100*/  LOP3.LUT R246, R249, UR25, R246, 0x96, !PT ;  /* 0x00000019f9f67c12 */ /* 0x000fe2000f8e96f6 */
[----:B------:R-:W-:Y:S01]  /*f110*/  FFMA.FTZ R170, R137, c[0x0][0x23c], -R146 ;  /* 0x00008f0089aa7a23 */ /* 0x000fe20000010892 */
[----:B------:R-:W-:Y:S01]  /*f120*/  FSEL R5, R3, RZ, P0 ;  /* 0x000000ff03057208 */ /* 0x000fe20000000000 */
[----:B------:R-:W-:Y:S01]  /*f130*/  IMAD.WIDE.U32 R244, R4, -0x326172a9, RZ ;  /* 0xcd9e8d5704f47825 */ /* 0x000fe200078e00ff */
[----:B------:R-:W-:Y:S01]  /*f140*/  MUFU.EX2 R168, R168 ;  /* 0x000000a800a87308 */ /* 0x000fe20000000800 */
[----:B------:R-:W-:Y:S02]  /*f150*/  PLOP3.LUT P0, PT, PT, PT, UP0, 0x80, 0x0 ;  /* 0x000000000000781c */ /* 0x000fe40003f0f008 */
[----:B------:R-:W-:Y:S01]  /*f160*/  IMAD.WIDE.U32 R246, R246, -0x326172a9, RZ ;  /* 0xcd9e8d57f6f67825 */ /* 0x000fe200078e00ff */
[----:B------:R-:W-:Y:S03]  /*f170*/  LOP3.LUT R4, R245, UR26, R238, 0x96, !PT ;  /* 0x0000001af5047c12 */ /* 0x000fe6000f8e96ee */
[----:B------:R-:W-:Y:S01]  /*f180*/  FADD.FTZ R7, -R7, R0 ;  /* 0x0000000007077221 */ /* 0x000fe20000010100 */
[----:B------:R-:W-:Y:S01]  /*f190*/  LOP3.LUT R244, R247, UR23, R244, 0x96, !PT ;  /* 0x00000017f7f47c12 */ /* 0x000fe2000f8e96f4 */
[----:B------:R-:W-:Y:S01]  /*f1a0*/  IMAD.WIDE.U32 R8, R4, -0x2daee0ad, RZ ;  /* 0xd2511f5304087825 */ /* 0x000fe200078e00ff */
[----:B------:R-:W3:Y:S03]  /*f1b0*/  MUFU.EX2 R135, R135 ;  /* 0x0000008700877308 */ /* 0x000ee60000000800 */
[----:B------:R-:W-:Y:S01]  /*f1c0*/  IMAD.WIDE.U32 R244, R244, -0x2daee0ad, RZ ;  /* 0xd2511f53f4f47825 */ /* 0x000fe200078e00ff */
[----:B------:R-:W-:Y:S03]  /*f1d0*/  LOP3.LUT R248, R9, UR22, R248, 0x96, !PT ;  /* 0x0000001609f87c12 */ /* 0x000fe6000f8e96f8 */
[----:B------:R-:W-:Y:S01]  /*f1e0*/  FADD.FTZ R0, -R5, R2 ;  /* 0x0000000205007221 */ /* 0x000fe20000010100 */
[----:B------:R-:W-:Y:S01]  /*f1f0*/  LOP3.LUT R4, R245, UR15, R8, 0x96, !PT ;  /* 0x0000000ff5047c12 */ /* 0x000fe2000f8e9608 */
[----:B------:R-:W-:Y:S01]  /*f200*/  FMUL.FTZ R2, R7, c[0x0][0x23c] ;  /* 0x00008f0007027a20 */ /* 0x000fe20000410000 */
[----:B------:R-:W-:Y:S01]  /*f210*/  MUFU.EX2 R225, R225 ;  /* 0x000000e100e17308 */ /* 0x000fe20000000800 */
[----:B------:R-:W-:Y:S02]  /*f220*/  FMUL.FTZ R0, R0, c[0x0][0x23c] ;  /* 0x00008f0000007a20 */ /* 0x000fe40000410000 */
[----:B------:R-:W-:Y:S04]  /*f230*/  IMAD.WIDE.U32 R4, R4, -0x326172a9, RZ ;  /* 0xcd9e8d5704047825 */ /* 0x000fe800078e00ff */
[----:B------:R-:W-:Y:S01]  /*f240*/  IMAD.WIDE.U32 R248, R248, -0x326172a9, RZ ;  /* 0xcd9e8d57f8f87825 */ /* 0x000fe200078e00ff */
[C---:B------:R-:W-:Y:S02]  /*f250*/  LOP3.LUT R9, R4.reuse, 0xffff, RZ, 0xc0, !PT ;  /* 0x0000ffff04097812 */ /* 0x040fe400078ec0ff */
[----:B------:R-:W4:Y:S01]  /*f260*/  MUFU.EX2 R216, R216 ;  /* 0x000000d800d87308 */ /* 0x000f220000000800 */
[----:B------:R-:W-:Y:S01]  /*f270*/  LOP3.LUT R138, R4, 0xff, RZ, 0xc0, !PT ;  /* 0x000000ff048a7812 */ /* 0x000fe200078ec0ff */
[----:B------:R-:W-:Y:S01]  /*f280*/  FFMA.FTZ R230, R143, c[0x0][0x23c], -R146 ;  /* 0x00008f008fe67a23 */ /* 0x000fe20000010892 */
[----:B------:R-:W-:Y:S01]  /*f290*/  LOP3.LUT R7, R5, UR4, R248, 0x96, !PT ;  /* 0x0000000405077c12 */ /* 0x000fe2000f8e96f8 */
[----:B------:R-:W-:Y:S01]  /*f2a0*/  FFMA.FTZ R243, R153, c[0x0][0x23c], -R148 ;  /* 0x00008f0099f37a23 */ /* 0x000fe20000010894 */
[----:B------:R-:W-:Y:S01]  /*f2b0*/  SHF.R.U32.HI R5, RZ, 0x18, R4 ;  /* 0x00000018ff057819 */ /* 0x000fe20000011604 */
[--C-:B------:R-:W-:Y:S01]  /*f2c0*/  FFMA.FTZ R240, R151, c[0x0][0x23c], -R146.reuse ;  /* 0x00008f0097f07a23 */ /* 0x100fe20000010892 */
[----:B------:R-:W-:Y:S01]  /*f2d0*/  LOP3.LUT R11, R7, 0xffff, RZ, 0xc0, !PT ;  /* 0x0000ffff070b7812 */ /* 0x000fe200078ec0ff */
[----:B------:R-:W-:Y:S01]  /*f2e0*/  FFMA.FTZ R245, R149, c[0x0][0x23c], -R146 ;  /* 0x00008f0095f57a23 */ /* 0x000fe20000010892 */
[----:B------:R-:W-:Y:S01]  /*f2f0*/  SHF.R.U32.HI R6, RZ, 0x10, R4 ;  /* 0x00000010ff067819 */ /* 0x000fe20000011604 */
[----:B------:R-:W-:Y:S01]  /*f300*/  MUFU.EX2 R170, R170 ;  /* 0x000000aa00aa7308 */ /* 0x000fe20000000800 */
[----:B------:R-:W-:Y:S01]  /*f310*/  SHF.R.U32.HI R4, RZ, 0x10, R7 ;  /* 0x00000010ff047819 */ /* 0x000fe20000011607 */
[----:B------:R-:W-:Y:S01]  /*f320*/  FFMA.FTZ R227, R227, c[0x0][0x23c], -R148 ;  /* 0x00008f00e3e37a23 */ /* 0x000fe20000010894 */
[----:B------:R-:W-:Y:S01]  /*f330*/  SHF.R.U32.HI R9, RZ, 0x8, R9 ;  /* 0x00000008ff097819 */ /* 0x000fe20000011609 */
[--C-:B------:R-:W-:Y:S01]  /*f340*/  FFMA.FTZ R229, R229, c[0x0][0x23c], -R146.reuse ;  /* 0x00008f00e5e57a23 */ /* 0x100fe20000010892 */
[----:B------:R-:W-:Y:S01]  /*f350*/  SHF.R.U32.HI R11, RZ, 0x8, R11 ;  /* 0x00000008ff0b7819 */ /* 0x000fe2000001160b */
[--C-:B------:R-:W-:Y:S01]  /*f360*/  FFMA.FTZ R226, R241, c[0x0][0x23c], -R146.reuse ;  /* 0x00008f00f1e27a23 */ /* 0x100fe20000010892 */
[----:B------:R-:W-:Y:S01]  /*f370*/  LOP3.LUT R136, R7, 0xff, RZ, 0xc0, !PT ;  /* 0x000000ff07887812 */ /* 0x000fe200078ec0ff */
[----:B------:R-:W-:Y:S01]  /*f380*/  FFMA.FTZ R241, R157, c[0x0][0x23c], -R146 ;  /* 0x00008f009df17a23 */ /* 0x000fe20000010892 */
[----:B------:R-:W-:Y:S01]  /*f390*/  SHF.R.U32.HI R7, RZ, 0x18, R7 ;  /* 0x00000018ff077819 */ /* 0x000fe20000011607 */
[----:B------:R-:W5:Y:S01]  /*f3a0*/  MUFU.EX2 R169, R169 ;  /* 0x000000a900a97308 */ /* 0x000f620000000800 */
[----:B------:R-:W-:Y:S01]  /*f3b0*/  LOP3.LUT R6, R6, 0xff, RZ, 0xc0, !PT ;  /* 0x000000ff06067812 */ /* 0x000fe200078ec0ff */
[----:B------:R-:W-:Y:S01]  /*f3c0*/  FFMA.FTZ R228, R233, c[0x0][0x23c], -R148 ;  /* 0x00008f00e9e47a23 */ /* 0x000fe20000010894 */
[----:B------:R-:W-:Y:S01]  /*f3d0*/  LOP3.LUT R4, R4, 0xff, RZ, 0xc0, !PT ;  /* 0x000000ff04047812 */ /* 0x000fe200078ec0ff */
[----:B------:R-:W-:Y:S01]  /*f3e0*/  FFMA.FTZ R233, R141, c[0x0][0x23c], -R146 ;  /* 0x00008f008de97a23 */ /* 0x000fe20000010892 */
[----:B------:R-:W-:Y:S01]  /*f3f0*/  PRMT R138, R138, 0x5410, R9 ;  /* 0x000054108a8a7816 */ /* 0x000fe20000000009 */
[----:B------:R-:W-:Y:S01]  /*f400*/  LDSM.16.MT88.4 R140, [R185+0xe800] ;  /* 0x00e80000b98c783b */ /* 0x000fe20000004200 */
[----:B------:R-:W-:Y:S01]  /*f410*/  PRMT R136, R136, 0x5410, R11 ;  /* 0x0000541088887816 */ /* 0x000fe2000000000b */
[----:B------:R-:W-:Y:S01]  /*f420*/  FFMA.FTZ R231, R231, c[0x0][0x23c], -R148 ;  /* 0x00008f00e7e77a23 */ /* 0x000fe20000010894 */
[----:B------:R-:W-:Y:S01]  /*f430*/  PRMT R6, R6, 0x5410, R5 ;  /* 0x0000541006067816 */ /* 0x000fe20000000005 */
[----:B------:R-:W1:Y:S01]  /*f440*/  MUFU.EX2 R2, R2 ;  /* 0x0000000200027308 */ /* 0x000e620000000800 */
[----:B------:R-:W-:Y:S01]  /*f450*/  PRMT R4, R4, 0x5410, R7 ;  /* 0x0000541004047816 */ /* 0x000fe20000000007 */
[--C-:B------:R-:W-:Y:S01]  /*f460*/  HSET2.LE.AND R138, R138, R211.reuse, PT ;  /* 0x000000d38a8a7233 */ /* 0x100fe20003803000 */
[----:B--2---:R-:W-:Y:S01]  /*f470*/  F2FP.BF16.PACK_AB R7, R171, R212 ;  /* 0x000000d4ab07723e */ /* 0x004fe200000010ff */
[--C-:B------:R-:W-:Y:S01]  /*f480*/  HSET2.LE.AND R139, R6, R211.reuse, PT ;  /* 0x000000d3068b7233 */ /* 0x100fe20003803000 */
[----:B---3--:R-:W-:Y:S01]  /*f490*/  F2FP.BF16.PACK_AB R6, R135, R168 ;  /* 0x000000a88706723e */ /* 0x008fe200000010ff */
[--C-:B------:R-:W-:Y:S01]  /*f4a0*/  HSET2.LE.AND R136, R136, R211.reuse, PT ;  /* 0x000000d388887233 */ /* 0x100fe20003803000 */
[----:B----4-:R-:W-:Y:S01]  /*f4b0*/  F2FP.BF16.PACK_AB R5, R216, R225 ;  /* 0x000000e1d805723e */ /* 0x010fe200000010ff */
[--C-:B------:R-:W-:Y:S01]  /*f4c0*/  HSET2.LE.AND R137, R4, R211.reuse, PT ;  /* 0x000000d304897233 */ /* 0x100fe20003803000 */
[----:B------:R-:W-:Y:S01]  /*f4d0*/  LOP3.LUT R138, R138, R7, RZ, 0xc0, !PT ;  /* 0x000000078a8a7212 */ /* 0x000fe200078ec0ff */
[----:B------:R-:W2:Y:S01]  /*f4e0*/  MUFU.EX2 R0, R0 ;  /* 0x0000000000007308 */ /* 0x000ea20000000800 */
[----:B------:R-:W-:Y:S01]  /*f4f0*/  LOP3.LUT R139, R139, R6, RZ, 0xc0, !PT ;  /* 0x000000068b8b7212 */ /* 0x000fe200078ec0ff */
[----:B------:R-:W-:Y:S01]  /*f500*/  FFMA.FTZ R234, R167, c[0x0][0x23c], -R146 ;  /* 0x00008f00a7ea7a23 */ /* 0x000fe20000010892 */
[----:B------:R-:W-:Y:S01]  /*f510*/  LOP3.LUT R136, R136, R5, RZ, 0xc0, !PT ;  /* 0x0000000588887212 */ /* 0x000fe200078ec0ff */
[--C-:B------:R-:W-:Y:S01]  /*f520*/  FFMA.FTZ R236, R163, c[0x0][0x23c], -R148.reuse ;  /* 0x00008f00a3ec7a23 */ /* 0x100fe20000010894 */
[----:B-----5:R-:W-:Y:S01]  /*f530*/  F2FP.BF16.PACK_AB R4, R169, R170 ;  /* 0x000000aaa904723e */ /* 0x020fe200000010ff */
[----:B------:R-:W-:Y:S02]  /*f540*/  FFMA.FTZ R232, R237, c[0x0][0x23c], -R148 ;  /* 0x00008f00ede87a23 */ /* 0x000fe40000010894 */
[----:B------:R-:W-:Y:S01]  /*f550*/  FFMA.FTZ R237, R165, c[0x0][0x23c], -R146 ;  /* 0x00008f00a5ed7a23 */ /* 0x000fe20000010892 */
[----:B------:R-:W-:Y:S01]  /*f560*/  LOP3.LUT R137, R137, R4, RZ, 0xc0, !PT ;  /* 0x0000000489897212 */ /* 0x000fe200078ec0ff */
[----:B------:R-:W-:Y:S01]  /*f570*/  MUFU.EX2 R228, R228 ;  /* 0x000000e400e47308 */ /* 0x000fe20000000800 */
[----:B------:R-:W-:Y:S02]  /*f580*/  FFMA.FTZ R235, R235, c[0x0][0x23c], -R148 ;  /* 0x00008f00ebeb7a23 */ /* 0x000fe40000010894 */
[C---:B-1----:R-:W-:Y:S02]  /*f590*/  FMUL.FTZ R4, R2.reuse, R128 ;  /* 0x0000008002047220 */ /* 0x042fe40000410000 */
[C---:B------:R-:W-:Y:S02]  /*f5a0*/  FMUL.FTZ R5, R2.reuse, R129 ;  /* 0x0000008102057220 */ /* 0x040fe40000410000 */
[C---:B------:R-:W-:Y:S02]  /*f5b0*/  FMUL.FTZ R8, R2.reuse, R124 ;  /* 0x0000007c02087220 */ /* 0x040fe40000410000 */
[C---:B------:R-:W-:Y:S01]  /*f5c0*/  FMUL.FTZ R9, R2.reuse, R125 ;  /* 0x0000007d02097220 */ /* 0x040fe20000410000 */
[----:B------:R-:W-:Y:S01]  /*f5d0*/  MUFU.EX2 R231, R231 ;  /* 0x000000e700e77308 */ /* 0x000fe20000000800 */
[----:B------:R-:W-:Y:S02]  /*f5e0*/  FMUL.FTZ R16, R2, R116 ;  /* 0x0000007402107220 */ /* 0x000fe40000410000 */
[C---:B--2---:R-:W-:Y:S02]  /*f5f0*/  FMUL.FTZ R6, R0.reuse, R130 ;  /* 0x0000008200067220 */ /* 0x044fe40000410000 */
        /* <DEDUP_REMOVED lines=12> */
[----:B------:R-:W-:Y:S01]  /*f6c0*/  MUFU.EX2 R233, R233 ;  /* 0x000000e900e97308 */ /* 0x000fe20000000800 */
[----:B------:R-:W-:Y:S01]  /*f6d0*/  LDSM.16.MT88.4 R116, [R185+0xc800] ;  /* 0x00c80000b974783b */ /* 0x000fe20000004200 */
[C---:B------:R-:W-:Y:S02]  /*f6e0*/  FMUL.FTZ R13, R2.reuse, R121 ;  /* 0x00000079020d7220 */ /* 0x040fe40000410000 */
[----:B------:R-:W-:Y:S02]  /*f6f0*/  FMUL.FTZ R24, R2, R108 ;  /* 0x0000006c02187220 */ /* 0x000fe40000410000 */
[C---:B------:R-:W-:Y:S04]  /*f700*/  FMUL.FTZ R14, R0.reuse, R122 ;  /* 0x0000007a000e7220 */ /* 0x040fe80000410000 */
[----:B------:R-:W-:Y:S01]  /*f710*/  FMUL.FTZ R15, R0, R123 ;  /* 0x0000007b000f7220 */ /* 0x000fe20000410000 */
[----:B------:R-:W-:Y:S01]  /*f720*/  MUFU.EX2 R236, R236 ;  /* 0x000000ec00ec7308 */ /* 0x000fe20000000800 */
[----:B------:R-:W1:Y:S01]  /*f730*/  LDSM.16.MT88.4 R120, [R184+0xc000] ;  /* 0x00c00000b878783b */ /* 0x000e620000004200 */
[----:B------:R-:W-:Y:S02]  /*f740*/  FMUL.FTZ R25, R2, R109 ;  /* 0x0000006d02197220 */ /* 0x000fe40000410000 */
[C---:B------:R-:W-:Y:S02]  /*f750*/  FMUL.FTZ R26, R0.reuse, R110 ;  /* 0x0000006e001a7220 */ /* 0x040fe40000410000 */
[C---:B------:R-:W-:Y:S01]  /*f760*/  HMMA.16816.F32.BF16 R12, R136.reuse, R20, R12 ;  /* 0x00000014880c723c */ /* 0x040fe2000004180c */
[----:B------:R-:W-:Y:S02]  /*f770*/  FMUL.FTZ R27, R0, R111 ;  /* 0x0000006f001b7220 */ /* 0x000fe40000410000 */
[----:B------:R-:W-:Y:S01]  /*f780*/  LDSM.16.MT88.4 R108, [R184+0xe000] ;  /* 0x00e00000b86c783b */ /* 0x000fe20000004200 */
[C---:B------:R-:W-:Y:S01]  /*f790*/  FMUL.FTZ R32, R2.reuse, R100 ;  /* 0x0000006402207220 */ /* 0x040fe20000410000 */
[----:B------:R-:W-:Y:S01]  /*f7a0*/  MUFU.EX2 R241, R241 ;  /* 0x000000f100f17308 */ /* 0x000fe20000000800 */
[C---:B------:R-:W-:Y:S02]  /*f7b0*/  FMUL.FTZ R33, R2.reuse, R101 ;  /* 0x0000006502217220 */ /* 0x040fe40000410000 */
[C---:B------:R-:W-:Y:S01]  /*f7c0*/  HMMA.16816.F32.BF16 R16, R136.reuse, R22, R16 ;  /* 0x000000168810723c */ /* 0x040fe20000041810 */
[C---:B------:R-:W-:Y:S03]  /*f7d0*/  FMUL.FTZ R20, R2.reuse, R112 ;  /* 0x0000007002147220 */ /* 0x040fe60000410000 */
[----:B------:R-:W-:Y:S02]  /*f7e0*/  FMUL.FTZ R21, R2, R113 ;  /* 0x0000007102157220 */ /* 0x000fe40000410000 */
[C---:B------:R-:W-:Y:S01]  /*f7f0*/  FMUL.FTZ R34, R0.reuse, R102 ;  /* 0x0000006600227220 */ /* 0x040fe20000410000 */
[----:B------:R-:W-:Y:S01]  /*f800*/  MUFU.EX2 R224, R224 ;  /* 0x000000e000e07308 */ /* 0x000fe20000000800 */
[C---:B------:R-:W-:Y:S04]  /*f810*/  FMUL.FTZ R22, R0.reuse, R114 ;  /* 0x0000007200167220 */ /* 0x040fe80000410000 */
[C---:B------:R-:W-:Y:S02]  /*f820*/  FMUL.FTZ R23, R0.reuse, R115 ;  /* 0x0000007300177220 */ /* 0x040fe40000410000 */
[----:B------:R-:W2:Y:S01]  /*f830*/  LDSM.16.MT88.4 R112, [R188+0xe000] ;  /* 0x00e00000bc70783b */ /* 0x000ea20000004200 */
[----:B------:R-:W-:Y:S02]  /*f840*/  FMUL.FTZ R35, R0, R103 ;  /* 0x0000006700237220 */ /* 0x000fe40000410000 */
[C---:B------:R-:W-:Y:S01]  /*f850*/  FMUL.FTZ R36, R2.reuse, R36 ;  /* 0x0000002402247220 */ /* 0x040fe20000410000 */
[----:B------:R-:W3:Y:S01]  /*f860*/  MUFU.EX2 R227, R227 ;  /* 0x000000e300e37308 */ /* 0x000ee20000000800 */
[C---:B------:R-:W-:Y:S01]  /*f870*/  HMMA.16816.F32.BF16 R20, R136.reuse, R28, R20 ;  /* 0x0000001c8814723c */ /* 0x040fe20000041814 */
[----:B------:R-:W-:Y:S02]  /*f880*/  FMUL.FTZ R37, R2, R37 ;  /* 0x0000002502257220 */ /* 0x000fe40000410000 */
[----:B------:R-:W-:Y:S01]  /*f890*/  LDSM.16.MT88.4 R100, [R185+0xe000] ;  /* 0x00e00000b964783b */ /* 0x000fe20000004200 */
[C---:B------:R-:W-:Y:S02]  /*f8a0*/  FMUL.FTZ R38, R0.reuse, R38 ;  /* 0x0000002600267220 */ /* 0x040fe40000410000 */
[----:B------:R-:W-:Y:S02]  /*f8b0*/  FMUL.FTZ R39, R0, R39 ;  /* 0x0000002700277220 */ /* 0x000fe40000410000 */
[C---:B------:R-:W-:Y:S01]  /*f8c0*/  HMMA.16816.F32.BF16 R24, R136.reuse, R30, R24 ;  /* 0x0000001e8818723c */ /* 0x040fe20000041818 */
[C---:B------:R-:W-:Y:S01]  /*f8d0*/  FMUL.FTZ R28, R2.reuse, R104 ;  /* 0x00000068021c7220 */ /* 0x040fe20000410000 */
[----:B------:R-:W-:Y:S02]  /*f8e0*/  MUFU.EX2 R229, R229 ;  /* 0x000000e500e57308 */ /* 0x000fe40000000800 */
[C---:B------:R-:W-:Y:S02]  /*f8f0*/  FMUL.FTZ R29, R2.reuse, R105 ;  /* 0x00000069021d7220 */ /* 0x040fe40000410000 */
[----:B------:R-:W-:Y:S02]  /*f900*/  FMUL.FTZ R40, R2, R40 ;  /* 0x0000002802287220 */ /* 0x000fe40000410000 */
[C---:B------:R-:W-:Y:S04]  /*f910*/  FMUL.FTZ R30, R0.reuse, R106 ;  /* 0x0000006a001e7220 */ /* 0x040fe80000410000 */
[----:B------:R-:W-:Y:S01]  /*f920*/  FMUL.FTZ R31, R0, R107 ;  /* 0x0000006b001f7220 */ /* 0x000fe20000410000 */
[----:B------:R-:W4:Y:S01]  /*f930*/  MUFU.EX2 R226, R226 ;  /* 0x000000e200e27308 */ /* 0x000f220000000800 */
[----:B------:R-:W5:Y:S01]  /*f940*/  LDSM.16.MT88.4 R104, [R186+0xe000] ;  /* 0x00e00000ba68783b */ /* 0x000f620000004200 */
[----:B------:R-:W-:Y:S02]  /*f950*/  FMUL.FTZ R41, R2, R41 ;  /* 0x0000002902297220 */ /* 0x000fe40000410000 */
[C---:B------:R-:W-:Y:S02]  /*f960*/  FMUL.FTZ R42, R0.reuse, R42 ;  /* 0x0000002a002a7220 */ /* 0x040fe40000410000 */
[C---:B-1----:R-:W-:Y:S01]  /*f970*/  HMMA.16816.F32.BF16 R28, R136.reuse, R120, R28 ;  /* 0x00000078881c723c */ /* 0x042fe2000004181c */
[----:B------:R-:W-:Y:S02]  /*f980*/  FMUL.FTZ R43, R0, R43 ;  /* 0x0000002b002b7220 */ /* 0x000fe40000410000 */
[C---:B------:R-:W-:Y:S01]  /*f990*/  FMUL.FTZ R44, R2.reuse, R44 ;  /* 0x0000002c022c7220 */ /* 0x040fe20000410000 */
[----:B------:R-:W-:Y:S01]  /*f9a0*/  MUFU.EX2 R232, R232 ;  /* 0x000000e800e87308 */ /* 0x000fe20000000800 */
[----:B------:R-:W-:Y:S02]  /*f9b0*/  FMUL.FTZ R45, R2, R45 ;  /* 0x0000002d022d7220 */ /* 0x000fe40000410000 */
[C---:B------:R-:W-:Y:S01]  /*f9c0*/  FMUL.FTZ R46, R0.reuse, R46 ;  /* 0x0000002e002e7220 */ /* 0x040fe20000410000 */
[C---:B------:R-:W-:Y:S01]  /*f9d0*/  HMMA.16816.F32.BF16 R32, R136.reuse, R122, R32 ;  /* 0x0000007a8820723c */ /* 0x040fe20000041820 */
[----:B------:R-:W-:Y:S03]  /*f9e0*/  LDSM.16.MT88.4 R120, [R184+0xc800] ;  /* 0x00c80000b878783b */ /* 0x000fe60000004200 */
[----:B------:R-:W-:Y:S02]  /*f9f0*/  FMUL.FTZ R47, R0, R47 ;  /* 0x0000002f002f7220 */ /* 0x000fe40000410000 */
[C---:B------:R-:W-:Y:S01]  /*fa00*/  FMUL.FTZ R48, R2.reuse, R48 ;  /* 0x0000003002307220 */ /* 0x040fe20000410000 */
[----:B------:R-:W1:Y:S01]  /*fa10*/  MUFU.EX2 R235, R235 ;  /* 0x000000eb00eb7308 */ /* 0x000e620000000800 */
[C---:B--2---:R-:W-:Y:S01]  /*fa20*/  HMMA.16816.F32.BF16 R36, R136.reuse, R112, R36 ;  /* 0x000000708824723c */ /* 0x044fe20000041824 */
[----:B------:R-:W-:Y:S03]  /*fa30*/  FMUL.FTZ R49, R2, R49 ;  /* 0x0000003102317220 */ /* 0x000fe60000410000 */
        /* <DEDUP_REMOVED lines=8> */
[C---:B-----5:R-:W-:Y:S03]  /*fac0*/  HMMA.16816.F32.BF16 R44, R136.reuse, R104, R44 ;  /* 0x00000068882c723c */ /* 0x060fe6000004182c */
[----:B------:R-:W-:Y:S01]  /*fad0*/  FMUL.FTZ R55, R0, R55 ;  /* 0x0000003700377220 */ /* 0x000fe20000410000 */
[----:B------:R-:W-:Y:S01]  /*fae0*/  MUFU.EX2 R237, R237 ;  /* 0x000000ed00ed7308 */ /* 0x000fe20000000800 */
[C---:B------:R-:W-:Y:S02]  /*faf0*/  FMUL.FTZ R56, R2.reuse, R56 ;  /* 0x0000003802387220 */ /* 0x040fe40000410000 */
[----:B------:R-:W-:Y:S02]  /*fb00*/  FMUL.FTZ R57, R2, R57 ;  /* 0x0000003902397220 */ /* 0x000fe40000410000 */
[C---:B------:R-:W-:Y:S01]  /*fb10*/  FMUL.FTZ R58, R0.reuse, R58 ;  /* 0x0000003a003a7220 */ /* 0x040fe20000410000 */
[C---:B------:R-:W-:Y:S01]  /*fb20*/  HMMA.16816.F32.BF16 R48, R136.reuse, R106, R48 ;  /* 0x0000006a8830723c */ /* 0x040fe20000041830 */
[----:B------:R-:W2:Y:S01]  /*fb30*/  LDSM.16.MT88.4 R104, [R188+0x10000] ;  /* 0x01000000bc68783b */ /* 0x000ea20000004200 */
[----:B------:R-:W-:Y:S02]  /*fb40*/  FMUL.FTZ R59, R0, R59 ;  /* 0x0000003b003b7220 */ /* 0x000fe40000410000 */
[----:B------:R-:W-:Y:S01]  /*fb50*/  MUFU.EX2 R243, R243 ;  /* 0x000000f300f37308 */ /* 0x000fe20000000800 */
[C---:B------:R-:W-:Y:S03]  /*fb60*/  FMUL.FTZ R60, R2.reuse, R60 ;  /* 0x0000003c023c7220 */ /* 0x040fe60000410000 */
[C---:B------:R-:W-:Y:S01]  /*fb70*/  HMMA.16816.F32.BF16 R52, R136.reuse, R100, R52 ;  /* 0x000000648834723c */ /* 0x040fe20000041834 */
[----:B------:R-:W-:Y:S03]  /*fb80*/  FMUL.FTZ R61, R2, R61 ;  /* 0x0000003d023d7220 */ /* 0x000fe60000410000 */
[C---:B------:R-:W-:Y:S02]  /*fb90*/  FMUL.FTZ R62, R0.reuse, R62 ;  /* 0x0000003e003e7220 */ /* 0x040fe40000410000 */
[----:B------:R-:W-:Y:S01]  /*fba0*/  FMUL.FTZ R63, R0, R63 ;  /* 0x0000003f003f7220 */ /* 0x000fe20000410000 */
[----:B------:R-:W-:Y:S01]  /*fbb0*/  MUFU.EX2 R240, R240 ;  /* 0x000000f000f07308 */ /* 0x000fe20000000800 */
[C---:B------:R-:W-:Y:S01]  /*fbc0*/  HMMA.16816.F32.BF16 R56, R136.reuse, R102, R56 ;  /* 0x000000668838723c */ /* 0x040fe20000041838 */
[----:B------:R-:W5:Y:S03]  /*fbd0*/  LDSM.16.MT88.4 R100, [R186+0x10000] ;  /* 0x01000000ba64783b */ /* 0x000f660000004200 */
[C---:B------:R-:W-:Y:S02]  /*fbe0*/  FMUL.FTZ R64, R2.reuse, R64 ;  /* 0x0000004002407220 */ /* 0x040fe40000410000 */
[----:B------:R-:W-:Y:S02]  /*fbf0*/  FMUL.FTZ R65, R2, R65 ;  /* 0x0000004102417220 */ /* 0x000fe40000410000 */
[C---:B------:R-:W-:Y:S01]  /*fc00*/  HMMA.16816.F32.BF16 R60, R136.reuse, R108, R60 ;  /* 0x0000006c883c723c */ /* 0x040fe2000004183c */
[C---:B------:R-:W-:Y:S01]  /*fc10*/  FMUL.FTZ R66, R0.reuse, R66 ;  /* 0x0000004200427220 */ /* 0x040fe20000410000 */
[----:B------:R-:W-:Y:S02]  /*fc20*/  MUFU.EX2 R245, R245 ;  /* 0x000000f500f57308 */ /* 0x000fe40000000800 */
[----:B------:R-:W-:Y:S02]  /*fc30*/  FMUL.FTZ R67, R0, R67 ;  /* 0x0000004300437220 */ /* 0x000fe40000410000 */
[C---:B------:R-:W-:Y:S02]  /*fc40*/  FMUL.FTZ R68, R2.reuse, R68 ;  /* 0x0000004402447220 */ /* 0x040fe40000410000 */
[----:B------:R-:W-:Y:S03]  /*fc50*/  FMUL.FTZ R69, R2, R69 ;  /* 0x0000004502457220 */ /* 0x000fe60000410000 */
[C---:B------:R-:W-:Y:S01]  /*fc60*/  HMMA.16816.F32.BF16 R64, R136.reuse, R110, R64 ;  /* 0x0000006e8840723c */ /* 0x040fe20000041840 */
[----:B------:R-:W1:Y:S01]  /*fc70*/  LDSM.16.MT88.4 R108, [R185+0x10000] ;  /* 0x01000000b96c783b */ /* 0x000e620000004200 */
[C---:B------:R-:W-:Y:S01]  /*fc80*/  FMUL.FTZ R70, R0.reuse, R70 ;  /* 0x0000004600467220 */ /* 0x040fe20000410000 */
[----:B------:R-:W-:Y:S01]  /*fc90*/  MUFU.EX2 R242, R242 ;  /* 0x000000f200f27308 */ /* 0x000fe20000000800 */
[----:B------:R-:W-:Y:S02]  /*fca0*/  FMUL.FTZ R71, R0, R71 ;  /* 0x0000004700477220 */ /* 0x000fe40000410000 */
[C---:B------:R-:W-:Y:S02]  /*fcb0*/  FMUL.FTZ R72, R2.reuse, R72 ;  /* 0x0000004802487220 */ /* 0x040fe40000410000 */
        /* <DEDUP_REMOVED lines=13> */
[C---:B-----5:R-:W-:Y:S03]  /*fd90*/  HMMA.16816.F32.BF16 R76, R136.reuse, R100, R76 ;  /* 0x00000064884c723c */ /* 0x060fe6000004184c */
        /* <DEDUP_REMOVED lines=9> */
[C---:B-1----:R-:W-:Y:S03]  /*fe30*/  HMMA.16816.F32.BF16 R84, R136.reuse, R108, R84 ;  /* 0x0000006c8854723c */ /* 0x042fe60000041854 */
        /* <DEDUP_REMOVED lines=19> */
[----:B------:R-:W1:Y:S03]  /*ff70*/  LDSM.16.MT88.4 R108, [R188+0xc800] ;  /* 0x00c80000bc6c783b */ /* 0x000e660000004200 */
        /* <DEDUP_REMOVED lines=19> */
[----:B------:R-:W-:Y:S01]  /*100b0*/  MUFU.EX2 R244, R244 ;  /* 0x000000f400f47308 */ /* 0x000fe20000000800 */
[----:B------:R-:W-:Y:S01]  /*100c0*/  F2FP.BF16.PACK_AB R101, R231, R228 ;  /* 0x000000e4e765723e */ /* 0x000fe200000010ff */
[--C-:B------:R-:W-:Y:S01]  /*100d0*/  HSET2.LE.AND R105, R150, R211.reuse, PT ;  /* 0x000000d396697233 */ /* 0x100fe20003803000 */
[----:B------:R-:W-:Y:S03]  /*100e0*/  F2FP.BF16.PACK_AB R100, R233, R230 ;  /* 0x000000e6e964723e */ /* 0x000fe600000010ff */
[----:B----4-:R-:W-:Y:S01]  /*100f0*/  F2FP.BF16.PACK_AB R134, R226, R229 ;  /* 0x000000e5e286723e */ /* 0x010fe200000010ff */
[----:B------:R-:W-:Y:S01]  /*10100*/  FFMA.FTZ R225, R2, R217, R225 ;  /* 0x000000d902e17223 */ /* 0x000fe200000100e1 */
[----:B------:R-:W-:Y:S01]  /*10110*/  LOP3.LUT R104, R104, R101, RZ, 0xc0, !PT ;  /* 0x0000006568687212 */ /* 0x000fe200078ec0ff */
[----:B------:R-:W-:Y:S01]  /*10120*/  FFMA.FTZ R170, R0, R213, R170 ;  /* 0x000000d500aa7223 */ /* 0x000fe200000100aa */
[----:B------:R-:W-:Y:S01]  /*10130*/  LOP3.LUT R107, R107, R134, RZ, 0xc0, !PT ;  /* 0x000000866b6b7212 */ /* 0x000fe200078ec0ff */
[----:B------:R-:W-:Y:S01]  /*10140*/  FADD.FTZ R225, R216, R225 ;  /* 0x000000e1d8e17221 */ /* 0x000fe20000010000 */
[----:B------:R-:W-:Y:S01]  /*10150*/  LOP3.LUT R105, R105, R100, RZ, 0xc0, !PT ;  /* 0x0000006469697212 */ /* 0x000fe200078ec0ff */
[----:B------:R-:W-:Y:S01]  /*10160*/  FADD.FTZ R169, R169, R170 ;  /* 0x000000aaa9a97221 */ /* 0x000fe20000010000 */
[----:B------:R-:W2:Y:S01]  /*10170*/  LDSM.16.MT88.4 R100, [R184+0xe800] ;  /* 0x00e80000b864783b */ /* 0x000ea20000004200 */
[----:B------:R-:W-:Y:S02]  /*10180*/  FADD.FTZ R212, R212, R225 ;  /* 0x000000e1d4d47221 */ /* 0x000fe40000010000 */
[----:B------:R-:W-:Y:S02]  /*10190*/  FADD.FTZ R168, R168, R169 ;  /* 0x000000a9a8a87221 */ /* 0x000fe40000010000 */
[C---:B-1----:R-:W-:Y:S01]  /*101a0*/  HMMA.16816.F32.BF16 R4, R104.reuse, R108, R4 ;  /* 0x0000006c6804723c */ /* 0x042fe20000041804 */
[----:B------:R-:W-:Y:S02]  /*101b0*/  FADD.FTZ R171, R171, R212 ;  /* 0x000000d4abab7221 */ /* 0x000fe40000010000 */
[----:B------:R-:W-:Y:S02]  /*101c0*/  FADD.FTZ R135, R135, R168 ;  /* 0x000000a887877221 */ /* 0x000fe40000010000 */
[----:B------:R-:W-:Y:S02]  /*101d0*/  FADD.FTZ R228, R228, R171 ;  /* 0x000000abe4e47221 */ /* 0x000fe40000010000 */
[----:B------:R-:W-:Y:S01]  /*101e0*/  FADD.FTZ R0, R230, R135 ;  /* 0x00000087e6007221 */ /* 0x000fe20000010000 */
[C---:B------:R-:W-:Y:S01]  /*101f0*/  HMMA.16816.F32.BF16 R8, R104.reuse, R110, R8 ;  /* 0x0000006e6808723c */ /* 0x040fe20000041808 */
[----:B------:R-:W1:Y:S03]  /*10200*/  LDSM.16.MT88.4 R108, [R188+0x10800] ;  /* 0x01080000bc6c783b */ /* 0x000e660000004200 */
[----:B------:R-:W-:Y:S02]  /*10210*/  FADD.FTZ R231, R231, R228 ;  /* 0x000000e4e7e77221 */ /* 0x000fe40000010000 */
[----:B------:R-:W-:Y:S02]  /*10220*/  FADD.FTZ R0, R233, R0 ;  /* 0x00000000e9007221 */ /* 0x000fe40000010000 */
[C---:B------:R-:W-:Y:S01]  /*10230*/  HMMA.16816.F32.BF16 R12, R104.reuse, R112, R12 ;  /* 0x00000070680c723c */ /* 0x040fe2000004180c */
[----:B------:R-:W-:Y:S03]  /*10240*/  FADD.FTZ R224, R224, R231 ;  /* 0x000000e7e0e07221 */ /* 0x000fe60000010000 */
[----:B------:R-:W-:Y:S02]  /*10250*/  IMAD.MOV.U32 R2, RZ, RZ, R3 ;  /* 0x000000ffff027224 */ /* 0x000fe400078e0003 */
[----:B------:R-:W-:Y:S02]  /*10260*/  FADD.FTZ R227, R227, R224 ;  /* 0x000000e0e3e37221 */ /* 0x000fe40000010000 */
[C---:B------:R-:W-:Y:S01]  /*10270*/  HMMA.16816.F32.BF16 R16, R104.reuse, R114, R16 ;  /* 0x000000726810723c */ /* 0x040fe20000041810 */
[----:B------:R-:W3:Y:S07]  /*10280*/  LDSM.16.MT88.4 R112, [R186+0x10800] ;  /* 0x01080000ba70783b */ /* 0x000eee0000004200 */
        /* <DEDUP_REMOVED lines=15> */
[C---:B--2---:R-:W-:Y:S07]  /*10380*/  HMMA.16816.F32.BF16 R60, R104.reuse, R100, R60 ;  /* 0x00000064683c723c */ /* 0x044fee000004183c */
[----:B------:R-:W-:Y:S01]  /*10390*/  IMAD.WIDE.U32 R100, R116, -0x326172a9, RZ ;  /* 0xcd9e8d5774647825 */ /* 0x000fe200078e00ff */
[C---:B------:R-:W-:Y:S04]  /*103a0*/  HMMA.16816.F32.BF16 R64, R104.reuse, R102, R64 ;  /* 0x000000666840723c */ /* 0x040fe80000041840 */
[----:B------:R-:W-:Y:S01]  /*103b0*/  LOP3.LUT R116, R101, UR24, R218, 0x96, !PT ;  /* 0x0000001865747c12 */ /* 0x000fe2000f8e96da */
[----:B------:R-:W-:Y:S01]  /*103c0*/  UMOV UR24, UR8 ;  /* 0x0000000800187c82 */ /* 0x000fe20008000000 */
[----:B------:R-:W-:Y:S01]  /*103d0*/  LOP3.LUT R117, R239, UR30, R100, 0x96, !PT ;  /* 0x0000001eef757c12 */ /* 0x000fe2000f8e9664 */
[----:B------:R-:W-:Y:S01]  /*103e0*/  FFMA.FTZ R239, R159, c[0x0][0x23c], -R148 ;  /* 0x00008f009fef7a23 */ /* 0x000fe20000010894 */
[C---:B-1----:R-:W-:Y:S01]  /*103f0*/  HMMA.16816.F32.BF16 R68, R104.reuse, R108, R68 ;  /* 0x0000006c6844723c */ /* 0x042fe20000041844 */
[----:B------:R-:W1:Y:S03]  /*10400*/  LDSM.16.MT88.4 R100, [R185+0x10800] ;  /* 0x01080000b964783b */ /* 0x000e660000004200 */
[----:B------:R-:W-:Y:S01]  /*10410*/  IMAD.WIDE.U32 R118, R116, -0x2daee0ad, RZ ;  /* 0xd2511f5374767825 */ /* 0x000fe200078e00ff */
[----:B------:R-:W2:Y:S03]  /*10420*/  MUFU.EX2 R239, R239 ;  /* 0x000000ef00ef7308 */ /* 0x000ea60000000800 */
[C---:B------:R-:W-:Y:S01]  /*10430*/  HMMA.16816.F32.BF16 R72, R104.reuse, R110, R72 ;  /* 0x0000006e6848723c */ /* 0x040fe20000041848 */
[----:B------:R-:W-:Y:S03]  /*10440*/  IMAD.WIDE.U32 R116, R117, -0x2daee0ad, RZ ;  /* 0xd2511f5375747825 */ /* 0x000fe600078e00ff */
[----:B------:R-:W-:Y:S02]  /*10450*/  LOP3.LUT R108, R119, UR29, R214, 0x96, !PT ;  /* 0x0000001d776c7c12 */ /* 0x000fe4000f8e96d6 */
[----:B------:R-:W-:Y:S02]  /*10460*/  LOP3.LUT R166, R117, UR25, R118, 0x96, !PT ;  /* 0x0000001975a67c12 */ /* 0x000fe4000f8e9676 */
[C---:B---3--:R-:W-:Y:S01]  /*10470*/  HMMA.16816.F32.BF16 R76, R104.reuse, R112, R76 ;  /* 0x00000070684c723c */ /* 0x048fe2000004184c */
[----:B------:R-:W-:Y:S04]  /*10480*/  IMAD.WIDE.U32 R108, R108, -0x326172a9, RZ ;  /* 0xcd9e8d576c6c7825 */ /* 0x000fe800078e00ff */
[----:B------:R-:W-:Y:S01]  /*10490*/  IMAD.WIDE.U32 R166, R166, -0x326172a9, RZ ;  /* 0xcd9e8d57a6a67825 */ /* 0x000fe200078e00ff */
[----:B------:R-:W-:Y:S02]  /*104a0*/  LOP3.LUT R238, R109, UR26, R238, 0x96, !PT ;  /* 0x0000001a6dee7c12 */ /* 0x000fe4000f8e96ee */
[C---:B------:R-:W-:Y:S04]  /*104b0*/  HMMA.16816.F32.BF16 R80, R104.reuse, R114, R80 ;  /* 0x000000726850723c */ /* 0x040fe80000041850 */
[----:B------:R-:W-:Y:S01]  /*104c0*/  LOP3.LUT R162, R167, UR23, R108, 0x96, !PT ;  /* 0x00000017a7a27c12 */ /* 0x000fe2000f8e966c */
[----:B------:R-:W-:Y:S01]  /*104d0*/  IMAD.WIDE.U32 R112, R238, -0x2daee0ad, RZ ;  /* 0xd2511f53ee707825 */ /* 0x000fe200078e00ff */
[----:B------:R-:W3:Y:S03]  /*104e0*/  LDSM.16.MT88.4 R108, [R184+0x10800] ;  /* 0x01080000b86c783b */ /* 0x000ee60000004200 */
        /* <DEDUP_REMOVED lines=20> */
[C---:B---3--:R-:W-:Y:S01]  /*10630*/  HMMA.16816.F32.BF16 R92, R104.reuse, R108, R92 ;  /* 0x0000006c685c723c */ /* 0x048fe2000004185c */
        /* <DEDUP_REMOVED lines=14> */
[----:B------:R-:W-:Y:S01]  /*10720*/  F2FP.BF16.PACK_AB R101, R235, R232 ;  /* 0x000000e8eb65723e */ /* 0x000fe200000010ff */
[--C-:B------:R-:W-:Y:S01]  /*10730*/  HSET2.LE.AND R100, R100, R211.reuse, PT ;  /* 0x000000d364647233 */ /* 0x100fe20003803000 */
[----:B--2---:R-:W-:Y:S01]  /*10740*/  F2FP.BF16.PACK_AB R109, R239, R236 ;  /* 0x000000ecef6d723e */ /* 0x004fe200000010ff */
        /* <DEDUP_REMOVED lines=17> */
[----:B----4-:R-:W-:Y:S01]  /*10860*/  LDSM.16.MT88.4 R144, [R184+0xd800] ;  /* 0x00d80000b890783b */ /* 0x010fe20000004200 */
        /* <DEDUP_REMOVED lines=109> */
.L_x_1033:
        /* <DEDUP_REMOVED lines=341> */
.L_x_1038:
[----:B----4-:R-:W-:Y:S05]  /*12490*/  BSYNC B0 ;  /* 0x0000000000007941 */ /* 0x010fea0003800000 */
.L_x_1037:
        /* <DEDUP_REMOVED lines=34> */
.L_x_1040:
[----:B------:R-:W-:Y:S05]  /*126c0*/  BSYNC B0 ;  /* 0x0000000000007941 */ /* 0x000fea0003800000 */
.L_x_1039:
        /* <DEDUP_REMOVED lines=20> */
.L_x_1042:
[----:B------:R-:W-:Y:S05]  /*12810*/  BSYNC B0 ;  /* 0x0000000000007941 */ /* 0x000fea0003800000 */
.L_x_1041:
        /* <DEDUP_REMOVED lines=20> */
.L_x_1044:
[----:B------:R-:W-:Y:S05]  /*12960*/  BSYNC B0 ;  /* 0x0000000000007941 */ /* 0x000fea0003800000 */
.L_x_1043:
        /* <DEDUP_REMOVED lines=21> */
.L_x_1045:
        /* <DEDUP_REMOVED lines=12> */
.L_x_1297:


//--------------------- .text._ZN5flash16flash_fwd_kernelI23Flash_fwd_kernel_traitsILi192ELi64ELi64ELi4ELb0ELb0EN7cutlass10bfloat16_tE19Flash_kernel_traitsILi192ELi64ELi64ELi4ES3_EELb1ELb0ELb1ELb0ELb0ELb0ELb0ELb1EEEvNS_16Flash_fwd_paramsE --------------------------
	.section	.text._ZN5flash16flash_fwd_kernelI23Flash_fwd_kernel_traitsILi192ELi64ELi64ELi4ELb0ELb0EN7cutlass10bfloat16_tE19Flash_kernel_traitsILi192ELi64ELi64ELi4ES3_EELb1ELb0ELb1ELb0ELb0ELb0ELb0ELb1EEEvNS_16Flash_fwd_paramsE,"ax",@progbits
	.sectioninfo	@"SHI_REGISTERS=255"
	.align	128
        .global         _ZN5flash16flash_fwd_kernelI23Flash_fwd_kernel_traitsILi192ELi64ELi64ELi4ELb0ELb0EN7cutlass10bfloat16_tE19Flash_kernel_traitsILi192ELi64ELi64ELi4ES3_EELb1ELb0ELb1ELb0ELb0ELb0ELb0ELb1EEEvNS_16Flash_fwd_paramsE
        .type           _ZN5flash16flash_fwd_kernelI23Flash_fwd_kernel_traitsILi192ELi64ELi64ELi4ELb0ELb0EN7cutlass10bfloat16_tE19Flash_kernel_traitsILi192ELi64ELi64ELi4ES3_EELb1ELb0ELb1ELb0ELb0ELb0ELb0ELb1EEEvNS_16Flash_fwd_paramsE,@function
        .size           _ZN5flash16flash_fwd_kernelI23Flash_fwd_kernel_traitsILi192ELi64ELi64ELi4ELb0ELb0EN7cutlass10bfloat16_tE19Flash_kernel_traitsILi192ELi64ELi64ELi4ES3_EELb1ELb0ELb1ELb0ELb0ELb0ELb0ELb1EEEvNS_16Flash_fwd_paramsE,(.L_x_1298 - _ZN5flash16flash_fwd_kernelI23Flash_fwd_kernel_traitsILi192ELi64ELi64ELi4ELb0ELb0EN7cutlass10bfloat16_tE19Flash_kernel_traitsILi192ELi64ELi64ELi4ES3_EELb1ELb0ELb1ELb0ELb0ELb0ELb0ELb1EEEvNS_16Flash_fwd_paramsE)
        .other          _ZN5flash16flash_fwd_kernelI23Flash_fwd_kernel_traitsILi192ELi64ELi64ELi4ELb0ELb0EN7cutlass10bfloat16_tE19Flash_kernel_traitsILi192ELi64ELi64ELi4ES3_EELb1ELb0ELb1ELb0ELb0ELb0ELb0ELb1EEEvNS_16Flash_fwd_paramsE,@"STO_CUDA_ENTRY STV_DEFAULT"
_ZN5flash16flash_fwd_kernelI23Flash_fwd_kernel_traitsILi192ELi64ELi64ELi4ELb0ELb0EN7cutlass10bfloat16_tE19Flash_kernel_traitsILi192ELi64ELi64ELi4ES3_EELb1ELb0ELb1ELb0ELb0ELb0ELb0ELb1EEEvNS_16Flash_fwd_paramsE:
.text._ZN5flash16flash_fwd_kernelI23Flash_fwd_kernel_traitsILi192ELi64ELi64ELi4ELb0ELb0EN7cutlass10bfloat16_tE19Flash_kernel_traitsILi192ELi64ELi64ELi4ES3_EELb1ELb0ELb1ELb0ELb0ELb0ELb0ELb1EEEvNS_16Flash_fwd_paramsE:
        /* <DEDUP_REMOVED lines=65> */
[----:B------:R-:W-:Y:S01]  /*0410*/  UMOV UR21, URZ ;  /* 0x0000003f00157c82 */ /* 0x000fe20008000000 */
[----:B------:R-:W-:Y:S01]  /*0420*/  SHF.R.S32.HI R14, RZ, 0x1f, R25 ;  /* 0x0000001fff0e7819 */ /* 0x000fe20000011419 */
[----:B------:R-:W-:-:S03]  /*0430*/  UMOV UR25, 0xffffffff ;  /* 0xffffffff00197882 */ /* 0x000fc60000000000 */
[----:B------:R-:W-:Y:S02]  /*0440*/  LEA.HI R16, R14, R25, RZ, 0x5 ;  /* 0x000000190e107211 */ /* 0x000fe400078f28ff */
[----:B---3--:R-:W3:Y:S08]  /*0450*/  @P0 R2UR UR11, R9 ;  /* 0x00000000090b03c2 */ /* 0x008ef000000e0000 */
[----:B----4-:R-:W3:Y:S01]  /*0460*/  @P0 R2UR UR17, R6 ;  /* 0x00000000061103c2 */ /* 0x010ee200000e0000 */
[----:B------:R-:W-:-:S04]  /*0470*/  ISETP.NE.U32.AND P0, PT, RZ, c[0x0][0x248], PT ;  /* 0x00009200ff007a0c */ /* 0x000fc80003f05070 */
[----:B------:R-:W-:Y:S01]  /*0480*/  ISETP.NE.AND.EX P0, PT, RZ, c[0x0][0x24c], PT, P0 ;  /* 0x00009300ff007a0c */ /* 0x000fe20003f05300 */
[----:B---3--:R-:W-:Y:S02]  /*0490*/  @UP2 UIADD3 UR17, UR17, -UR11, URZ ;  /* 0x8000000b11112290 */ /* 0x008fe4000fffe03f */
[----:B--2---:R2:W3:Y:S05]  /*04a0*/  @P1 R2UR UR21, R4 ;  /* 0x00000000041513c2 */ /* 0x0044ea00000e0000 */
[----:B------:R-:W-:-:S03]  /*04b0*/  @!UP2 ULDC UR17, c[0x0][0x214] ;  /* 0x000085000011aab9 */ /* 0x000fc60000000800 */
[----:B-----5:R2:W4:Y:S02]  /*04c0*/  @!P2 R2UR UR25, R0 ;  /* 0x000000000019a3c2 */ /* 0x02052400000e0000 */
[----:B--234-:R-:W-:Y:S05]  /*04d0*/  @!P0 BRA `(.L_x_1046) ;  /* 0x0000007000008947 */ /* 0x01cfea0003800000 */
[----:B-1----:R-:W-:-:S13]  /*04e0*/  PLOP3.LUT P0, PT, PT, PT, UP3, 0x80, 0x0 ;  /* 0x000000000000781c */ /* 0x002fda0003f0f038 */
[----:B------:R-:W2:Y:S04]  /*04f0*/  @P0 LDG.E R0, [R2.64+0x4] ;  /* 0x0000041202000981 */ /* 0x000ea8000c1e1900 */
[----:B------:R-:W3:Y:S01]  /*0500*/  @!P0 LDG.E R2, [R2.64] ;  /* 0x0000001202028981 */ /* 0x000ee2000c1e1900 */
[----:B--2---:R-:W1:Y:S02]  /*0510*/  @P0 R2UR UR6, R0 ;  /* 0x00000000000603c2 */ /* 0x004e6400000e0000 */
[----:B-1----:R-:W-:-:S11]  /*0520*/  @UP3 UIADD3 UR6, UR6, -UR25, URZ ;  /* 0x8000001906063290 */ /* 0x002fd6000fffe03f */
[----:B---3--:R1:W2:Y:S02]  /*0530*/  @!P0 R2UR UR6, R2 ;  /* 0x00000000020683c2 */ /* 0x0082a400000e0000 */
[----:B-12---:R-:W-:Y:S05]  /*0540*/  BRA `(.L_x_1047) ;  /* 0x0000001000007947 */ /* 0x006fea0003800000 */
.L_x_1046:
[----:B-1----:R-:W-:Y:S02]  /*0550*/  ULDC UR6, c[0x0][0x218] ;  /* 0x0000860000067ab9 */ /* 0x002fe40000000800 */
.L_x_1047:
        /* <DEDUP_REMOVED lines=22> */
[----:B------:R-:W-:Y:S01]  /*06c0*/  LOP3.LUT R0, R16, 0xffffffe0, RZ, 0xc0, !PT ;  /* 0xffffffe010007812 */ /* 0x000fe200078ec0ff */
[----:B------:R-:W-:Y:S02]  /*06d0*/  UIADD3 UR4, -UR17, 0x7f, UR15 ;  /* 0x0000007f11047890 */ /* 0x000fe4000fffe10f */
[----:B------:R-:W-:Y:S02]  /*06e0*/  ULDC UR9, c[0x0][0x2e4] ;  /* 0x0000b90000097ab9 */ /* 0x000fe40000000800 */
[----:B------:R-:W-:Y:S01]  /*06f0*/  ULDC UR5, c[0x0][0x2e8] ;  /* 0x0000ba0000057ab9 */ /* 0x000fe20000000800 */
[----:B------:R-:W-:Y:S01]  /*0700*/  IMAD.IADD R20, R25, 0x1, -R0 ;  /* 0x0000000119147824 */ /* 0x000fe200078e0a00 */
        /* <DEDUP_REMOVED lines=28> */
[----:B------:R-:W-:Y:S01]  /*08d0*/  BSSY B0, `(.L_x_1049) ;  /* 0x0000044000007945 */ /* 0x000fe20003800000 */
[----:B------:R-:W-:Y:S01]  /*08e0*/  UISETP.NE.AND UP3, UPT, UR20, URZ, UPT ;  /* 0x0000003f1400728c */ /* 0x000fe2000bf65270 */
[----:B------:R-:W-:Y:S01]  /*08f0*/  IMAD.IADD R15, R25, 0x1, -R0 ;  /* 0x00000001190f7824 */ /* 0x000fe200078e0a00 */
[----:B------:R-:W-:Y:S01]  /*0900*/  @!UP0 USHF.R.S32.HI UR21, URZ, 0x1f, UR13 ;  /* 0x0000001f3f158899 */ /* 0x000fe2000801140d */
[----:B------:R-:W-:Y:S01]  /*0910*/  SHF.R.S32.HI R7, RZ, 0x1f, R6 ;  /* 0x0000001fff077819 */ /* 0x000fe20000011406 */
[----:B------:R-:W-:Y:S01]  /*0920*/  @UP0 UIMAD.WIDE.U32 UR8, UR11, UR6, URZ ;  /* 0x000000060b0802a5 */ /* 0x000fe2000f8e003f */
[----:B------:R-:W-:Y:S01]  /*0930*/  IMAD.SHL.U32 R0, R15, 0x8, RZ ;  /* 0x000000080f007824 */ /* 0x000fe200078e00ff */
[----:B------:R-:W-:-:S02]  /*0940*/  ULDC.64 UR4, c[0x0][0x1e0] ;  /* 0x0000780000047ab9 */ /* 0x000fc40000000a00 */
[----:B------:R-:W-:Y:S02]  /*0950*/  @!UP0 UIMAD UR21, UR21, UR4, URZ ;  /* 0x00000004151582a4 */ /* 0x000fe4000f8e023f */
[----:B------:R-:W-:Y:S01]  /*0960*/  USHF.R.S32.HI UR22, URZ, 0x1f, UR12 ;  /* 0x0000001f3f167899 */ /* 0x000fe2000801140c */
[C---:B------:R-:W-:Y:S01]  /*0970*/  IADD3 R18, R0.reuse, 0x40, RZ ;  /* 0x0000004000127810 */ /* 0x040fe20007ffe0ff */
[----:B------:R-:W-:Y:S01]  /*0980*/  UISETP.EQ.AND UP3, UPT, UR16, URZ, UP3 ;  /* 0x0000003f1000728c */ /* 0x000fe20009f62270 */
[----:B------:R-:W-:Y:S01]  /*0990*/  IADD3 R17, R0, 0x80, RZ ;  /* 0x0000008000117810 */ /* 0x000fe20007ffe0ff */
[----:B------:R-:W-:Y:S02]  /*09a0*/  @!UP2 UISETP.NE.AND UP1, UPT, UR20, URZ, UPT ;  /* 0x0000003f1400a28c */ /* 0x000fe4000bf25270 */
[----:B------:R-:W-:Y:S02]  /*09b0*/  @UP0 UIMAD UR7, UR11, UR7, UR9 ;  /* 0x000000070b0702a4 */ /* 0x000fe4000f8e0209 */
[----:B------:R-:W-:-:S02]  /*09c0*/  ULDC UR10, c[0x0][0x214] ;  /* 0x00008500000a7ab9 */ /* 0x000fc40000000800 */
[----:B------:R-:W-:Y:S02]  /*09d0*/  @UP2 ULDC UR16, c[0x0][0x210] ;  /* 0x0000840000102ab9 */ /* 0x000fe40000000800 */
[----:B------:R-:W-:Y:S02]  /*09e0*/  @!UP0 UIMAD.WIDE.U32 UR24, UR13, UR4, URZ ;  /* 0x000000040d1882a5 */ /* 0x000fe4000f8e003f */
[----:B------:R-:W-:Y:S02]  /*09f0*/  ULDC UR9, c[0x0][0x234] ;  /* 0x00008d0000097ab9 */ /* 0x000fe40000000800 */
[----:B------:R-:W-:Y:S02]  /*0a00*/  @!UP0 UIMAD UR21, UR13, UR5, UR21 ;  /* 0x000000050d1582a4 */ /* 0x000fe4000f8e0215 */
[----:B------:R-:W-:Y:S02]  /*0a10*/  @UP2 UIMAD UR16, UR16, UR10, URZ ;  /* 0x0000000a101022a4 */ /* 0x000fe4000f8e023f */
[----:B------:R-:W-:-:S02]  /*0a20*/  ULDC.64 UR4, c[0x0][0x1f0] ;  /* 0x00007c0000047ab9 */ /* 0x000fc40000000a00 */
[----:B------:R-:W-:Y:S02]  /*0a30*/  @!UP2 USEL UR16, UR10, UR9, !UP1 ;  /* 0x000000090a10a287 */ /* 0x000fe4000c800000 */
        /* <DEDUP_REMOVED lines=17> */
[----:B------:R-:W-:Y:S01]  /*0b50*/  UIMAD UR15, UR15, UR23, URZ ;  /* 0x000000170f0f72a4 */ /* 0x000fe2000f8e023f */
[----:B------:R-:W-:Y:S01]  /*0b60*/  IMAD.U32 R2, RZ, RZ, UR14 ;  /* 0x0000000eff027e24 */ /* 0x000fe2000f8e00ff */
[----:B------:R-:W-:Y:S02]  /*0b70*/  UIMAD UR16, UR12, UR16, UR22 ;  /* 0x000000100c1072a4 */ /* 0x000fe4000f8e0216 */
[----:B------:R-:W-:Y:S01]  /*0b80*/  @!UP3 UMOV UR26, URZ ;  /* 0x0000003f001abc82 */ /* 0x000fe20008000000 */
[----:B------:R-:W-:Y:S01]  /*0b90*/  IMAD.WIDE R2, R2, 0x40, R6 ;  /* 0x0000004002027825 */ /* 0x000fe200078e0206 */
        /* <DEDUP_REMOVED lines=23> */
.L_x_1050:
[----:B------:R-:W-:Y:S05]  /*0d10*/  BSYNC B0 ;  /* 0x0000000000007941 */ /* 0x000fea0003800000 */
.L_x_1049:
        /* <DEDUP_REMOVED lines=20> */
.L_x_1052:
[----:B------:R-:W-:Y:S05]  /*0e60*/  BSYNC B0 ;  /* 0x0000000000007941 */ /* 0x000fea0003800000 */
.L_x_1051:
        /* <DEDUP_REMOVED lines=20> */
.L_x_1054:
[----:B------:R-:W-:Y:S05]  /*0fb0*/  BSYNC B0 ;  /* 0x0000000000007941 */ /* 0x000fea0003800000 */
.L_x_1053:
        /* <DEDUP_REMOVED lines=19> */
.L_x_1056:
[----:B------:R-:W-:Y:S05]  /*10f0*/  BSYNC B0 ;  /* 0x0000000000007941 */ /* 0x000fea0003800000 */
.L_x_1055:
        /* <DEDUP_REMOVED lines=35> */
.L_x_1048:
[----:B------:R-:W-:Y:S01]  /*1330*/  UISETP.NE.AND UP0, UPT, UR11, -0x1, UPT ;  /* 0xffffffff0b00788c */ /* 0x000fe2000bf05270 */
[----:B------:R-:W-:Y:S01]  /*1340*/  SHF.R.S32.HI R0, RZ, 0x1f, R20 ;  /* 0x0000001fff007819 */ /* 0x000fe20000011414 */
        /* <DEDUP_REMOVED lines=11> */
[----:B------:R-:W-:Y:S02]  /*1400*/  @!UP0 UIMAD UR24, UR13, UR7, UR24 ;  /* 0x000000070d1882a4 */ /* 0x000fe4000f8e0218 */
[----:B------:R-:W-:Y:S02]  /*1410*/  @UP1 UIMAD UR7, UR27, UR5, UR29 ;  /* 0x000000051b0712a4 */ /* 0x000fe4000f8e021d */
[----:B------:R-:W-:Y:S02]  /*1420*/  ULDC UR4, c[0x0][0x224] ;  /* 0x0000890000047ab9 */ /* 0x000fe40000000800 */
[----:B------:R-:W-:Y:S02]  /*1430*/  ULDC UR5, c[0x0][0x1c0] ;  /* 0x0000700000057ab9 */ /* 0x000fe40000000800 */
[----:B------:R-:W-:-:S02]  /*1440*/  UIMAD UR5, UR13, UR5, UR12 ;  /* 0x000000050d0572a4 */ /* 0x000fc4000f8e020c */
[----:B------:R-:W-:Y:S02]  /*1450*/  @!UP0 UIMAD.WIDE.U32 UR30, UR13, UR6, URZ ;  /* 0x000000060d1e82a5 */ /* 0x000fe4000f8e003f */
[----:B------:R-:W-:Y:S02]  /*1460*/  UIMAD UR4, UR5, UR4, UR15 ;  /* 0x00000004050472a4 */ /* 0x000fe4000f8e020f */
[----:B------:R-:W-:Y:S02]  /*1470*/  USHF.L.U32 UR5, UR5, 0x5, URZ ;  /* 0x0000000505057899 */ /* 0x000fe4000800063f */
[----:B------:R-:W-:Y:S02]  /*1480*/  ULDC UR6, c[0x0][0x228] ;  /* 0x00008a0000067ab9 */ /* 0x000fe40000000800 */
[----:B------:R-:W-:Y:S02]  /*1490*/  UIMAD UR6, UR4, UR6, URZ ;  /* 0x00000006040672a4 */ /* 0x000fe4000f8e023f */
[----:B------:R-:W-:Y:S01]  /*14a0*/  IADD3 R107, P2, P1, R7, UR5, R20 ;  /* 0x00000005076b7c10 */ /* 0x000fe2000f95e014 */
[----:B------:R-:W-:-:S02]  /*14b0*/  USHF.R.S32.HI UR4, URZ, 0x1f, UR5 ;  /* 0x0000001f3f047899 */ /* 0x000fc40008011405 */
[----:B------:R-:W-:Y:S02]  /*14c0*/  @!UP0 UIADD3 UR20, UR31, UR24, URZ ;  /* 0x000000181f148290 */ /* 0x000fe4000fffe03f */
[----:B------:R1:W-:Y:S01]  /*14d0*/  STL [R1+0xc0], R107 ;  /* 0x0000c06b01007387 */ /* 0x0003e20000100800 */
[----:B------:R-:W-:Y:S01]  /*14e0*/  @UP0 UMOV UR24, UR26 ;  /* 0x0000001a00180c82 */ /* 0x000fe20008000000 */
[----:B------:R-:W-:Y:S01]  /*14f0*/  IADD3.X R104, R8, UR4, R0, P2, P1 ;  /* 0x0000000408687c10 */ /* 0x000fe200097e2400 */
[----:B------:R-:W-:Y:S01]  /*1500*/  @!UP0 UMOV UR24, UR30 ;  /* 0x0000001e00188c82 */ /* 0x000fe20008000000 */
[----:B------:R-:W-:Y:S05]  /*1510*/  @P0 BRA `(.L_x_1057) ;  /* 0x000000d000000947 */ /* 0x000fea0003800000 */
[----:B------:R-:W-:Y:S02]  /*1520*/  USHF.R.S32.HI UR26, URZ, 0x1f, UR21 ;  /* 0x0000001f3f1a7899 */ /* 0x000fe40008011415 */
[----:B------:R-:W-:Y:S02]  /*1530*/  ULDC.64 UR4, c[0x0][0x198] ;  /* 0x0000660000047ab9 */ /* 0x000fe40000000a00 */
[----:B------:R-:W-:-:S02]  /*1540*/  UIMAD UR26, UR26, UR4, URZ ;  /* 0x000000041a1a72a4 */ /* 0x000fc4000f8e023f */
[----:B------:R-:W-:Y:S02]  /*1550*/  UIMAD.WIDE.U32 UR28, UR21, UR4, URZ ;  /* 0x00000004151c72a5 */ /* 0x000fe4000f8e003f */
[----:B------:R-:W-:Y:S02]  /*1560*/  UIMAD UR26, UR21, UR5, UR26 ;  /* 0x00000005151a72a4 */ /* 0x000fe4000f8e021a */
[----:B------:R-:W-:Y:S02]  /*1570*/  USHF.R.S32.HI UR7, URZ, 0x1f, UR13 ;  /* 0x0000001f3f077899 */ /* 0x000fe4000801140d */
[----:B------:R-:W-:Y:S02]  /*1580*/  ULDC.64 UR4, c[0x0][0x180] ;  /* 0x0000600000047ab9 */ /* 0x000fe40000000a00 */
[----:B------:R-:W-:Y:S02]  /*1590*/  UIADD3 UR27, UR29, UR26, URZ ;  /* 0x0000001a1d1b7290 */ /* 0x000fe4000fffe03f */
[----:B------:R-:W-:-:S02]  /*15a0*/  UIMAD UR7, UR7, UR4, URZ ;  /* 0x00000004070772a4 */ /* 0x000fc4000f8e023f */
[----:B------:R-:W-:Y:S02]  /*15b0*/  UMOV UR26, UR28 ;  /* 0x0000001c001a7c82 */ /* 0x000fe40008000000 */
[----:B------:R-:W-:Y:S02]  /*15c0*/  UIMAD UR7, UR13, UR5, UR7 ;  /* 0x000000050d0772a4 */ /* 0x000fe4000f8e0207 */
[----:B------:R-:W-:-:S04]  /*15d0*/  UIMAD.WIDE.U32 UR28, UR13, UR4, UR26 ;  /* 0x000000040d1c72a5 */ /* 0x000fc8000f8e001a */
[----:B------:R-:W-:Y:S02]  /*15e0*/  UIADD3 UR7, UR29, UR7, URZ ;  /* 0x000000071d077290 */ /* 0x000fe4000fffe03f */
.L_x_1057:
        /* <DEDUP_REMOVED lines=11> */
[----:B------:R-:W-:Y:S01]  /*16a0*/  USHF.R.S32.HI UR25, URZ, 0x1f, UR12 ;  /* 0x0000001f3f197899 */ /* 0x000fe2000801140c */
[----:B--2---:R-:W-:Y:S02]  /*16b0*/  IABS R5, R5 ;  /* 0x0000000500057213 */ /* 0x004fe40000000000 */
[----:B---3--:R-:W-:-:S04]  /*16c0*/  IADD3 R2, R2, 0xffffffe, RZ ;  /* 0x0ffffffe02027810 */ /* 0x008fc80007ffe0ff */
[----:B------:R-:W2:Y:S02]  /*16d0*/  F2I.FTZ.U32.TRUNC.NTZ R3, R2 ;  /* 0x0000000200037305 */ /* 0x000ea4000021f000 */
[----:B--2---:R-:W-:Y:S02]  /*16e0*/  IMAD.MOV R0, RZ, RZ, -R3 ;  /* 0x000000ffff007224 */ /* 0x004fe400078e0a03 */
        /* <DEDUP_REMOVED lines=29> */
.L_x_1058:
[CC--:B------:R-:W-:Y:S01]  /*18c0*/  LEA.HI R6, R14.reuse, R25.reuse, RZ, 0x3 ;  /* 0x000000190e067211 */ /* 0x0c0fe200078f18ff */
[----:B------:R-:W2:Y:S01]  /*18d0*/  S2R R18, SR_CTAID.Z ;  /* 0x0000000000127919 */ /* 0x000ea20000002700 */
[----:B------:R-:W-:Y:S01]  /*18e0*/  LEA.HI R5, R14, R25, RZ, 0x4 ;  /* 0x000000190e057211 */ /* 0x000fe200078f20ff */
[----:B------:R-:W-:Y:S01]  /*18f0*/  UIADD3 UR13, -UR15, UR17, URZ ;  /* 0x000000110f0d7290 */ /* 0x000fe2000fffe13f */
[----:B------:R-:W-:Y:S01]  /*1900*/  LOP3.LUT R3, R6, 0xfffffff8, RZ, 0xc0, !PT ;  /* 0xfffffff806037812 */ /* 0x000fe200078ec0ff */
[----:B------:R-:W-:Y:S01]  /*1910*/  IMAD.MOV.U32 R26, RZ, RZ, 0x20 ;  /* 0x00000020ff1a7424 */ /* 0x000fe200078e00ff */
[----:B------:R-:W-:Y:S01]  /*1920*/  SHF.R.S32.HI R7, RZ, 0x4, R5 ;  /* 0x00000004ff077819 */ /* 0x000fe20000011405 */
[----:B------:R-:W-:Y:S01]  /*1930*/  IMAD.U32 R10, RZ, RZ, UR14 ;  /* 0x0000000eff0a7e24 */ /* 0x000fe2000f8e00ff */
[----:B------:R-:W-:Y:S01]  /*1940*/  SHF.R.S32.HI R6, RZ, 0x3, R6 ;  /* 0x00000003ff067819 */ /* 0x000fe20000011406 */
[----:B------:R-:W-:Y:S01]  /*1950*/  IMAD.IADD R28, R25, 0x1, -R3 ;  /* 0x00000001191c7824 */ /* 0x000fe200078e0a03 */
[C---:B------:R-:W-:Y:S01]  /*1960*/  LEA.HI R2, R5.reuse, R7, RZ, 0x1 ;  /* 0x0000000705027211 */ /* 0x040fe200078f08ff */
[----:B------:R-:W-:Y:S01]  /*1970*/  BSSY B0, `(.L_x_1059) ;  /* 0x0000070000007945 */ /* 0x000fe20003800000 */
[----:B------:R-:W-:Y:S01]  /*1980*/  LOP3.LUT R3, R5, 0xfffffff0, RZ, 0xc0, !PT ;  /* 0xfffffff005037812 */ /* 0x000fe200078ec0ff */
[----:B------:R-:W-:Y:S01]  /*1990*/  IMAD.SHL.U32 R4, R6, 0x40, RZ ;  /* 0x0000004006047824 */ /* 0x000fe200078e00ff */
[----:B------:R-:W-:Y:S01]  /*19a0*/  LOP3.LUT R2, R2, 0xfffffffe, RZ, 0xc0, !PT ;  /* 0xfffffffe02027812 */ /* 0x000fe200078ec0ff */
[----:B------:R-:W-:Y:S01]  /*19b0*/  IMAD.SHL.U32 R114, R28, 0x8, RZ ;  /* 0x000000081c727824 */ /* 0x000fe200078e00ff */
[----:B------:R-:W-:Y:S01]  /*19c0*/  LEA.HI R14, R14, R25, RZ, 0x6 ;  /* 0x000000190e0e7211 */ /* 0x000fe200078f30ff */
[----:B------:R-:W-:Y:S01]  /*19d0*/  IMAD.IADD R8, R25, 0x1, -R3 ;  /* 0x0000000119087824 */ /* 0x000fe200078e0a03 */
[----:B------:R-:W-:Y:S01]  /*19e0*/  SHF.R.S32.HI R22, RZ, 0x5, R16 ;  /* 0x00000005ff167819 */ /* 0x000fe20000011410 */
[----:B------:R-:W-:Y:S01]  /*19f0*/  IMAD.IADD R24, R7, 0x1, -R2 ;  /* 0x0000000107187824 */ /* 0x000fe200078e0a02 */
[----:B------:R-:W-:Y:S01]  /*1a00*/  LOP3.LUT R2, R4, 0x1c0, RZ, 0xc0, !PT ;  /* 0x000001c004027812 */ /* 0x000fe200078ec0ff */
[----:B------:R-:W-:Y:S01]  /*1a10*/  IMAD.SHL.U32 R14, R14, 0x8, RZ ;  /* 0x000000080e0e7824 */ /* 0x000fe200078e00ff */
[----:B------:R-:W-:-:S02]  /*1a20*/  SHF.R.S32.HI R4, RZ, 0x1f, R8 ;  /* 0x0000001fff047819 */ /* 0x000fc40000011408 */
[----:B------:R-:W-:Y:S02]  /*1a30*/  LOP3.LUT R3, R2, 0x38, R114, 0xf8, !PT ;  /* 0x0000003802037812 */ /* 0x000fe400078ef872 */
[----:B------:R-:W-:Y:S02]  /*1a40*/  LEA.HI R15, R4, R8, RZ, 0x3 ;  /* 0x00000008040f7211 */ /* 0x000fe400078f18ff */
[----:B------:R-:W-:Y:S02]  /*1a50*/  SHF.R.S32.HI R7, RZ, 0x1f, R6 ;  /* 0x0000001fff077819 */ /* 0x000fe40000011406 */
[----:B------:R-:W-:Y:S02]  /*1a60*/  SHF.R.U32.HI R2, RZ, 0x3, R2 ;  /* 0x00000003ff027819 */ /* 0x000fe40000011602 */
[----:B------:R-:W-:Y:S01]  /*1a70*/  SHF.R.S32.HI R115, RZ, 0x1f, R114 ;  /* 0x0000001fff737819 */ /* 0x000fe20000011472 */
[----:B------:R-:W-:Y:S01]  /*1a80*/  IMAD R12, R7, c[0x0][0x198], RZ ;  /* 0x00006600070c7a24 */ /* 0x000fe200078e02ff */
[----:B------:R-:W-:Y:S01]  /*1a90*/  LOP3.LUT R9, R15, 0xfffffff8, RZ, 0xc0, !PT ;  /* 0xfffffff80f097812 */ /* 0x000fe200078ec0ff */
[----:B------:R-:W-:Y:S01]  /*1aa0*/  IMAD.WIDE R10, R10, 0x40, R6 ;  /* 0x000000400a0a7825 */ /* 0x000fe200078e0206 */
[----:B------:R-:W-:Y:S01]  /*1ab0*/  LOP3.LUT R13, R3, R2, RZ, 0x3c, !PT ;  /* 0x00000002030d7212 */ /* 0x000fe200078e3cff */
[----:B------:R3:W-:Y:S01]  /*1ac0*/  STL.64 [R1+0x88], R114 ;  /* 0x0000887201007387 */ /* 0x0007e20000100a00 */
[----:B------:R-:W-:Y:S01]  /*1ad0*/  IADD3 R2, P0, R114, UR24, RZ ;  /* 0x0000001872027c10 */ /* 0x000fe2000ff1e0ff */
[----:B------:R-:W-:Y:S01]  /*1ae0*/  IMAD.WIDE.U32 R4, R6, c[0x0][0x198], R114 ;  /* 0x0000660006047a25 */ /* 0x000fe200078e0072 */
[----:B------:R-:W-:-:S02]  /*1af0*/  LOP3.LUT R199, R13, 0xfffffe00, R14, 0xf8, !PT ;  /* 0xfffffe000dc77812 */ /* 0x000fc400078ef80e */
[----:B------:R-:W-:Y:S01]  /*1b00*/  IADD3.X R3, R115, UR20, RZ, P0, !PT ;  /* 0x0000001473037c10 */ /* 0x000fe200087fe4ff */
[----:B------:R-:W-:Y:S01]  /*1b10*/  IMAD.IADD R8, R8, 0x1, -R9 ;  /* 0x0000000108087824 */ /* 0x000fe200078e0a09 */
[----:B------:R-:W-:Y:S01]  /*1b20*/  IADD3 R4, P0, R4, UR28, RZ ;  /* 0x0000001c04047c10 */ /* 0x000fe2000ff1e0ff */
[----:B------:R-:W-:Y:S01]  /*1b30*/  IMAD R9, R6, c[0x0][0x19c], R12 ;  /* 0x0000670006097a24 */ /* 0x000fe200078e020c */
[----:B------:R-:W-:Y:S01]  /*1b40*/  IADD3 R112, R114, 0x40, RZ ;  /* 0x0000004072707810 */ /* 0x000fe20007ffe0ff */
[----:B--2---:R-:W-:Y:S01]  /*1b50*/  IMAD.WIDE.U32 R18, R18, c[0x0][0x1a8], R2 ;  /* 0x00006a0012127a25 */ /* 0x004fe200078e0002 */
[C---:B------:R-:W-:Y:S02]  /*1b60*/  LOP3.LUT P2, RZ, R8.reuse, 0x4, RZ, 0xc0, !PT ;  /* 0x0000000408ff7812 */ /* 0x040fe4000784c0ff */
[----:B------:R-:W-:Y:S01]  /*1b70*/  IADD3.X R5, R5, UR7, R9, P0, !PT ;  /* 0x0000000705057c10 */ /* 0x000fe200087fe409 */
[C---:B------:R-:W-:Y:S01]  /*1b80*/  IMAD.SHL.U32 R9, R8.reuse, 0x40, RZ ;  /* 0x0000004008097824 */ /* 0x040fe200078e00ff */
[----:B------:R-:W-:Y:S01]  /*1b90*/  LOP3.LUT P1, RZ, R8, 0x2, RZ, 0xc0, !PT ;  /* 0x0000000208ff7812 */ /* 0x000fe2000782c0ff */
[----:B------:R-:W-:Y:S01]  /*1ba0*/  IMAD R12, R7, c[0x0][0x1a0], RZ ;  /* 0x00006800070c7a24 */ /* 0x000fe200078e02ff */
[----:B------:R-:W-:Y:S01]  /*1bb0*/  SHF.R.S32.HI R8, RZ, 0x1f, R0 ;  /* 0x0000001fff087819 */ /* 0x000fe20000011400 */
[----:B------:R-:W-:Y:S01]  /*1bc0*/  IMAD.WIDE.U32 R2, R6, c[0x0][0x1a0], R114 ;  /* 0x0000680006027a25 */ /* 0x000fe200078e0072 */
[----:B------:R-:W-:-:S02]  /*1bd0*/  LOP3.LUT R9, R9, 0x1c0, RZ, 0xc0, !PT ;  /* 0x000001c009097812 */ /* 0x000fc400078ec0ff */
[----:B------:R-:W-:Y:S01]  /*1be0*/  IADD3 R109, R114, 0x80, RZ ;  /* 0x00000080726d7810 */ /* 0x000fe20007ffe0ff */
[----:B------:R-:W-:Y:S01]  /*1bf0*/  IMAD.SHL.U32 R13, R24, 0x8, RZ ;  /* 0x00000008180d7824 */ /* 0x000fe200078e00ff */
[----:B------:R-:W-:Y:S01]  /*1c00*/  IADD3 R2, P0, R2, UR26, RZ ;  /* 0x0000001a02027c10 */ /* 0x000fe2000ff1e0ff */
[----:B------:R-:W-:Y:S01]  /*1c10*/  IMAD R14, R6, c[0x0][0x1a4], R12 ;  /* 0x00006900060e7a24 */ /* 0x000fe200078e020c */
[----:B------:R-:W-:Y:S01]  /*1c20*/  SHF.R.U32.HI R12, RZ, 0x3, R9 ;  /* 0x00000003ff0c7819 */ /* 0x000fe20000011609 */
[----:B------:R-:W-:Y:S01]  /*1c30*/  IMAD.WIDE.U32 R34, R0, c[0x0][0x1b0], R4 ;  /* 0x00006c0000227a25 */ /* 0x000fe200078e0004 */
[----:B------:R-:W-:Y:S02]  /*1c40*/  LOP3.LUT R13, R9, 0x8, R13, 0xf8, !PT ;  /* 0x00000008090d7812 */ /* 0x000fe400078ef80d */
[----:B------:R-:W-:Y:S01]  /*1c50*/  IADD3.X R3, R3, UR5, R14, P0, !PT ;  /* 0x0000000503037c10 */ /* 0x000fe200087fe40e */
[C---:B------:R-:W-:Y:S01]  /*1c60*/  IMAD R9, R8.reuse, c[0x0][0x1b0], RZ ;  /* 0x00006c0008097a24 */ /* 0x040fe200078e02ff */
[----:B------:R-:W-:Y:S01]  /*1c70*/  SHF.R.S32.HI R5, RZ, 0x1f, R20 ;  /* 0x0000001fff057819 */ /* 0x000fe20000011414 */
[----:B------:R-:W-:Y:S01]  /*1c80*/  IMAD R8, R8, c[0x0][0x1b8], RZ ;  /* 0x00006e0008087a24 */ /* 0x000fe200078e02ff */
[----:B------:R3:W-:Y:S01]  /*1c90*/  STL.64 [R1+0xa0], R34 ;  /* 0x0000a02201007387 */ /* 0x0007e20000100a00 */
[C---:B------:R-:W-:Y:S01]  /*1ca0*/  IMAD R9, R0.reuse, c[0x0][0x1b4], R9 ;  /* 0x00006d0000097a24 */ /* 0x040fe200078e0209 */
[----:B------:R-:W-:Y:S01]  /*1cb0*/  LEA.HI R5, R5, R20, RZ, 0x2 ;  /* 0x0000001405057211 */ /* 0x000fe200078f10ff */
[C---:B------:R-:W-:Y:S01]  /*1cc0*/  IMAD R8, R0.reuse, c[0x0][0x1bc], R8 ;  /* 0x00006f0000087a24 */ /* 0x040fe200078e0208 */
[----:B------:R-:W-:Y:S01]  /*1cd0*/  ULDC.64 UR4, c[0x0][0x1a8] ;  /* 0x00006a0000047ab9 */ /* 0x000fe20000000a00 */
[----:B------:R-:W-:Y:S01]  /*1ce0*/  IMAD.WIDE.U32 R30, R0, c[0x0][0x1b8], R2 ;  /* 0x00006e00001e7a25 */ /* 0x000fe200078e0002 */
[----:B------:R-:W-:Y:S01]  /*1cf0*/  SHF.R.S32.HI R0, RZ, 0x1f, R16 ;  /* 0x0000001fff007819 */ /* 0x000fe20000011410 */
[----:B------:R-:W-:Y:S01]  /*1d00*/  UIMAD UR4, UR25, UR4, URZ ;  /* 0x00000004190472a4 */ /* 0x000fe2000f8e023f */
[----:B------:R-:W-:Y:S01]  /*1d10*/  SHF.R.S32.HI R23, RZ, 0x2, R5 ;  /* 0x00000002ff177819 */ /* 0x000fe20000011405 */
[----:B------:R-:W-:Y:S01]  /*1d20*/  IMAD.IADD R33, R31, 0x1, R8 ;  /* 0x000000011f217824 */ /* 0x000fe200078e0208 */
[----:B------:R-:W-:Y:S01]  /*1d30*/  LEA.HI R0, R0, R22, RZ, 0x2 ;  /* 0x0000001600007211 */ /* 0x000fe200078f10ff */
[----:B------:R3:W-:Y:S01]  /*1d40*/  STL.64 [R1+0xb8], R30 ;  /* 0x0000b81e01007387 */ /* 0x0007e20000100a00 */
[----:B------:R-:W-:Y:S01]  /*1d50*/  IMAD.IADD R37, R35, 0x1, R9 ;  /* 0x0000000123257824 */ /* 0x000fe200078e0209 */
[----:B------:R-:W-:Y:S01]  /*1d60*/  ISETP.GE.AND P0, PT, R6, UR13, PT ;  /* 0x0000000d06007c0c */ /* 0x000fe2000bf06270 */
[----:B------:R-:W-:Y:S01]  /*1d70*/  UIMAD UR4, UR12, UR5, UR4 ;  /* 0x000000050c0472a4 */ /* 0x000fe2000f8e0204 */
[----:B------:R-:W-:Y:S01]  /*1d80*/  LOP3.LUT R0, R0, 0xffffffc, RZ, 0xc0, !PT ;  /* 0x0ffffffc00007812 */ /* 0x000fe200078ec0ff */
[----:B------:R-:W-:Y:S01]  /*1d90*/  IMAD.SHL.U32 R4, R15, 0x40, RZ ;  /* 0x000000400f047824 */ /* 0x000fe200078e00ff */
[----:B------:R-:W-:Y:S01]  /*1da0*/  LOP3.LUT R12, R13, R12, RZ, 0x3c, !PT ;  /* 0x0000000c0d0c7212 */ /* 0x000fe200078e3cff */
[----:B------:R-:W-:Y:S01]  /*1db0*/  IMAD.MOV.U32 R3, RZ, RZ, 0x10 ;  /* 0x00000010ff037424 */ /* 0x000fe200078e00ff */
[----:B------:R-:W-:Y:S01]  /*1dc0*/  SEL R2, R26, 0xffffffe0, !P2 ;  /* 0xffffffe01a027807 */ /* 0x000fe20005000000 */
[----:B------:R-:W-:Y:S01]  /*1dd0*/  IMAD.IADD R0, R22, 0x1, -R0 ;  /* 0x0000000116007824 */ /* 0x000fe200078e0a00 */
[----:B------:R-:W-:Y:S01]  /*1de0*/  IADD3 R13, R19, UR4, RZ ;  /* 0x00000004130d7c10 */ /* 0x000fe2000fffe0ff */
[----:B------:R-:W-:Y:S01]  /*1df0*/  IMAD.SHL.U32 R199, R199, 0x2, RZ ;  /* 0x00000002c7c77824 */ /* 0x000fe200078e00ff */
[----:B------:R-:W-:Y:S01]  /*1e00*/  LOP3.LUT R4, R12, 0xfffffe00, R4, 0xf8, !PT ;  /* 0xfffffe000c047812 */ /* 0x000fe200078ef804 */
[----:B------:R-:W-:Y:S01]  /*1e10*/  IMAD R27, R0, 0x10, R23 ;  /* 0x00000010001b7824 */ /* 0x000fe200078e0217 */
[----:B------:R-:W-:-:S04]  /*1e20*/  SEL R3, R3, 0xfffffff0, !P1 ;  /* 0xfffffff003037807 */ /* 0x000fc80004800000 */
[----:B------:R3:W-:Y:S04]  /*1e30*/  STL [R1+0xc4], R27 ;  /* 0x0000c41b01007387 */ /* 0x0007e80000100800 */
        /* <DEDUP_REMOVED lines=35> */
.L_x_1060:
[----:B------:R-:W-:Y:S05]  /*2070*/  BSYNC B0 ;  /* 0x0000000000007941 */ /* 0x000fea0003800000 */
.L_x_1059:
        /* <DEDUP_REMOVED lines=47> */
.L_x_1062:
[----:B------:R-:W-:Y:S05]  /*2370*/  BSYNC B0 ;  /* 0x0000000000007941 */ /* 0x000fea0003800000 */
.L_x_1061:
[----:B------:R-:W-:Y:S01]  /*2380*/  IADD3 R20, R6, 0x20, RZ ;  /* 0x0000002006147810 */ /* 0x000fe20007ffe0ff */
        /* <DEDUP_REMOVED lines=36> */
.L_x_1064:
[----:B------:R-:W-:Y:S05]  /*25d0*/  BSYNC B0 ;  /* 0x0000000000007941 */ /* 0x000fea0003800000 */
.L_x_1063:
[----:B--2---:R-:W-:Y:S01]  /*25e0*/  IADD3 R16, R6, 0x30, RZ ;  /* 0x0000003006107810 */ /* 0x004fe20007ffe0ff */
        /* <DEDUP_REMOVED lines=39> */
.L_x_1066:
[----:B------:R-:W-:Y:S05]  /*2860*/  BSYNC B0 ;  /* 0x0000000000007941 */ /* 0x000fea0003800000 */
.L_x_1065:
        /* <DEDUP_REMOVED lines=40> */
.L_x_1068:
[----:B------:R-:W-:Y:S05]  /*2af0*/  BSYNC B0 ;  /* 0x0000000000007941 */ /* 0x000fea0003800000 */
.L_x_1067:
        /* <DEDUP_REMOVED lines=33> */
.L_x_1070:
[----:B------:R-:W-:Y:S05]  /*2d10*/  BSYNC B0 ;  /* 0x0000000000007941 */ /* 0x000fea0003800000 */
.L_x_1069:
        /* <DEDUP_REMOVED lines=32> */
.L_x_1072:
[----:B------:R-:W-:Y:S05]  /*2f20*/  BSYNC B0 ;  /* 0x0000000000007941 */ /* 0x000fea0003800000 */
.L_x_1071:
        /* <DEDUP_REMOVED lines=37> */
.L_x_1074:
[----:B------:R-:W-:Y:S05]  /*3180*/  BSYNC B0 ;  /* 0x0000000000007941 */ /* 0x000fea0003800000 */
.L_x_1073:
[----:B------:R-:W0:Y:S01]  /*3190*/  LDGDEPBAR ;  /* 0x00000000000079af */ /* 0x000e220000000000 */
[----:B------:R-:W-:Y:S01]  /*31a0*/  SHF.L.U32 R0, R28, 0x6, RZ ;  /* 0x000000061c007819 */ /* 0x000fe200000006ff */
[----:B--2---:R-:W-:Y:S01]  /*31b0*/  IMAD.MOV.U32 R12, RZ, RZ, R32 ;  /* 0x000000ffff0c7224 */ /* 0x004fe200078e0020 */
[C---:B------:R-:W-:Y:S01]  /*31c0*/  ISETP.GE.AND P0, PT, R6.reuse, UR20, PT ;  /* 0x0000001406007c0c */ /* 0x040fe2000bf06270 */
[----:B------:R-:W-:Y:S01]  /*31d0*/  IMAD.SHL.U32 R6, R6, 0x8, RZ ;  /* 0x0000000806067824 */ /* 0x000fe200078e00ff */
[----:B------:R-:W-:Y:S01]  /*31e0*/  LOP3.LUT R0, R0, 0x1c0, RZ, 0xc0, !PT ;  /* 0x000001c000007812 */ /* 0x000fe200078ec0ff */
[----:B------:R-:W-:Y:S01]  /*31f0*/  IMAD.MOV.U32 R13, RZ, RZ, R33 ;  /* 0x000000ffff0d7224 */ /* 0x000fe200078e0021 */
[----:B------:R-:W-:Y:S01]  /*3200*/  UIMAD UR28, UR12, UR25, URZ ;  /* 0x000000190c1c72a4 */ /* 0x000fe2000f8e023f */
[----:B------:R-:W-:Y:S01]  /*3210*/  IMAD.MOV.U32 R12, RZ, RZ, R30 ;  /* 0x000000ffff0c7224 */ /* 0x000fe200078e001e */
[----:B------:R-:W-:Y:S01]  /*3220*/  LOP3.LUT R5, R0, 0x8, R6, 0xf8, !PT ;  /* 0x0000000800057812 */ /* 0x000fe200078ef806 */
[----:B------:R-:W-:Y:S01]  /*3230*/  IMAD.U32 R8, RZ, RZ, UR25 ;  /* 0x00000019ff087e24 */ /* 0x000fe2000f8e00ff */
[----:B------:R-:W-:Y:S01]  /*3240*/  SHF.R.U32.HI R6, RZ, 0x3, R0 ;  /* 0x00000003ff067819 */ /* 0x000fe20000011600 */
[----:B------:R-:W-:Y:S01]  /*3250*/  UIMAD UR28, UR27, UR13, UR28 ;  /* 0x0000000d1b1c72a4 */ /* 0x000fe2000f8e021c */
[----:B------:R2:W-:Y:S01]  /*3260*/  STL.64 [R1+0xb0], R12 ;  /* 0x0000b00c01007387 */ /* 0x0005e20000100a00 */
[----:B------:R-:W-:Y:S01]  /*3270*/  IMAD.WIDE.U32 R8, R8, UR13, R12 ;  /* 0x0000000d08087c25 */ /* 0x000fe2000f8e000c */
[----:B------:R-:W-:Y:S01]  /*3280*/  LOP3.LUT R6, R5, R6, RZ, 0x3c, !PT ;  /* 0x0000000605067212 */ /* 0x000fe200078e3cff */
[----:B------:R-:W-:Y:S01]  /*3290*/  UIADD3 UR21, UR22, -0x4ab325aa, URZ ;  /* 0xb54cda5616157890 */ /* 0x000fe2000fffe03f */
[----:B------:R-:W-:Y:S01]  /*32a0*/  LEA R0, R22, UR15, 0x4 ;  /* 0x0000000f16007c11 */ /* 0x000fe2000f8e20ff */
[----:B------:R-:W-:Y:S01]  /*32b0*/  IMAD.U32 R5, RZ, RZ, UR14 ;  /* 0x0000000eff057e24 */ /* 0x000fe2000f8e00ff */
[----:B------:R-:W-:Y:S01]  /*32c0*/  SHF.L.U32 R25, R25, 0x1, RZ ;  /* 0x0000000119197819 */ /* 0x000fe200000006ff */
[----:B------:R-:W-:Y:S01]  /*32d0*/  UIADD3 UR5, UR23, 0x646e171e, URZ ;  /* 0x646e171e17057890 */ /* 0x000fe2000fffe03f */
[----:B------:R-:W-:Y:S01]  /*32e0*/  IADD3 R11, R9, UR28, RZ ;  /* 0x0000001c090b7c10 */ /* 0x000fe2000fffe0ff */
[----:B------:R-:W-:Y:S01]  /*32f0*/  IMAD R108, R5, 0x4, R22 ;  /* 0x00000004056c7824 */ /* 0x000fe200078e0216 */
[----:B------:R-:W-:Y:S01]  /*3300*/  BSSY B0, `(.L_x_1075) ;  /* 0x0000024000007945 */ /* 0x000fe20003800000 */
[----:B------:R-:W-:-:S04]  /*3310*/  DEPBAR.LE SB0, 0x0 ;  /* 0x000080000000791a */ /* 0x000fc80000000000 */
[----:B------:R-:W-:Y:S01]  /*3320*/  BAR.SYNC.DEFER_BLOCKING 0x0 ;  /* 0x0000000000007b1d */ /* 0x000fe20000010000 */
[----:B------:R-:W-:Y:S01]  /*3330*/  IMAD.IADD R7, R23, 0x1, R0 ;  /* 0x0000000117077824 */ /* 0x000fe200078e0200 */
[----:B------:R-:W-:Y:S02]  /*3340*/  LEA R6, R24, R6, 0x9 ;  /* 0x0000000618067211 */ /* 0x000fe400078e48ff */
[----:B------:R-:W-:Y:S02]  /*3350*/  LOP3.LUT R113, R25, 0x6, RZ, 0xc0, !PT ;  /* 0x0000000619717812 */ /* 0x000fe400078ec0ff */
[----:B------:R2:W-:Y:S04]  /*3360*/  STL [R1+0xa8], R108 ;  /* 0x0000a86c01007387 */ /* 0x0005e80000100800 */
        /* <DEDUP_REMOVED lines=9> */
[C---:B--2---:R-:W-:Y:S02]  /*3400*/  @!P2 LEA R12, P1, R8.reuse, c[0x0][0x170], 0x1 ;  /* 0x00005c00080caa11 */ /* 0x044fe400078208ff */
        /* <DEDUP_REMOVED lines=19> */
.L_x_1076:
[----:B------:R-:W-:Y:S05]  /*3540*/  BSYNC B0 ;  /* 0x0000000000007941 */ /* 0x000fea0003800000 */
.L_x_1075:
        /* <DEDUP_REMOVED lines=36> */
.L_x_1078:
[----:B------:R-:W-:Y:S05]  /*3790*/  BSYNC B0 ;  /* 0x0000000000007941 */ /* 0x000fea0003800000 */
.L_x_1077:
        /* <DEDUP_REMOVED lines=9> */
[----:B-12---:R-:W-:-:S03]  /*3830*/  IMAD.MOV.U32 R12, RZ, RZ, c[0x0][0x1a4] ;  /* 0x00006900ff0c7624 */ /* 0x006fc600078e00ff */
        /* <DEDUP_REMOVED lines=25> */
.L_x_1080:
[----:B------:R-:W-:Y:S05]  /*39d0*/  BSYNC B0 ;  /* 0x0000000000007941 */ /* 0x000fea0003800000 */
.L_x_1079:
[----:B------:R-:W-:Y:S01]  /*39e0*/  ISETP.GE.AND P0, PT, R16, UR20, PT ;  /* 0x0000001410007c0c */ /* 0x000fe2000bf06270 */
[----:B------:R-:W-:Y:S01]  /*39f0*/  UIADD3 UR4, UR16, 0x1, -UR17 ;  /* 0x0000000110047890 */ /* 0x000fe2000fffe811 */
[----:B------:R-:W-:Y:S01]  /*3a00*/  LOP3.LUT P1, RZ, R28, 0x4, RZ, 0xc0, !PT ;  /* 0x000000041cff7812 */ /* 0x000fe2000782c0ff */
[----:B------:R-:W-:Y:S01]  /*3a10*/  ULDC UR27, c[0x0][0x2e8] ;  /* 0x0000ba00001b7ab9 */ /* 0x000fe20000000800 */
[----:B------:R-:W-:Y:S01]  /*3a20*/  IMAD R5, R22, 0x400, R4 ;  /* 0x0000040016057824 */ /* 0x000fe200078e0204 */
[----:B------:R-:W-:Y:S01]  /*3a30*/  ULDC UR20, c[0x0][0x2e4] ;  /* 0x0000b90000147ab9 */ /* 0x000fe20000000800 */
[----:B------:R-:W-:Y:S01]  /*3a40*/  BSSY B0, `(.L_x_1081) ;  /* 0x0000028000007945 */ /* 0x000fe20003800000 */
[----:B------:R-:W-:Y:S01]  /*3a50*/  UIADD3 UR27, UR4, UR27, URZ ;  /* 0x0000001b041b7290 */ /* 0x000fe2000fffe03f */
[----:B------:R-:W-:Y:S01]  /*3a60*/  SEL R0, R26, 0xffffffe0, !P1 ;  /* 0xffffffe01a007807 */ /* 0x000fe20004800000 */
[----:B------:R-:W-:Y:S01]  /*3a70*/  UIADD3 UR20, UR16, -UR20, -UR17 ;  /* 0x8000001410147290 */ /* 0x000fe2000fffe811 */
[----:B------:R-:W-:-:S03]  /*3a80*/  IMAD.SHL.U32 R183, R5, 0x2, RZ ;  /* 0x0000000205b77824 */ /* 0x000fc600078e00ff */
[----:B------:R1:W-:Y:S04]  /*3a90*/  @P0 STS.128 [R199+0xd800], RZ ;  /* 0x00d800ffc7000388 */ /* 0x0003e80000000c00 */
[----:B------:R1:W-:Y:S04]  /*3aa0*/  @P0 STS.128 [R199+0xf800], RZ ;  /* 0x00f800ffc7000388 */ /* 0x0003e80000000c00 */
[----:B------:R1:W-:Y:S01]  /*3ab0*/  @P0 STS.128 [R199+0x11800], RZ ;  /* 0x011800ffc7000388 */ /* 0x0003e20000000c00 */
[----:B------:R-:W-:Y:S05]  /*3ac0*/  @P0 BRA `(.L_x_1082) ;  /* 0x000001f000000947 */ /* 0x000fea0003800000 */
[----:B------:R-:W-:Y:S01]  /*3ad0*/  ISETP.GE.AND P3, PT, R114, c[0x0][0x220], PT ;  /* 0x0000880072007a0c */ /* 0x000fe20003f66270 */
[----:B-12---:R-:W-:Y:S01]  /*3ae0*/  IMAD.MOV.U32 R12, RZ, RZ, c[0x0][0x1a0] ;  /* 0x00006800ff0c7624 */ /* 0x006fe200078e00ff */
        /* <DEDUP_REMOVED lines=29> */
.L_x_1082:
[----:B------:R-:W-:Y:S05]  /*3cc0*/  BSYNC B0 ;  /* 0x0000000000007941 */ /* 0x000fea0003800000 */
.L_x_1081:
[----:B------:R-:W-:Y:S01]  /*3cd0*/  IMAD.SHL.U32 R176, R6, 0x2, RZ ;  /* 0x0000000206b07824 */ /* 0x000fe200078e00ff */
[----:B-1----:R-:W-:Y:S01]  /*3ce0*/  LDSM.16.M88.4 R8, [R183] ;  /* 0x00000000b708783b */ /* 0x002fe20000000200 */
[----:B------:R-:W-:Y:S01]  /*3cf0*/  LOP3.LUT P0, RZ, R28, 0x2, RZ, 0xc0, !PT ;  /* 0x000000021cff7812 */ /* 0x000fe2000780c0ff */
[--C-:B------:R-:W-:Y:S01]  /*3d00*/  IMAD R184, R3, 0x2, R183.reuse ;  /* 0x0000000203b87824 */ /* 0x100fe200078e02b7 */
[----:B------:R-:W-:Y:S01]  /*3d10*/  IADD3 R6, R7, UR27, RZ ;  /* 0x0000001b07067c10 */ /* 0x000fe2000fffe0ff */
[----:B---3--:R-:W1:Y:S01]  /*3d20*/  LDSM.16.M88.4 R24, [R176+0x6000] ;  /* 0x00600000b018783b */ /* 0x008e620000000200 */
[----:B------:R-:W-:Y:S01]  /*3d30*/  IADD3 R5, R176, 0x6000, RZ ;  /* 0x00006000b0057810 */ /* 0x000fe20007ffe0ff */
[----:B------:R-:W-:Y:S01]  /*3d40*/  IMAD R186, R2, 0x2, R183 ;  /* 0x0000000202ba7824 */ /* 0x000fe200078e02b7 */
[----:B------:R-:W-:Y:S01]  /*3d50*/  IADD3 R187, R176, 0x6020, RZ ;  /* 0x00006020b0bb7810 */ /* 0x000fe20007ffe0ff */
[----:B--2---:R-:W2:Y:S01]  /*3d60*/  LDSM.16.M88.4 R12, [R176+0x7000] ;  /* 0x00700000b00c783b */ /* 0x004ea20000000200 */
[----:B------:R-:W-:Y:S01]  /*3d70*/  IMAD R182, R0, 0x2, R176 ;  /* 0x0000000200b67824 */ /* 0x000fe200078e02b0 */
[----:B------:R-:W-:Y:S01]  /*3d80*/  IMNMX R203, R6, UR16, PT ;  /* 0x0000001006cb7c17 */ /* 0x000fe2000b800200 */
[----:B------:R-:W-:Y:S01]  /*3d90*/  IMAD R185, R2, 0x2, R184 ;  /* 0x0000000202b97824 */ /* 0x000fe200078e02b8 */
[----:B------:R-:W3:Y:S01]  /*3da0*/  LDSM.16.M88.4 R20, [R176+0x6800] ;  /* 0x00680000b014783b */ /* 0x000ee20000000200 */
[----:B------:R-:W-:Y:S01]  /*3db0*/  UISETP.GT.AND UP0, UPT, UR25, UR9, UPT ;  /* 0x000000091900728c */ /* 0x000fe2000bf04270 */
[----:B------:R-:W-:-:S02]  /*3dc0*/  @P0 IADD3 R187, R5, -0x20, RZ ;  /* 0xffffffe005bb0810 */ /* 0x000fc40007ffe0ff */
[----:B------:R-:W5:Y:S01]  /*3dd0*/  LDSM.16.M88.4 R44, [R176+0x7800] ;  /* 0x00780000b02c783b */ /* 0x000f620000000200 */
[----:B------:R-:W-:Y:S02]  /*3de0*/  IADD3 R5, R7, 0x8, RZ ;  /* 0x0000000807057810 */ /* 0x000fe40007ffe0ff */
[----:B------:R-:W-:Y:S01]  /*3df0*/  IMAD R181, R0, 0x2, R187 ;  /* 0x0000000200b57824 */ /* 0x000fe200078e02bb */
[----:B------:R-:W-:Y:S01]  /*3e00*/  LDSM.16.M88.4 R16, [R184] ;  /* 0x00000000b810783b */ /* 0x000fe20000000200 */
[----:B------:R-:W-:Y:S01]  /*3e10*/  IMAD.U32 R0, RZ, RZ, UR25 ;  /* 0x00000019ff007e24 */ /* 0x000fe2000f8e00ff */
[----:B------:R-:W-:Y:S02]  /*3e20*/  IADD3 R6, R5, UR20, RZ ;  /* 0x0000001405067c10 */ /* 0x000fe4000fffe0ff */
[----:B------:R-:W4:Y:S01]  /*3e30*/  LDSM.16.M88.4 R40, [R187] ;  /* 0x00000000bb28783b */ /* 0x000f220000000200 */
[----:B------:R-:W-:Y:S01]  /*3e40*/  IMAD R0, R0, 0x40, R113 ;  /* 0x0000004000007824 */ /* 0x000fe200078e0271 */
[----:B------:R-:W-:-:S02]  /*3e50*/  IMNMX R200, RZ, R6, !PT ;  /* 0x00000006ffc87217 */ /* 0x000fc40007800200 */
[----:B------:R-:W3:Y:S01]  /*3e60*/  LDSM.16.M88.4 R28, [R187+0x800] ;  /* 0x00080000bb1c783b */ /* 0x000ee20000000200 */
[C---:B------:R-:W-:Y:S02]  /*3e70*/  IADD3 R198, R187.reuse, 0x800, RZ ;  /* 0x00000800bbc67810 */ /* 0x040fe40007ffe0ff */
[CC--:B------:R-:W-:Y:S01]  /*3e80*/  ISETP.GE.AND P0, PT, R0.reuse, R203.reuse, PT ;  /* 0x000000cb0000720c */ /* 0x0c0fe20003f06270 */
[----:B------:R-:W3:Y:S01]  /*3e90*/  LDSM.16.M88.4 R56, [R187+0x1000] ;  /* 0x00100000bb38783b */ /* 0x000ee20000000200 */
[----:B------:R-:W-:Y:S02]  /*3ea0*/  IADD3 R6, R0, 0x8, RZ ;  /* 0x0000000800067810 */ /* 0x000fe40007ffe0ff */
[C---:B------:R-:W-:Y:S01]  /*3eb0*/  IADD3 R197, R187.reuse, 0x1000, RZ ;  /* 0x00001000bbc57810 */ /* 0x040fe20007ffe0ff */
[----:B------:R-:W3:Y:S01]  /*3ec0*/  LDSM.16.M88.4 R72, [R187+0x1800] ;  /* 0x00180000bb48783b */ /* 0x000ee20000000200 */
[----:B------:R-:W-:Y:S02]  /*3ed0*/  ISETP.GE.AND P1, PT, R6, R203, PT ;  /* 0x000000cb0600720c */ /* 0x000fe40003f26270 */
[C---:B------:R-:W-:Y:S01]  /*3ee0*/  IADD3 R196, R187.reuse, 0x1800, RZ ;  /* 0x00001800bbc47810 */ /* 0x040fe20007ffe0ff */
[----:B------:R-:W-:Y:S01]  /*3ef0*/  LDSM.16.M88.4 R80, [R182+0x6000] ;  /* 0x00600000b650783b */ /* 0x000fe20000000200 */
[----:B------:R-:W-:-:S02]  /*3f00*/  IADD3 R195, R187, 0x2000, RZ ;  /* 0x00002000bbc37810 */ /* 0x000fc40007ffe0ff */
[C---:B------:R-:W-:Y:S01]  /*3f10*/  IADD3 R194, R187.reuse, 0x2800, RZ ;  /* 0x00002800bbc27810 */ /* 0x040fe20007ffe0ff */
[C---:B-1----:R-:W-:Y:S01]  /*3f20*/  HMMA.16816.F32.BF16 R32, R8.reuse, R24, RZ ;  /* 0x000000180820723c */ /* 0x042fe200000418ff */
[----:B------:R-:W-:Y:S01]  /*3f30*/  LDSM.16.M88.4 R76, [R182+0x6800] ;  /* 0x00680000b64c783b */ /* 0x000fe20000000200 */
[C---:B------:R-:W-:Y:S02]  /*3f40*/  IADD3 R193, R187.reuse, 0x3000, RZ ;  /* 0x00003000bbc17810 */ /* 0x040fe40007ffe0ff */
[C---:B------:R-:W-:Y:S01]  /*3f50*/  IADD3 R192, R187.reuse, 0x3800, RZ ;  /* 0x00003800bbc07810 */ /* 0x040fe20007ffe0ff */
[----:B------:R-:W-:Y:S01]  /*3f60*/  LDSM.16.M88.4 R84, [R182+0x7000] ;  /* 0x00700000b654783b */ /* 0x000fe20000000200 */
[C---:B------:R-:W-:Y:S02]  /*3f70*/  IADD3 R191, R187.reuse, 0x4000, RZ ;  /* 0x00004000bbbf7810 */ /* 0x040fe40007ffe0ff */
[----:B--2---:R-:W-:Y:S01]  /*3f80*/  HMMA.16816.F32.BF16 R52, R8, R12, RZ ;  /* 0x0000000c0834723c */ /* 0x004fe200000418ff */
[----:B------:R-:W-:Y:S01]  /*3f90*/  LDSM.16.M88.4 R88, [R182+0x7800] ;  /* 0x00780000b658783b */ /* 0x000fe20000000200 */
[----:B------:R-:W-:-:S02]  /*3fa0*/  IADD3 R190, R187, 0x4800, RZ ;  /* 0x00004800bbbe7810 */ /* 0x000fc40007ffe0ff */
[C---:B------:R-:W-:Y:S01]  /*3fb0*/  IADD3 R189, R187.reuse, 0x5000, RZ ;  /* 0x00005000bbbd7810 */ /* 0x040fe20007ffe0ff */
[----:B------:R-:W-:Y:S01]  /*3fc0*/  LDSM.16.M88.4 R92, [R181] ;  /* 0x00000000b55c783b */ /* 0x000fe20000000200 */
[----:B------:R-:W-:Y:S02]  /*3fd0*/  IADD3 R188, R187, 0x5800, RZ ;  /* 0x00005800bbbc7810 */ /* 0x000fe40007ffe0ff */
[C---:B------:R-:W-:Y:S01]  /*3fe0*/  HMMA.16816.F32.BF16 R64, R8.reuse, R14, RZ ;  /* 0x0000000e0840723c */ /* 0x040fe200000418ff */
[----:B------:R-:W1:Y:S04]  /*3ff0*/  LDSM.16.M88.4 R12, [R186] ;  /* 0x00000000ba0c783b */ /* 0x000e680000000200 */
[----:B------:R-:W-:Y:S03]  /*4000*/  LDSM.16.M88.4 R96, [R187+0x4000] ;  /* 0x00400000bb60783b */ /* 0x000fe60000000200 */
[C---:B------:R-:W-:Y:S01]  /*4010*/  HMMA.16816.F32.BF16 R24, R8.reuse, R26, RZ ;  /* 0x0000001a0818723c */ /* 0x040fe200000418ff */
[----:B------:R-:W-:Y:S04]  /*4020*/  LDSM.16.M88.4 R100, [R187+0x4800] ;  /* 0x00480000bb64783b */ /* 0x000fe80000000200 */
[----:B------:R-:W0:Y:S03]  /*4030*/  LDGDEPBAR ;  /* 0x00000000000079af */ /* 0x000e260000000000 */
[C---:B---3--:R-:W-:Y:S08]  /*4040*/  HMMA.16816.F32.BF16 R36, R8.reuse, R20, RZ ;  /* 0x000000140824723c */ /* 0x048ff000000418ff */
[C---:B------:R-:W-:Y:S01]  /*4050*/  HMMA.16816.F32.BF16 R48, R8.reuse, R22, RZ ;  /* 0x000000160830723c */ /* 0x040fe200000418ff */
[----:B------:R-:W2:Y:S07]  /*4060*/  LDSM.16.M88.4 R20, [R185] ;  /* 0x00000000b914783b */ /* 0x000eae0000000200 */
[C---:B-----5:R-:W-:Y:S08]  /*4070*/  HMMA.16816.F32.BF16 R68, R8.reuse, R44, RZ ;  /* 0x0000002c0844723c */ /* 0x060ff000000418ff */
[----:B------:R-:W-:Y:S08]  /*4080*/  HMMA.16816.F32.BF16 R60, R8, R46, RZ ;  /* 0x0000002e083c723c */ /* 0x000ff000000418ff */
[C---:B----4-:R-:W-:Y:S08]  /*4090*/  HMMA.16816.F32.BF16 R8, R16.reuse, R40, R32 ;  /* 0x000000281008723c */ /* 0x050ff00000041820 */
[C---:B------:R-:W-:Y:S08]  /*40a0*/  HMMA.16816.F32.BF16 R44, R16.reuse, R42, R24 ;  /* 0x0000002a102c723c */ /* 0x040ff00000041818 */
[C---:B------:R-:W-:Y:S08]  /*40b0*/  HMMA.16816.F32.BF16 R40, R16.reuse, R28, R36 ;  /* 0x0000001c1028723c */ /* 0x040ff00000041824 */
[C---:B------:R-:W-:Y:S08]  /*40c0*/  HMMA.16816.F32.BF16 R36, R16.reuse, R30, R48 ;  /* 0x0000001e1024723c */ /* 0x040ff00000041830 */
[C---:B------:R-:W-:Y:S08]  /*40d0*/  HMMA.16816.F32.BF16 R32, R16.reuse, R56, R52 ;  /* 0x000000381020723c */ /* 0x040ff00000041834 */
[C---:B------:R-:W-:Y:S01]  /*40e0*/  HMMA.16816.F32.BF16 R28, R16.reuse, R58, R64 ;  /* 0x0000003a101c723c */ /* 0x040fe20000041840 */
[----:B------:R-:W-:Y:S07]  /*40f0*/  LDSM.16.M88.4 R64, [R176+0x8800] ;  /* 0x00880000b040783b */ /* 0x000fee0000000200 */
[C---:B------:R-:W-:Y:S01]  /*4100*/  HMMA.16816.F32.BF16 R24, R16.reuse, R72, R68 ;  /* 0x000000481018723c */ /* 0x040fe20000041844 */
[----:B------:R-:W-:Y:S07]  /*4110*/  LDSM.16.M88.4 R68, [R176+0x9000] ;  /* 0x00900000b044783b */ /* 0x000fee0000000200 */
[----:B------:R-:W-:Y:S01]  /*4120*/  HMMA.16816.F32.BF16 R16, R16, R74, R60 ;  /* 0x0000004a1010723c */ /* 0x000fe2000004183c */
        /* <DEDUP_REMOVED lines=8> */
[C---:B------:R-:W-:Y:S01]  /*41b0*/  HMMA.16816.F32.BF16 R28, R12.reuse, R90, R16 ;  /* 0x0000005a0c1c723c */ /* 0x040fe20000041810 */
[----:B------:R-:W4:Y:S07]  /*41c0*/  LDSM.16.M88.4 R16, [R181+0x1800] ;  /* 0x00180000b510783b */ /* 0x000f2e0000000200 */
[C---:B------:R-:W-:Y:S01]  /*41d0*/  HMMA.16816.F32.BF16 R60, R12.reuse, R88, R24 ;  /* 0x000000580c3c723c */ /* 0x040fe20000041818 */
[----:B------:R-:W-:Y:S07]  /*41e0*/  LDSM.16.M88.4 R88, [R176+0xb800] ;  /* 0x00b80000b058783b */ /* 0x000fee0000000200 */
[----:B------:R-:W-:Y:S01]  /*41f0*/  HMMA.16816.F32.BF16 R52, R12, R84, R32 ;  /* 0x000000540c34723c */ /* 0x000fe20000041820 */
[----:B------:R-:W-:Y:S04]  /*4200*/  LDSM.16.M88.4 R32, [R176+0x8000] ;  /* 0x00800000b020783b */ /* 0x000fe80000000200 */
[----:B------:R-:W-:Y:S03]  /*4210*/  LDSM.16.M88.4 R12, [R184+0x2000] ;  /* 0x00200000b80c783b */ /* 0x000fe60000000200 */
[C---:B--2---:R-:W-:Y:S01]  /*4220*/  HMMA.16816.F32.BF16 R24, R20.reuse, R92, R8 ;  /* 0x0000005c1418723c */ /* 0x044fe20000041808 */
[----:B------:R-:W2:Y:S04]  /*4230*/  LDSM.16.M88.4 R8, [R183+0x2000] ;  /* 0x00200000b708783b */ /* 0x000ea80000000200 */
[----:B------:R-:W-:Y:S03]  /*4240*/  LDSM.16.M88.4 R84, [R181+0x2000] ;  /* 0x00200000b554783b */ /* 0x000fe60000000200 */
[C---:B------:R-:W-:Y:S01]  /*4250*/  HMMA.16816.F32.BF16 R36, R20.reuse, R94, R48 ;  /* 0x0000005e1424723c */ /* 0x040fe20000041830 */
[----:B------:R-:W-:Y:S07]  /*4260*/  LDSM.16.M88.4 R92, [R176+0xb000] ;  /* 0x00b00000b05c783b */ /* 0x000fee0000000200 */
[C---:B---3--:R-:W-:Y:S08]  /*4270*/  HMMA.16816.F32.BF16 R40, R20.reuse, R72, R40 ;  /* 0x000000481428723c */ /* 0x048ff00000041828 */
[C---:B------:R-:W-:Y:S01]  /*4280*/  HMMA.16816.F32.BF16 R48, R20.reuse, R74, R56 ;  /* 0x0000004a1430723c */ /* 0x040fe20000041838 */
[----:B------:R-:W3:Y:S07]  /*4290*/  LDSM.16.M88.4 R72, [R176+0x9800] ;  /* 0x00980000b048783b */ /* 0x000eee0000000200 */
[C---:B-1----:R-:W-:Y:S08]  /*42a0*/  HMMA.16816.F32.BF16 R52, R20.reuse, R80, R52 ;  /* 0x000000501434723c */ /* 0x042ff00000041834 */
[C---:B------:R-:W-:Y:S01]  /*42b0*/  HMMA.16816.F32.BF16 R44, R20.reuse, R82, R44 ;  /* 0x00000052142c723c */ /* 0x040fe2000004182c */
[----:B------:R-:W1:Y:S07]  /*42c0*/  LDSM.16.M88.4 R80, [R187+0x2800] ;  /* 0x00280000bb50783b */ /* 0x000e6e0000000200 */
[C---:B----4-:R-:W-:Y:S08]  /*42d0*/  HMMA.16816.F32.BF16 R56, R20.reuse, R16, R60 ;  /* 0x000000101438723c */ /* 0x050ff0000004183c */
[----:B------:R-:W-:Y:S08]  /*42e0*/  HMMA.16816.F32.BF16 R20, R20, R18, R28 ;  /* 0x000000121414723c */ /* 0x000ff0000004181c */
[C---:B--2---:R-:W-:Y:S08]  /*42f0*/  HMMA.16816.F32.BF16 R24, R8.reuse, R32, R24 ;  /* 0x000000200818723c */ /* 0x044ff00000041818 */
[C---:B------:R-:W-:Y:S01]  /*4300*/  HMMA.16816.F32.BF16 R28, R8.reuse, R34, R36 ;  /* 0x00000022081c723c */ /* 0x040fe20000041824 */
[----:B------:R-:W-:Y:S07]  /*4310*/  LDSM.16.M88.4 R36, [R187+0x3800] ;  /* 0x00380000bb24783b */ /* 0x000fee0000000200 */
[C---:B------:R-:W-:Y:S08]  /*4320*/  HMMA.16816.F32.BF16 R32, R8.reuse, R64, R40 ;  /* 0x000000400820723c */ /* 0x040ff00000041828 */
[C---:B------:R-:W-:Y:S01]  /*4330*/  HMMA.16816.F32.BF16 R40, R8.reuse, R66, R48 ;  /* 0x000000420828723c */ /* 0x040fe20000041830 */
[----:B------:R-:W2:Y:S04]  /*4340*/  LDSM.16.M88.4 R48, [R187+0x3000] ;  /* 0x00300000bb30783b */ /* 0x000ea80000000200 */
[----:B------:R-:W-:Y:S03]  /*4350*/  LDSM.16.M88.4 R64, [R182+0x8000] ;  /* 0x00800000b640783b */ /* 0x000fe60000000200 */
[C---:B------:R-:W-:Y:S08]  /*4360*/  HMMA.16816.F32.BF16 R60, R8.reuse, R68, R52 ;  /* 0x00000044083c723c */ /* 0x040ff00000041834 */
[C---:B------:R-:W-:Y:S01]  /*4370*/  HMMA.16816.F32.BF16 R44, R8.reuse, R70, R44 ;  /* 0x00000046082c723c */ /* 0x040fe2000004182c */
[----:B------:R-:W-:Y:S07]  /*4380*/  LDSM.16.M88.4 R68, [R182+0x8800] ;  /* 0x00880000b644783b */ /* 0x000fee0000000200 */
[C---:B---3--:R-:W-:Y:S08]  /*4390*/  HMMA.16816.F32.BF16 R52, R8.reuse, R72, R56 ;  /* 0x000000480834723c */ /* 0x048ff00000041838 */
[----:B------:R-:W-:Y:S01]  /*43a0*/  HMMA.16816.F32.BF16 R16, R8, R74, R20 ;  /* 0x0000004a0810723c */ /* 0x000fe20000041814 */
[----:B------:R-:W3:Y:S04]  /*43b0*/  LDSM.16.M88.4 R8, [R186+0x2000] ;  /* 0x00200000ba08783b */ /* 0x000ee80000000200 */
[----:B------:R-:W-:Y:S03]  /*43c0*/  LDSM.16.M88.4 R20, [R185+0x2000] ;  /* 0x00200000b914783b */ /* 0x000fe60000000200 */
[C---:B------:R-:W-:Y:S01]  /*43d0*/  HMMA.16816.F32.BF16 R24, R12.reuse, R76, R24 ;  /* 0x0000004c0c18723c */ /* 0x040fe20000041818 */
[----:B------:R-:W-:Y:S07]  /*43e0*/  LDSM.16.M88.4 R72, [R181+0x3000] ;  /* 0x00300000b548783b */ /* 0x000fee0000000200 */
[C---:B------:R-:W-:Y:S01]  /*43f0*/  HMMA.16816.F32.BF16 R28, R12.reuse, R78, R28 ;  /* 0x0000004e0c1c723c */ /* 0x040fe2000004181c */
[----:B------:R-:W4:Y:S07]  /*4400*/  LDSM.16.M88.4 R76, [R182+0x9000] ;  /* 0x00900000b64c783b */ /* 0x000f2e0000000200 */
[C---:B-1----:R-:W-:Y:S08]  /*4410*/  HMMA.16816.F32.BF16 R32, R12.reuse, R80, R32 ;  /* 0x000000500c20723c */ /* 0x042ff00000041820 */
[C---:B------:R-:W-:Y:S01]  /*4420*/  HMMA.16816.F32.BF16 R40, R12.reuse, R82, R40 ;  /* 0x000000520c28723c */ /* 0x040fe20000041828 */
[----:B------:R-:W1:Y:S07]  /*4430*/  LDSM.16.M88.4 R80, [R182+0x9800] ;  /* 0x00980000b650783b */ /* 0x000e6e0000000200 */
[C---:B--2---:R-:W-:Y:S08]  /*4440*/  HMMA.16816.F32.BF16 R56, R12.reuse, R48, R60 ;  /* 0x000000300c38723c */ /* 0x044ff0000004183c */
[C---:B------:R-:W-:Y:S08]  /*4450*/  HMMA.16816.F32.BF16 R48, R12.reuse, R50, R44 ;  /* 0x000000320c30723c */ /* 0x040ff0000004182c */
[C---:B------:R-:W-:Y:S01]  /*4460*/  HMMA.16816.F32.BF16 R44, R12.reuse, R36, R52 ;  /* 0x000000240c2c723c */ /* 0x040fe20000041834 */
[----:B------:R-:W-:Y:S07]  /*4470*/  LDSM.16.M88.4 R52, [R181+0x3800] ;  /* 0x00380000b534783b */ /* 0x000fee0000000200 */
[----:B------:R-:W-:Y:S01]  /*4480*/  HMMA.16816.F32.BF16 R12, R12, R38, R16 ;  /* 0x000000260c0c723c */ /* 0x000fe20000041810 */
[----:B------:R-:W2:Y:S07]  /*4490*/  LDSM.16.M88.4 R36, [R181+0x2800] ;  /* 0x00280000b524783b */ /* 0x000eae0000000200 */
[C---:B---3--:R-:W-:Y:S08]  /*44a0*/  HMMA.16816.F32.BF16 R16, R8.reuse, R64, R24 ;  /* 0x000000400810723c */ /* 0x048ff00000041818 */
[C---:B------:R-:W-:Y:S08]  /*44b0*/  HMMA.16816.F32.BF16 R24, R8.reuse, R66, R28 ;  /* 0x000000420818723c */ /* 0x040ff0000004181c */
[C---:B------:R-:W-:Y:S08]  /*44c0*/  HMMA.16816.F32.BF16 R32, R8.reuse, R68, R32 ;  /* 0x000000440820723c */ /* 0x040ff00000041820 */
[C---:B----4-:R-:W-:Y:S08]  /*44d0*/  HMMA.16816.F32.BF16 R60, R8.reuse, R76, R56 ;  /* 0x0000004c083c723c */ /* 0x050ff00000041838 */
[C---:B------:R-:W-:Y:S01]  /*44e0*/  HMMA.16816.F32.BF16 R40, R8.reuse, R70, R40 ;  /* 0x000000460828723c */ /* 0x040fe20000041828 */
[----:B------:R-:W-:Y:S07]  /*44f0*/  LDSM.16.M88.4 R68, [R176+0xa000] ;  /* 0x00a00000b044783b */ /* 0x000fee0000000200 */
[C---:B------:R-:W-:Y:S01]  /*4500*/  HMMA.16816.F32.BF16 R64, R8.reuse, R78, R48 ;  /* 0x0000004e0840723c */ /* 0x040fe20000041830 */
[----:B------:R-:W-:Y:S07]  /*4510*/  LDSM.16.M88.4 R76, [R176+0xa800] ;  /* 0x00a80000b04c783b */ /* 0x000fee0000000200 */
[C---:B-1----:R-:W-:Y:S08]  /*4520*/  HMMA.16816.F32.BF16 R56, R8.reuse, R80, R44 ;  /* 0x000000500838723c */ /* 0x042ff0000004182c */
[----:B------:R-:W-:Y:S01]  /*4530*/  HMMA.16816.F32.BF16 R48, R8, R82, R12 ;  /* 0x000000520830723c */ /* 0x000fe2000004180c */
[----:B------:R-:W1:Y:S04]  /*4540*/  LDSM.16.M88.4 R8, [R183+0x4000] ;  /* 0x00400000b708783b */ /* 0x000e680000000200 */
[----:B------:R-:W-:Y:S03]  /*4550*/  LDSM.16.M88.4 R80, [R187+0x5800] ;  /* 0x00580000bb50783b */ /* 0x000fe60000000200 */
[C---:B------:R-:W-:Y:S01]  /*4560*/  HMMA.16816.F32.BF16 R28, R20.reuse, R84, R16 ;  /* 0x00000054141c723c */ /* 0x040fe20000041810 */
[----:B------:R-:W3:Y:S07]  /*4570*/  LDSM.16.M88.4 R16, [R184+0x4000] ;  /* 0x00400000b810783b */ /* 0x000eee0000000200 */
[C---:B------:R-:W-:Y:S01]  /*4580*/  HMMA.16816.F32.BF16 R24, R20.reuse, R86, R24 ;  /* 0x000000561418723c */ /* 0x040fe20000041818 */
[----:B------:R-:W-:Y:S07]  /*4590*/  LDSM.16.M88.4 R84, [R182+0xa000] ;  /* 0x00a00000b654783b */ /* 0x000fee0000000200 */
[C---:B--2---:R-:W-:Y:S08]  /*45a0*/  HMMA.16816.F32.BF16 R12, R20.reuse, R36, R32 ;  /* 0x00000024140c723c */ /* 0x044ff00000041820 */
[C---:B------:R-:W-:Y:S08]  /*45b0*/  HMMA.16816.F32.BF16 R36, R20.reuse, R38, R40 ;  /* 0x000000261424723c */ /* 0x040ff00000041828 */
[C---:B------:R-:W-:Y:S08]  /*45c0*/  HMMA.16816.F32.BF16 R44, R20.reuse, R72, R60 ;  /* 0x00000048142c723c */ /* 0x040ff0000004183c */
[C---:B------:R-:W-:Y:S08]  /*45d0*/  HMMA.16816.F32.BF16 R56, R20.reuse, R52, R56 ;  /* 0x000000341438723c */ /* 0x040ff00000041838 */
[C---:B------:R-:W-:Y:S01]  /*45e0*/  HMMA.16816.F32.BF16 R48, R20.reuse, R54, R48 ;  /* 0x000000361430723c */ /* 0x040fe20000041830 */
[----:B------:R-:W-:Y:S07]  /*45f0*/  LDSM.16.M88.4 R52, [R182+0xa800] ;  /* 0x00a80000b634783b */ /* 0x000fee0000000200 */
[----:B------:R-:W-:Y:S01]  /*4600*/  HMMA.16816.F32.BF16 R64, R20, R74, R64 ;  /* 0x0000004a1440723c */ /* 0x000fe20000041840 */
[----:B------:R-:W2:Y:S07]  /*4610*/  LDSM.16.M88.4 R72, [R187+0x5000] ;  /* 0x00500000bb48783b */ /* 0x000eae0000000200 */
[C---:B-1----:R-:W-:Y:S08]  /*4620*/  HMMA.16816.F32.BF16 R40, R8.reuse, R68, R28 ;  /* 0x000000440828723c */ /* 0x042ff0000004181c */
[C---:B------:R-:W-:Y:S01]  /*4630*/  HMMA.16816.F32.BF16 R32, R8.reuse, R70, R24 ;  /* 0x000000460820723c */ /* 0x040fe20000041818 */
[----:B------:R-:W-:Y:S07]  /*4640*/  LDSM.16.M88.4 R68, [R182+0xb000] ;  /* 0x00b00000b644783b */ /* 0x000fee0000000200 */
[C---:B------:R-:W-:Y:S08]  /*4650*/  HMMA.16816.F32.BF16 R20, R8.reuse, R78, R36 ;  /* 0x0000004e0814723c */ /* 0x040ff00000041824 */
[C---:B------:R-:W-:Y:S08]  /*4660*/  HMMA.16816.F32.BF16 R28, R8.reuse, R92, R44 ;  /* 0x0000005c081c723c */ /* 0x040ff0000004182c */
[C---:B------:R-:W-:Y:S08]  /*4670*/  HMMA.16816.F32.BF16 R60, R8.reuse, R88, R56 ;  /* 0x00000058083c723c */ /* 0x040ff00000041838 */
[C---:B------:R-:W-:Y:S01]  /*4680*/  HMMA.16816.F32.BF16 R56, R8.reuse, R90, R48 ;  /* 0x0000005a0838723c */ /* 0x040fe20000041830 */
[----:B------:R-:W-:Y:S07]  /*4690*/  LDSM.16.M88.4 R88, [R181+0x4000] ;  /* 0x00400000b558783b */ /* 0x000fee0000000200 */
[C---:B------:R-:W-:Y:S01]  /*46a0*/  HMMA.16816.F32.BF16 R24, R8.reuse, R76, R12 ;  /* 0x0000004c0818723c */ /* 0x040fe2000004180c */
[----:B------:R-:W1:Y:S04]  /*46b0*/  LDSM.16.M88.4 R12, [R186+0x4000] ;  /* 0x00400000ba0c783b */ /* 0x000e680000000200 */
[----:B------:R-:W4:Y:S03]  /*46c0*/  LDSM.16.M88.4 R76, [R182+0xb800] ;  /* 0x00b80000b64c783b */ /* 0x000f260000000200 */
[----:B------:R-:W-:Y:S01]  /*46d0*/  HMMA.16816.F32.BF16 R64, R8, R94, R64 ;  /* 0x0000005e0840723c */ /* 0x000fe20000041840 */
[----:B------:R-:W5:Y:S07]  /*46e0*/  LDSM.16.M88.4 R8, [R185+0x4000] ;  /* 0x00400000b908783b */ /* 0x000f6e0000000200 */
[C---:B---3--:R-:W-:Y:S08]  /*46f0*/  HMMA.16816.F32.BF16 R48, R16.reuse, R96, R40 ;  /* 0x000000601030723c */ /* 0x048ff00000041828 */
[C---:B------:R-:W-:Y:S08]  /*4700*/  HMMA.16816.F32.BF16 R44, R16.reuse, R98, R32 ;  /* 0x00000062102c723c */ /* 0x040ff00000041820 */
[C---:B------:R-:W-:Y:S08]  /*4710*/  HMMA.16816.F32.BF16 R36, R16.reuse, R102, R20 ;  /* 0x000000661024723c */ /* 0x040ff00000041814 */
[C---:B--2---:R-:W-:Y:S08]  /*4720*/  HMMA.16816.F32.BF16 R32, R16.reuse, R72, R28 ;  /* 0x000000481020723c */ /* 0x044ff0000004181c */
[C---:B------:R-:W-:Y:S08]  /*4730*/  HMMA.16816.F32.BF16 R20, R16.reuse, R82, R56 ;  /* 0x000000521014723c */ /* 0x040ff00000041838 */
[C---:B------:R-:W-:Y:S08]  /*4740*/  HMMA.16816.F32.BF16 R40, R16.reuse, R100, R24 ;  /* 0x000000641028723c */ /* 0x040ff00000041818 */
[C---:B------:R-:W-:Y:S08]  /*4750*/  HMMA.16816.F32.BF16 R28, R16.reuse, R74, R64 ;  /* 0x0000004a101c723c */ /* 0x040ff00000041840 */
[----:B------:R-:W-:Y:S08]  /*4760*/  HMMA.16816.F32.BF16 R24, R16, R80, R60 ;  /* 0x000000501018723c */ /* 0x000ff0000004183c */
[C---:B-1----:R-:W-:Y:S08]  /*4770*/  HMMA.16816.F32.BF16 R16, R12.reuse, R84, R48 ;  /* 0x000000540c10723c */ /* 0x042ff00000041830 */
[C---:B------:R-:W-:Y:S08]  /*4780*/  HMMA.16816.F32.BF16 R48, R12.reuse, R68, R32 ;  /* 0x000000440c30723c */ /* 0x040ff00000041820 */
[C---:B----4-:R-:W-:Y:S01]  /*4790*/  HMMA.16816.F32.BF16 R32, R12.reuse, R78, R20 ;  /* 0x0000004e0c20723c */ /* 0x050fe20000041814 */
[----:B------:R-:W1:Y:S07]  /*47a0*/  LDSM.16.M88.4 R20, [R181+0x4800] ;  /* 0x00480000b514783b */ /* 0x000e6e0000000200 */
[C---:B------:R-:W-:Y:S08]  /*47b0*/  HMMA.16816.F32.BF16 R44, R12.reuse, R86, R44 ;  /* 0x000000560c2c723c */ /* 0x040ff0000004182c */
[----:B------:R-:W-:Y:S08]  /*47c0*/  HMMA.16816.F32.BF16 R40, R12, R52, R40 ;  /* 0x000000340c28723c */ /* 0x000ff00000041828 */
[----:B-----5:R-:W-:Y:S08]  /*47d0*/  HMMA.16816.F32.BF16 R16, R8, R88, R16 ;  /* 0x000000580810723c */ /* 0x020ff00000041810 */
[C---:B------:R-:W-:Y:S08]  /*47e0*/  HMMA.16816.F32.BF16 R36, R12.reuse, R54, R36 ;  /* 0x000000360c24723c */ /* 0x040ff00000041824 */
[C---:B------:R-:W-:Y:S01]  /*47f0*/  HMMA.16816.F32.BF16 R68, R12.reuse, R70, R28 ;  /* 0x000000460c44723c */ /* 0x040fe2000004181c */
[----:B------:R-:W2:Y:S07]  /*4800*/  LDSM.16.M88.4 R28, [R181+0x5000] ;  /* 0x00500000b51c783b */ /* 0x000eae0000000200 */
[----:B------:R-:W-:Y:S07]  /*4810*/  HMMA.16816.F32.BF16 R52, R12, R76, R24 ;  /* 0x0000004c0c34723c */ /* 0x000fee0000041818 */
[----:B------:R-:W-:Y:S01]  /*4820*/  IADD3 R12, R7, UR20, RZ ;  /* 0x00000014070c7c10 */ /* 0x000fe2000fffe0ff */
[----:B-1----:R-:W-:Y:S01]  /*4830*/  HMMA.16816.F32.BF16 R24, R8, R20, R40 ;  /* 0x000000140818723c */ /* 0x002fe20000041828 */
[----:B------:R-:W-:-:S02]  /*4840*/  IADD3 R7, R5, UR27, RZ ;  /* 0x0000001b05077c10 */ /* 0x000fc4000fffe0ff */
[C---:B------:R-:W-:Y:S02]  /*4850*/  IADD3 R5, R0.reuse, 0x1, RZ ;  /* 0x0000000100057810 */ /* 0x040fe40007ffe0ff */
[----:B------:R-:W-:Y:S02]  /*4860*/  IMNMX R202, R7, UR16, PT ;  /* 0x0000001007ca7c17 */ /* 0x000fe4000b800200 */
[----:B------:R-:W-:Y:S02]  /*4870*/  IMNMX R201, RZ, R12, !PT ;  /* 0x0000000cffc97217 */ /* 0x000fe40007800200 */
[C---:B------:R-:W-:Y:S01]  /*4880*/  ISETP.GE.AND P6, PT, R5.reuse, R203, PT ;  /* 0x000000cb0500720c */ /* 0x040fe20003fc6270 */
[----:B------:R-:W-:Y:S01]  /*4890*/  HMMA.16816.F32.BF16 R12, R8, R90, R44 ;  /* 0x0000005a080c723c */ /* 0x000fe2000004182c */
[-C--:B------:R-:W-:Y:S02]  /*48a0*/  ISETP.GE.AND P2, PT, R5, R202.reuse, PT ;  /* 0x000000ca0500720c */ /* 0x080fe40003f46270 */
[----:B------:R-:W-:-:S02]  /*48b0*/  ISETP.GE.AND P3, PT, R0, R202, PT ;  /* 0x000000ca0000720c */ /* 0x000fc40003f66270 */
[CC--:B------:R-:W-:Y:S02]  /*48c0*/  ISETP.LT.OR P6, PT, R5.reuse, R201.reuse, P6 ;  /* 0x000000c90500720c */ /* 0x0c0fe400037c1670 */
[-C--:B------:R-:W-:Y:S02]  /*48d0*/  ISETP.LT.OR P2, PT, R5, R200.reuse, P2 ;  /* 0x000000c80500720c */ /* 0x080fe40001741670 */
[C---:B------:R-:W-:Y:S02]  /*48e0*/  ISETP.LT.OR P0, PT, R0.reuse, R201, P0 ;  /* 0x000000c90000720c */ /* 0x040fe40000701670 */
[----:B------:R-:W-:Y:S02]  /*48f0*/  ISETP.LT.OR P3, PT, R0, R200, P3 ;  /* 0x000000c80000720c */ /* 0x000fe40001f61670 */
[----:B------:R-:W-:Y:S02]  /*4900*/  FSEL R44, R16, -INF , !P0 ;  /* 0xff800000102c7808 */ /* 0x000fe40004000000 */
[----:B------:R-:W-:-:S02]  /*4910*/  FSEL R40, R18, -INF , !P3 ;  /* 0xff80000012287808 */ /* 0x000fc40005800000 */
[----:B------:R-:W-:Y:S02]  /*4920*/  FSEL R42, R17, -INF , !P6 ;  /* 0xff800000112a7808 */ /* 0x000fe40007000000 */
[----:B------:R-:W-:Y:S02]  /*4930*/  FSEL R41, R19, -INF , !P2 ;  /* 0xff80000013297808 */ /* 0x000fe40005000000 */
[----:B------:R-:W-:Y:S01]  /*4940*/  HMMA.16816.F32.BF16 R16, R8, R22, R36 ;  /* 0x000000160810723c */ /* 0x000fe20000041824 */
[----:B------:R-:W1:Y:S01]  /*4950*/  LDSM.16.M88.4 R20, [R181+0x5800] ;  /* 0x00580000b514783b */ /* 0x000e620000000200 */
[----:B------:R-:W-:Y:S01]  /*4960*/  IADD3 R5, R0, 0x9, RZ ;  /* 0x0000000900057810 */ /* 0x000fe20007ffe0ff */
[----:B------:R-:W-:-:S04]  /*4970*/  DEPBAR.LE SB0, 0x0 ;  /* 0x000080000000791a */ /* 0x000fc80000000000 */
[----:B------:R-:W-:Y:S01]  /*4980*/  BAR.SYNC.DEFER_BLOCKING 0x0 ;  /* 0x0000000000007b1d */ /* 0x000fe20000010000 */
[CC--:B------:R-:W-:Y:S02]  /*4990*/  ISETP.GE.AND P4, PT, R6.reuse, R202.reuse, PT ;  /* 0x000000ca0600720c */ /* 0x0c0fe40003f86270 */
[C---:B------:R-:W-:Y:S02]  /*49a0*/  ISETP.GE.AND P5, PT, R5.reuse, R203, PT ;  /* 0x000000cb0500720c */ /* 0x040fe40003fa6270 */
[C---:B------:R-:W-:Y:S02]  /*49b0*/  ISETP.GE.AND P0, PT, R5.reuse, R202, PT ;  /* 0x000000ca0500720c */ /* 0x040fe40003f06270 */
[CC--:B------:R-:W-:Y:S02]  /*49c0*/  ISETP.LT.OR P1, PT, R6.reuse, R201.reuse, P1 ;  /* 0x000000c90600720c */ /* 0x0c0fe40000f21670 */
[----:B------:R-:W-:Y:S02]  /*49d0*/  ISETP.LT.OR P4, PT, R6, R200, P4 ;  /* 0x000000c80600720c */ /* 0x000fe40002781670 */
[----:B------:R-:W-:-:S02]  /*49e0*/  ISETP.LT.OR P5, PT, R5, R201, P5 ;  /* 0x000000c90500720c */ /* 0x000fc40002fa1670 */
[----:B------:R-:W-:Y:S02]  /*49f0*/  ISETP.LT.OR P0, PT, R5, R200, P0 ;  /* 0x000000c80500720c */ /* 0x000fe40000701670 */
[C---:B------:R-:W-:Y:S02]  /*4a00*/  IADD3 R6, R0.reuse, 0x10, RZ ;  /* 0x0000001000067810 */ /* 0x040fe40007ffe0ff */
[----:B------:R-:W-:Y:S02]  /*4a10*/  IADD3 R5, R0, 0x11, RZ ;  /* 0x0000001100057810 */ /* 0x000fe40007ffe0ff */
[----:B------:R-:W-:Y:S02]  /*4a20*/  FSEL R45, R12, -INF , !P1 ;  /* 0xff8000000c2d7808 */ /* 0x000fe40004800000 */
[C---:B------:R-:W-:Y:S02]  /*4a30*/  ISETP.GE.AND P2, PT, R6.reuse, R203, PT ;  /* 0x000000cb0600720c */ /* 0x040fe40003f46270 */
[----:B------:R-:W-:-:S02]  /*4a40*/  ISETP.GE.AND P3, PT, R6, R202, PT ;  /* 0x000000ca0600720c */ /* 0x000fc40003f66270 */
[C---:B------:R-:W-:Y:S02]  /*4a50*/  ISETP.GE.AND P6, PT, R5.reuse, R203, PT ;  /* 0x000000cb0500720c */ /* 0x040fe40003fc6270 */
[----:B------:R-:W-:Y:S02]  /*4a60*/  ISETP.GE.AND P1, PT, R5, R202, PT ;  /* 0x000000ca0500720c */ /* 0x000fe40003f26270 */
[----:B------:R-:W-:Y:S02]  /*4a70*/  FSEL R46, R14, -INF , !P4 ;  /* 0xff8000000e2e7808 */ /* 0x000fe40006000000 */
[----:B------:R-:W-:Y:S02]  /*4a80*/  FSEL R43, R13, -INF , !P5 ;  /* 0xff8000000d2b7808 */ /* 0x000fe40006800000 */
[----:B------:R-:W-:Y:S02]  /*4a90*/  FSEL R47, R15, -INF , !P0 ;  /* 0xff8000000f2f7808 */ /* 0x000fe40004000000 */
[----:B--2---:R-:W-:Y:S01]  /*4aa0*/  HMMA.16816.F32.BF16 R12, R8, R28, R48 ;  /* 0x0000001c080c723c */ /* 0x004fe20000041830 */
[----:B------:R-:W-:-:S02]  /*4ab0*/  ISETP.LT.OR P2, PT, R6, R201, P2 ;  /* 0x000000c90600720c */ /* 0x000fc40001741670 */
[-C--:B------:R-:W-:Y:S02]  /*4ac0*/  ISETP.LT.OR P3, PT, R6, R200.reuse, P3 ;  /* 0x000000c80600720c */ /* 0x080fe40001f61670 */
[C---:B------:R-:W-:Y:S02]  /*4ad0*/  ISETP.LT.OR P6, PT, R5.reuse, R201, P6 ;  /* 0x000000c90500720c */ /* 0x040fe400037c1670 */
[----:B------:R-:W-:Y:S02]  /*4ae0*/  ISETP.LT.OR P1, PT, R5, R200, P1 ;  /* 0x000000c80500720c */ /* 0x000fe40000f21670 */
[C---:B------:R-:W-:Y:S02]  /*4af0*/  IADD3 R6, R0.reuse, 0x18, RZ ;  /* 0x0000001800067810 */ /* 0x040fe40007ffe0ff */
[----:B------:R-:W-:Y:S02]  /*4b00*/  IADD3 R5, R0, 0x19, RZ ;  /* 0x0000001900057810 */ /* 0x000fe40007ffe0ff */
[----:B------:R-:W-:-:S02]  /*4b10*/  FSEL R128, R24, -INF , !P2 ;  /* 0xff80000018807808 */ /* 0x000fc40005000000 */
[CC--:B------:R-:W-:Y:S02]  /*4b20*/  ISETP.GE.AND P0, PT, R6.reuse, R203.reuse, PT ;  /* 0x000000cb0600720c */ /* 0x0c0fe40003f06270 */
[-C--:B------:R-:W-:Y:S02]  /*4b30*/  ISETP.GE.AND P4, PT, R6, R202.reuse, PT ;  /* 0x000000ca0600720c */ /* 0x080fe40003f86270 */
[C---:B------:R-:W-:Y:S02]  /*4b40*/  ISETP.GE.AND P5, PT, R5.reuse, R203, PT ;  /* 0x000000cb0500720c */ /* 0x040fe40003fa6270 */
[----:B------:R-:W-:Y:S02]  /*4b50*/  ISETP.GE.AND P2, PT, R5, R202, PT ;  /* 0x000000ca0500720c */ /* 0x000fe40003f46270 */
[----:B------:R-:W-:Y:S02]  /*4b60*/  FSEL R58, R26, -INF , !P3 ;  /* 0xff8000001a3a7808 */ /* 0x000fe40005800000 */
[----:B------:R-:W-:-:S02]  /*4b70*/  FSEL R102, R25, -INF , !P6 ;  /* 0xff80000019667808 */ /* 0x000fc40007000000 */
[----:B------:R-:W-:Y:S02]  /*4b80*/  FSEL R59, R27, -INF , !P1 ;  /* 0xff8000001b3b7808 */ /* 0x000fe40004800000 */
[----:B------:R-:W-:Y:S01]  /*4b90*/  HMMA.16816.F32.BF16 R24, R8, R30, R68 ;  /* 0x0000001e0818723c */ /* 0x000fe20000041844 */
[CC--:B------:R-:W-:Y:S02]  /*4ba0*/  ISETP.LT.OR P0, PT, R6.reuse, R201.reuse, P0 ;  /* 0x000000c90600720c */ /* 0x0c0fe40000701670 */
[-C--:B------:R-:W-:Y:S02]  /*4bb0*/  ISETP.LT.OR P4, PT, R6, R200.reuse, P4 ;  /* 0x000000c80600720c */ /* 0x080fe40002781670 */
[C---:B------:R-:W-:Y:S02]  /*4bc0*/  ISETP.LT.OR P5, PT, R5.reuse, R201, P5 ;  /* 0x000000c90500720c */ /* 0x040fe40002fa1670 */
[----:B------:R-:W-:Y:S02]  /*4bd0*/  ISETP.LT.OR P2, PT, R5, R200, P2 ;  /* 0x000000c80500720c */ /* 0x000fe40001741670 */
[----:B------:R-:W-:-:S02]  /*4be0*/  IADD3 R6, R0, 0x20, RZ ;  /* 0x0000002000067810 */ /* 0x000fc40007ffe0ff */
[----:B------:R-:W-:Y:S02]  /*4bf0*/  IADD3 R5, R0, 0x21, RZ ;  /* 0x0000002100057810 */ /* 0x000fe40007ffe0ff */
[----:B------:R-:W-:Y:S02]  /*4c00*/  FSEL R129, R16, -INF , !P0 ;  /* 0xff80000010817808 */ /* 0x000fe40004000000 */
[CC--:B------:R-:W-:Y:S02]  /*4c10*/  ISETP.GE.AND P1, PT, R6.reuse, R203.reuse, PT ;  /* 0x000000cb0600720c */ /* 0x0c0fe40003f26270 */
[-C--:B------:R-:W-:Y:S02]  /*4c20*/  ISETP.GE.AND P3, PT, R6, R202.reuse, PT ;  /* 0x000000ca0600720c */ /* 0x080fe40003f66270 */
[C---:B------:R-:W-:Y:S02]  /*4c30*/  ISETP.GE.AND P6, PT, R5.reuse, R203, PT ;  /* 0x000000cb0500720c */ /* 0x040fe40003fc6270 */
[----:B------:R-:W-:-:S02]  /*4c40*/  ISETP.GE.AND P0, PT, R5, R202, PT ;  /* 0x000000ca0500720c */ /* 0x000fc40003f06270 */
[----:B------:R-:W-:Y:S02]  /*4c50*/  FSEL R132, R18, -INF , !P4 ;  /* 0xff80000012847808 */ /* 0x000fe40006000000 */
[----:B------:R-:W-:Y:S02]  /*4c60*/  FSEL R103, R17, -INF , !P5 ;  /* 0xff80000011677808 */ /* 0x000fe40006800000 */
[----:B------:R-:W-:Y:S02]  /*4c70*/  FSEL R133, R19, -INF , !P2 ;  /* 0xff80000013857808 */ /* 0x000fe40005000000 */
[----:B-1----:R-:W-:Y:S01]  /*4c80*/  HMMA.16816.F32.BF16 R16, R8, R20, R52 ;  /* 0x000000140810723c */ /* 0x002fe20000041834 */
[CC--:B------:R-:W-:Y:S02]  /*4c90*/  ISETP.LT.OR P1, PT, R6.reuse, R201.reuse, P1 ;  /* 0x000000c90600720c */ /* 0x0c0fe40000f21670 */
[----:B------:R-:W-:Y:S02]  /*4ca0*/  ISETP.LT.OR P3, PT, R6, R200, P3 ;  /* 0x000000c80600720c */ /* 0x000fe40001f61670 */
[----:B------:R-:W-:-:S02]  /*4cb0*/  ISETP.LT.OR P6, PT, R5, R201, P6 ;  /* 0x000000c90500720c */ /* 0x000fc400037c1670 */
[----:B------:R-:W-:Y:S01]  /*4cc0*/  ISETP.LT.OR P0, PT, R5, R200, P0 ;  /* 0x000000c80500720c */ /* 0x000fe20000701670 */
[----:B------:R-:W-:Y:S01]  /*4cd0*/  HMMA.16816.F32.BF16 R8, R8, R22, R32 ;  /* 0x000000160808723c */ /* 0x000fe20000041820 */
[C---:B------:R-:W-:Y:S02]  /*4ce0*/  IADD3 R6, R0.reuse, 0x28, RZ ;  /* 0x0000002800067810 */ /* 0x040fe40007ffe0ff */
[----:B------:R-:W-:Y:S02]  /*4cf0*/  IADD3 R5, R0, 0x29, RZ ;  /* 0x0000002900057810 */ /* 0x000fe40007ffe0ff */
[----:B------:R-:W-:Y:S02]  /*4d00*/  FSEL R137, R12, -INF , !P1 ;  /* 0xff8000000c897808 */ /* 0x000fe40004800000 */
[-C--:B------:R-:W-:Y:S02]  /*4d10*/  ISETP.GE.AND P2, PT, R6, R203.reuse, PT ;  /* 0x000000cb0600720c */ /* 0x080fe40003f46270 */
[----:B------:R-:W-:-:S02]  /*4d20*/  ISETP.GE.AND P5, PT, R5, R203, PT ;  /* 0x000000cb0500720c */ /* 0x000fc40003fa6270 */
[CC--:B------:R-:W-:Y:S02]  /*4d30*/  ISETP.GE.AND P1, PT, R5.reuse, R202.reuse, PT ;  /* 0x000000ca0500720c */ /* 0x0c0fe40003f26270 */
[C---:B------:R-:W-:Y:S02]  /*4d40*/  ISETP.GE.AND P4, PT, R6.reuse, R202, PT ;  /* 0x000000ca0600720c */ /* 0x040fe40003f86270 */
[CC--:B------:R-:W-:Y:S02]  /*4d50*/  ISETP.LT.OR P2, PT, R6.reuse, R201.reuse, P2 ;  /* 0x000000c90600720c */ /* 0x0c0fe40001741670 */
[C---:B------:R-:W-:Y:S02]  /*4d60*/  ISETP.LT.OR P5, PT, R5.reuse, R201, P5 ;  /* 0x000000c90500720c */ /* 0x040fe40002fa1670 */
[-C--:B------:R-:W-:Y:S02]  /*4d70*/  ISETP.LT.OR P1, PT, R5, R200.reuse, P1 ;  /* 0x000000c80500720c */ /* 0x080fe40000f21670 */
[----:B------:R-:W-:-:S02]  /*4d80*/  ISETP.LT.OR P4, PT, R6, R200, P4 ;  /* 0x000000c80600720c */ /* 0x000fc40002781670 */
[C---:B------:R-:W-:Y:S02]  /*4d90*/  IADD3 R5, R0.reuse, 0x31, RZ ;  /* 0x0000003100057810 */ /* 0x040fe40007ffe0ff */
[----:B------:R-:W-:Y:S02]  /*4da0*/  IADD3 R6, R0, 0x30, RZ ;  /* 0x0000003000067810 */ /* 0x000fe40007ffe0ff */
[----:B------:R-:W-:Y:S02]  /*4db0*/  FSEL R136, R13, -INF , !P6 ;  /* 0xff8000000d887808 */ /* 0x000fe40007000000 */
[----:B------:R-:W-:Y:S02]  /*4dc0*/  FSEL R173, R24, -INF , !P2 ;  /* 0xff80000018ad7808 */ /* 0x000fe40005000000 */
[----:B------:R-:W-:Y:S02]  /*4dd0*/  FSEL R162, R15, -INF , !P0 ;  /* 0xff8000000fa27808 */ /* 0x000fe40004000000 */
[----:B------:R-:W-:-:S02]  /*4de0*/  ISETP.GE.AND P6, PT, R5, R203, PT ;  /* 0x000000cb0500720c */ /* 0x000fc40003fc6270 */
[C---:B------:R-:W-:Y:S02]  /*4df0*/  ISETP.GE.AND P2, PT, R5.reuse, R202, PT ;  /* 0x000000ca0500720c */ /* 0x040fe40003f46270 */
[C---:B------:R-:W-:Y:S02]  /*4e00*/  ISETP.GE.AND P0, PT, R6.reuse, R203, PT ;  /* 0x000000cb0600720c */ /* 0x040fe40003f06270 */
[CC--:B------:R-:W-:Y:S02]  /*4e10*/  ISETP.LT.OR P6, PT, R5.reuse, R201.reuse, P6 ;  /* 0x000000c90500720c */ /* 0x0c0fe400037c1670 */
[----:B------:R-:W-:Y:S02]  /*4e20*/  ISETP.LT.OR P2, PT, R5, R200, P2 ;  /* 0x000000c80500720c */ /* 0x000fe40001741670 */
[----:B------:R-:W-:Y:S02]  /*4e30*/  ISETP.LT.OR P0, PT, R6, R201, P0 ;  /* 0x000000c90600720c */ /* 0x000fe40000701670 */
[----:B------:R-:W-:-:S02]  /*4e40*/  IADD3 R5, R0, 0x38, RZ ;  /* 0x0000003800057810 */ /* 0x000fc40007ffe0ff */
[----:B------:R-:W-:Y:S02]  /*4e50*/  IADD3 R0, R0, 0x39, RZ ;  /* 0x0000003900007810 */ /* 0x000fe40007ffe0ff */
[----:B------:R-:W-:Y:S02]  /*4e60*/  FSEL R165, R16, -INF , !P0 ;  /* 0xff80000010a57808 */ /* 0x000fe40004000000 */
[----:B------:R-:W-:Y:S02]  /*4e70*/  ISETP.GE.AND P0, PT, R0, R202, PT ;  /* 0x000000ca0000720c */ /* 0x000fe40003f06270 */
[----:B------:R-:W-:Y:S02]  /*4e80*/  FSEL R161, R14, -INF , !P3 ;  /* 0xff8000000ea17808 */ /* 0x000fe40005800000 */
[----:B------:R-:W-:Y:S02]  /*4e90*/  ISETP.LT.OR P0, PT, R0, R200, P0 ;  /* 0x000000c80000720c */ /* 0x000fe40000701670 */
[----:B------:R-:W-:-:S02]  /*4ea0*/  FSEL R148, R26, -INF , !P4 ;  /* 0xff8000001a947808 */ /* 0x000fc40006000000 */
[----:B------:R-:W-:Y:S02]  /*4eb0*/  FSEL R164, R11, -INF , !P0 ;  /* 0xff8000000ba47808 */ /* 0x000fe40004000000 */
[----:B------:R-:W-:Y:S02]  /*4ec0*/  PLOP3.LUT P0, PT, PT, PT, UP0, 0x80, 0x0 ;  /* 0x000000000000781c */ /* 0x000fe40003f0f008 */
[----:B------:R-:W-:Y:S02]  /*4ed0*/  FSEL R163, R25, -INF , !P5 ;  /* 0xff80000019a37808 */ /* 0x000fe40006800000 */
[----:B------:R-:W-:Y:S02]  /*4ee0*/  FSEL R150, R27, -INF , !P1 ;  /* 0xff8000001b967808 */ /* 0x000fe40004800000 */
[----:B------:R-:W-:Y:S02]  /*4ef0*/  ISETP.GE.AND P3, PT, R6, R202, PT ;  /* 0x000000ca0600720c */ /* 0x000fe40003f66270 */
[----:B------:R-:W-:-:S02]  /*4f00*/  ISETP.GE.AND P5, PT, R5, R203, PT ;  /* 0x000000cb0500720c */ /* 0x000fc40003fa6270 */
[C---:B------:R-:W-:Y:S02]  /*4f10*/  ISETP.GE.AND P1, PT, R5.reuse, R202, PT ;  /* 0x000000ca0500720c */ /* 0x040fe40003f26270 */
[----:B------:R-:W-:Y:S02]  /*4f20*/  ISETP.GE.AND P4, PT, R0, R203, PT ;  /* 0x000000cb0000720c */ /* 0x000fe40003f86270 */
[-C--:B------:R-:W-:Y:S02]  /*4f30*/  ISETP.LT.OR P3, PT, R6, R200.reuse, P3 ;  /* 0x000000c80600720c */ /* 0x080fe40001f61670 */
[CC--:B------:R-:W-:Y:S02]  /*4f40*/  ISETP.LT.OR P5, PT, R5.reuse, R201.reuse, P5 ;  /* 0x000000c90500720c */ /* 0x0c0fe40002fa1670 */
[----:B------:R-:W-:Y:S02]  /*4f50*/  ISETP.LT.OR P1, PT, R5, R200, P1 ;  /* 0x000000c80500720c */ /* 0x000fe40000f21670 */
        /* <DEDUP_REMOVED lines=109> */
.L_x_1085:
[----:B------:R-:W-:Y:S05]  /*5630*/  BSYNC B0 ;  /* 0x0000000000007941 */ /* 0x000fea0003800000 */
.L_x_1084:
[----:B------:R-:W0:Y:S02]  /*5640*/  LDGDEPBAR ;  /* 0x00000000000079af */ /* 0x000e240000000000 */
.L_x_1083:
[----:B------:R-:W-:Y:S01]  /*5650*/  FMNMX.FTZ R0, R40, R41, !PT ;  /* 0x0000002928007209 */ /* 0x000fe20007810000 */
[----:B------:R-:W-:Y:S01]  /*5660*/  IMAD.WIDE.U32 R138, R108, -0x326172a9, RZ ;  /* 0xcd9e8d576c8a7825 */ /* 0x000fe200078e00ff */
[----:B------:R-:W-:Y:S01]  /*5670*/  FMNMX.FTZ R5, R44, R42, !PT ;  /* 0x0000002a2c057209 */ /* 0x000fe20007810000 */
[----:B------:R-:W-:Y:S01]  /*5680*/  USHF.L.U32 UR4, UR25, 0x1, URZ ;  /* 0x0000000119047899 */ /* 0x000fe2000800063f */
[----:B------:R-:W-:Y:S01]  /*5690*/  FMNMX.FTZ R0, R46, R0, !PT ;  /* 0x000000002e007209 */ /* 0x000fe20007810000 */
[----:B------:R-:W-:Y:S01]  /*56a0*/  UIADD3 UR16, UR23, -0x4498517b, URZ ;  /* 0xbb67ae8517107890 */ /* 0x000fe2000fffe03f */
        /* <DEDUP_REMOVED lines=11> */
[----:B------:R-:W-:Y:S01]  /*5760*/  STL [R1+0xcc], R181 ;  /* 0x0000ccb501007387 */ /* 0x000fe20000100800 */
[----:B------:R-:W-:Y:S01]  /*5770*/  FMNMX.FTZ R5, R102, R5, !PT ;  /* 0x0000000566057209 */ /* 0x000fe20007810000 */
[----:B------:R-:W-:Y:S01]  /*5780*/  UIADD3 UR30, UR22, 0x3c6ef372, URZ ;  /* 0x3c6ef372161e7890 */ /* 0x000fe2000fffe03f */
[----:B------:R-:W-:Y:S01]  /*5790*/  FMNMX.FTZ R0, R132, R0, !PT ;  /* 0x0000000084007209 */ /* 0x000fe20007810000 */
[----:B------:R-:W-:Y:S01]  /*57a0*/  STL [R1+0xc8], R176 ;  /* 0x0000c8b001007387 */ /* 0x000fe20000100800 */
        /* <DEDUP_REMOVED lines=23> */
[----:B------:R-:W-:Y:S01]  /*5920*/  ULOP3.LUT UR4, UR4, UR23, URZ, 0x3c, !UPT ;  /* 0x0000001704047292 */ /* 0x000fe2000f8e3c3f */
[----:B------:R-:W-:Y:S01]  /*5930*/  FMNMX.FTZ R5, R165, R5, !PT ;  /* 0x00000005a5057209 */ /* 0x000fe20007810000 */
[----:B-1----:R-:W-:Y:S01]  /*5940*/  LDSM.16.MT88.4 R16, [R180+0xc000] ;  /* 0x00c00000b410783b */ /* 0x002fe20000004200 */
        /* <DEDUP_REMOVED lines=9> */
[----:B------:R-:W-:-:S03]  /*59e0*/  LOP3.LUT R8, R104, UR22, RZ, 0x3c, !PT ;  /* 0x0000001668087c12 */ /* 0x000fc6000f8e3cff */
[----:B------:R-:W1:Y:S04]  /*59f0*/  SHFL.BFLY PT, R6, R0, 0x2, 0x1f ;  /* 0x0c401f0000067f89 */ /* 0x000e6800000e0000 */
[----:B------:R-:W2:Y:S04]  /*5a00*/  SHFL.BFLY PT, R7, R5, 0x2, 0x1f ;  /* 0x0c401f0005077f89 */ /* 0x000ea800000e0000 */
[----:B------:R3:W-:Y:S04]  /*5a10*/  STL [R1+0xac], R8 ;  /* 0x0000ac0801007387 */ /* 0x0007e80000100800 */
[----:B------:R-:W-:Y:S01]  /*5a20*/  LDSM.16.MT88.4 R48, [R179+0xc000] ;  /* 0x00c00000b330783b */ /* 0x000fe20000004200 */
[----:B-1----:R-:W-:-:S02]  /*5a30*/  FMNMX.FTZ R0, R0, R6, !PT ;  /* 0x0000000600007209 */ /* 0x002fc40007810000 */
[----:B------:R-:W-:Y:S02]  /*5a40*/  LOP3.LUT R6, R139, R8, RZ, 0x3c, !PT ;  /* 0x000000088b067212 */ /* 0x000fe400078e3cff */
[----:B--2---:R-:W-:Y:S01]  /*5a50*/  FMNMX.FTZ R5, R5, R7, !PT ;  /* 0x0000000705057209 */ /* 0x004fe20007810000 */
[----:B------:R-:W1:Y:S02]  /*5a60*/  SHFL.BFLY PT, R100, R0, 0x1, 0x1f ;  /* 0x0c201f0000647f89 */ /* 0x000e6400000e0000 */
[----:B------:R-:W-:Y:S01]  /*5a70*/  IMAD.WIDE.U32 R54, R6, -0x2daee0ad, RZ ;  /* 0xd2511f5306367825 */ /* 0x000fe200078e00ff */
[----:B------:R-:W-:Y:S01]  /*5a80*/  LOP3.LUT R6, R135, UR20, RZ, 0x3c, !PT ;  /* 0x0000001487067c12 */ /* 0x000fe2000f8e3cff */
[----:B------:R-:W2:Y:S01]  /*5a90*/  SHFL.BFLY PT, R101, R5, 0x1, 0x1f ;  /* 0x0c201f0005657f89 */ /* 0x000ea200000e0000 */
[----:B------:R-:W-:Y:S02]  /*5aa0*/  UIADD3 UR20, UR22, 0x1715609d, URZ ;  /* 0x1715609d16147890 */ /* 0x000fe4000fffe03f */
[----:B---3--:R-:W-:Y:S01]  /*5ab0*/  LOP3.LUT R8, R55, UR16, R134, 0x96, !PT ;  /* 0x0000001037087c12 */ /* 0x008fe2000f8e9686 */
[----:B------:R-:W-:Y:S01]  /*5ac0*/  IMAD.WIDE.U32 R6, R6, -0x326172a9, RZ ;  /* 0xcd9e8d5706067825 */ /* 0x000fe200078e00ff */
[----:B------:R-:W-:-:S03]  /*5ad0*/  UIADD3 UR16, UR23, -0x56f99767, URZ ;  /* 0xa906689917107890 */ /* 0x000fc6000fffe03f */
[----:B------:R-:W-:Y:S01]  /*5ae0*/  IMAD.WIDE.U32 R36, R8, -0x326172a9, RZ ;  /* 0xcd9e8d5708247825 */ /* 0x000fe200078e00ff */
[----:B------:R-:W-:-:S04]  /*5af0*/  LOP3.LUT R7, R7, UR31, R138, 0x96, !PT ;  /* 0x0000001f07077c12 */ /* 0x000fc8000f8e968a */
[----:B------:R-:W-:Y:S01]  /*5b00*/  LOP3.LUT R8, R37, UR30, R6, 0x96, !PT ;  /* 0x0000001e25087c12 */ /* 0x000fe2000f8e9606 */
[----:B------:R-:W-:-:S04]  /*5b10*/  IMAD.WIDE.U32 R6, R7, -0x2daee0ad, RZ ;  /* 0xd2511f5307067825 */ /* 0x000fc800078e00ff */
[----:B------:R-:W-:Y:S01]  /*5b20*/  IMAD.WIDE.U32 R8, R8, -0x2daee0ad, RZ ;  /* 0xd2511f5308087825 */ /* 0x000fe200078e00ff */
[----:B------:R-:W-:Y:S02]  /*5b30*/  LOP3.LUT R7, R7, UR29, R54, 0x96, !PT ;  /* 0x0000001d07077c12 */ /* 0x000fe4000f8e9636 */
[----:B-1----:R-:W-:Y:S02]  /*5b40*/  FMNMX.FTZ R100, R0, R100, !PT ;  /* 0x0000006400647209 */ /* 0x002fe40007810000 */
[----:B------:R-:W-:Y:S01]  /*5b50*/  LOP3.LUT R9, R9, UR27, R6, 0x96, !PT ;  /* 0x0000001b09097c12 */ /* 0x000fe2000f8e9606 */
[----:B------:R-:W-:Y:S01]  /*5b60*/  IMAD.WIDE.U32 R6, R7, -0x326172a9, RZ ;  /* 0xcd9e8d5707067825 */ /* 0x000fe200078e00ff */
[----:B--2---:R-:W-:Y:S02]  /*5b70*/  FMNMX.FTZ R101, R5, R101, !PT ;  /* 0x0000006505657209 */ /* 0x004fe40007810000 */
[----:B------:R-:W-:Y:S01]  /*5b80*/  FSETP.NEU.FTZ.AND P1, PT, R100, -INF , PT ;  /* 0xff8000006400780b */ /* 0x000fe20003f3d000 */
[----:B------:R-:W-:Y:S01]  /*5b90*/  IMAD.WIDE.U32 R38, R9, -0x326172a9, RZ ;  /* 0xcd9e8d5709267825 */ /* 0x000fe200078e00ff */
[----:B------:R-:W-:-:S03]  /*5ba0*/  LOP3.LUT R7, R7, UR28, R36, 0x96, !PT ;  /* 0x0000001c07077c12 */ /* 0x000fc6000f8e9624 */
[----:B------:R-:W-:Y:S01]  /*5bb0*/  FMUL.FTZ R0, R100, c[0x0][0x23c] ;  /* 0x00008f0064007a20 */ /* 0x000fe20000410000 */
[----:B------:R-:W-:Y:S01]  /*5bc0*/  LOP3.LUT R5, R39, UR26, R6, 0x96, !PT ;  /* 0x0000001a27057c12 */ /* 0x000fe2000f8e9606 */
[----:B------:R-:W-:Y:S02]  /*5bd0*/  FMUL.FTZ R12, R101, c[0x0][0x23c] ;  /* 0x00008f00650c7a20 */ /* 0x000fe40000410000 */
[----:B------:R-:W-:Y:S01]  /*5be0*/  IMAD.WIDE.U32 R6, R7, -0x2daee0ad, RZ ;  /* 0xd2511f5307067825 */ /* 0x000fe200078e00ff */
[----:B------:R-:W-:Y:S02]  /*5bf0*/  FSEL R0, R0, RZ, P1 ;  /* 0x000000ff00007208 */ /* 0x000fe40000800000 */
[----:B------:R-:W-:Y:S01]  /*5c00*/  FSETP.NEU.FTZ.AND P1, PT, R101, -INF , PT ;  /* 0xff8000006500780b */ /* 0x000fe20003f3d000 */
[----:B------:R-:W-:Y:S01]  /*5c10*/  IMAD.WIDE.U32 R56, R5, -0x2daee0ad, RZ ;  /* 0xd2511f5305387825 */ /* 0x000fe200078e00ff */
[----:B------:R-:W-:Y:S02]  /*5c20*/  LOP3.LUT R7, R7, UR24, R8, 0x96, !PT ;  /* 0x0000001807077c12 */ /* 0x000fe4000f8e9608 */
[----:B------:R-:W-:Y:S01]  /*5c30*/  FSEL R12, R12, RZ, P1 ;  /* 0x000000ff0c0c7208 */ /* 0x000fe20000800000 */
[----:B------:R-:W-:Y:S01]  /*5c40*/  FFMA.FTZ R5, R41, c[0x0][0x23c], -R0 ;  /* 0x00008f0029057a23 */ /* 0x000fe20000010800 */
[----:B------:R-:W-:Y:S01]  /*5c50*/  LOP3.LUT R14, R57, UR16, R6, 0x96, !PT ;  /* 0x00000010390e7c12 */ /* 0x000fe2000f8e9606 */
[----:B------:R-:W-:-:S02]  /*5c60*/  FFMA.FTZ R9, R40, c[0x0][0x23c], -R0 ;  /* 0x00008f0028097a23 */ /* 0x000fc40000010800 */
[----:B------:R1:W-:Y:S01]  /*5c70*/  MUFU.EX2 R168, R5 ;  /* 0x0000000500a87308 */ /* 0x0003e20000000800 */
[----:B------:R-:W-:Y:S02]  /*5c80*/  FFMA.FTZ R8, R45, c[0x0][0x23c], -R12 ;  /* 0x00008f002d087a23 */ /* 0x000fe4000001080c */
[----:B------:R-:W-:-:S04]  /*5c90*/  IMAD.WIDE.U32 R14, R14, -0x326172a9, RZ ;  /* 0xcd9e8d570e0e7825 */ /* 0x000fc800078e00ff */
[----:B------:R-:W-:Y:S01]  /*5ca0*/  IMAD.WIDE.U32 R52, R7, -0x326172a9, RZ ;  /* 0xcd9e8d5707347825 */ /* 0x000fe200078e00ff */
[----:B------:R-:W-:Y:S01]  /*5cb0*/  LOP3.LUT R6, R14, 0xffff, RZ, 0xc0, !PT ;  /* 0x0000ffff0e067812 */ /* 0x000fe200078ec0ff */
[----:B------:R2:W3:Y:S01]  /*5cc0*/  MUFU.EX2 R211, R9 ;  /* 0x0000000900d37308 */ /* 0x0004e20000000800 */
[----:B------:R-:W-:Y:S01]  /*5cd0*/  SHF.R.U32.HI R11, RZ, 0x18, R14 ;  /* 0x00000018ff0b7819 */ /* 0x000fe2000001160e */
[----:B------:R-:W-:Y:S01]  /*5ce0*/  FFMA.FTZ R3, R47, c[0x0][0x23c], -R0 ;  /* 0x00008f002f037a23 */ /* 0x000fe20000010800 */
[----:B------:R-:W-:Y:S01]  /*5cf0*/  SHF.R.U32.HI R6, RZ, 0x8, R6 ;  /* 0x00000008ff067819 */ /* 0x000fe20000011606 */
[----:B------:R-:W-:Y:S01]  /*5d00*/  IMAD R39, R106, 0x10000, R106 ;  /* 0x000100006a277824 */ /* 0x000fe200078e026a */
[----:B------:R-:W-:Y:S01]  /*5d10*/  LOP3.LUT R4, R15, UR21, R52, 0x96, !PT ;  /* 0x000000150f047c12 */ /* 0x000fe2000f8e9634 */
[----:B-1----:R-:W-:Y:S02]  /*5d20*/  FFMA.FTZ R5, R44, c[0x0][0x23c], -R12 ;  /* 0x00008f002c057a23 */ /* 0x002fe4000001080c */
[----:B------:R1:W-:Y:S01]  /*5d30*/  MUFU.EX2 R174, R8 ;  /* 0x0000000800ae7308 */ /* 0x0003e20000000800 */
[----:B------:R-:W-:-:S07]  /*5d40*/  SHF.R.U32.HI R7, RZ, 0x18, R4 ;  /* 0x00000018ff077819 */ /* 0x000fce0000011604 */
[----:B------:R4:W-:Y:S01]  /*5d50*/  MUFU.EX2 R171, R5 ;  /* 0x0000000500ab7308 */ /* 0x0009e20000000800 */
[----:B--2---:R-:W-:Y:S02]  /*5d60*/  FFMA.FTZ R9, R46, c[0x0][0x23c], -R0 ;  /* 0x00008f002e097a23 */ /* 0x004fe40000010800 */
[----:B------:R-:W-:Y:S05]  /*5d70*/  LDSM.16.MT88.4 R44, [R177+0xc000] ;  /* 0x00c00000b12c783b */ /* 0x000fea0000004200 */
[----:B------:R-:W-:Y:S01]  /*5d80*/  MUFU.EX2 R182, R9 ;  /* 0x0000000900b67308 */ /* 0x000fe20000000800 */
[----:B-1----:R-:W-:Y:S01]  /*5d90*/  LOP3.LUT R8, R4, 0xff, RZ, 0xc0, !PT ;  /* 0x000000ff04087812 */ /* 0x002fe200078ec0ff */
[----:B----4-:R-:W-:-:S06]  /*5da0*/  FFMA.FTZ R5, R42, c[0x0][0x23c], -R12 ;  /* 0x00008f002a057a23 */ /* 0x010fcc000001080c */
[----:B------:R3:W1:Y:S08]  /*5db0*/  MUFU.EX2 R208, R3 ;  /* 0x0000000300d07308 */ /* 0x0006700000000800 */
[----:B------:R2:W-:Y:S01]  /*5dc0*/  MUFU.EX2 R170, R5 ;  /* 0x0000000500aa7308 */ /* 0x0005e20000000800 */
[----:B---3--:R-:W-:-:S04]  /*5dd0*/  F2FP.BF16.PACK_AB R3, R168, R211 ;  /* 0x000000d3a803723e */ /* 0x008fc800000010ff */
[C---:B------:R-:W-:Y:S02]  /*5de0*/  PRMT R157, R3.reuse, 0x7610, R157 ;  /* 0x00007610039d7816 */ /* 0x040fe4000000009d */
[----:B------:R-:W-:Y:S02]  /*5df0*/  PRMT R155, R3, 0x7632, R155 ;  /* 0x00007632039b7816 */ /* 0x000fe4000000009b */
[----:B--2---:R-:W-:Y:S02]  /*5e00*/  LOP3.LUT R5, R14, 0xff, RZ, 0xc0, !PT ;  /* 0x000000ff0e057812 */ /* 0x004fe400078ec0ff */
[----:B-1----:R-:W-:Y:S02]  /*5e10*/  F2FP.BF16.PACK_AB R3, R208, R182 ;  /* 0x000000b6d003723e */ /* 0x002fe400000010ff */
[----:B------:R-:W-:Y:S01]  /*5e20*/  PRMT R13, R5, 0x5410, R6 ;  /* 0x00005410050d7816 */ /* 0x000fe20000000006 */
[----:B------:R-:W-:Y:S01]  /*5e30*/  FFMA.FTZ R6, R43, c[0x0][0x23c], -R12 ;  /* 0x00008f002b067a23 */ /* 0x000fe2000001080c */
[----:B------:R-:W-:Y:S01]  /*5e40*/  SHF.R.U32.HI R5, RZ, 0x10, R14 ;  /* 0x00000010ff057819 */ /* 0x000fe2000001160e */
[----:B------:R-:W-:Y:S01]  /*5e50*/  LDSM.16.MT88.4 R40, [R178+0xc000] ;  /* 0x00c00000b228783b */ /* 0x000fe20000004200 */
[----:B------:R-:W-:Y:S01]  /*5e60*/  PRMT R159, R3, 0x7610, R159 ;  /* 0x00007610039f7816 */ /* 0x000fe2000000009f */
[----:B------:R1:W2:Y:S01]  /*5e70*/  MUFU.EX2 R183, R6 ;  /* 0x0000000600b77308 */ /* 0x0002a20000000800 */
[----:B------:R-:W-:-:S02]  /*5e80*/  LOP3.LUT R10, R5, 0xff, RZ, 0xc0, !PT ;  /* 0x000000ff050a7812 */ /* 0x000fc400078ec0ff */
[----:B------:R-:W-:Y:S02]  /*5e90*/  LOP3.LUT R5, R4, 0xffff, RZ, 0xc0, !PT ;  /* 0x0000ffff04057812 */ /* 0x000fe400078ec0ff */
[----:B------:R-:W-:Y:S02]  /*5ea0*/  PRMT R158, R3, 0x7632, R158 ;  /* 0x00007632039e7816 */ /* 0x000fe4000000009e */
[----:B------:R-:W-:Y:S02]  /*5eb0*/  SHF.R.U32.HI R5, RZ, 0x8, R5 ;  /* 0x00000008ff057819 */ /* 0x000fe40000011605 */
[----:B------:R-:W-:Y:S02]  /*5ec0*/  PRMT R10, R10, 0x5410, R11 ;  /* 0x000054100a0a7816 */ /* 0x000fe4000000000b */
[----:B------:R-:W-:Y:S02]  /*5ed0*/  PRMT R5, R8, 0x5410, R5 ;  /* 0x0000541008057816 */ /* 0x000fe40000000005 */
[----:B-1----:R-:W-:-:S02]  /*5ee0*/  SHF.R.U32.HI R6, RZ, 0x10, R4 ;  /* 0x00000010ff067819 */ /* 0x002fc40000011604 */
[----:B--2---:R-:W-:Y:S02]  /*5ef0*/  F2FP.BF16.PACK_AB R2, R183, R174 ;  /* 0x000000aeb702723e */ /* 0x004fe400000010ff */
[----:B------:R-:W-:Y:S01]  /*5f00*/  LOP3.LUT R4, R6, 0xff, RZ, 0xc0, !PT ;  /* 0x000000ff06047812 */ /* 0x000fe200078ec0ff */
[--C-:B------:R-:W-:Y:S01]  /*5f10*/  HSET2.LE.AND R6, R13, R39.reuse, PT ;  /* 0x000000270d067233 */ /* 0x100fe20003803000 */
[----:B------:R-:W-:Y:S02]  /*5f20*/  PRMT R156, R2, 0x7610, R156 ;  /* 0x00007610029c7816 */ /* 0x000fe4000000009c */
[----:B------:R-:W-:Y:S02]  /*5f30*/  PRMT R7, R4, 0x5410, R7 ;  /* 0x0000541004077816 */ /* 0x000fe40000000007 */
[----:B------:R-:W-:Y:S02]  /*5f40*/  F2FP.BF16.PACK_AB R4, R170, R171 ;  /* 0x000000abaa04723e */ /* 0x000fe400000010ff */
[----:B------:R-:W-:Y:S01]  /*5f50*/  PRMT R154, R2, 0x7632, R154 ;  /* 0x00007632029a7816 */ /* 0x000fe2000000009a */
[--C-:B------:R-:W-:Y:S01]  /*5f60*/  HSET2.LE.AND R2, R5, R39.reuse, PT ;  /* 0x0000002705027233 */ /* 0x100fe20003803000 */
[C---:B------:R-:W-:Y:S01]  /*5f70*/  PRMT R152, R4.reuse, 0x7610, R152 ;  /* 0x0000761004987816 */ /* 0x040fe20000000098 */
[----:B------:R-:W-:Y:S01]  /*5f80*/  HSET2.LE.AND R3, R7, R39, PT ;  /* 0x0000002707037233 */ /* 0x000fe20003803000 */
[----:B------:R-:W-:-:S04]  /*5f90*/  PRMT R153, R4, 0x7632, R153 ;  /* 0x0000763204997816 */ /* 0x000fc80000000099 */
[----:B------:R-:W-:-:S04]  /*5fa0*/  PRMT R4, R152, 0x5410, R153 ;  /* 0x0000541098047816 */ /* 0x000fc80000000099 */
[----:B------:R-:W-:Y:S02]  /*5fb0*/  LOP3.LUT R4, R2, R4, RZ, 0xc0, !PT ;  /* 0x0000000402047212 */ /* 0x000fe400078ec0ff */
[----:B------:R-:W-:-:S04]  /*5fc0*/  PRMT R2, R157, 0x5410, R155 ;  /* 0x000054109d027816 */ /* 0x000fc8000000009b */
[----:B------:R-:W-:Y:S01]  /*5fd0*/  LOP3.LUT R5, R3, R2, RZ, 0xc0, !PT ;  /* 0x0000000203057212 */ /* 0x000fe200078ec0ff */
[----:B------:R-:W-:Y:S01]  /*5fe0*/  HSET2.LE.AND R2, R10, R39, PT ;  /* 0x000000270a027233 */ /* 0x000fe20003803000 */
[----:B------:R-:W-:Y:S01]  /*5ff0*/  PRMT R3, R156, 0x5410, R154 ;  /* 0x000054109c037816 */ /* 0x000fe2000000009a */
[----:B------:R-:W1:Y:S03]  /*6000*/  LDSM.16.MT88.4 R8, [R177+0x10000] ;  /* 0x01000000b108783b */ /* 0x000e660000004200 */
[----:B------:R-:W-:Y:S02]  /*6010*/  LOP3.LUT R6, R6, R3, RZ, 0xc0, !PT ;  /* 0x0000000306067212 */ /* 0x000fe400078ec0ff */
[----:B------:R-:W-:-:S04]  /*6020*/  PRMT R3, R159, 0x5410, R158 ;  /* 0x000054109f037816 */ /* 0x000fc8000000009e */
[----:B------:R-:W-:Y:S01]  /*6030*/  LOP3.LUT R7, R2, R3, RZ, 0xc0, !PT ;  /* 0x0000000302077212 */ /* 0x000fe200078ec0ff */
[----:B------:R-:W-:Y:S02]  /*6040*/  FFMA.FTZ R2, R58, c[0x0][0x23c], -R0 ;  /* 0x00008f003a027a23 */ /* 0x000fe40000010800 */
[----:B------:R-:W-:Y:S02]  /*6050*/  FFMA.FTZ R3, R102, c[0x0][0x23c], -R12 ;  /* 0x00008f0066037a23 */ /* 0x000fe4000001080c */
[----:B------:R2:W-:Y:S02]  /*6060*/  MUFU.EX2 R210, R2 ;  /* 0x0000000200d27308 */ /* 0x0005e40000000800 */
[C---:B------:R-:W-:Y:S06]  /*6070*/  HMMA.16816.F32.BF16 R116, R4.reuse, R16, RZ ;  /* 0x000000100474723c */ /* 0x040fec00000418ff */
[----:B------:R3:W-:Y:S02]  /*6080*/  MUFU.EX2 R176, R3 ;  /* 0x0000000300b07308 */ /* 0x0007e40000000800 */
[----:B------:R-:W-:Y:S01]  /*6090*/  HMMA.16816.F32.BF16 R76, R4, R18, RZ ;  /* 0x00000012044c723c */ /* 0x000fe200000418ff */
[----:B------:R-:W4:Y:S01]  /*60a0*/  LDSM.16.MT88.4 R16, [R178+0x10000] ;  /* 0x01000000b210783b */ /* 0x000f220000004200 */
[----:B--2---:R-:W-:-:S06]  /*60b0*/  FFMA.FTZ R2, R59, c[0x0][0x23c], -R0 ;  /* 0x00008f003b027a23 */ /* 0x004fcc0000010800 */
[----:B------:R-:W-:Y:S01]  /*60c0*/  HMMA.16816.F32.BF16 R96, R4, R24, RZ ;  /* 0x000000180460723c */ /* 0x000fe200000418ff */
[----:B------:R2:W-:Y:S01]  /*60d0*/  MUFU.EX2 R181, R2 ;  /* 0x0000000200b57308 */ /* 0x0005e20000000800 */
[----:B---3--:R-:W-:-:S06]  /*60e0*/  FFMA.FTZ R3, R129, c[0x0][0x23c], -R12 ;  /* 0x00008f0081037a23 */ /* 0x008fcc000001080c */
[C---:B------:R-:W-:Y:S01]  /*60f0*/  HMMA.16816.F32.BF16 R60, R4.reuse, R26, RZ ;  /* 0x0000001a043c723c */ /* 0x040fe200000418ff */
[----:B------:R-:W3:Y:S01]  /*6100*/  LDSM.16.MT88.4 R24, [R180+0x10000] ;  /* 0x01000000b418783b */ /* 0x000ee20000004200 */
[----:B------:R1:W-:Y:S06]  /*6110*/  MUFU.EX2 R207, R3 ;  /* 0x0000000300cf7308 */ /* 0x0003ec0000000800 */
[----:B------:R-:W-:Y:S01]  /*6120*/  HMMA.16816.F32.BF16 R104, R4, R28, RZ ;  /* 0x0000001c0468723c */ /* 0x000fe200000418ff */
[----:B--2---:R-:W-:-:S04]  /*6130*/  FFMA.FTZ R2, R128, c[0x0][0x23c], -R12 ;  /* 0x00008f0080027a23 */ /* 0x004fc8000001080c */
[----:B------:R2:W2:Y:S03]  /*6140*/  MUFU.EX2 R209, R2 ;  /* 0x0000000200d17308 */ /* 0x0004a60000000800 */
[----:B------:R-:W-:Y:S01]  /*6150*/  HMMA.16816.F32.BF16 R64, R4, R30, RZ ;  /* 0x0000001e0440723c */ /* 0x000fe200000418ff */
[----:B------:R-:W3:Y:S01]  /*6160*/  LDSM.16.MT88.4 R28, [R179+0x10000] ;  /* 0x01000000b31c783b */ /* 0x000ee20000004200 */
[----:B-1----:R-:W-:-:S04]  /*6170*/  FFMA.FTZ R3, R103, c[0x0][0x23c], -R12 ;  /* 0x00008f0067037a23 */ /* 0x002fc8000001080c */
[----:B------:R1:W1:Y:S02]  /*6180*/  MUFU.EX2 R206, R3 ;  /* 0x0000000300ce7308 */ /* 0x0002640000000800 */
[----:B------:R-:W-:Y:S01]  /*6190*/  HMMA.16816.F32.BF16 R92, R4, R20, RZ ;  /* 0x00000014045c723c */ /* 0x000fe200000418ff */
[----:B--2---:R-:W-:Y:S01]  /*61a0*/  LOP3.LUT R2, R53, UR20, R38, 0x96, !PT ;  /* 0x0000001435027c12 */ /* 0x004fe2000f8e9626 */
[----:B------:R-:W-:-:S06]  /*61b0*/  IMAD.MOV.U32 R38, RZ, RZ, R168 ;  /* 0x000000ffff267224 */ /* 0x000fcc00078e00a8 */
[----:B------:R-:W-:Y:S01]  /*61c0*/  HMMA.16816.F32.BF16 R88, R4, R8, RZ ;  /* 0x000000080458723c */ /* 0x000fe200000418ff */
[----:B------:R-:W-:-:S05]  /*61d0*/  IMAD.WIDE.U32 R20, R2, -0x2daee0ad, RZ ;  /* 0xd2511f5302147825 */ /* 0x000fca00078e00ff */
[----:B------:R-:W-:Y:S02]  /*61e0*/  LOP3.LUT R2, R21, UR5, R56, 0x96, !PT ;  /* 0x0000000515027c12 */ /* 0x000fe4000f8e9638 */
[----:B------:R-:W-:Y:S01]  /*61f0*/  HMMA.16816.F32.BF16 R124, R4, R44, RZ ;  /* 0x0000002c047c723c */ /* 0x000fe200000418ff */
[----:B------:R-:W-:Y:S02]  /*6200*/  LOP3.LUT R8, R20, 0xffff, RZ, 0xc0, !PT ;  /* 0x0000ffff14087812 */ /* 0x000fe400078ec0ff */
[----:B------:R-:W-:Y:S02]  /*6210*/  SHF.R.U32.HI R13, RZ, 0x10, R2 ;  /* 0x00000010ff0d7819 */ /* 0x000fe40000011602 */
[----:B------:R-:W-:-:S03]  /*6220*/  SHF.R.U32.HI R9, RZ, 0x10, R20 ;  /* 0x00000010ff097819 */ /* 0x000fc60000011614 */
[----:B------:R-:W-:Y:S01]  /*6230*/  HMMA.16816.F32.BF16 R84, R4, R46, RZ ;  /* 0x0000002e0454723c */ /* 0x000fe200000418ff */
[----:B-1----:R-:W-:-:S07]  /*6240*/  LOP3.LUT R3, R9, 0xff, RZ, 0xc0, !PT ;  /* 0x000000ff09037812 */ /* 0x002fce00078ec0ff */
[C---:B------:R-:W-:Y:S08]  /*6250*/  HMMA.16816.F32.BF16 R120, R4.reuse, R40, RZ ;  /* 0x000000280478723c */ /* 0x040ff000000418ff */
[C---:B------:R-:W-:Y:S08]  /*6260*/  HMMA.16816.F32.BF16 R80, R4.reuse, R42, RZ ;  /* 0x0000002a0450723c */ /* 0x040ff000000418ff */
[C---:B------:R-:W-:Y:S08]  /*6270*/  HMMA.16816.F32.BF16 R108, R4.reuse, R32, RZ ;  /* 0x00000020046c723c */ /* 0x040ff000000418ff */
[C---:B------:R-:W-:Y:S08]  /*6280*/  HMMA.16816.F32.BF16 R68, R4.reuse, R34, RZ ;  /* 0x000000220444723c */ /* 0x040ff000000418ff */
[C---:B------:R-:W-:Y:S07]  /*6290*/  HMMA.16816.F32.BF16 R44, R4.reuse, R10, RZ ;  /* 0x0000000a042c723c */ /* 0x040fee00000418ff */
[----:B------:R-:W-:Y:S01]  /*62a0*/  LOP3.LUT R11, R2, 0xffff, RZ, 0xc0, !PT ;  /* 0x0000ffff020b7812 */ /* 0x000fe200078ec0ff */
[----:B----4-:R-:W-:Y:S01]  /*62b0*/  HMMA.16816.F32.BF16 R40, R4, R16, RZ ;  /* 0x000000100428723c */ /* 0x010fe200000418ff */
[----:B------:R-:W-:-:S02]  /*62c0*/  FFMA.FTZ R10, R132, c[0x0][0x23c], -R0 ;  /* 0x00008f00840a7a23 */ /* 0x000fc40000010800 */
[----:B------:R-:W-:Y:S01]  /*62d0*/  SHF.R.U32.HI R9, RZ, 0x8, R11 ;  /* 0x00000008ff097819 */ /* 0x000fe2000001160b */
[----:B------:R-:W-:Y:S01]  /*62e0*/  IMAD.MOV.U32 R132, RZ, RZ, R208 ;  /* 0x000000ffff847224 */ /* 0x000fe200078e00d0 */
[----:B------:R1:W-:Y:S02]  /*62f0*/  MUFU.EX2 R204, R10 ;  /* 0x0000000a00cc7308 */ /* 0x0003e40000000800 */
[----:B------:R-:W-:Y:S01]  /*6300*/  SHF.R.U32.HI R17, RZ, 0x18, R2 ;  /* 0x00000018ff117819 */ /* 0x000fe20000011602 */
[----:B------:R-:W-:Y:S01]  /*6310*/  HMMA.16816.F32.BF16 R32, R4, R18, RZ ;  /* 0x000000120420723c */ /* 0x000fe200000418ff */
[----:B------:R-:W-:-:S06]  /*6320*/  LOP3.LUT R16, R20, 0xff, RZ, 0xc0, !PT ;  /* 0x000000ff14107812 */ /* 0x000fcc00078ec0ff */
[----:B------:R-:W-:Y:S01]  /*6330*/  LOP3.LUT R19, R2, 0xff, RZ, 0xc0, !PT ;  /* 0x000000ff02137812 */ /* 0x000fe200078ec0ff */
[C---:B------:R-:W-:Y:S01]  /*6340*/  HMMA.16816.F32.BF16 R112, R4.reuse, R48, RZ ;  /* 0x000000300470723c */ /* 0x040fe200000418ff */
[----:B------:R-:W-:Y:S02]  /*6350*/  SHF.R.U32.HI R2, RZ, 0x8, R8 ;  /* 0x00000008ff027819 */ /* 0x000fe40000011608 */
[----:B------:R-:W-:Y:S02]  /*6360*/  SHF.R.U32.HI R18, RZ, 0x18, R20 ;  /* 0x00000018ff127819 */ /* 0x000fe40000011614 */
[----:B-1----:R-:W-:Y:S01]  /*6370*/  PRMT R10, R16, 0x5410, R2 ;  /* 0x00005410100a7816 */ /* 0x002fe20000000002 */
[----:B------:R-:W-:Y:S01]  /*6380*/  FFMA.FTZ R2, R133, c[0x0][0x23c], -R0 ;  /* 0x00008f0085027a23 */ /* 0x000fe20000010800 */
[----:B------:R-:W-:Y:S01]  /*6390*/  LOP3.LUT R8, R13, 0xff, RZ, 0xc0, !PT ;  /* 0x000000ff0d087812 */ /* 0x000fe200078ec0ff */
[----:B------:R-:W-:Y:S01]  /*63a0*/  HMMA.16816.F32.BF16 R72, R4, R50, RZ ;  /* 0x000000320448723c */ /* 0x000fe200000418ff */
[----:B------:R-:W-:Y:S01]  /*63b0*/  PRMT R11, R3, 0x5410, R18 ;  /* 0x00005410030b7816 */ /* 0x000fe20000000012 */
[----:B------:R1:W2:Y:S01]  /*63c0*/  MUFU.EX2 R205, R2 ;  /* 0x0000000200cd7308 */ /* 0x0002a20000000800 */
[----:B------:R-:W-:-:S02]  /*63d0*/  PRMT R9, R19, 0x5410, R9 ;  /* 0x0000541013097816 */ /* 0x000fc40000000009 */
[----:B------:R-:W-:Y:S02]  /*63e0*/  PRMT R8, R8, 0x5410, R17 ;  /* 0x0000541008087816 */ /* 0x000fe40000000011 */
[----:B------:R-:W-:Y:S01]  /*63f0*/  F2FP.BF16.PACK_AB R3, R176, R209 ;  /* 0x000000d1b003723e */ /* 0x000fe200000010ff */
[----:B------:R-:W4:Y:S01]  /*6400*/  LDSM.16.MT88.4 R16, [R177+0xc800] ;  /* 0x00c80000b110783b */ /* 0x000f220000004200 */
[----:B---3--:R-:W-:Y:S02]  /*6410*/  HMMA.16816.F32.BF16 R128, R4, R24, RZ ;  /* 0x000000180480723c */ /* 0x008fe400000418ff */
[C---:B------:R-:W-:Y:S02]  /*6420*/  PRMT R146, R3.reuse, 0x7610, R146 ;  /* 0x0000761003927816 */ /* 0x040fe40000000092 */
[----:B------:R-:W-:Y:S02]  /*6430*/  PRMT R144, R3, 0x7632, R144 ;  /* 0x0000763203907816 */ /* 0x000fe40000000090 */
[----:B------:R-:W-:-:S02]  /*6440*/  F2FP.BF16.PACK_AB R3, R206, R207 ;  /* 0x000000cfce03723e */ /* 0x000fc400000010ff */
[C---:B------:R-:W-:Y:S01]  /*6450*/  HMMA.16816.F32.BF16 R48, R4.reuse, R22, RZ ;  /* 0x000000160430723c */ /* 0x040fe200000418ff */
[----:B-1----:R-:W-:Y:S02]  /*6460*/  F2FP.BF16.PACK_AB R2, R181, R210 ;  /* 0x000000d2b502723e */ /* 0x002fe400000010ff */
[C---:B------:R-:W-:Y:S02]  /*6470*/  PRMT R143, R3.reuse, 0x7610, R143 ;  /* 0x00007610038f7816 */ /* 0x040fe4000000008f */
[C---:B------:R-:W-:Y:S02]  /*6480*/  PRMT R147, R2.reuse, 0x7610, R147 ;  /* 0x0000761002937816 */ /* 0x040fe40000000093 */
[----:B------:R-:W-:Y:S01]  /*6490*/  PRMT R145, R2, 0x7632, R145 ;  /* 0x0000763202917816 */ /* 0x000fe20000000091 */
[----:B------:R-:W-:Y:S01]  /*64a0*/  HMMA.16816.F32.BF16 R24, R4, R26, RZ ;  /* 0x0000001a0418723c */ /* 0x000fe200000418ff */
[--C-:B------:R-:W-:Y:S01]  /*64b0*/  HSET2.LE.AND R2, R9, R39.reuse, PT ;  /* 0x0000002709027233 */ /* 0x100fe20003803000 */
[----:B------:R-:W-:Y:S01]  /*64c0*/  PRMT R142, R3, 0x7632, R142 ;  /* 0x00007632038e7816 */ /* 0x000fe2000000008e */
[----:B------:R-:W-:-:S05]  /*64d0*/  HSET2.LE.AND R3, R8, R39, PT ;  /* 0x0000002708037233 */ /* 0x000fca0003803000 */
[C---:B------:R-:W-:Y:S08]  /*64e0*/  HMMA.16816.F32.BF16 R248, R4.reuse, R28, RZ ;  /* 0x0000001c04f8723c */ /* 0x040ff000000418ff */
[----:B------:R-:W-:Y:S07]  /*64f0*/  HMMA.16816.F32.BF16 R244, R4, R30, RZ ;  /* 0x0000001e04f4723c */ /* 0x000fee00000418ff */
[----:B------:R-:W-:-:S02]  /*6500*/  PRMT R4, R146, 0x5410, R144 ;  /* 0x0000541092047816 */ /* 0x000fc40000000090 */
[----:B--2---:R-:W-:Y:S02]  /*6510*/  F2FP.BF16.PACK_AB R5, R205, R204 ;  /* 0x000000cccd05723e */ /* 0x004fe400000010ff */
[----:B------:R-:W-:Y:S01]  /*6520*/  LOP3.LUT R8, R2, R4, RZ, 0xc0, !PT ;  /* 0x0000000402087212 */ /* 0x000fe200078ec0ff */
[----:B------:R-:W-:Y:S01]  /*6530*/  HSET2.LE.AND R2, R10, R39, PT ;  /* 0x000000270a027233 */ /* 0x000fe20003803000 */
[----:B------:R-:W-:Y:S02]  /*6540*/  PRMT R4, R147, 0x5410, R145 ;  /* 0x0000541093047816 */ /* 0x000fe40000000091 */
[----:B------:R-:W-:Y:S02]  /*6550*/  PRMT R141, R5, 0x7610, R141 ;  /* 0x00007610058d7816 */ /* 0x000fe4000000008d */
[----:B------:R-:W-:Y:S02]  /*6560*/  LOP3.LUT R9, R3, R4, RZ, 0xc0, !PT ;  /* 0x0000000403097212 */ /* 0x000fe400078ec0ff */
[----:B------:R-:W-:-:S02]  /*6570*/  PRMT R140, R5, 0x7632, R140 ;  /* 0x00007632058c7816 */ /* 0x000fc4000000008c */
[----:B------:R-:W1:Y:S01]  /*6580*/  LDSM.16.MT88.4 R4, [R178+0xc800] ;  /* 0x00c80000b204783b */ /* 0x000e620000004200 */
[----:B------:R-:W-:-:S04]  /*6590*/  PRMT R3, R143, 0x5410, R142 ;  /* 0x000054108f037816 */ /* 0x000fc8000000008e */
[----:B------:R-:W-:Y:S01]  /*65a0*/  LOP3.LUT R10, R2, R3, RZ, 0xc0, !PT ;  /* 0x00000003020a7212 */ /* 0x000fe200078ec0ff */
[----:B------:R-:W-:Y:S01]  /*65b0*/  HSET2.LE.AND R2, R11, R39, PT ;  /* 0x000000270b027233 */ /* 0x000fe20003803000 */
[----:B------:R-:W-:-:S04]  /*65c0*/  PRMT R3, R141, 0x5410, R140 ;  /* 0x000054108d037816 */ /* 0x000fc8000000008c */
[----:B------:R-:W-:Y:S02]  /*65d0*/  LOP3.LUT R11, R2, R3, RZ, 0xc0, !PT ;  /* 0x00000003020b7212 */ /* 0x000fe400078ec0ff */
[----:B------:R-:W-:-:S05]  /*65e0*/  LOP3.LUT R2, R135, UR4, RZ, 0x3c, !PT ;  /* 0x0000000487027c12 */ /* 0x000fca000f8e3cff */
[----:B----4-:R-:W-:Y:S01]  /*65f0*/  HMMA.16816.F32.BF16 R240, R8, R16, R124 ;  /* 0x0000001008f0723c */ /* 0x010fe2000004187c */
[----:B------:R-:W-:-:S05]  /*6600*/  IMAD.WIDE.U32 R2, R2, -0x326172a9, RZ ;  /* 0xcd9e8d5702027825 */ /* 0x000fca00078e00ff */
[----:B------:R-:W-:Y:S02]  /*6610*/  LOP3.LUT R3, R3, UR31, R138, 0x96, !PT ;  /* 0x0000001f03037c12 */ /* 0x000fe4000f8e968a */
        /* <DEDUP_REMOVED lines=16> */
[C---:B--2---:R-:W-:Y:S08]  /*6720*/  HMMA.16816.F32.BF16 R232, R8.reuse, R16, R108 ;  /* 0x0000001008e8723c */ /* 0x044ff0000004186c */
[C---:B------:R-:W-:Y:S01]  /*6730*/  HMMA.16816.F32.BF16 R68, R8.reuse, R18, R68 ;  /* 0x000000120844723c */ /* 0x040fe20000041844 */
[----:B------:R-:W2:Y:S07]  /*6740*/  LDSM.16.MT88.4 R16, [R180+0xe800] ;  /* 0x00e80000b410783b */ /* 0x000eae0000004200 */
[C---:B-1----:R-:W-:Y:S07]  /*6750*/  HMMA.16816.F32.BF16 R84, R8.reuse, R4, R104 ;  /* 0x000000040854723c */ /* 0x042fee0000041868 */
[----:B------:R-:W-:Y:S01]  /*6760*/  IMAD.MOV.U32 R104, RZ, RZ, R207 ;  /* 0x000000ffff687224 */ /* 0x000fe200078e00cf */
[----:B------:R-:W-:Y:S01]  /*6770*/  HMMA.16816.F32.BF16 R76, R8, R6, R64 ;  /* 0x00000006084c723c */ /* 0x000fe20000041840 */
[----:B------:R-:W1:Y:S01]  /*6780*/  LDSM.16.MT88.4 R4, [R179+0xe800] ;  /* 0x00e80000b304783b */ /* 0x000e620000004200 */
[----:B------:R-:W-:Y:S01]  /*6790*/  IMAD.MOV.U32 R105, RZ, RZ, R206 ;  /* 0x000000ffff697224 */ /* 0x000fe200078e00ce */
[----:B------:R-:W3:Y:S01]  /*67a0*/  LDC.U8 R64, c[0x0][0x2d8] ;  /* 0x0000b600ff407b82 */ /* 0x000ee20000000000 */
[----:B------:R-:W-:-:S02]  /*67b0*/  IMAD.MOV.U32 R106, RZ, RZ, R205 ;  /* 0x000000ffff6a7224 */ /* 0x000fc400078e00cd */
[----:B------:R-:W-:Y:S02]  /*67c0*/  IMAD.MOV.U32 R107, RZ, RZ, R204 ;  /* 0x000000ffff6b7224 */ /* 0x000fe400078e00cc */
[----:B------:R-:W-:Y:S02]  /*67d0*/  IMAD.MOV.U32 R65, RZ, RZ, R211 ;  /* 0x000000ffff417224 */ /* 0x000fe400078e00d3 */
[----:B------:R-:W-:Y:S02]  /*67e0*/  IMAD.MOV.U32 R67, RZ, RZ, R210 ;  /* 0x000000ffff437224 */ /* 0x000fe400078e00d2 */
[----:B------:R-:W-:Y:S01]  /*67f0*/  IMAD.MOV.U32 R66, RZ, RZ, R209 ;  /* 0x000000ffff427224 */ /* 0x000fe200078e00d1 */
[C---:B--2---:R-:W-:Y:S08]  /*6800*/  HMMA.16816.F32.BF16 R228, R8.reuse, R16, R96 ;  /* 0x0000001008e4723c */ /* 0x044ff00000041860 */
[----:B------:R-:W-:Y:S01]  /*6810*/  HMMA.16816.F32.BF16 R212, R8, R18, R60 ;  /* 0x0000001208d4723c */ /* 0x000fe2000004183c */
[----:B------:R-:W2:Y:S06]  /*6820*/  LDSM.16.MT88.4 R16, [R177+0x10800] ;  /* 0x01080000b110783b */ /* 0x000eac0000004200 */
[----:B------:R-:W-:-:S02]  /*6830*/  LOP3.LUT R60, R15, UR21, R52, 0x96, !PT ;  /* 0x000000150f3c7c12 */ /* 0x000fc4000f8e9634 */
[----:B------:R-:W-:Y:S02]  /*6840*/  LOP3.LUT R63, R14, 0xffff, RZ, 0xc0, !PT ;  /* 0x0000ffff0e3f7812 */ /* 0x000fe400078ec0ff */
[----:B------:R-:W-:Y:S02]  /*6850*/  SHF.R.U32.HI R62, RZ, 0x10, R14 ;  /* 0x00000010ff3e7819 */ /* 0x000fe4000001160e */
[----:B------:R-:W-:Y:S01]  /*6860*/  LOP3.LUT R52, R21, UR5, R56, 0x96, !PT ;  /* 0x0000000515347c12 */ /* 0x000fe2000f8e9638 */
[C---:B-1----:R-:W-:Y:S08]  /*6870*/  HMMA.16816.F32.BF16 R116, R8.reuse, R4, R92 ;  /* 0x000000040874723c */ /* 0x042ff0000004185c */
[C---:B------:R-:W-:Y:S01]  /*6880*/  HMMA.16816.F32.BF16 R92, R8.reuse, R6, R48 ;  /* 0x00000006085c723c */ /* 0x040fe20000041830 */
[----:B------:R-:W1:Y:S07]  /*6890*/  LDSM.16.MT88.4 R4, [R178+0x10800] ;  /* 0x01080000b204783b */ /* 0x000e6e0000004200 */
[C---:B--2---:R-:W-:Y:S08]  /*68a0*/  HMMA.16816.F32.BF16 R224, R8.reuse, R16, R88 ;  /* 0x0000001008e0723c */ /* 0x044ff00000041858 */
[C---:B------:R-:W-:Y:S01]  /*68b0*/  HMMA.16816.F32.BF16 R208, R8.reuse, R18, R44 ;  /* 0x0000001208d0723c */ /* 0x040fe2000004182c */
[----:B------:R-:W2:Y:S06]  /*68c0*/  LDSM.16.MT88.4 R16, [R180+0x10800] ;  /* 0x01080000b410783b */ /* 0x000eac0000004200 */
[----:B------:R-:W-:Y:S01]  /*68d0*/  IMAD.MOV.U32 R47, RZ, RZ, R106 ;  /* 0x000000ffff2f7224 */ /* 0x000fe200078e006a */
[C---:B-1----:R-:W-:Y:S07]  /*68e0*/  HMMA.16816.F32.BF16 R108, R8.reuse, R4, R40 ;  /* 0x00000004086c723c */ /* 0x042fee0000041828 */
[----:B------:R-:W-:Y:S01]  /*68f0*/  LOP3.LUT R4, R37, UR30, R2, 0x96, !PT ;  /* 0x0000001e25047c12 */ /* 0x000fe2000f8e9602 */
[----:B------:R-:W-:Y:S01]  /*6900*/  IMAD.WIDE.U32 R2, R3, -0x2daee0ad, RZ ;  /* 0xd2511f5303027825 */ /* 0x000fe200078e00ff */
[----:B------:R-:W-:Y:S03]  /*6910*/  HMMA.16816.F32.BF16 R168, R8, R6, R32 ;  /* 0x0000000608a8723c */ /* 0x000fe60000041820 */
[----:B------:R-:W-:Y:S01]  /*6920*/  IMAD.WIDE.U32 R4, R4, -0x2daee0ad, RZ ;  /* 0xd2511f5304047825 */ /* 0x000fe200078e00ff */
[----:B------:R-:W-:-:S04]  /*6930*/  LOP3.LUT R3, R3, UR29, R54, 0x96, !PT ;  /* 0x0000001d03037c12 */ /* 0x000fc8000f8e9636 */
[----:B------:R-:W-:Y:S01]  /*6940*/  LOP3.LUT R6, R5, UR27, R2, 0x96, !PT ;  /* 0x0000001b05067c12 */ /* 0x000fe2000f8e9602 */
[----:B------:R-:W-:-:S04]  /*6950*/  IMAD.WIDE.U32 R2, R3, -0x326172a9, RZ ;  /* 0xcd9e8d5703027825 */ /* 0x000fc800078e00ff */
[----:B------:R-:W-:Y:S01]  /*6960*/  IMAD.WIDE.U32 R6, R6, -0x326172a9, RZ ;  /* 0xcd9e8d5706067825 */ /* 0x000fe200078e00ff */
[----:B------:R-:W-:Y:S01]  /*6970*/  LOP3.LUT R5, R3, UR28, R36, 0x96, !PT ;  /* 0x0000001c03057c12 */ /* 0x000fe2000f8e9624 */
[----:B--2---:R-:W-:Y:S03]  /*6980*/  HMMA.16816.F32.BF16 R204, R8, R16, R128 ;  /* 0x0000001008cc723c */ /* 0x004fe60000041880 */
[C-C-:B------:R-:W-:Y:S02]  /*6990*/  LOP3.LUT R13, R7.reuse, UR26, R2.reuse, 0x96, !PT ;  /* 0x0000001a070d7c12 */ /* 0x140fe4000f8e9602 */
[----:B------:R-:W-:-:S03]  /*69a0*/  LOP3.LUT R7, R7, UR26, R2, 0x96, !PT ;  /* 0x0000001a07077c12 */ /* 0x000fc6000f8e9602 */
[----:B------:R-:W-:Y:S01]  /*69b0*/  IMAD.WIDE.U32 R54, R13, -0x2daee0ad, RZ ;  /* 0xd2511f530d367825 */ /* 0x000fe200078e00ff */
[----:B------:R-:W-:Y:S01]  /*69c0*/  LOP3.LUT R16, R3, UR28, R36, 0x96, !PT ;  /* 0x0000001c03107c12 */ /* 0x000fe2000f8e9624 */
[----:B------:R-:W-:Y:S02]  /*69d0*/  HMMA.16816.F32.BF16 R48, R8, R18, R24 ;  /* 0x000000120830723c */ /* 0x000fe40000041818 */
[----:B------:R-:W-:-:S04]  /*69e0*/  IMAD.WIDE.U32 R2, R5, -0x2daee0ad, RZ ;  /* 0xd2511f5305027825 */ /* 0x000fc800078e00ff */
[----:B------:R-:W-:Y:S01]  /*69f0*/  IMAD.MOV.U32 R131, RZ, RZ, R107 ;  /* 0x000000ffff837224 */ /* 0x000fe200078e006b */
[----:B------:R-:W-:Y:S01]  /*6a00*/  LOP3.LUT R5, R3, UR24, R4, 0x96, !PT ;  /* 0x0000001803057c12 */ /* 0x000fe2000f8e9604 */
[----:B------:R-:W-:Y:S01]  /*6a10*/  IMAD R4, R16, -0x2daee0ad, RZ ;  /* 0xd2511f5310047824 */ /* 0x000fe200078e02ff */
[----:B------:R-:W-:Y:S01]  /*6a20*/  LOP3.LUT R2, R55, UR16, R2, 0x96, !PT ;  /* 0x0000001037027c12 */ /* 0x000fe2000f8e9602 */
[----:B------:R-:W-:Y:S01]  /*6a30*/  IMAD.WIDE.U32 R16, R7, -0x2daee0ad, RZ ;  /* 0xd2511f5307107825 */ /* 0x000fe200078e00ff */
[----:B------:R-:W-:Y:S02]  /*6a40*/  LOP3.LUT R19, R14, 0xff, RZ, 0xc0, !PT ;  /* 0x000000ff0e137812 */ /* 0x000fe400078ec0ff */
[----:B------:R-:W-:Y:S01]  /*6a50*/  SHF.R.U32.HI R18, RZ, 0x18, R14 ;  /* 0x00000018ff127819 */ /* 0x000fe2000001160e */
[----:B------:R-:W-:Y:S01]  /*6a60*/  IMAD.WIDE.U32 R2, R2, -0x326172a9, RZ ;  /* 0xcd9e8d5702027825 */ /* 0x000fe200078e00ff */
[----:B------:R-:W-:Y:S02]  /*6a70*/  LOP3.LUT R13, R17, UR16, R4, 0x96, !PT ;  /* 0x00000010110d7c12 */ /* 0x000fe4000f8e9604 */
[----:B---3--:R-:W-:Y:S01]  /*6a80*/  ISETP.GE.U32.AND P4, PT, R64, R19, PT ;  /* 0x000000134000720c */ /* 0x008fe20003f86070 */
[----:B------:R-:W-:Y:S01]  /*6a90*/  IMAD.WIDE.U32 R4, R5, -0x326172a9, RZ ;  /* 0xcd9e8d5705047825 */ /* 0x000fe200078e00ff */
[----:B------:R-:W-:-:S02]  /*6aa0*/  LOP3.LUT R15, R2, 0xff, RZ, 0xc0, !PT ;  /* 0x000000ff020f7812 */ /* 0x000fc400078ec0ff */
[----:B------:R-:W-:Y:S01]  /*6ab0*/  LOP3.LUT R53, R2, 0xffff, RZ, 0xc0, !PT ;  /* 0x0000ffff02357812 */ /* 0x000fe200078ec0ff */
[----:B------:R-:W-:Y:S01]  /*6ac0*/  IMAD.MOV.U32 R130, RZ, RZ, R112 ;  /* 0x000000ffff827224 */ /* 0x000fe200078e0070 */
[--C-:B------:R-:W-:Y:S01]  /*6ad0*/  SHF.R.U32.HI R61, RZ, 0x10, R2.reuse ;  /* 0x00000010ff3d7819 */ /* 0x100fe20000011602 */
[----:B------:R-:W-:Y:S01]  /*6ae0*/  IMAD.MOV.U32 R129, RZ, RZ, R113 ;  /* 0x000000ffff817224 */ /* 0x000fe200078e0071 */
[----:B------:R-:W-:Y:S01]  /*6af0*/  SHF.R.U32.HI R14, RZ, 0x18, R2 ;  /* 0x00000018ff0e7819 */ /* 0x000fe20000011602 */
[----:B------:R-:W-:Y:S01]  /*6b00*/  IMAD.MOV.U32 R128, RZ, RZ, R114 ;  /* 0x000000ffff807224 */ /* 0x000fe200078e0072 */
[----:B------:R-:W-:Y:S01]  /*6b10*/  LOP3.LUT R7, R3, UR21, R4, 0x96, !PT ;  /* 0x0000001503077c12 */ /* 0x000fe2000f8e9604 */
[----:B------:R-:W-:Y:S01]  /*6b20*/  IMAD.WIDE.U32 R2, R13, -0x326172a9, RZ ;  /* 0xcd9e8d570d027825 */ /* 0x000fe200078e00ff */
[C-C-:B------:R-:W-:Y:S02]  /*6b30*/  LOP3.LUT R55, R5.reuse, UR20, R6.reuse, 0x96, !PT ;  /* 0x0000001405377c12 */ /* 0x140fe4000f8e9606 */
[----:B------:R-:W-:-:S02]  /*6b40*/  LOP3.LUT R17, R5, UR20, R6, 0x96, !PT ;  /* 0x0000001405117c12 */ /* 0x000fc4000f8e9606 */
[----:B------:R-:W-:Y:S02]  /*6b50*/  LOP3.LUT R5, R3, UR21, R4, 0x96, !PT ;  /* 0x0000001503057c12 */ /* 0x000fe4000f8e9604 */
[C---:B------:R-:W-:Y:S02]  /*6b60*/  LOP3.LUT R3, R2.reuse, 0xffff, RZ, 0xc0, !PT ;  /* 0x0000ffff02037812 */ /* 0x040fe400078ec0ff */
[----:B------:R-:W-:Y:S02]  /*6b70*/  LOP3.LUT R13, R2, 0xff, RZ, 0xc0, !PT ;  /* 0x000000ff020d7812 */ /* 0x000fe400078ec0ff */
[--C-:B------:R-:W-:Y:S02]  /*6b80*/  SHF.R.U32.HI R4, RZ, 0x10, R2.reuse ;  /* 0x00000010ff047819 */ /* 0x100fe40000011602 */
[----:B------:R-:W-:Y:S01]  /*6b90*/  SHF.R.U32.HI R6, RZ, 0x18, R2 ;  /* 0x00000018ff067819 */ /* 0x000fe20000011602 */
[----:B------:R-:W-:Y:S01]  /*6ba0*/  FFMA.FTZ R2, R137, c[0x0][0x23c], -R12 ;  /* 0x00008f0089027a23 */ /* 0x000fe2000001080c */
[----:B------:R-:W-:-:S02]  /*6bb0*/  SHF.R.U32.HI R3, RZ, 0x8, R3 ;  /* 0x00000008ff037819 */ /* 0x000fc40000011603 */
[C---:B------:R-:W-:Y:S01]  /*6bc0*/  ISETP.GE.U32.AND P3, PT, R64.reuse, R15, PT ;  /* 0x0000000f4000720c */ /* 0x040fe20003f66070 */
[----:B------:R1:W-:Y:S01]  /*6bd0*/  MUFU.EX2 R174, R2 ;  /* 0x0000000200ae7308 */ /* 0x0003e20000000800 */
[----:B------:R-:W-:Y:S02]  /*6be0*/  PRMT R22, R13, 0x5410, R3 ;  /* 0x000054100d167816 */ /* 0x000fe40000000003 */
[----:B------:R-:W-:Y:S02]  /*6bf0*/  LOP3.LUT R13, R7, 0xff, RZ, 0xc0, !PT ;  /* 0x000000ff070d7812 */ /* 0x000fe400078ec0ff */
[C---:B------:R-:W-:Y:S02]  /*6c00*/  ISETP.GE.U32.AND P1, PT, R64.reuse, R14, PT ;  /* 0x0000000e4000720c */ /* 0x040fe40003f26070 */
[C---:B------:R-:W-:Y:S02]  /*6c10*/  ISETP.GE.U32.AND P5, PT, R64.reuse, R13, PT ;  /* 0x0000000d4000720c */ /* 0x040fe40003fa6070 */
[----:B------:R-:W-:-:S02]  /*6c20*/  ISETP.GE.U32.AND P2, PT, R64, R18, PT ;  /* 0x000000124000720c */ /* 0x000fc40003f46070 */
[----:B-1----:R-:W-:Y:S01]  /*6c30*/  LOP3.LUT R2, R4, 0xff, RZ, 0xc0, !PT ;  /* 0x000000ff04027812 */ /* 0x002fe200078ec0ff */
[----:B------:R-:W-:-:S03]  /*6c40*/  FFMA.FTZ R4, R136, c[0x0][0x23c], -R12 ;  /* 0x00008f0088047a23 */ /* 0x000fc6000001080c */
[----:B------:R-:W-:Y:S01]  /*6c50*/  PRMT R19, R2, 0x5410, R6 ;  /* 0x0000541002137816 */ /* 0x000fe20000000006 */
[----:B------:R1:W2:Y:S01]  /*6c60*/  MUFU.EX2 R133, R4 ;  /* 0x0000000400857308 */ /* 0x0002a20000000800 */
[----:B------:R-:W-:-:S05]  /*6c70*/  IMAD.WIDE.U32 R2, R17, -0x2daee0ad, RZ ;  /* 0xd2511f5311027825 */ /* 0x000fca00078e00ff */
[C---:B------:R-:W-:Y:S02]  /*6c80*/  LOP3.LUT R13, R2.reuse, 0xffff, RZ, 0xc0, !PT ;  /* 0x0000ffff020d7812 */ /* 0x040fe400078ec0ff */
[----:B------:R-:W-:Y:S02]  /*6c90*/  LOP3.LUT R15, R2, 0xff, RZ, 0xc0, !PT ;  /* 0x000000ff020f7812 */ /* 0x000fe400078ec0ff */
[--C-:B------:R-:W-:Y:S02]  /*6ca0*/  SHF.R.U32.HI R14, RZ, 0x10, R2.reuse ;  /* 0x00000010ff0e7819 */ /* 0x100fe40000011602 */
[----:B------:R-:W-:Y:S02]  /*6cb0*/  SHF.R.U32.HI R17, RZ, 0x18, R2 ;  /* 0x00000018ff117819 */ /* 0x000fe40000011602 */
[----:B-1----:R-:W-:Y:S02]  /*6cc0*/  LOP3.LUT R4, R7, 0xffff, RZ, 0xc0, !PT ;  /* 0x0000ffff07047812 */ /* 0x002fe400078ec0ff */
[----:B--2---:R-:W-:-:S02]  /*6cd0*/  F2FP.BF16.PACK_AB R2, R133, R174 ;  /* 0x000000ae8502723e */ /* 0x004fc400000010ff */
[----:B------:R-:W-:Y:S02]  /*6ce0*/  SHF.R.U32.HI R6, RZ, 0x8, R4 ;  /* 0x00000008ff067819 */ /* 0x000fe40000011604 */
[----:B------:R-:W-:Y:S02]  /*6cf0*/  PRMT R139, R2, 0x7610, R139 ;  /* 0x00007610028b7816 */ /* 0x000fe4000000008b */
[----:B------:R-:W-:Y:S02]  /*6d00*/  LOP3.LUT R6, R6, 0xffff, RZ, 0xc0, !PT ;  /* 0x0000ffff06067812 */ /* 0x000fe400078ec0ff */
[----:B------:R-:W-:Y:S01]  /*6d10*/  PRMT R138, R2, 0x7632, R138 ;  /* 0x00007632028a7816 */ /* 0x000fe2000000008a */
[----:B------:R-:W-:Y:S01]  /*6d20*/  @!P5 HFMA2.BF16_V2 R58, -RZ.H0_H0, RZ.H0_H0, -R139.H0_H0 ;  /* 0x200000ffff3ad231 */ /* 0x000fe2000034098b */
[----:B------:R-:W-:Y:S01]  /*6d30*/  ISETP.GE.U32.AND P6, PT, R64, R6, PT ;  /* 0x000000064000720c */ /* 0x000fe20003fc6070 */
[----:B------:R-:W-:Y:S01]  /*6d40*/  FFMA.FTZ R6, R162, c[0x0][0x23c], -R0 ;  /* 0x00008f00a2067a23 */ /* 0x000fe20000010800 */
[----:B------:R-:W-:Y:S01]  /*6d50*/  SHF.R.U32.HI R2, RZ, 0x18, R7 ;  /* 0x00000018ff027819 */ /* 0x000fe20000011607 */
[----:B------:R-:W-:Y:S01]  /*6d60*/  IMAD.MOV.U32 R162, RZ, RZ, R130 ;  /* 0x000000ffffa27224 */ /* 0x000fe200078e0082 */
[----:B------:R-:W-:-:S02]  /*6d70*/  PRMT R23, R139, 0x5410, R138 ;  /* 0x000054108b177816 */ /* 0x000fc4000000008a */
[----:B------:R-:W-:Y:S01]  /*6d80*/  @!P5 PRMT R139, R58, 0x5410, RZ ;  /* 0x000054103a8bd816 */ /* 0x000fe200000000ff */
[----:B------:R-:W-:Y:S01]  /*6d90*/  IMAD.MOV.U32 R58, RZ, RZ, R38 ;  /* 0x000000ffff3a7224 */ /* 0x000fe200078e0026 */
[----:B------:R-:W-:Y:S02]  /*6da0*/  ISETP.GE.U32.AND P5, PT, R64, R2, PT ;  /* 0x000000024000720c */ /* 0x000fe40003fa6070 */
[----:B------:R-:W-:Y:S01]  /*6db0*/  SHF.R.U32.HI R2, RZ, 0x10, R7 ;  /* 0x00000010ff027819 */ /* 0x000fe20000011607 */
[----:B------:R-:W-:Y:S01]  /*6dc0*/  HSET2.LE.AND R7, R19, R39, PT ;  /* 0x0000002713077233 */ /* 0x000fe20003803000 */
[----:B------:R-:W-:Y:S01]  /*6dd0*/  LOP3.LUT R4, R3, UR5, R16, 0x96, !PT ;  /* 0x0000000503047c12 */ /* 0x000fe2000f8e9610 */
[----:B------:R-:W-:Y:S01]  /*6de0*/  @!P6 HFMA2.BF16_V2 R59, -RZ.H0_H0, RZ.H0_H0, -R138.H0_H0 ;  /* 0x200000ffff3be231 */ /* 0x000fe2000034098a */
[----:B------:R-:W-:Y:S01]  /*6df0*/  LOP3.LUT R2, R2, 0xff, RZ, 0xc0, !PT ;  /* 0x000000ff02027812 */ /* 0x000fe200078ec0ff */
[----:B------:R-:W-:Y:S02]  /*6e00*/  FFMA.FTZ R3, R161, c[0x0][0x23c], -R0 ;  /* 0x00008f00a1037a23 */ /* 0x000fe40000010800 */
[----:B------:R1:W-:Y:S01]  /*6e10*/  MUFU.EX2 R161, R6 ;  /* 0x0000000600a17308 */ /* 0x0003e20000000800 */
[----:B------:R-:W-:Y:S01]  /*6e20*/  @!P6 PRMT R138, R59, 0x5410, RZ ;  /* 0x000054103b8ae816 */ /* 0x000fe200000000ff */
[----:B------:R-:W-:Y:S01]  /*6e30*/  IMAD.MOV.U32 R59, RZ, RZ, R183 ;  /* 0x000000ffff3b7224 */ /* 0x000fe200078e00b7 */
[----:B------:R-:W-:Y:S01]  /*6e40*/  ISETP.GE.U32.AND P6, PT, R64, R2, PT ;  /* 0x000000024000720c */ /* 0x000fe20003fc6070 */
[----:B------:R-:W-:Y:S01]  /*6e50*/  IMAD.MOV.U32 R64, RZ, RZ, R182 ;  /* 0x000000ffff407224 */ /* 0x000fe200078e00b6 */
[----:B------:R-:W-:-:S03]  /*6e60*/  LOP3.LUT R2, R5, 0xffff, RZ, 0xc0, !PT ;  /* 0x0000ffff05027812 */ /* 0x000fc600078ec0ff */
[----:B------:R2:W3:Y:S01]  /*6e70*/  MUFU.EX2 R56, R3 ;  /* 0x0000000300387308 */ /* 0x0004e20000000800 */
[----:B-1----:R-:W-:Y:S02]  /*6e80*/  SHF.R.U32.HI R6, RZ, 0x10, R5 ;  /* 0x00000010ff067819 */ /* 0x002fe40000011605 */
[----:B--2---:R-:W-:Y:S02]  /*6e90*/  SHF.R.U32.HI R3, RZ, 0x8, R2 ;  /* 0x00000008ff037819 */ /* 0x004fe40000011602 */
[----:B------:R-:W-:-:S04]  /*6ea0*/  LOP3.LUT R2, R5, 0xff, RZ, 0xc0, !PT ;  /* 0x000000ff05027812 */ /* 0x000fc800078ec0ff */
[----:B------:R-:W-:Y:S01]  /*6eb0*/  PRMT R18, R2, 0x5410, R3 ;  /* 0x0000541002127816 */ /* 0x000fe20000000003 */
[--C-:B------:R-:W-:Y:S01]  /*6ec0*/  FFMA.FTZ R2, R148, c[0x0][0x23c], -R0.reuse ;  /* 0x00008f0094027a23 */ /* 0x100fe20000010800 */
[----:B------:R-:W-:Y:S01]  /*6ed0*/  SHF.R.U32.HI R3, RZ, 0x18, R5 ;  /* 0x00000018ff037819 */ /* 0x000fe20000011605 */
[----:B------:R-:W-:Y:S02]  /*6ee0*/  FFMA.FTZ R5, R150, c[0x0][0x23c], -R0 ;  /* 0x00008f0096057a23 */ /* 0x000fe40000010800 */
[----:B------:R1:W-:Y:S01]  /*6ef0*/  MUFU.EX2 R88, R2 ;  /* 0x0000000200587308 */ /* 0x0003e20000000800 */
[----:B------:R-:W-:Y:S02]  /*6f00*/  IMAD.MOV.U32 R150, RZ, RZ, R128 ;  /* 0x000000ffff967224 */ /* 0x000fe400078e0080 */
[----:B------:R-:W-:-:S05]  /*6f10*/  IMAD.MOV.U32 R148, RZ, RZ, R129 ;  /* 0x000000ffff947224 */ /* 0x000fca00078e0081 */
[----:B------:R2:W-:Y:S01]  /*6f20*/  MUFU.EX2 R46, R5 ;  /* 0x00000005002e7308 */ /* 0x0005e20000000800 */
[----:B-1----:R-:W-:Y:S01]  /*6f30*/  LOP3.LUT R2, R6, 0xff, RZ, 0xc0, !PT ;  /* 0x000000ff06027812 */ /* 0x002fe200078ec0ff */
[----:B------:R-:W-:-:S03]  /*6f40*/  HSET2.LE.AND R6, R22, R39, PT ;  /* 0x0000002716067233 */ /* 0x000fc60003803000 */
[----:B------:R-:W-:Y:S02]  /*6f50*/  PRMT R16, R2, 0x5410, R3 ;  /* 0x0000541002107816 */ /* 0x000fe40000000003 */
[----:B------:R-:W-:Y:S02]  /*6f60*/  SHF.R.U32.HI R3, RZ, 0x8, R13 ;  /* 0x00000008ff037819 */ /* 0x000fe4000001160d */
[----:B------:R-:W-:Y:S01]  /*6f70*/  LOP3.LUT R2, R14, 0xff, RZ, 0xc0, !PT ;  /* 0x000000ff0e027812 */ /* 0x000fe200078ec0ff */
[--C-:B--2---:R-:W-:Y:S01]  /*6f80*/  FFMA.FTZ R5, R149, c[0x0][0x23c], -R0.reuse ;  /* 0x00008f0095057a23 */ /* 0x104fe20000010800 */
[----:B------:R-:W-:Y:S01]  /*6f90*/  PRMT R15, R15, 0x5410, R3 ;  /* 0x000054100f0f7816 */ /* 0x000fe20000000003 */
[--C-:B------:R-:W-:Y:S01]  /*6fa0*/  FFMA.FTZ R3, R151, c[0x0][0x23c], -R0.reuse ;  /* 0x00008f0097037a23 */ /* 0x100fe20000010800 */
[----:B------:R-:W-:Y:S01]  /*6fb0*/  PRMT R14, R2, 0x5410, R17 ;  /* 0x00005410020e7816 */ /* 0x000fe20000000011 */
[----:B------:R1:W-:Y:S01]  /*6fc0*/  MUFU.EX2 R182, R5 ;  /* 0x0000000500b67308 */ /* 0x0003e20000000800 */
[----:B------:R-:W-:Y:S01]  /*6fd0*/  LOP3.LUT R2, R4, 0xffff, RZ, 0xc0, !PT ;  /* 0x0000ffff04027812 */ /* 0x000fe200078ec0ff */
[----:B------:R-:W-:Y:S01]  /*6fe0*/  FFMA.FTZ R17, R164, c[0x0][0x23c], -R0 ;  /* 0x00008f00a4117a23 */ /* 0x000fe20000010800 */
[----:B------:R-:W-:Y:S01]  /*6ff0*/  HSET2.LE.AND R15, R15, R39, PT ;  /* 0x000000270f0f7233 */ /* 0x000fe20003803000 */
[----:B------:R-:W-:-:S02]  /*7000*/  IMAD.MOV.U32 R151, RZ, RZ, R58 ;  /* 0x000000ffff977224 */ /* 0x000fc400078e003a */
[----:B------:R-:W-:Y:S02]  /*7010*/  IMAD.MOV.U32 R149, RZ, RZ, R57 ;  /* 0x000000ffff957224 */ /* 0x000fe400078e0039 */
[----:B------:R2:W-:Y:S01]  /*7020*/  MUFU.EX2 R45, R3 ;  /* 0x00000003002d7308 */ /* 0x0005e20000000800 */
[----:B-1----:R-:W-:Y:S01]  /*7030*/  FFMA.FTZ R5, R160, c[0x0][0x23c], -R0 ;  /* 0x00008f00a0057a23 */ /* 0x002fe20000010800 */
[----:B---3--:R-:W-:-:S06]  /*7040*/  F2FP.BF16.PACK_AB R0, R161, R56 ;  /* 0x00000038a100723e */ /* 0x008fcc00000010ff */
[----:B------:R-:W-:Y:S01]  /*7050*/  MUFU.EX2 R160, R17 ;  /* 0x0000001100a07308 */ /* 0x000fe20000000800 */
[C---:B------:R-:W-:Y:S02]  /*7060*/  PRMT R137, R0.reuse, 0x7632, R137 ;  /* 0x0000763200897816 */ /* 0x040fe40000000089 */
[----:B------:R-:W-:Y:S02]  /*7070*/  PRMT R136, R0, 0x7610, R136 ;  /* 0x0000761000887816 */ /* 0x000fe40000000088 */
[----:B--2---:R-:W-:-:S03]  /*7080*/  SHF.R.U32.HI R3, RZ, 0x8, R2 ;  /* 0x00000008ff037819 */ /* 0x004fc60000011602 */
[----:B------:R1:W-:Y:S01]  /*7090*/  MUFU.EX2 R90, R5 ;  /* 0x00000005005a7308 */ /* 0x0003e20000000800 */
[----:B------:R-:W-:Y:S02]  /*70a0*/  LOP3.LUT R2, R4, 0xff, RZ, 0xc0, !PT ;  /* 0x000000ff04027812 */ /* 0x000fe400078ec0ff */
[----:B------:R-:W-:Y:S02]  /*70b0*/  PRMT R0, R136, 0x5410, R137 ;  /* 0x0000541088007816 */ /* 0x000fe40000000089 */
[----:B------:R-:W-:Y:S01]  /*70c0*/  PRMT R13, R2, 0x5410, R3 ;  /* 0x00005410020d7816 */ /* 0x000fe20000000003 */
[----:B------:R-:W-:Y:S01]  /*70d0*/  FFMA.FTZ R2, R173, c[0x0][0x23c], -R12 ;  /* 0x00008f00ad027a23 */ /* 0x000fe2000001080c */
[----:B------:R-:W-:Y:S01]  /*70e0*/  SHF.R.U32.HI R3, RZ, 0x18, R4 ;  /* 0x00000018ff037819 */ /* 0x000fe20000011604 */
[----:B------:R-:W-:Y:S02]  /*70f0*/  IMAD.MOV.U32 R173, RZ, RZ, R64 ;  /* 0x000000ffffad7224 */ /* 0x000fe400078e0040 */
[----:B------:R2:W-:Y:S01]  /*7100*/  MUFU.EX2 R44, R2 ;  /* 0x00000002002c7308 */ /* 0x0005e20000000800 */
[----:B------:R-:W-:Y:S01]  /*7110*/  HSET2.LE.AND R13, R13, R39, PT ;  /* 0x000000270d0d7233 */ /* 0x000fe20003803000 */
[----:B------:R-:W-:Y:S01]  /*7120*/  IMAD.MOV.U32 R64, RZ, RZ, R105 ;  /* 0x000000ffff407224 */ /* 0x000fe200078e0069 */
[----:B-1----:R-:W-:Y:S01]  /*7130*/  SHF.R.U32.HI R5, RZ, 0x10, R4 ;  /* 0x00000010ff057819 */ /* 0x002fe20000011604 */
[----:B------:R-:W-:-:S02]  /*7140*/  FFMA.FTZ R4, R163, c[0x0][0x23c], -R12 ;  /* 0x00008f00a3047a23 */ /* 0x000fc4000001080c */
[----:B------:R-:W-:Y:S02]  /*7150*/  IMAD.MOV.U32 R163, RZ, RZ, R65 ;  /* 0x000000ffffa37224 */ /* 0x000fe400078e0041 */
[----:B------:R1:W3:Y:S01]  /*7160*/  MUFU.EX2 R183, R4 ;  /* 0x0000000400b77308 */ /* 0x0002e20000000800 */
[----:B------:R-:W-:Y:S01]  /*7170*/  IMAD.MOV.U32 R65, RZ, RZ, R104 ;  /* 0x000000ffff417224 */ /* 0x000fe200078e0068 */
[----:B--2---:R-:W-:-:S04]  /*7180*/  LOP3.LUT R2, R5, 0xff, RZ, 0xc0, !PT ;  /* 0x000000ff05027812 */ /* 0x004fc800078ec0ff */
[----:B------:R-:W-:Y:S01]  /*7190*/  PRMT R5, R2, 0x5410, R3 ;  /* 0x0000541002057816 */ /* 0x000fe20000000003 */
[--C-:B------:R-:W-:Y:S02]  /*71a0*/  HSET2.LE.AND R3, R16, R39.reuse, PT ;  /* 0x0000002710037233 */ /* 0x100fe40003803000 */
[--C-:B------:R-:W-:Y:S02]  /*71b0*/  HSET2.LE.AND R16, R14, R39.reuse, PT ;  /* 0x000000270e107233 */ /* 0x100fe40003803000 */
[--C-:B------:R-:W-:Y:S01]  /*71c0*/  HSET2.LE.AND R14, R5, R39.reuse, PT ;  /* 0x00000027050e7233 */ /* 0x100fe20003803000 */
[----:B------:R-:W-:Y:S01]  /*71d0*/  LOP3.LUT R5, R3, R0, RZ, 0xc0, !PT ;  /* 0x0000000003057212 */ /* 0x000fe200078ec0ff */
[----:B-1----:R-:W-:Y:S01]  /*71e0*/  FFMA.FTZ R4, R165, c[0x0][0x23c], -R12 ;  /* 0x00008f00a5047a23 */ /* 0x002fe2000001080c */
[----:B---3--:R-:W-:Y:S01]  /*71f0*/  F2FP.BF16.PACK_AB R0, R183, R44 ;  /* 0x0000002cb700723e */ /* 0x008fe200000010ff */
[----:B------:R-:W-:Y:S02]  /*7200*/  HSET2.LE.AND R2, R18, R39, PT ;  /* 0x0000002712027233 */ /* 0x000fe40003803000 */
[----:B------:R1:W-:Y:S01]  /*7210*/  MUFU.EX2 R89, R4 ;  /* 0x0000000400597308 */ /* 0x0003e20000000800 */
[----:B------:R-:W-:-:S02]  /*7220*/  PRMT R103, R0, 0x7610, R103 ;  /* 0x0000761000677816 */ /* 0x000fc40000000067 */
[----:B------:R-:W-:Y:S01]  /*7230*/  PRMT R102, R0, 0x7632, R102 ;  /* 0x0000763200667816 */ /* 0x000fe20000000066 */
[----:B-1----:R-:W-:-:S04]  /*7240*/  FFMA.FTZ R4, R166, c[0x0][0x23c], -R12 ;  /* 0x00008f00a6047a23 */ /* 0x002fc8000001080c */
[----:B------:R1:W2:Y:S02]  /*7250*/  MUFU.EX2 R91, R4 ;  /* 0x00000004005b7308 */ /* 0x0002a40000000800 */
[--C-:B-1----:R-:W-:Y:S01]  /*7260*/  FFMA.FTZ R4, R172, c[0x0][0x23c], -R12.reuse ;  /* 0x00008f00ac047a23 */ /* 0x102fe2000001080c */
[----:B--2---:R-:W-:Y:S01]  /*7270*/  F2FP.BF16.PACK_AB R0, R91, R89 ;  /* 0x000000595b00723e */ /* 0x004fe200000010ff */
[----:B------:R-:W-:-:S04]  /*7280*/  FFMA.FTZ R12, R167, c[0x0][0x23c], -R12 ;  /* 0x00008f00a70c7a23 */ /* 0x000fc8000001080c */
[----:B------:R1:W-:Y:S01]  /*7290*/  MUFU.EX2 R134, R4 ;  /* 0x0000000400867308 */ /* 0x0003e20000000800 */
[C---:B------:R-:W-:Y:S02]  /*72a0*/  PRMT R33, R0.reuse, 0x7610, R33 ;  /* 0x0000761000217816 */ /* 0x040fe40000000021 */
[----:B------:R-:W-:Y:S02]  /*72b0*/  PRMT R32, R0, 0x7632, R32 ;  /* 0x0000763200207816 */ /* 0x000fe40000000020 */
[----:B------:R-:W-:-:S03]  /*72c0*/  PRMT R0, R103, 0x5410, R102 ;  /* 0x0000541067007816 */ /* 0x000fc60000000066 */
[----:B------:R-:W2:Y:S01]  /*72d0*/  MUFU.EX2 R135, R12 ;  /* 0x0000000c00877308 */ /* 0x000ea20000000800 */
[----:B------:R-:W-:Y:S02]  /*72e0*/  LOP3.LUT R6, R6, R0, RZ, 0xc0, !PT ;  /* 0x0000000006067212 */ /* 0x000fe400078ec0ff */
[----:B-1----:R-:W-:Y:S02]  /*72f0*/  LOP3.LUT R4, R2, R23, RZ, 0xc0, !PT ;  /* 0x0000001702047212 */ /* 0x002fe400078ec0ff */
[----:B------:R-:W-:-:S04]  /*7300*/  F2FP.BF16.PACK_AB R2, R46, R88 ;  /* 0x000000582e02723e */ /* 0x000fc800000010ff */
[C---:B------:R-:W-:Y:S02]  /*7310*/  PRMT R35, R2.reuse, 0x7632, R35 ;  /* 0x0000763202237816 */ /* 0x040fe40000000023 */
[----:B------:R-:W-:Y:S02]  /*7320*/  PRMT R34, R2, 0x7610, R34 ;  /* 0x0000761002227816 */ /* 0x000fe40000000022 */
[----:B--2---:R-:W-:Y:S02]  /*7330*/  F2FP.BF16.PACK_AB R2, R135, R134 ;  /* 0x000000868702723e */ /* 0x004fe400000010ff */
[----:B------:R-:W-:Y:S02]  /*7340*/  PRMT R0, R34, 0x5410, R35 ;  /* 0x0000541022007816 */ /* 0x000fe40000000023 */
[----:B------:R-:W-:Y:S02]  /*7350*/  PRMT R29, R2, 0x7610, R29 ;  /* 0x00007610021d7816 */ /* 0x000fe4000000001d */
[----:B------:R-:W-:-:S02]  /*7360*/  LOP3.LUT R7, R7, R0, RZ, 0xc0, !PT ;  /* 0x0000000007077212 */ /* 0x000fc400078ec0ff */
[----:B------:R-:W-:Y:S02]  /*7370*/  PRMT R0, R33, 0x5410, R32 ;  /* 0x0000541021007816 */ /* 0x000fe40000000020 */
[----:B------:R-:W-:Y:S02]  /*7380*/  PRMT R28, R2, 0x7632, R28 ;  /* 0x00007632021c7816 */ /* 0x000fe4000000001c */
[----:B------:R-:W-:Y:S01]  /*7390*/  LOP3.LUT R96, R13, R0, RZ, 0xc0, !PT ;  /* 0x000000000d607212 */ /* 0x000fe200078ec0ff */
[----:B------:R1:W2:Y:S01]  /*73a0*/  LDL.LU.S16 R2, [R1] ;  /* 0x0000000001027983 */ /* 0x0002a20000300600 */
        /* <DEDUP_REMOVED lines=8> */
[----:B------:R-:W-:-:S04]  /*7430*/  PRMT R0, R29, 0x5410, R28 ;  /* 0x000054101d007816 */ /* 0x000fc8000000001c */
[----:B------:R-:W-:Y:S02]  /*7440*/  LOP3.LUT R98, R15, R0, RZ, 0xc0, !PT ;  /* 0x000000000f627212 */ /* 0x000fe400078ec0ff */
[----:B------:R-:W3:Y:S01]  /*7450*/  LDSM.16.MT88.4 R12, [R179+0x10800] ;  /* 0x01080000b30c783b */ /* 0x000ee20000004200 */
[----:B------:R-:W-:-:S04]  /*7460*/  PRMT R0, R23, 0x5410, R22 ;  /* 0x0000541017007816 */ /* 0x000fc80000000016 */
[----:B------:R-:W-:Y:S01]  /*7470*/  LOP3.LUT R99, R16, R0, RZ, 0xc0, !PT ;  /* 0x0000000010637212 */ /* 0x000fe200078ec0ff */
[C---:B---3--:R-:W-:Y:S07]  /*7480*/  HMMA.16816.F32.BF16 R24, R8.reuse, R12, R248 ;  /* 0x0000000c0818723c */ /* 0x048fee00000418f8 */
[----:B------:R-:W-:Y:S01]  /*7490*/  IMAD.MOV.U32 R248, RZ, RZ, R90 ;  /* 0x000000fffff87224 */ /* 0x000fe200078e005a */
[----:B------:R-:W-:Y:S01]  /*74a0*/  HMMA.16816.F32.BF16 R16, R8, R14, R244 ;  /* 0x0000000e0810723c */ /* 0x000fe200000418f4 */
[----:B------:R-:W3:Y:S01]  /*74b0*/  LDSM.16.MT88.4 R12, [R177+0xd000] ;  /* 0x00d00000b10c783b */ /* 0x000ee20000004200 */
[----:B------:R-:W-:Y:S01]  /*74c0*/  IMAD.MOV.U32 R250, RZ, RZ, R160 ;  /* 0x000000fffffa7224 */ /* 0x000fe200078e00a0 */
[----:B--2---:R-:W-:-:S02]  /*74d0*/  @!P6 HFMA2.BF16_V2 R2, -RZ.H0_H0, RZ.H0_H0, -R136.H0_H0 ;  /* 0x200000ffff02e231 */ /* 0x004fc40000340988 */
[----:B------:R-:W2:Y:S03]  /*74e0*/  LDSM.16.MT88.4 R8, [R178+0xd000] ;  /* 0x00d00000b208783b */ /* 0x000ea60000004200 */
[C---:B---3--:R-:W-:Y:S01]  /*74f0*/  HMMA.16816.F32.BF16 R104, R4.reuse, R12, R240 ;  /* 0x0000000c0468723c */ /* 0x048fe200000418f0 */
[----:B------:R-:W-:Y:S02]  /*7500*/  IMAD.MOV.U32 R244, RZ, RZ, R56 ;  /* 0x000000fffff47224 */ /* 0x000fe400078e0038 */
[----:B------:R-:W-:Y:S02]  /*7510*/  IMAD.MOV.U32 R246, RZ, RZ, R45 ;  /* 0x000000fffff67224 */ /* 0x000fe400078e002d */
[----:B------:R-:W-:Y:S02]  /*7520*/  IMAD.MOV.U32 R247, RZ, RZ, R91 ;  /* 0x000000fffff77224 */ /* 0x000fe400078e005b */
[----:B------:R-:W-:Y:S01]  /*7530*/  IMAD.MOV.U32 R241, RZ, RZ, R46 ;  /* 0x000000fffff17224 */ /* 0x000fe200078e002e */
[----:B------:R-:W-:Y:S01]  /*7540*/  HMMA.16816.F32.BF16 R36, R4, R14, R220 ;  /* 0x0000000e0424723c */ /* 0x000fe200000418dc */
[----:B------:R-:W3:Y:S01]  /*7550*/  LDSM.16.MT88.4 R12, [R180+0xd000] ;  /* 0x00d00000b40c783b */ /* 0x000ee20000004200 */
[----:B------:R-:W-:-:S02]  /*7560*/  IMAD.MOV.U32 R240, RZ, RZ, R44 ;  /* 0x000000fffff07224 */ /* 0x000fc400078e002c */
[----:B------:R-:W-:Y:S02]  /*7570*/  IMAD.MOV.U32 R242, RZ, RZ, R65 ;  /* 0x000000fffff27224 */ /* 0x000fe400078e0041 */
[----:B------:R-:W-:Y:S02]  /*7580*/  IMAD.MOV.U32 R245, RZ, RZ, R89 ;  /* 0x000000fffff57224 */ /* 0x000fe400078e0059 */
[----:B------:R-:W-:Y:S02]  /*7590*/  IMAD.MOV.U32 R223, RZ, RZ, R88 ;  /* 0x000000ffffdf7224 */ /* 0x000fe400078e0058 */
[----:B------:R-:W-:Y:S02]  /*75a0*/  IMAD.MOV.U32 R221, RZ, RZ, R161 ;  /* 0x000000ffffdd7224 */ /* 0x000fe400078e00a1 */
[----:B------:R-:W-:Y:S01]  /*75b0*/  IMAD.MOV.U32 R220, RZ, RZ, R174 ;  /* 0x000000ffffdc7224 */ /* 0x000fe200078e00ae */
[----:B------:R-:W-:Y:S01]  /*75c0*/  SHF.R.U32.HI R0, RZ, 0x8, R53 ;  /* 0x00000008ff007819 */ /* 0x000fe20000011635 */
[----:B------:R-:W-:Y:S01]  /*75d0*/  @!P5 HFMA2.BF16_V2 R252, -RZ.H0_H0, RZ.H0_H0, -R137.H0_H0 ;  /* 0x200000fffffcd231 */ /* 0x000fe20000340989 */
[----:B------:R-:W-:-:S02]  /*75e0*/  IMAD.MOV.U32 R251, RZ, RZ, R135 ;  /* 0x000000fffffb7224 */ /* 0x000fc400078e0087 */
[----:B------:R-:W-:Y:S01]  /*75f0*/  IMAD.MOV.U32 R249, RZ, RZ, R134 ;  /* 0x000000fffff97224 */ /* 0x000fe200078e0086 */
[C---:B--2---:R-:W-:Y:S08]  /*7600*/  HMMA.16816.F32.BF16 R112, R4.reuse, R8, R120 ;  /* 0x000000080470723c */ /* 0x044ff00000041878 */
[----:B------:R-:W-:Y:S01]  /*7610*/  HMMA.16816.F32.BF16 R40, R4, R10, R80 ;  /* 0x0000000a0428723c */ /* 0x000fe20000041850 */
[----:B------:R-:W2:Y:S01]  /*7620*/  LDSM.16.MT88.4 R8, [R179+0xd000] ;  /* 0x00d00000b308783b */ /* 0x000ea20000004200 */
[----:B------:R-:W4:Y:S01]  /*7630*/  LDC.U8 R243, c[0x0][0x2d8] ;  /* 0x0000b600fff37b82 */ /* 0x000f220000000000 */
[----:B------:R-:W-:-:S05]  /*7640*/  IMAD.MOV.U32 R222, RZ, RZ, R133 ;  /* 0x000000ffffde7224 */ /* 0x000fca00078e0085 */
[----:B---3--:R-:W-:Y:S07]  /*7650*/  HMMA.16816.F32.BF16 R120, R4, R12, R236 ;  /* 0x0000000c0478723c */ /* 0x008fee00000418ec */
[----:B------:R-:W-:Y:S02]  /*7660*/  IMAD.MOV.U32 R236, RZ, RZ, R59 ;  /* 0x000000ffffec7224 */ /* 0x000fe400078e003b */
[----:B------:R-:W-:Y:S02]  /*7670*/  IMAD.MOV.U32 R237, RZ, RZ, R131 ;  /* 0x000000ffffed7224 */ /* 0x000fe400078e0083 */
[----:B------:R-:W-:-:S02]  /*7680*/  IMAD.MOV.U32 R238, RZ, RZ, R47 ;  /* 0x000000ffffee7224 */ /* 0x000fc400078e002f */
[----:B------:R-:W-:Y:S01]  /*7690*/  HMMA.16816.F32.BF16 R44, R4, R14, R216 ;  /* 0x0000000e042c723c */ /* 0x000fe200000418d8 */
[----:B------:R-:W3:Y:S01]  /*76a0*/  LDSM.16.MT88.4 R12, [R177+0xf000] ;  /* 0x00f00000b10c783b */ /* 0x000ee20000004200 */
[----:B------:R-:W-:-:S05]  /*76b0*/  IMAD.MOV.U32 R239, RZ, RZ, R64 ;  /* 0x000000ffffef7224 */ /* 0x000fca00078e0040 */
[----:B------:R-:W-:Y:S02]  /*76c0*/  IMAD.MOV.U32 R218, RZ, RZ, R66 ;  /* 0x000000ffffda7224 */ /* 0x000fe400078e0042 */
[----:B------:R-:W-:Y:S02]  /*76d0*/  IMAD.MOV.U32 R217, RZ, RZ, R67 ;  /* 0x000000ffffd97224 */ /* 0x000fe400078e0043 */
[----:B------:R-:W-:Y:S01]  /*76e0*/  IMAD.MOV.U32 R216, RZ, RZ, R162 ;  /* 0x000000ffffd87224 */ /* 0x000fe200078e00a2 */
[----:B------:R-:W-:Y:S01]  /*76f0*/  LOP3.LUT R0, R0, 0xffff, RZ, 0xc0, !PT ;  /* 0x0000ffff00007812 */ /* 0x000fe200078ec0ff */
[----:B------:R-:W-:Y:S01]  /*7700*/  IMAD.MOV.U32 R219, RZ, RZ, R132 ;  /* 0x000000ffffdb7224 */ /* 0x000fe200078e0084 */
[----:B------:R-:W-:Y:S01]  /*7710*/  @!P5 PRMT R137, R252, 0x5410, RZ ;  /* 0x00005410fc89d816 */ /* 0x000fe200000000ff */
[----:B------:R-:W-:Y:S01]  /*7720*/  LDSM.16.MT88.4 R132, [R179+0xd800] ;  /* 0x00d80000b384783b */ /* 0x000fe20000004200 */
[C---:B--2---:R-:W-:Y:S08]  /*7730*/  HMMA.16816.F32.BF16 R128, R4.reuse, R8, R124 ;  /* 0x000000080480723c */ /* 0x044ff0000004187c */
[C---:B------:R-:W-:Y:S01]  /*7740*/  HMMA.16816.F32.BF16 R56, R4.reuse, R10, R72 ;  /* 0x0000000a0438723c */ /* 0x040fe20000041848 */
[----:B------:R-:W2:Y:S07]  /*7750*/  LDSM.16.MT88.4 R8, [R178+0xf000] ;  /* 0x00f00000b208783b */ /* 0x000eae0000004200 */
[C---:B---3--:R-:W-:Y:S08]  /*7760*/  HMMA.16816.F32.BF16 R64, R4.reuse, R12, R232 ;  /* 0x0000000c0440723c */ /* 0x048ff000000418e8 */
[----:B------:R-:W-:Y:S01]  /*7770*/  HMMA.16816.F32.BF16 R68, R4, R14, R68 ;  /* 0x0000000e0444723c */ /* 0x000fe20000041844 */
[----:B------:R-:W3:Y:S01]  /*7780*/  LDSM.16.MT88.4 R12, [R180+0xf000] ;  /* 0x00f00000b40c783b */ /* 0x000ee20000004200 */
[----:B------:R-:W-:-:S02]  /*7790*/  IMAD.MOV.U32 R232, RZ, RZ, R151 ;  /* 0x000000ffffe87224 */ /* 0x000fc400078e0097 */
[----:B------:R-:W-:Y:S01]  /*77a0*/  IMAD.MOV.U32 R235, RZ, RZ, R149 ;  /* 0x000000ffffeb7224 */ /* 0x000fe200078e0095 */
[----:B----4-:R-:W-:Y:S01]  /*77b0*/  ISETP.GE.U32.AND P5, PT, R243, R0, PT ;  /* 0x00000000f300720c */ /* 0x010fe20003fa6070 */
[----:B------:R-:W-:Y:S01]  /*77c0*/  IMAD.MOV.U32 R233, RZ, RZ, R173 ;  /* 0x000000ffffe97224 */ /* 0x000fe200078e00ad */
[----:B------:R-:W-:Y:S01]  /*77d0*/  LDSM.16.MT88.4 R124, [R180+0xd800] ;  /* 0x00d80000b47c783b */ /* 0x000fe20000004200 */
[----:B------:R-:W-:Y:S01]  /*77e0*/  IMAD.MOV.U32 R234, RZ, RZ, R175 ;  /* 0x000000ffffea7224 */ /* 0x000fe200078e00af */
[C---:B--2---:R-:W-:Y:S08]  /*77f0*/  HMMA.16816.F32.BF16 R72, R4.reuse, R8, R84 ;  /* 0x000000080448723c */ /* 0x044ff00000041854 */
[C---:B------:R-:W-:Y:S01]  /*7800*/  HMMA.16816.F32.BF16 R76, R4.reuse, R10, R76 ;  /* 0x0000000a044c723c */ /* 0x040fe2000004184c */
[----:B------:R-:W2:Y:S07]  /*7810*/  LDSM.16.MT88.4 R8, [R179+0xf000] ;  /* 0x00f00000b308783b */ /* 0x000eae0000004200 */
[C---:B---3--:R-:W-:Y:S07]  /*7820*/  HMMA.16816.F32.BF16 R80, R4.reuse, R12, R228 ;  /* 0x0000000c0450723c */ /* 0x048fee00000418e4 */
[----:B------:R-:W-:Y:S01]  /*7830*/  IMAD.MOV.U32 R231, RZ, RZ, R163 ;  /* 0x000000ffffe77224 */ /* 0x000fe200078e00a3 */
[----:B------:R-:W-:Y:S01]  /*7840*/  HMMA.16816.F32.BF16 R84, R4, R14, R212 ;  /* 0x0000000e0454723c */ /* 0x000fe200000418d4 */
[----:B------:R-:W3:Y:S01]  /*7850*/  LDSM.16.MT88.4 R12, [R177+0x11000] ;  /* 0x01100000b10c783b */ /* 0x000ee20000004200 */
[----:B------:R-:W-:-:S02]  /*7860*/  IMAD.MOV.U32 R230, RZ, RZ, R150 ;  /* 0x000000ffffe67224 */ /* 0x000fc400078e0096 */
[----:B------:R-:W-:-:S04]  /*7870*/  IMAD.MOV.U32 R229, RZ, RZ, R148 ;  /* 0x000000ffffe57224 */ /* 0x000fc800078e0094 */
[C---:B--2---:R-:W-:Y:S08]  /*7880*/  HMMA.16816.F32.BF16 R88, R4.reuse, R8, R116 ;  /* 0x000000080458723c */ /* 0x044ff00000041874 */
[C---:B------:R-:W-:Y:S01]  /*7890*/  HMMA.16816.F32.BF16 R92, R4.reuse, R10, R92 ;  /* 0x0000000a045c723c */ /* 0x040fe2000004185c */
[----:B------:R-:W2:Y:S07]  /*78a0*/  LDSM.16.MT88.4 R8, [R178+0x11000] ;  /* 0x01100000b208783b */ /* 0x000eae0000004200 */
[C---:B---3--:R-:W-:Y:S08]  /*78b0*/  HMMA.16816.F32.BF16 R148, R4.reuse, R12, R224 ;  /* 0x0000000c0494723c */ /* 0x048ff000000418e0 */
[----:B------:R-:W-:Y:S01]  /*78c0*/  HMMA.16816.F32.BF16 R160, R4, R14, R208 ;  /* 0x0000000e04a0723c */ /* 0x000fe200000418d0 */
[----:B------:R-:W3:Y:S07]  /*78d0*/  LDSM.16.MT88.4 R12, [R180+0x11000] ;  /* 0x01100000b40c783b */ /* 0x000eee0000004200 */
[----:B------:R-:W-:Y:S01]  /*78e0*/  HMMA.16816.F32.BF16 R128, R96, R132, R128 ;  /* 0x000000846080723c */ /* 0x000fe20000041880 */
[----:B------:R-:W-:Y:S01]  /*78f0*/  IMAD.MOV.U32 R228, RZ, RZ, R229 ;  /* 0x000000ffffe47224 */ /* 0x000fe200078e00e5 */
[----:B------:R-:W-:Y:S06]  /*7900*/  LDSM.16.MT88.4 R116, [R178+0xd800] ;  /* 0x00d80000b274783b */ /* 0x000fec0000004200 */
[C---:B--2---:R-:W-:Y:S08]  /*7910*/  HMMA.16816.F32.BF16 R164, R4.reuse, R8, R108 ;  /* 0x0000000804a4723c */ /* 0x044ff0000004186c */
[C---:B------:R-:W-:Y:S01]  /*7920*/  HMMA.16816.F32.BF16 R168, R4.reuse, R10, R168 ;  /* 0x0000000a04a8723c */ /* 0x040fe200000418a8 */
[----:B------:R-:W2:Y:S07]  /*7930*/  LDSM.16.MT88.4 R8, [R179+0x11000] ;  /* 0x01100000b308783b */ /* 0x000eae0000004200 */
[C---:B---3--:R-:W-:Y:S08]  /*7940*/  HMMA.16816.F32.BF16 R204, R4.reuse, R12, R204 ;  /* 0x0000000c04cc723c */ /* 0x048ff000000418cc */
[----:B------:R-:W-:Y:S08]  /*7950*/  HMMA.16816.F32.BF16 R172, R4, R14, R48 ;  /* 0x0000000e04ac723c */ /* 0x000ff00000041830 */
[----:B------:R-:W-:Y:S01]  /*7960*/  HMMA.16816.F32.BF16 R132, R96, R134, R56 ;  /* 0x000000866084723c */ /* 0x000fe20000041838 */
[----:B------:R-:W-:Y:S01]  /*7970*/  IMAD.MOV.U32 R229, RZ, RZ, R230 ;  /* 0x000000ffffe57224 */ /* 0x000fe200078e00e6 */
[----:B------:R-:W-:Y:S06]  /*7980*/  LDSM.16.MT88.4 R108, [R177+0xd800] ;  /* 0x00d80000b16c783b */ /* 0x000fec0000004200 */
[C---:B--2---:R-:W-:Y:S01]  /*7990*/  HMMA.16816.F32.BF16 R24, R4.reuse, R8, R24 ;  /* 0x000000080418723c */ /* 0x044fe20000041818 */
[----:B------:R-:W-:Y:S07]  /*79a0*/  LDSM.16.MT88.4 R48, [R178+0xf800] ;  /* 0x00f80000b230783b */ /* 0x000fee0000004200 */
[----:B------:R-:W-:Y:S07]  /*79b0*/  HMMA.16816.F32.BF16 R16, R4, R10, R16 ;  /* 0x0000000a0410723c */ /* 0x000fee0000041810 */
[----:B------:R-:W-:-:S04]  /*79c0*/  PRMT R7, R2, 0x7610, R7 ;  /* 0x0000761002077816 */ /* 0x000fc80000000007 */
[----:B------:R-:W-:Y:S02]  /*79d0*/  @!P6 PRMT R136, R7, 0x5410, RZ ;  /* 0x000054100788e816 */ /* 0x000fe400000000ff */
[----:B------:R1:W2:Y:S02]  /*79e0*/  LDL.LU.S16 R7, [R1+0x4] ;  /* 0x0000040001077983 */ /* 0x0002a40000300600 */
[----:B--2---:R-:W-:-:S05]  /*79f0*/  @!P3 HFMA2.BF16_V2 R7, -RZ.H0_H0, RZ.H0_H0, -R103.H0_H0 ;  /* 0x200000ffff07b231 */ /* 0x004fca0000340967 */
[----:B------:R-:W-:Y:S02]  /*7a00*/  PRMT R6, R7, 0x7610, R6 ;  /* 0x0000761007067816 */ /* 0x000fe40000000006 */
[----:B------:R1:W2:Y:S02]  /*7a10*/  LDL.LU.S16 R7, [R1+0x8] ;  /* 0x0000080001077983 */ /* 0x0002a40000300600 */
[----:B--2---:R-:W-:-:S05]  /*7a20*/  @!P5 HFMA2.BF16_V2 R7, -RZ.H0_H0, RZ.H0_H0, -R102.H0_H0 ;  /* 0x200000ffff07d231 */ /* 0x004fca0000340966 */
[----:B------:R-:W-:-:S04]  /*7a30*/  PRMT R5, R7, 0x7610, R5 ;  /* 0x0000761007057816 */ /* 0x000fc80000000005 */
[----:B------:R-:W-:Y:S02]  /*7a40*/  @!P5 PRMT R102, R5, 0x5410, RZ ;  /* 0x000054100566d816 */ /* 0x000fe400000000ff */
[----:B------:R1:W2:Y:S01]  /*7a50*/  LDL.LU.S16 R5, [R1+0xc] ;  /* 0x00000c0001057983 */ /* 0x0002a20000300600 */
[----:B------:R-:W-:Y:S01]  /*7a60*/  LOP3.LUT R4, R61, 0xff, RZ, 0xc0, !PT ;  /* 0x000000ff3d047812 */ /* 0x000fe200078ec0ff */
[----:B--2---:R-:W-:-:S05]  /*7a70*/  @!P1 HFMA2.BF16_V2 R5, -RZ.H0_H0, RZ.H0_H0, -R35.H0_H0 ;  /* 0x200000ffff059231 */ /* 0x004fca0000340923 */
[----:B------:R-:W-:-:S04]  /*7a80*/  PRMT R59, R5, 0x7610, R59 ;  /* 0x00007610053b7816 */ /* 0x000fc8000000003b */
[----:B------:R-:W-:Y:S02]  /*7a90*/  @!P1 PRMT R35, R59, 0x5410, RZ ;  /* 0x000054103b239816 */ /* 0x000fe400000000ff */
[----:B------:R1:W2:Y:S01]  /*7aa0*/  LDL.LU.S16 R59, [R1+0x10] ;  /* 0x00001000013b7983 */ /* 0x0002a20000300600 */
[----:B------:R-:W-:Y:S01]  /*7ab0*/  ISETP.GE.U32.AND P6, PT, R243, R4, PT ;  /* 0x00000004f300720c */ /* 0x000fe20003fc6070 */
[----:B------:R-:W-:-:S05]  /*7ac0*/  IMAD.WIDE.U32 R2, R55, -0x2daee0ad, RZ ;  /* 0xd2511f5337027825 */ /* 0x000fca00078e00ff */
[----:B------:R-:W-:-:S04]  /*7ad0*/  LOP3.LUT R0, R3, UR5, R54, 0x96, !PT ;  /* 0x0000000503007c12 */ /* 0x000fc8000f8e9636 */
[----:B------:R-:W-:-:S04]  /*7ae0*/  LOP3.LUT R4, R0, 0xffff, RZ, 0xc0, !PT ;  /* 0x0000ffff00047812 */ /* 0x000fc800078ec0ff */
[----:B------:R-:W-:Y:S01]  /*7af0*/  SHF.R.U32.HI R4, RZ, 0x8, R4 ;  /* 0x00000008ff047819 */ /* 0x000fe20000011604 */
[----:B--2---:R-:W-:-:S05]  /*7b00*/  @!P6 HFMA2.BF16_V2 R59, -RZ.H0_H0, RZ.H0_H0, -R34.H0_H0 ;  /* 0x200000ffff3be231 */ /* 0x004fca0000340922 */
[----:B------:R-:W-:Y:S02]  /*7b10*/  PRMT R58, R59, 0x7610, R58 ;  /* 0x000076103b3a7816 */ /* 0x000fe4000000003a */
[----:B------:R1:W2:Y:S01]  /*7b20*/  LDL.LU.S16 R59, [R1+0x18] ;  /* 0x00001800013b7983 */ /* 0x0002a20000300600 */
[----:B------:R-:W-:Y:S02]  /*7b30*/  LOP3.LUT R4, R4, 0xffff, RZ, 0xc0, !PT ;  /* 0x0000ffff04047812 */ /* 0x000fe400078ec0ff */
[----:B------:R-:W-:Y:S02]  /*7b40*/  @!P3 PRMT R103, R6, 0x5410, RZ ;  /* 0x000054100667b816 */ /* 0x000fe400000000ff */
[----:B------:R-:W-:Y:S02]  /*7b50*/  ISETP.GE.U32.AND P3, PT, R243, R4, PT ;  /* 0x00000004f300720c */ /* 0x000fe40003f66070 */
[----:B------:R-:W-:-:S04]  /*7b60*/  LOP3.LUT R4, R0, 0xff, RZ, 0xc0, !PT ;  /* 0x000000ff00047812 */ /* 0x000fc800078ec0ff */
[----:B------:R-:W-:Y:S11]  /*7b70*/  ISETP.GE.U32.AND P5, PT, R243, R4, PT ;  /* 0x00000004f300720c */ /* 0x000ff60003fa6070 */
[----:B------:R-:W-:Y:S02]  /*7b80*/  @!UPT UIADD3 URZ, URZ, URZ, URZ ;  /* 0x0000003f3f3ff290 */ /* 0x000fe4000fffe03f */
[----:B--2---:R-:W-:-:S05]  /*7b90*/  @!P5 HFMA2.BF16_V2 R59, -RZ.H0_H0, RZ.H0_H0, -R33.H0_H0 ;  /* 0x200000ffff3bd231 */ /* 0x004fca0000340921 */
[----:B------:R-:W-:Y:S02]  /*7ba0*/  PRMT R57, R59, 0x7610, R57 ;  /* 0x000076103b397816 */ /* 0x000fe40000000039 */
[----:B------:R1:W2:Y:S01]  /*7bb0*/  LDL.LU.S16 R59, [R1+0x14] ;  /* 0x00001400013b7983 */ /* 0x0002a20000300600 */
[----:B------:R-:W-:-:S04]  /*7bc0*/  SHF.R.U32.HI R4, RZ, 0x18, R0 ;  /* 0x00000018ff047819 */ /* 0x000fc80000011600 */
[----:B------:R-:W-:Y:S02]  /*7bd0*/  ISETP.GE.U32.AND P1, PT, R243, R4, PT ;  /* 0x00000004f300720c */ /* 0x000fe40003f26070 */
[----:B------:R-:W-:Y:S01]  /*7be0*/  SHF.R.U32.HI R0, RZ, 0x10, R0 ;  /* 0x00000010ff007819 */ /* 0x000fe20000011600 */
[----:B--2---:R-:W-:-:S05]  /*7bf0*/  @!P3 HFMA2.BF16_V2 R59, -RZ.H0_H0, RZ.H0_H0, -R32.H0_H0 ;  /* 0x200000ffff3bb231 */ /* 0x004fca0000340920 */
[----:B------:R-:W-:-:S04]  /*7c00*/  PRMT R4, R59, 0x7610, R4 ;  /* 0x000076103b047816 */ /* 0x000fc80000000004 */
[----:B------:R-:W-:Y:S02]  /*7c10*/  @!P3 PRMT R32, R4, 0x5410, RZ ;  /* 0x000054100420b816 */ /* 0x000fe400000000ff */
[----:B------:R1:W2:Y:S04]  /*7c20*/  LDL.LU.S16 R4, [R1+0x1c] ;  /* 0x00001c0001047983 */ /* 0x0002a80000300600 */
[----:B------:R1:W3:Y:S01]  /*7c30*/  LDL.LU.S16 R61, [R1+0x20] ;  /* 0x00002000013d7983 */ /* 0x0002e20000300600 */
[----:B------:R-:W-:Y:S02]  /*7c40*/  LOP3.LUT R0, R0, 0xff, RZ, 0xc0, !PT ;  /* 0x000000ff00007812 */ /* 0x000fe400078ec0ff */
[----:B------:R-:W-:Y:S02]  /*7c50*/  @!P6 PRMT R34, R58, 0x5410, RZ ;  /* 0x000054103a22e816 */ /* 0x000fe400000000ff */
[----:B------:R-:W-:-:S02]  /*7c60*/  ISETP.GE.U32.AND P6, PT, R243, R0, PT ;  /* 0x00000000f300720c */ /* 0x000fc40003fc6070 */
[----:B------:R-:W-:-:S04]  /*7c70*/  LOP3.LUT R0, R52, 0xffff, RZ, 0xc0, !PT ;  /* 0x0000ffff34007812 */ /* 0x000fc800078ec0ff */
[----:B------:R-:W-:-:S07]  /*7c80*/  SHF.R.U32.HI R0, RZ, 0x8, R0 ;  /* 0x00000008ff007819 */ /* 0x000fce0000011600 */
[----:B---3--:R-:W-:-:S05]  /*7c90*/  @!P6 HFMA2.BF16_V2 R61, -RZ.H0_H0, RZ.H0_H0, -R30.H0_H0 ;  /* 0x200000ffff3de231 */ /* 0x008fca000034091e */
[----:B------:R-:W-:-:S04]  /*7ca0*/  PRMT R55, R61, 0x7610, R55 ;  /* 0x000076103d377816 */ /* 0x000fc80000000037 */
[----:B------:R-:W-:Y:S02]  /*7cb0*/  @!P6 PRMT R30, R55, 0x5410, RZ ;  /* 0x00005410371ee816 */ /* 0x000fe400000000ff */
[----:B------:R1:W3:Y:S01]  /*7cc0*/  LDL.LU.S16 R55, [R1+0x24] ;  /* 0x0000240001377983 */ /* 0x0002e20000300600 */
[----:B--2---:R-:W-:Y:S01]  /*7cd0*/  @!P1 HFMA2.BF16_V2 R4, -RZ.H0_H0, RZ.H0_H0, -R31.H0_H0 ;  /* 0x200000ffff049231 */ /* 0x004fe2000034091f */
[----:B------:R-:W-:Y:S02]  /*7ce0*/  LOP3.LUT R0, R0, 0xffff, RZ, 0xc0, !PT ;  /* 0x0000ffff00007812 */ /* 0x000fe400078ec0ff */
[----:B------:R-:W-:Y:S02]  /*7cf0*/  @!P5 PRMT R33, R57, 0x5410, RZ ;  /* 0x000054103921d816 */ /* 0x000fe400000000ff */
[----:B------:R-:W-:Y:S02]  /*7d00*/  PRMT R56, R4, 0x7610, R56 ;  /* 0x0000761004387816 */ /* 0x000fe40000000038 */
[----:B------:R-:W-:-:S02]  /*7d10*/  ISETP.GE.U32.AND P5, PT, R243, R0, PT ;  /* 0x00000000f300720c */ /* 0x000fc40003fa6070 */
[----:B------:R-:W-:Y:S02]  /*7d20*/  LOP3.LUT R4, R52, 0xff, RZ, 0xc0, !PT ;  /* 0x000000ff34047812 */ /* 0x000fe400078ec0ff */
[--C-:B------:R-:W-:Y:S02]  /*7d30*/  SHF.R.U32.HI R0, RZ, 0x18, R52.reuse ;  /* 0x00000018ff007819 */ /* 0x100fe40000011634 */
[----:B------:R-:W-:Y:S02]  /*7d40*/  @!P1 PRMT R31, R56, 0x5410, RZ ;  /* 0x00005410381f9816 */ /* 0x000fe400000000ff */
[C---:B------:R-:W-:Y:S01]  /*7d50*/  ISETP.GE.U32.AND P3, PT, R243.reuse, R4, PT ;  /* 0x00000004f300720c */ /* 0x040fe20003f66070 */
[----:B------:R-:W-:Y:S01]  /*7d60*/  IMAD.MOV.U32 R230, RZ, RZ, R231 ;  /* 0x000000ffffe67224 */ /* 0x000fe200078e00e7 */
[----:B------:R-:W-:Y:S01]  /*7d70*/  ISETP.GE.U32.AND P1, PT, R243, R0, PT ;  /* 0x00000000f300720c */ /* 0x000fe20003f26070 */
[----:B------:R-:W-:Y:S01]  /*7d80*/  IMAD.MOV.U32 R215, RZ, RZ, R229 ;  /* 0x000000ffffd77224 */ /* 0x000fe200078e00e5 */
[----:B------:R-:W-:Y:S01]  /*7d90*/  SHF.R.U32.HI R0, RZ, 0x10, R52 ;  /* 0x00000010ff007819 */ /* 0x000fe20000011634 */
[----:B------:R-:W2:Y:S03]  /*7da0*/  LDSM.16.MT88.4 R56, [R180+0xf800] ;  /* 0x00f80000b438783b */ /* 0x000ea60000004200 */
[----:B------:R-:W-:-:S04]  /*7db0*/  LOP3.LUT R0, R0, 0xff, RZ, 0xc0, !PT ;  /* 0x000000ff00007812 */ /* 0x000fc800078ec0ff */
[----:B------:R-:W-:Y:S02]  /*7dc0*/  ISETP.GE.U32.AND P6, PT, R243, R0, PT ;  /* 0x00000000f300720c */ /* 0x000fe40003fc6070 */
[----:B------:R-:W-:-:S04]  /*7dd0*/  LOP3.LUT R0, R60, 0xffff, RZ, 0xc0, !PT ;  /* 0x0000ffff3c007812 */ /* 0x000fc800078ec0ff */
[----:B------:R-:W-:-:S04]  /*7de0*/  SHF.R.U32.HI R0, RZ, 0x8, R0 ;  /* 0x00000008ff007819 */ /* 0x000fc80000011600 */
[----:B------:R-:W-:Y:S01]  /*7df0*/  LOP3.LUT R0, R0, 0xffff, RZ, 0xc0, !PT ;  /* 0x0000ffff00007812 */ /* 0x000fe200078ec0ff */
[----:B---3--:R-:W-:-:S05]  /*7e00*/  @!P3 HFMA2.BF16_V2 R55, -RZ.H0_H0, RZ.H0_H0, -R146.H0_H0 ;  /* 0x200000ffff37b231 */ /* 0x008fca0000340992 */
[----:B------:R-:W-:Y:S02]  /*7e10*/  PRMT R54, R55, 0x7610, R54 ;  /* 0x0000761037367816 */ /* 0x000fe40000000036 */
[----:B------:R1:W3:Y:S02]  /*7e20*/  LDL.LU.S16 R55, [R1+0x2c] ;  /* 0x00002c0001377983 */ /* 0x0002e40000300600 */
[----:B------:R-:W-:Y:S02]  /*7e30*/  @!P3 PRMT R146, R54, 0x5410, RZ ;  /* 0x000054103692b816 */ /* 0x000fe400000000ff */
[----:B------:R-:W-:Y:S02]  /*7e40*/  ISETP.GE.U32.AND P3, PT, R243, R0, PT ;  /* 0x00000000f300720c */ /* 0x000fe40003f66070 */
[----:B------:R1:W4:Y:S04]  /*7e50*/  LDL.LU.S16 R0, [R1+0x28] ;  /* 0x0000280001007983 */ /* 0x0003280000300600 */
[----:B------:R1:W2:Y:S01]  /*7e60*/  LDL.LU.S16 R61, [R1+0x30] ;  /* 0x00003000013d7983 */ /* 0x0002a20000300600 */
[----:B------:R-:W-:Y:S01]  /*7e70*/  LOP3.LUT R7, R20, 0xffff, RZ, 0xc0, !PT ;  /* 0x0000ffff14077812 */ /* 0x000fe200078ec0ff */
[----:B--2---:R-:W-:-:S05]  /*7e80*/  @!P1 HFMA2.BF16_V2 R61, -RZ.H0_H0, RZ.H0_H0, -R145.H0_H0 ;  /* 0x200000ffff3d9231 */ /* 0x004fca0000340991 */
[----:B------:R-:W-:-:S04]  /*7e90*/  PRMT R21, R61, 0x7610, R21 ;  /* 0x000076103d157816 */ /* 0x000fc80000000015 */
[----:B------:R-:W-:Y:S02]  /*7ea0*/  @!P1 PRMT R145, R21, 0x5410, RZ ;  /* 0x0000541015919816 */ /* 0x000fe400000000ff */
[----:B------:R1:W2:Y:S01]  /*7eb0*/  LDL.LU.S16 R21, [R1+0x34] ;  /* 0x0000340001157983 */ /* 0x0002a20000300600 */
[----:B---3--:R-:W-:Y:S02]  /*7ec0*/  @!P5 HFMA2.BF16_V2 R55, -RZ.H0_H0, RZ.H0_H0, -R144.H0_H0 ;  /* 0x200000ffff37d231 */ /* 0x008fe40000340990 */
[----:B----4-:R-:W-:-:S03]  /*7ed0*/  @!P6 HFMA2.BF16_V2 R0, -RZ.H0_H0, RZ.H0_H0, -R147.H0_H0 ;  /* 0x200000ffff00e231 */ /* 0x010fc60000340993 */
[----:B------:R-:W-:Y:S02]  /*7ee0*/  PRMT R53, R55, 0x7610, R53 ;  /* 0x0000761037357816 */ /* 0x000fe40000000035 */
[----:B------:R-:W-:Y:S02]  /*7ef0*/  PRMT R52, R0, 0x7610, R52 ;  /* 0x0000761000347816 */ /* 0x000fe40000000034 */
[----:B------:R-:W-:Y:S02]  /*7f00*/  LOP3.LUT R0, R60, 0xff, RZ, 0xc0, !PT ;  /* 0x000000ff3c007812 */ /* 0x000fe400078ec0ff */
[----:B------:R-:W-:Y:S02]  /*7f10*/  @!P5 PRMT R144, R53, 0x5410, RZ ;  /* 0x000054103590d816 */ /* 0x000fe400000000ff */
[----:B------:R-:W-:Y:S02]  /*7f20*/  ISETP.GE.U32.AND P5, PT, R243, R0, PT ;  /* 0x00000000f300720c */ /* 0x000fe40003fa6070 */
[----:B------:R-:W-:-:S02]  /*7f30*/  SHF.R.U32.HI R0, RZ, 0x18, R60 ;  /* 0x00000018ff007819 */ /* 0x000fc4000001163c */
[----:B------:R-:W-:Y:S02]  /*7f40*/  @!P6 PRMT R147, R52, 0x5410, RZ ;  /* 0x000054103493e816 */ /* 0x000fe400000000ff */
[----:B------:R-:W-:Y:S02]  /*7f50*/  ISETP.GE.U32.AND P6, PT, R243, R0, PT ;  /* 0x00000000f300720c */ /* 0x000fe40003fc6070 */
[----:B------:R-:W-:-:S04]  /*7f60*/  SHF.R.U32.HI R0, RZ, 0x10, R60 ;  /* 0x00000010ff007819 */ /* 0x000fc8000001163c */
[----:B------:R-:W-:-:S04]  /*7f70*/  LOP3.LUT R0, R0, 0xff, RZ, 0xc0, !PT ;  /* 0x000000ff00007812 */ /* 0x000fc800078ec0ff */
[----:B------:R-:W-:Y:S02]  /*7f80*/  ISETP.GE.U32.AND P1, PT, R243, R0, PT ;  /* 0x00000000f300720c */ /* 0x000fe40003f26070 */
[----:B------:R1:W3:Y:S01]  /*7f90*/  LDL.LU.S16 R0, [R1+0x38] ;  /* 0x0000380001007983 */ /* 0x0002e20000300600 */
[----:B------:R-:W-:Y:S02]  /*7fa0*/  LOP3.LUT R6, R20, 0xff, RZ, 0xc0, !PT ;  /* 0x000000ff14067812 */ /* 0x000fe400078ec0ff */
[--C-:B------:R-:W-:Y:S02]  /*7fb0*/  SHF.R.U32.HI R8, RZ, 0x10, R20.reuse ;  /* 0x00000010ff087819 */ /* 0x100fe40000011614 */
[----:B------:R-:W-:Y:S01]  /*7fc0*/  SHF.R.U32.HI R5, RZ, 0x18, R20 ;  /* 0x00000018ff057819 */ /* 0x000fe20000011614 */
[----:B--2---:R-:W-:-:S05]  /*7fd0*/  @!P5 HFMA2.BF16_V2 R21, -RZ.H0_H0, RZ.H0_H0, -R152.H0_H0 ;  /* 0x200000ffff15d231 */ /* 0x004fca0000340998 */
[----:B------:R-:W-:-:S04]  /*7fe0*/  PRMT R20, R21, 0x7610, R20 ;  /* 0x0000761015147816 */ /* 0x000fc80000000014 */
[----:B------:R-:W-:Y:S02]  /*7ff0*/  @!P5 PRMT R152, R20, 0x5410, RZ ;  /* 0x000054101498d816 */ /* 0x000fe400000000ff */
[----:B------:R1:W2:Y:S01]  /*8000*/  LDL.LU.S16 R20, [R1+0x40] ;  /* 0x0000400001147983 */ /* 0x0002a20000300600 */
[----:B---3--:R-:W-:-:S05]  /*8010*/  @!P3 HFMA2.BF16_V2 R0, -RZ.H0_H0, RZ.H0_H0, -R153.H0_H0 ;  /* 0x200000ffff00b231 */ /* 0x008fca0000340999 */
[----:B------:R-:W-:Y:S02]  /*8020*/  PRMT R15, R0, 0x7610, R15 ;  /* 0x00007610000f7816 */ /* 0x000fe4000000000f */
[----:B------:R-:W-:-:S04]  /*8030*/  LOP3.LUT R0, R62, 0xff, RZ, 0xc0, !PT ;  /* 0x000000ff3e007812 */ /* 0x000fc800078ec0ff */
[----:B------:R-:W-:Y:S02]  /*8040*/  ISETP.GE.U32.AND P5, PT, R243, R0, PT ;  /* 0x00000000f300720c */ /* 0x000fe40003fa6070 */
[----:B------:R-:W-:-:S04]  /*8050*/  SHF.R.U32.HI R0, RZ, 0x8, R63 ;  /* 0x00000008ff007819 */ /* 0x000fc8000001163f */
[----:B------:R-:W-:Y:S02]  /*8060*/  LOP3.LUT R0, R0, 0xffff, RZ, 0xc0, !PT ;  /* 0x0000ffff00007812 */ /* 0x000fe400078ec0ff */
[----:B------:R-:W-:Y:S02]  /*8070*/  @!P3 PRMT R153, R15, 0x5410, RZ ;  /* 0x000054100f99b816 */ /* 0x000fe400000000ff */
[----:B------:R1:W3:Y:S01]  /*8080*/  LDL.LU.S16 R15, [R1+0x3c] ;  /* 0x00003c00010f7983 */ /* 0x0002e20000300600 */
[----:B--2---:R-:W-:-:S05]  /*8090*/  @!P1 HFMA2.BF16_V2 R20, -RZ.H0_H0, RZ.H0_H0, -R157.H0_H0 ;  /* 0x200000ffff149231 */ /* 0x004fca000034099d */
[----:B------:R-:W-:-:S04]  /*80a0*/  PRMT R14, R20, 0x7610, R14 ;  /* 0x00007610140e7816 */ /* 0x000fc8000000000e */
[----:B------:R-:W-:Y:S02]  /*80b0*/  @!P1 PRMT R157, R14, 0x5410, RZ ;  /* 0x000054100e9d9816 */ /* 0x000fe400000000ff */
[----:B------:R-:W-:Y:S02]  /*80c0*/  ISETP.GE.U32.AND P1, PT, R243, R0, PT ;  /* 0x00000000f300720c */ /* 0x000fe40003f26070 */
[----:B------:R1:W2:Y:S01]  /*80d0*/  LDL.LU.S16 R0, [R1+0x44] ;  /* 0x0000440001007983 */ /* 0x0002a20000300600 */
[----:B------:R-:W-:Y:S02]  /*80e0*/  IMAD.MOV.U32 R231, RZ, RZ, R232 ;  /* 0x000000ffffe77224 */ /* 0x000fe400078e00e8 */
[----:B------:R-:W-:Y:S02]  /*80f0*/  IMAD.MOV.U32 R232, RZ, RZ, R233 ;  /* 0x000000ffffe87224 */ /* 0x000fe400078e00e9 */
[----:B------:R-:W-:Y:S02]  /*8100*/  IMAD.MOV.U32 R233, RZ, RZ, R235 ;  /* 0x000000ffffe97224 */ /* 0x000fe400078e00eb */
        /* <DEDUP_REMOVED lines=9> */
[----:B--2---:R-:W-:-:S05]  /*81a0*/  @!P4 HFMA2.BF16_V2 R0, -RZ.H0_H0, RZ.H0_H0, -R156.H0_H0 ;  /* 0x200000ffff00c231 */ /* 0x004fca000034099c */
[----:B------:R-:W-:-:S04]  /*81b0*/  PRMT R13, R0, 0x7610, R13 ;  /* 0x00007610000d7816 */ /* 0x000fc8000000000d */
[----:B------:R-:W-:Y:S02]  /*81c0*/  @!P4 PRMT R156, R13, 0x5410, RZ ;  /* 0x000054100d9cc816 */ /* 0x000fe400000000ff */
[----:B------:R1:W2:Y:S02]  /*81d0*/  LDL.LU.S16 R13, [R1+0x48] ;  /* 0x00004800010d7983 */ /* 0x0002a40000300600 */
[----:B--2---:R-:W-:-:S05]  /*81e0*/  @!P1 HFMA2.BF16_V2 R13, -RZ.H0_H0, RZ.H0_H0, -R154.H0_H0 ;  /* 0x200000ffff0d9231 */ /* 0x004fca000034099a */
[----:B------:R-:W-:Y:S02]  /*81f0*/  PRMT R12, R13, 0x7610, R12 ;  /* 0x000076100d0c7816 */ /* 0x000fe4000000000c */
[----:B------:R1:W2:Y:S02]  /*8200*/  LDL.LU.S16 R13, [R1+0x54] ;  /* 0x00005400010d7983 */ /* 0x0002a40000300600 */
[----:B------:R-:W-:Y:S02]  /*8210*/  @!P1 PRMT R154, R12, 0x5410, RZ ;  /* 0x000054100c9a9816 */ /* 0x000fe400000000ff */
[----:B------:R1:W4:Y:S01]  /*8220*/  LDL.LU.S16 R12, [R1+0x50] ;  /* 0x00005000010c7983 */ /* 0x0003220000300600 */
[----:B------:R-:W-:Y:S02]  /*8230*/  ISETP.GE.U32.AND P3, PT, R243, R6, PT ;  /* 0x00000006f300720c */ /* 0x000fe40003f66070 */
[----:B------:R-:W-:Y:S01]  /*8240*/  SHF.R.U32.HI R0, RZ, 0x8, R7 ;  /* 0x00000008ff007819 */ /* 0x000fe20000011607 */
[----:B----4-:R-:W-:-:S05]  /*8250*/  @!P2 HFMA2.BF16_V2 R12, -RZ.H0_H0, RZ.H0_H0, -R158.H0_H0 ;  /* 0x200000ffff0ca231 */ /* 0x010fca000034099e */
[----:B------:R-:W-:Y:S02]  /*8260*/  PRMT R10, R12, 0x7610, R10 ;  /* 0x000076100c0a7816 */ /* 0x000fe4000000000a */
[----:B------:R1:W4:Y:S01]  /*8270*/  LDL.LU.S16 R12, [R1+0x4c] ;  /* 0x00004c00010c7983 */ /* 0x0003220000300600 */
[----:B------:R-:W-:-:S04]  /*8280*/  LOP3.LUT R0, R0, 0xffff, RZ, 0xc0, !PT ;  /* 0x0000ffff00007812 */ /* 0x000fc800078ec0ff */
[C---:B------:R-:W-:Y:S02]  /*8290*/  ISETP.GE.U32.AND P4, PT, R243.reuse, R0, PT ;  /* 0x00000000f300720c */ /* 0x040fe40003f86070 */
[----:B------:R-:W-:Y:S01]  /*82a0*/  LOP3.LUT R0, R8, 0xff, RZ, 0xc0, !PT ;  /* 0x000000ff08007812 */ /* 0x000fe200078ec0ff */
[----:B------:R-:W-:Y:S02]  /*82b0*/  IMAD.MOV.U32 R229, RZ, RZ, R232 ;  /* 0x000000ffffe57224 */ /* 0x000fe400078e00e8 */
[----:B------:R-:W-:Y:S01]  /*82c0*/  IMAD.MOV.U32 R232, RZ, RZ, R219 ;  /* 0x000000ffffe87224 */ /* 0x000fe200078e00db */
[----:B------:R-:W-:Y:S01]  /*82d0*/  ISETP.GE.U32.AND P1, PT, R243, R0, PT ;  /* 0x00000000f300720c */ /* 0x000fe20003f26070 */
        /* <DEDUP_REMOVED lines=10> */
[----:B------:R-:W-:Y:S02]  /*8380*/  IMAD.MOV.U32 R244, RZ, RZ, R182 ;  /* 0x000000fffff47224 */ /* 0x000fe400078e00b6 */
[----:B------:R-:W-:Y:S02]  /*8390*/  IMAD.MOV.U32 R231, RZ, RZ, R218 ;  /* 0x000000ffffe77224 */ /* 0x000fe400078e00da */
[----:B------:R-:W-:Y:S01]  /*83a0*/  IMAD.MOV.U32 R217, RZ, RZ, R181 ;  /* 0x000000ffffd97224 */ /* 0x000fe200078e00b5 */
[----:B------:R-:W-:Y:S01]  /*83b0*/  @!P2 PRMT R158, R10, 0x5410, RZ ;  /* 0x000054100a9ea816 */ /* 0x000fe200000000ff */
[----:B------:R-:W-:Y:S01]  /*83c0*/  IMAD.MOV.U32 R218, RZ, RZ, R176 ;  /* 0x000000ffffda7224 */ /* 0x000fe200078e00b0 */
[----:B----4-:R-:W-:-:S05]  /*83d0*/  @!P3 HFMA2.BF16_V2 R12, -RZ.H0_H0, RZ.H0_H0, -R143.H0_H0 ;  /* 0x200000ffff0cb231 */ /* 0x010fca000034098f */
[----:B------:R-:W-:-:S04]  /*83e0*/  PRMT R0, R12, 0x7610, R0 ;  /* 0x000076100c007816 */ /* 0x000fc80000000000 */
[----:B------:R-:W-:Y:S02]  /*83f0*/  @!P3 PRMT R143, R0, 0x5410, RZ ;  /* 0x00005410008fb816 */ /* 0x000fe400000000ff */
[----:B------:R1:W4:Y:S04]  /*8400*/  LDL.LU.S16 R0, [R1+0x58] ;  /* 0x0000580001007983 */ /* 0x0003280000300600 */
[----:B------:R1:W5:Y:S04]  /*8410*/  LDL.LU R182, [R1+0xd0] ;  /* 0x0000d00001b67983 */ /* 0x0003680000300800 */
[----:B------:R1:W5:Y:S04]  /*8420*/  LDL.LU R181, [R1+0xcc] ;  /* 0x0000cc0001b57983 */ /* 0x0003680000300800 */
[----:B------:R1:W5:Y:S04]  /*8430*/  LDL.LU R176, [R1+0xc8] ;  /* 0x0000c80001b07983 */ /* 0x0003680000300800 */
[----:B------:R1:W4:Y:S01]  /*8440*/  LDL.LU.S16 R10, [R1+0x5c] ;  /* 0x00005c00010a7983 */ /* 0x0003220000300600 */
[----:B--2---:R-:W-:Y:S01]  /*8450*/  @!P5 HFMA2.BF16_V2 R13, -RZ.H0_H0, RZ.H0_H0, -R159.H0_H0 ;  /* 0x200000ffff0dd231 */ /* 0x004fe2000034099f */
[C---:B------:R-:W-:Y:S08]  /*8460*/  HMMA.16816.F32.BF16 R52, R96.reuse, R56, R80 ;  /* 0x000000386034723c */ /* 0x040ff00000041850 */
[----:B------:R-:W-:Y:S01]  /*8470*/  HMMA.16816.F32.BF16 R112, R96, R116, R112 ;  /* 0x000000746070723c */ /* 0x000fe20000041870 */
[----:B------:R-:W-:Y:S01]  /*8480*/  PRMT R11, R13, 0x7610, R11 ;  /* 0x000076100d0b7816 */ /* 0x000fe2000000000b */
[----:B---3--:R-:W-:Y:S01]  /*8490*/  @!P6 HFMA2.BF16_V2 R15, -RZ.H0_H0, RZ.H0_H0, -R155.H0_H0 ;  /* 0x200000ffff0fe231 */ /* 0x008fe2000034099b */
[----:B------:R-:W-:Y:S02]  /*84a0*/  LDSM.16.MT88.4 R80, [R178+0x11800] ;  /* 0x01180000b250783b */ /* 0x000fe40000004200 */
[----:B------:R-:W-:-:S03]  /*84b0*/  @!P5 PRMT R159, R11, 0x5410, RZ ;  /* 0x000054100b9fd816 */ /* 0x000fc600000000ff */
[C---:B------:R-:W-:Y:S01]  /*84c0*/  HMMA.16816.F32.BF16 R56, R96.reuse, R58, R84 ;  /* 0x0000003a6038723c */ /* 0x040fe20000041854 */
[----:B------:R1:W2:Y:S04]  /*84d0*/  LDL.LU.S16 R84, [R1+0x74] ;  /* 0x0000740001547983 */ /* 0x0002a80000300600 */
[----:B------:R1:W3:Y:S04]  /*84e0*/  LDL.LU.S16 R21, [R1+0x70] ;  /* 0x0000700001157983 */ /* 0x0002e80000300600 */
[----:B------:R1:W2:Y:S04]  /*84f0*/  LDL.LU.S16 R20, [R1+0x68] ;  /* 0x0000680001147983 */ /* 0x0002a80000300600 */
[----:B------:R1:W2:Y:S01]  /*8500*/  LDL.LU.S16 R11, [R1+0x64] ;  /* 0x00006400010b7983 */ /* 0x0002a20000300600 */
[----:B------:R-:W-:Y:S03]  /*8510*/  HMMA.16816.F32.BF16 R116, R96, R118, R40 ;  /* 0x000000766074723c */ /* 0x000fe60000041828 */
[----:B------:R-:W1:Y:S01]  /*8520*/  LDSM.16.MT88.4 R40, [R177+0xf800] ;  /* 0x00f80000b128783b */ /* 0x000e620000004200 */
[----:B----4-:R-:W-:-:S05]  /*8530*/  @!P1 HFMA2.BF16_V2 R10, -RZ.H0_H0, RZ.H0_H0, -R141.H0_H0 ;  /* 0x200000ffff0a9231 */ /* 0x010fca000034098d */
[----:B------:R-:W-:Y:S02]  /*8540*/  PRMT R8, R10, 0x7610, R8 ;  /* 0x000076100a087816 */ /* 0x000fe40000000008 */
[----:B------:R4:W4:Y:S01]  /*8550*/  LDL.LU.S16 R10, [R1+0x60] ;  /* 0x00006000010a7983 */ /* 0x0009220000300600 */
[----:B------:R-:W-:Y:S01]  /*8560*/  PRMT R4, R15, 0x7610, R4 ;  /* 0x000076100f047816 */ /* 0x000fe20000000004 */
[----:B------:R-:W-:Y:S01]  /*8570*/  @!P4 HFMA2.BF16_V2 R0, -RZ.H0_H0, RZ.H0_H0, -R142.H0_H0 ;  /* 0x200000ffff00c231 */ /* 0x000fe2000034098e */
[----:B------:R-:W-:Y:S01]  /*8580*/  HMMA.16816.F32.BF16 R104, R96, R108, R104 ;  /* 0x0000006c6068723c */ /* 0x000fe20000041868 */
[----:B------:R-:W-:Y:S01]  /*8590*/  @!P1 PRMT R141, R8, 0x5410, RZ ;  /* 0x00005410088d9816 */ /* 0x000fe200000000ff */
[----:B------:R-:W-:Y:S01]  /*85a0*/  LDSM.16.MT88.4 R12, [R179+0x11800] ;  /* 0x01180000b30c783b */ /* 0x000fe20000004200 */
[----:B------:R-:W-:Y:S02]  /*85b0*/  @!P6 PRMT R155, R4, 0x5410, RZ ;  /* 0x00005410049be816 */ /* 0x000fe400000000ff */
[----:B------:R-:W-:-:S02]  /*85c0*/  ISETP.GE.U32.AND P6, PT, R243, R5, PT ;  /* 0x00000005f300720c */ /* 0x000fc40003fc6070 */
[C---:B------:R-:W-:Y:S02]  /*85d0*/  LOP3.LUT R5, R2.reuse, 0xffff, RZ, 0xc0, !PT ;  /* 0x0000ffff02057812 */ /* 0x040fe400078ec0ff */
[----:B------:R-:W-:Y:S02]  /*85e0*/  LOP3.LUT R4, R2, 0xff, RZ, 0xc0, !PT ;  /* 0x000000ff02047812 */ /* 0x000fe400078ec0ff */
[--C-:B------:R-:W-:Y:S02]  /*85f0*/  SHF.R.U32.HI R3, RZ, 0x10, R2.reuse ;  /* 0x00000010ff037819 */ /* 0x100fe40000011602 */
[----:B------:R-:W-:-:S04]  /*8600*/  SHF.R.U32.HI R2, RZ, 0x18, R2 ;  /* 0x00000018ff027819 */ /* 0x000fc80000011602 */
[----:B------:R-:W-:Y:S02]  /*8610*/  ISETP.GE.U32.AND P2, PT, R243, R2, PT ;  /* 0x00000002f300720c */ /* 0x000fe40003f46070 */
[----:B------:R-:W-:Y:S02]  /*8620*/  SHF.R.U32.HI R2, RZ, 0x8, R5 ;  /* 0x00000008ff027819 */ /* 0x000fe40000011605 */
[----:B------:R-:W-:Y:S02]  /*8630*/  PRMT R9, R0, 0x7610, R9 ;  /* 0x0000761000097816 */ /* 0x000fe40000000009 */
[----:B------:R-:W-:Y:S02]  /*8640*/  LOP3.LUT R2, R2, 0xffff, RZ, 0xc0, !PT ;  /* 0x0000ffff02027812 */ /* 0x000fe400078ec0ff */
[----:B------:R-:W-:Y:S01]  /*8650*/  @!P4 PRMT R142, R9, 0x5410, RZ ;  /* 0x00005410098ec816 */ /* 0x000fe200000000ff */
[----:B------:R-:W-:Y:S01]  /*8660*/  HMMA.16816.F32.BF16 R108, R96, R110, R36 ;  /* 0x0000006e606c723c */ /* 0x000fe20000041824 */
[----:B------:R-:W-:-:S02]  /*8670*/  ISETP.GE.U32.AND P4, PT, R243, R2, PT ;  /* 0x00000002f300720c */ /* 0x000fc40003f86070 */
[----:B------:R-:W-:-:S05]  /*8680*/  LOP3.LUT R0, R3, 0xff, RZ, 0xc0, !PT ;  /* 0x000000ff03007812 */ /* 0x000fca00078ec0ff */
[----:B-1----:R-:W-:Y:S01]  /*8690*/  HMMA.16816.F32.BF16 R36, R96, R40, R64 ;  /* 0x000000286024723c */ /* 0x002fe20000041840 */
[----:B------:R-:W1:Y:S01]  /*86a0*/  LDSM.16.MT88.4 R64, [R179+0xf800] ;  /* 0x00f80000b340783b */ /* 0x000e620000004200 */
[----:B------:R-:W-:Y:S01]  /*86b0*/  ISETP.GE.U32.AND P3, PT, R243, R0, PT ;  /* 0x00000000f300720c */ /* 0x000fe20003f66070 */
[----:B------:R-:W-:Y:S02]  /*86c0*/  FADD.FTZ R3, R228, R215 ;  /* 0x000000d7e4037221 */ /* 0x000fe40000010000 */
[----:B------:R-:W-:Y:S02]  /*86d0*/  FADD.FTZ R0, R214, R213 ;  /* 0x000000d5d6007221 */ /* 0x000fe40000010000 */
[--C-:B------:R-:W-:Y:S01]  /*86e0*/  FADD.FTZ R2, R230, R3.reuse ;  /* 0x00000003e6027221 */ /* 0x100fe20000010000 */
[----:B--2---:R-:W-:Y:S01]  /*86f0*/  @!P4 HFMA2.BF16_V2 R20, -RZ.H0_H0, RZ.H0_H0, -R28.H0_H0 ;  /* 0x200000ffff14c231 */ /* 0x004fe2000034091c */
[----:B------:R-:W-:Y:S02]  /*8700*/  FADD.FTZ R0, R229, R0 ;  /* 0x00000000e5007221 */ /* 0x000fe40000010000 */
[----:B------:R-:W-:Y:S01]  /*8710*/  FADD.FTZ R2, R232, R2 ;  /* 0x00000002e8027221 */ /* 0x000fe20000010000 */
[----:B------:R-:W-:Y:S01]  /*8720*/  ISETP.GE.U32.AND P5, PT, R243, R4, PT ;  /* 0x00000004f300720c */ /* 0x000fe20003fa6070 */
[----:B------:R-:W-:Y:S01]  /*8730*/  FADD.FTZ R0, R231, R0 ;  /* 0x00000000e7007221 */ /* 0x000fe20000010000 */
[----:B------:R-:W-:Y:S01]  /*8740*/  PRMT R3, R20, 0x7610, R3 ;  /* 0x0000761014037816 */ /* 0x000fe20000000003 */
[----:B------:R-:W-:-:S02]  /*8750*/  FADD.FTZ R2, R216, R2 ;  /* 0x00000002d8027221 */ /* 0x000fc40000010000 */
[----:B------:R-:W-:Y:S01]  /*8760*/  FADD.FTZ R0, R235, R0 ;  /* 0x00000000eb007221 */ /* 0x000fe20000010000 */
[C---:B------:R-:W-:Y:S02]  /*8770*/  LEA R8, P1, R234.reuse, c[0x0][0x1f8], 0x1 ;  /* 0x00007e00ea087a11 */ /* 0x040fe400078208ff */
[----:B------:R-:W-:Y:S01]  /*8780*/  @!P4 PRMT R28, R3, 0x5410, RZ ;  /* 0x00005410031cc816 */ /* 0x000fe200000000ff */
[----:B------:R-:W-:Y:S02]  /*8790*/  IMAD.MOV.U32 R3, RZ, RZ, c[0x0][0x228] ;  /* 0x00008a00ff037624 */ /* 0x000fe400078e00ff */
[----:B------:R-:W-:Y:S01]  /*87a0*/  FADD.FTZ R0, R217, R0 ;  /* 0x00000000d9007221 */ /* 0x000fe20000010000 */
[----:B------:R-:W-:Y:S01]  /*87b0*/  LEA.HI.X R9, R234, c[0x0][0x1fc], R233, 0x1, P1 ;  /* 0x00007f00ea097a11 */ /* 0x000fe200008f0ce9 */
[----:B------:R-:W-:Y:S01]  /*87c0*/  IMAD.SHL.U32 R3, R3, 0x8, RZ ;  /* 0x0000000803037824 */ /* 0x000fe200078e00ff */
[----:B------:R-:W-:Y:S01]  /*87d0*/  @!P6 HFMA2.BF16_V2 R84, -RZ.H0_H0, RZ.H0_H0, -R140.H0_H0 ;  /* 0x200000ffff54e231 */ /* 0x000fe2000034098c */
[----:B------:R-:W-:Y:S01]  /*87e0*/  FADD.FTZ R0, R219, R0 ;  /* 0x00000000db007221 */ /* 0x000fe20000010000 */
[----:B---3--:R-:W-:-:S03]  /*87f0*/  @!P5 HFMA2.BF16_V2 R21, -RZ.H0_H0, RZ.H0_H0, -R29.H0_H0 ;  /* 0x200000ffff15d231 */ /* 0x008fc6000034091d */
[----:B------:R-:W-:Y:S01]  /*8800*/  FADD.FTZ R0, R237, R0 ;  /* 0x00000000ed007221 */ /* 0x000fe20000010000 */
[----:B------:R-:W-:Y:S01]  /*8810*/  PRMT R7, R84, 0x7610, R7 ;  /* 0x0000761054077816 */ /* 0x000fe20000000007 */
[----:B------:R-:W-:Y:S01]  /*8820*/  STG.E.U16 [R8.64], R152 ;  /* 0x0000009808007986 */ /* 0x000fe2000c101512 */
[----:B------:R-:W-:Y:S01]  /*8830*/  @!P3 HFMA2.BF16_V2 R11, -RZ.H0_H0, RZ.H0_H0, -R23.H0_H0 ;  /* 0x200000ffff0bb231 */ /* 0x000fe20000340917 */
[----:B------:R-:W-:Y:S02]  /*8840*/  FADD.FTZ R0, R239, R0 ;  /* 0x00000000ef007221 */ /* 0x000fe40000010000 */
[----:B------:R-:W-:Y:S01]  /*8850*/  STG.E.U16 [R8.64+0x2], R153 ;  /* 0x0000029908007986 */ /* 0x000fe2000c101512 */
[----:B------:R-:W-:Y:S01]  /*8860*/  @!P6 PRMT R140, R7, 0x5410, RZ ;  /* 0x00005410078ce816 */ /* 0x000fe200000000ff */
[----:B------:R-:W-:Y:S01]  /*8870*/  FADD.FTZ R0, R221, R0 ;  /* 0x00000000dd007221 */ /* 0x000fe20000010000 */
[----:B------:R-:W-:Y:S01]  /*8880*/  PRMT R6, R21, 0x7610, R6 ;  /* 0x0000761015067816 */ /* 0x000fe20000000006 */
[----:B------:R-:W-:Y:S01]  /*8890*/  HMMA.16816.F32.BF16 R120, R96, R124, R120 ;  /* 0x0000007c6078723c */ /* 0x000fe20000041878 */
[----:B------:R-:W-:Y:S01]  /*88a0*/  PRMT R5, R11, 0x7610, R5 ;  /* 0x000076100b057816 */ /* 0x000fe20000000005 */
[----:B------:R-:W-:Y:S01]  /*88b0*/  FADD.FTZ R0, R223, R0 ;  /* 0x00000000df007221 */ /* 0x000fe20000010000 */
[----:B------:R-:W-:-:S02]  /*88c0*/  @!P5 PRMT R29, R6, 0x5410, RZ ;  /* 0x00005410061dd816 */ /* 0x000fc400000000ff */
[----:B------:R-:W-:-:S03]  /*88d0*/  @!P3 PRMT R23, R5, 0x5410, RZ ;  /* 0x000054100517b816 */ /* 0x000fc600000000ff */
[----:B------:R-:W-:Y:S01]  /*88e0*/  HMMA.16816.F32.BF16 R124, R96, R126, R44 ;  /* 0x0000007e607c723c */ /* 0x000fe2000004182c */
[----:B------:R-:W-:-:S07]  /*88f0*/  FADD.FTZ R0, R241, R0 ;  /* 0x00000000f1007221 */ /* 0x000fce0000010000 */
[C---:B------:R-:W-:Y:S01]  /*8900*/  HMMA.16816.F32.BF16 R44, R96.reuse, R48, R72 ;  /* 0x00000030602c723c */ /* 0x040fe20000041848 */
[----:B------:R-:W2:Y:S07]  /*8910*/  LDSM.16.MT88.4 R72, [R177+0x11800] ;  /* 0x01180000b148783b */ /* 0x000eae0000004200 */
[----:B-1----:R-:W-:Y:S01]  /*8920*/  HMMA.16816.F32.BF16 R60, R96, R64, R88 ;  /* 0x00000040603c723c */ /* 0x002fe20000041858 */
[----:B------:R-:W1:Y:S01]  /*8930*/  LDSM.16.MT88.4 R88, [R180+0x11800] ;  /* 0x01180000b458783b */ /* 0x000e620000004200 */
[----:B------:R-:W-:-:S04]  /*8940*/  FADD.FTZ R0, R244, R0 ;  /* 0x00000000f4007221 */ /* 0x000fc80000010000 */
[----:B------:R-:W-:-:S04]  /*8950*/  FADD.FTZ R0, R246, R0 ;  /* 0x00000000f6007221 */ /* 0x000fc80000010000 */
[----:B------:R-:W-:-:S04]  /*8960*/  FADD.FTZ R0, R248, R0 ;  /* 0x00000000f8007221 */ /* 0x000fc80000010000 */
[----:B------:R-:W-:Y:S01]  /*8970*/  FADD.FTZ R229, R250, R0 ;  /* 0x00000000fae57221 */ /* 0x000fe20000010000 */
[C---:B------:R-:W-:Y:S08]  /*8980*/  HMMA.16816.F32.BF16 R40, R96.reuse, R42, R68 ;  /* 0x0000002a6028723c */ /* 0x040ff00000041844 */
[C---:B------:R-:W-:Y:S08]  /*8990*/  HMMA.16816.F32.BF16 R48, R96.reuse, R50, R76 ;  /* 0x000000326030723c */ /* 0x040ff0000004184c */
[C---:B------:R-:W-:Y:S08]  /*89a0*/  HMMA.16816.F32.BF16 R64, R96.reuse, R66, R92 ;  /* 0x000000426040723c */ /* 0x040ff0000004185c */
[C---:B--2---:R-:W-:Y:S08]  /*89b0*/  HMMA.16816.F32.BF16 R68, R96.reuse, R72, R148 ;  /* 0x000000486044723c */ /* 0x044ff00000041894 */
[C---:B------:R-:W-:Y:S08]  /*89c0*/  HMMA.16816.F32.BF16 R76, R96.reuse, R80, R164 ;  /* 0x00000050604c723c */ /* 0x040ff000000418a4 */
[C---:B-1----:R-:W-:Y:S07]  /*89d0*/  HMMA.16816.F32.BF16 R84, R96.reuse, R88, R204 ;  /* 0x000000586054723c */ /* 0x042fee00000418cc */
[----:B------:R-:W-:Y:S01]  /*89e0*/  IADD3 R207, P1, R8, -0x80, RZ ;  /* 0xffffff8008cf7810 */ /* 0x000fe20007f3e0ff */
[C---:B------:R-:W-:Y:S08]  /*89f0*/  HMMA.16816.F32.BF16 R72, R96.reuse, R74, R160 ;  /* 0x0000004a6048723c */ /* 0x040ff000000418a0 */
[C---:B------:R-:W-:Y:S08]  /*8a00*/  HMMA.16816.F32.BF16 R80, R96.reuse, R82, R168 ;  /* 0x000000526050723c */ /* 0x040ff000000418a8 */
[C---:B------:R-:W-:Y:S08]  /*8a10*/  HMMA.16816.F32.BF16 R88, R96.reuse, R90, R172 ;  /* 0x0000005a6058723c */ /* 0x040ff000000418ac */
[C---:B------:R-:W-:Y:S08]  /*8a20*/  HMMA.16816.F32.BF16 R92, R96.reuse, R12, R24 ;  /* 0x0000000c605c723c */ /* 0x040ff00000041818 */
[----:B------:R-:W-:Y:S01]  /*8a30*/  HMMA.16816.F32.BF16 R96, R96, R14, R16 ;  /* 0x0000000e6060723c */ /* 0x000fe20000041810 */
[----:B----4-:R-:W-:-:S05]  /*8a40*/  @!P2 HFMA2.BF16_V2 R10, -RZ.H0_H0, RZ.H0_H0, -R22.H0_H0 ;  /* 0x200000ffff0aa231 */ /* 0x010fca0000340916 */
[----:B------:R-:W-:-:S04]  /*8a50*/  PRMT R4, R10, 0x7610, R4 ;  /* 0x000076100a047816 */ /* 0x000fc80000000004 */
[----:B------:R-:W-:Y:S01]  /*8a60*/  @!P2 PRMT R22, R4, 0x5410, RZ ;  /* 0x000054100416a816 */ /* 0x000fe200000000ff */
[----:B------:R-:W-:-:S04]  /*8a70*/  FADD.FTZ R4, R218, R2 ;  /* 0x00000002da047221 */ /* 0x000fc80000010000 */
[----:B------:R-:W-:Y:S02]  /*8a80*/  FADD.FTZ R4, R236, R4 ;  /* 0x00000004ec047221 */ /* 0x000fe40000010000 */
[----:B------:R-:W-:-:S04]  /*8a90*/  IMAD.WIDE R2, R3, 0x2, R8 ;  /* 0x0000000203027825 */ /* 0x000fc800078e0208 */
[----:B------:R-:W-:Y:S01]  /*8aa0*/  FADD.FTZ R4, R238, R4 ;  /* 0x00000004ee047221 */ /* 0x000fe20000010000 */
[----:B------:R-:W-:Y:S03]  /*8ab0*/  STG.E.U16 [R2.64], R157 ;  /* 0x0000009d02007986 */ /* 0x000fe6000c101512 */
[----:B------:R-:W-:Y:S01]  /*8ac0*/  FADD.FTZ R4, R220, R4 ;  /* 0x00000004dc047221 */ /* 0x000fe20000010000 */
[----:B------:R-:W-:Y:S04]  /*8ad0*/  STG.E.U16 [R2.64+0x2], R155 ;  /* 0x0000029b02007986 */ /* 0x000fe8000c101512 */
[----:B------:R-:W-:Y:S01]  /*8ae0*/  STG.E.U16 [R8.64+0x10], R156 ;  /* 0x0000109c08007986 */ /* 0x000fe2000c101512 */
[----:B------:R-:W-:-:S03]  /*8af0*/  FADD.FTZ R4, R222, R4 ;  /* 0x00000004de047221 */ /* 0x000fc60000010000 */
[----:B------:R-:W-:Y:S04]  /*8b00*/  STG.E.U16 [R8.64+0x12], R154 ;  /* 0x0000129a08007986 */ /* 0x000fe8000c101512 */
[----:B------:R-:W-:Y:S04]  /*8b10*/  STG.E.U16 [R2.64+0x10], R159 ;  /* 0x0000109f02007986 */ /* 0x000fe8000c101512 */
[----:B------:R-:W-:Y:S04]  /*8b20*/  STG.E.U16 [R2.64+0x12], R158 ;  /* 0x0000129e02007986 */ /* 0x000fe8000c101512 */
[----:B------:R-:W-:Y:S04]  /*8b30*/  STG.E.U16 [R8.64+0x20], R146 ;  /* 0x0000209208007986 */ /* 0x000fe8000c101512 */
[----:B------:R-:W-:Y:S01]  /*8b40*/  STG.E.U16 [R8.64+0x22], R144 ;  /* 0x0000229008007986 */ /* 0x000fe2000c101512 */
[----:B------:R-:W-:-:S03]  /*8b50*/  FADD.FTZ R4, R240, R4 ;  /* 0x00000004f0047221 */ /* 0x000fc60000010000 */
[----:B------:R-:W-:Y:S04]  /*8b60*/  STG.E.U16 [R2.64+0x20], R147 ;  /* 0x0000209302007986 */ /* 0x000fe8000c101512 */
[----:B------:R-:W-:Y:S04]  /*8b70*/  STG.E.U16 [R2.64+0x22], R145 ;  /* 0x0000229102007986 */ /* 0x000fe8000c101512 */
[----:B------:R-:W-:Y:S04]  /*8b80*/  STG.E.U16 [R8.64+0x30], R143 ;  /* 0x0000308f08007986 */ /* 0x000fe8000c101512 */
        /* <DEDUP_REMOVED lines=19> */
[----:B------:R1:W-:Y:S02]  /*8cc0*/  STG.E.U16 [R2.64+0x72], R22 ;  /* 0x0000721602007986 */ /* 0x0003e4000c101512 */
[----:B-1----:R-:W-:-:S04]  /*8cd0*/  FADD.FTZ R2, R245, R4 ;  /* 0x00000004f5027221 */ /* 0x002fc80000010000 */
[----:B------:R-:W-:-:S04]  /*8ce0*/  FADD.FTZ R2, R247, R2 ;  /* 0x00000002f7027221 */ /* 0x000fc80000010000 */
[----:B------:R-:W-:-:S04]  /*8cf0*/  FADD.FTZ R2, R249, R2 ;  /* 0x00000002f9027221 */ /* 0x000fc80000010000 */
[----:B------:R-:W-:-:S05]  /*8d00*/  FADD.FTZ R228, R251, R2 ;  /* 0x00000002fbe47221 */ /* 0x000fca0000010000 */
[----:B------:R1:W-:Y:S04]  /*8d10*/  STL [R1+0x68], R228 ;  /* 0x000068e401007387 */ /* 0x0003e80000100800 */
[----:B------:R1:W-:Y:S01]  /*8d20*/  STL [R1+0x78], R229 ;  /* 0x000078e501007387 */ /* 0x0003e20000100800 */
[----:B------:R-:W-:Y:S01]  /*8d30*/  IADD3.X R103, R9, -0x1, RZ, P1, !PT ;  /* 0xffffffff09677810 */ /* 0x000fe20000ffe4ff */
[----:B------:R-:W-:Y:S05]  /*8d40*/  @!P0 BRA `(.L_x_1086) ;  /* 0x000061c000008947 */ /* 0x000fea0003800000 */
[----:B------:R-:W2:Y:S01]  /*8d50*/  LDL.64 R244, [R1+0x88] ;  /* 0x0000880001f47983 */ /* 0x000ea20000100a00 */
[----:B------:R-:W-:-:S04]  /*8d60*/  DEPBAR.LE SB0, 0x0 ;  /* 0x000080000000791a */ /* 0x000fc80000000000 */
[----:B------:R-:W3:Y:S04]  /*8d70*/  LDL R246, [R1+0x98] ;  /* 0x0000980001f67983 */ /* 0x000ee80000100800 */
[----:B------:R-:W4:Y:S04]  /*8d80*/  LDL R247, [R1+0x9c] ;  /* 0x00009c0001f77983 */ /* 0x000f280000100800 */
[----:B------:R-:W4:Y:S04]  /*8d90*/  LDL.64 R248, [R1+0xb0] ;  /* 0x0000b00001f87983 */ /* 0x000f280000100a00 */
[----:B------:R-:W4:Y:S01]  /*8da0*/  LDL.64 R250, [R1+0xb8] ;  /* 0x0000b80001fa7983 */ /* 0x000f220000100a00 */
[----:B------:R-:W-:-:S04]  /*8db0*/  UIADD3 UR25, UR8, -0x2, URZ ;  /* 0xfffffffe08197890 */ /* 0x000fc8000fffe03f */
[----:B------:R-:W-:Y:S02]  /*8dc0*/  USHF.R.S32.HI UR5, URZ, 0x1f, UR25 ;  /* 0x0000001f3f057899 */ /* 0x000fe40008011419 */
[----:B------:R-:W-:Y:S01]  /*8dd0*/  UIMAD UR4, UR12, UR25, URZ ;  /* 0x000000190c0472a4 */ /* 0x000fe2000f8e023f */
[----:B------:R-:W-:Y:S01]  /*8de0*/  IMAD.U32 R0, RZ, RZ, UR25 ;  /* 0x00000019ff007e24 */ /* 0x000fe2000f8e00ff */
[----:B------:R-:W-:Y:S02]  /*8df0*/  UISETP.GT.AND UP0, UPT, UR25, UR9, UPT ;  /* 0x000000091900728c */ /* 0x000fe4000bf04270 */
[----:B------:R-:W-:Y:S01]  /*8e00*/  UIMAD UR4, UR5, UR13, UR4 ;  /* 0x0000000d050472a4 */ /* 0x000fe2000f8e0204 */
[----:B------:R-:W-:Y:S01]  /*8e10*/  BAR.SYNC.DEFER_BLOCKING 0x0 ;  /* 0x0000000000007b1d */ /* 0x000fe20000010000 */
[----:B--2---:R-:W-:Y:S02]  /*8e20*/  ISETP.GE.AND P4, PT, R244, c[0x0][0x220], PT ;  /* 0x00008800f4007a0c */ /* 0x004fe40003f86270 */
[----:B---3--:R-:W-:-:S02]  /*8e30*/  ISETP.GE.AND P3, PT, R246, c[0x0][0x220], PT ;  /* 0x00008800f6007a0c */ /* 0x008fc40003f66270 */
[----:B----4-:R-:W-:Y:S01]  /*8e40*/  ISETP.GE.AND P2, PT, R247, c[0x0][0x220], PT ;  /* 0x00008800f7007a0c */ /* 0x010fe20003f46270 */
[----:B------:R-:W-:-:S08]  /*8e50*/  IMAD.MOV.U32 R3, RZ, RZ, R249 ;  /* 0x000000ffff037224 */ /* 0x000fd000078e00f9 */
[----:B------:R-:W-:Y:S01]  /*8e60*/  @P4 STS.128 [R199+0xc000], RZ ;  /* 0x00c000ffc7004388 */ /* 0x000fe20000000c00 */
[----:B------:R-:W-:-:S03]  /*8e70*/  IMAD.MOV.U32 R2, RZ, RZ, R250 ;  /* 0x000000ffff027224 */ /* 0x000fc600078e00fa */
[----:B------:R-:W2:Y:S01]  /*8e80*/  S2R R251, SR_TID.X ;  /* 0x0000000000fb7919 */ /* 0x000ea20000002100 */
[----:B------:R-:W-:-:S05]  /*8e90*/  IMAD.WIDE.U32 R2, R0, UR13, R2 ;  /* 0x0000000d00027c25 */ /* 0x000fca000f8e0002 */
[----:B------:R-:W-:Y:S02]  /*8ea0*/  IADD3 R0, R3, UR4, RZ ;  /* 0x0000000403007c10 */ /* 0x000fe4000fffe0ff */
[C---:B------:R-:W-:Y:S02]  /*8eb0*/  @!P4 LEA R28, P6, R2.reuse, c[0x0][0x170], 0x1 ;  /* 0x00005c00021cca11 */ /* 0x040fe400078c08ff */
[C---:B------:R-:W-:Y:S02]  /*8ec0*/  @!P3 LEA R26, P1, R2.reuse, c[0x0][0x170], 0x1 ;  /* 0x00005c00021aba11 */ /* 0x040fe400078208ff */
        /* <DEDUP_REMOVED lines=9> */
[----:B------:R-:W-:Y:S01]  /*8f60*/  IADD3.X R2, R0, UR10, RZ, P5, !PT ;  /* 0x0000000a00027c10 */ /* 0x000fe2000affe4ff */
[----:B--2---:R-:W-:Y:S01]  /*8f70*/  IMAD.SHL.U32 R251, R251, 0x2, RZ ;  /* 0x00000002fbfb7824 */ /* 0x004fe200078e00ff */
        /* <DEDUP_REMOVED lines=35> */
[----:B------:R-:W-:Y:S01]  /*91b0*/  IADD3.X R3, R3, UR10, RZ, P5, !PT ;  /* 0x0000000a03037c10 */ /* 0x000fe2000affe4ff */
[----:B------:R-:W-:Y:S01]  /*91c0*/  IMAD.U32 R0, RZ, RZ, UR25 ;  /* 0x00000019ff007e24 */ /* 0x000fe2000f8e00ff */
[C---:B------:R-:W-:Y:S01]  /*91d0*/  @!P4 LEA R10, P5, R2.reuse, c[0x0][0x170], 0x1 ;  /* 0x00005c00020aca11 */ /* 0x040fe200078a08ff */
        /* <DEDUP_REMOVED lines=10> */
[----:B------:R-:W-:Y:S02]  /*9280*/  @!P2 LEA.HI.X R5, R2, c[0x0][0x174], R3, 0x1, P0 ;  /* 0x00005d000205aa11 */ /* 0x000fe400000f0c03 */
[----:B------:R-:W-:Y:S01]  /*9290*/  LOP3.LUT R251, R251, 0x6, RZ, 0xc0, !PT ;  /* 0x00000006fbfb7812 */ /* 0x000fe200078ec0ff */
[----:B------:R-:W-:Y:S01]  /*92a0*/  @!PT LDS RZ, [RZ] ;  /* 0x00000000fffff984 */ /* 0x000fe20000000800 */
[----:B------:R-:W-:Y:S01]  /*92b0*/  @!PT LDS RZ, [RZ] ;  /* 0x00000000fffff984 */ /* 0x000fe20000000800 */
[----:B------:R-:W-:Y:S01]  /*92c0*/  @!PT LDS RZ, [RZ] ;  /* 0x00000000fffff984 */ /* 0x000fe20000000800 */
[----:B------:R1:W-:Y:S04]  /*92d0*/  @!P4 LDGSTS.E.BYPASS.LTC128B.128 [R199+0xd000], [R16.64] ;  /* 0x0d00000010c7cfae */ /* 0x0003e8000b901d52 */
        /* <DEDUP_REMOVED lines=13> */
[----:B------:R1:W-:Y:S01]  /*93b0*/  @!P2 LDGSTS.E.BYPASS.LTC128B.128 [R199+0x11000], [R12.64+0x100] ;  /* 0x110001000cc7afae */ /* 0x0003e2000b901d52 */
[-C--:B------:R-:W-:Y:S02]  /*93c0*/  ISETP.GE.AND P0, PT, R2, R202.reuse, PT ;  /* 0x000000ca0200720c */ /* 0x080fe40003f06270 */
[----:B------:R-:W-:Y:S01]  /*93d0*/  ISETP.GE.AND P1, PT, R0, R202, PT ;  /* 0x000000ca0000720c */ /* 0x000fe20003f26270 */
[----:B------:R-:W-:Y:S01]  /*93e0*/  @P4 STS.128 [R199+0xd800], RZ ;  /* 0x00d800ffc7004388 */ /* 0x000fe20000000c00 */
[----:B------:R-:W-:-:S02]  /*93f0*/  ISETP.LT.OR P5, PT, R2, R201, P5 ;  /* 0x000000c90200720c */ /* 0x000fc40002fa1670 */
[-C--:B------:R-:W-:Y:S01]  /*9400*/  ISETP.LT.OR P0, PT, R2, R200.reuse, P0 ;  /* 0x000000c80200720c */ /* 0x080fe20000701670 */
[----:B------:R-:W-:Y:S01]  /*9410*/  @!PT LDS RZ, [RZ] ;  /* 0x00000000fffff984 */ /* 0x000fe20000000800 */
[----:B------:R-:W-:Y:S01]  /*9420*/  @!PT LDS RZ, [RZ] ;  /* 0x00000000fffff984 */ /* 0x000fe20000000800 */
[----:B------:R-:W-:Y:S01]  /*9430*/  @!PT LDS RZ, [RZ] ;  /* 0x00000000fffff984 */ /* 0x000fe20000000800 */
[----:B------:R1:W-:Y:S01]  /*9440*/  @!P4 LDGSTS.E.BYPASS.LTC128B.128 [R199+0xd800], [R10.64] ;  /* 0x0d8000000ac7cfae */ /* 0x0003e2000b901d52 */
[C---:B------:R-:W-:Y:S02]  /*9450*/  IADD3 R2, R0.reuse, 0x9, RZ ;  /* 0x0000000900027810 */ /* 0x040fe40007ffe0ff */
[C---:B------:R-:W-:Y:S01]  /*9460*/  ISETP.LT.OR P6, PT, R0.reuse, R201, P6 ;  /* 0x000000c90000720c */ /* 0x040fe200037c1670 */
[----:B------:R-:W-:Y:S01]  /*9470*/  @P3 STS.128 [R199+0xf800], RZ ;  /* 0x00f800ffc7003388 */ /* 0x000fe20000000c00 */
[C---:B------:R-:W-:Y:S02]  /*9480*/  ISETP.LT.OR P1, PT, R0.reuse, R200, P1 ;  /* 0x000000c80000720c */ /* 0x040fe40000f21670 */
[----:B------:R-:W-:Y:S01]  /*9490*/  IADD3 R3, R0, 0x8, RZ ;  /* 0x0000000800037810 */ /* 0x000fe20007ffe0ff */
        /* <DEDUP_REMOVED lines=9> */
[----:B--2--5:R-:W-:Y:S04]  /*9530*/  LDSM.16.M88.4 R24, [R176+0x6000] ;  /* 0x00600000b018783b */ /* 0x024fe80000000200 */
[----:B---3--:R-:W-:Y:S04]  /*9540*/  LDSM.16.M88.4 R28, [R176+0x6800] ;  /* 0x00680000b01c783b */ /* 0x008fe80000000200 */
[----:B-1----:R-:W-:Y:S04]  /*9550*/  LDSM.16.M88.4 R12, [R184] ;  /* 0x00000000b80c783b */ /* 0x002fe80000000200 */
[----:B------:R-:W-:Y:S04]  /*9560*/  LDSM.16.M88.4 R32, [R187] ;  /* 0x00000000bb20783b */ /* 0x000fe80000000200 */
[----:B------:R-:W-:Y:S04]  /*9570*/  LDSM.16.M88.4 R140, [R176+0x7000] ;  /* 0x00700000b08c783b */ /* 0x000fe80000000200 */
[----:B------:R-:W-:Y:S04]  /*9580*/  LDSM.16.M88.4 R152, [R176+0x7800] ;  /* 0x00780000b098783b */ /* 0x000fe80000000200 */
[----:B----4-:R-:W1:Y:S04]  /*9590*/  LDSM.16.M88.4 R4, [R183] ;  /* 0x00000000b704783b */ /* 0x010e680000000200 */
[----:B------:R-:W2:Y:S04]  /*95a0*/  LDSM.16.M88.4 R148, [R198] ;  /* 0x00000000c694783b */ /* 0x000ea80000000200 */
[----:B------:R-:W3:Y:S04]  /*95b0*/  LDSM.16.M88.4 R164, [R197] ;  /* 0x00000000c5a4783b */ /* 0x000ee80000000200 */
[----:B------:R-:W4:Y:S04]  /*95c0*/  LDSM.16.M88.4 R172, [R196] ;  /* 0x00000000c4ac783b */ /* 0x000f280000000200 */
[----:B------:R-:W-:Y:S04]  /*95d0*/  LDSM.16.M88.4 R20, [R186] ;  /* 0x00000000ba14783b */ /* 0x000fe80000000200 */
[----:B------:R-:W2:Y:S04]  /*95e0*/  LDSM.16.M88.4 R208, [R182+0x6000] ;  /* 0x00600000b6d0783b */ /* 0x000ea80000000200 */
[----:B------:R-:W2:Y:S04]  /*95f0*/  LDSM.16.M88.4 R204, [R182+0x6800] ;  /* 0x00680000b6cc783b */ /* 0x000ea80000000200 */
[----:B------:R-:W2:Y:S04]  /*9600*/  LDSM.16.M88.4 R212, [R182+0x7000] ;  /* 0x00700000b6d4783b */ /* 0x000ea80000000200 */
[----:B------:R-:W2:Y:S04]  /*9610*/  LDSM.16.M88.4 R216, [R182+0x7800] ;  /* 0x00780000b6d8783b */ /* 0x000ea80000000200 */
[----:B------:R-:W-:Y:S01]  /*9620*/  LDSM.16.M88.4 R224, [R181] ;  /* 0x00000000b5e0783b */ /* 0x000fe20000000200 */
[C---:B-1----:R-:W-:Y:S03]  /*9630*/  HMMA.16816.F32.BF16 R16, R4.reuse, R24, RZ ;  /* 0x000000180410723c */ /* 0x042fe600000418ff */
[----:B------:R-:W-:Y:S04]  /*9640*/  LDSM.16.M88.4 R220, [R176+0x8000] ;  /* 0x00800000b0dc783b */ /* 0x000fe80000000200 */
[----:B------:R-:W0:Y:S01]  /*9650*/  LDGDEPBAR ;  /* 0x00000000000079af */ /* 0x000e220000000000 */
[C---:B------:R-:W-:Y:S08]  /*9660*/  HMMA.16816.F32.BF16 R136, R4.reuse, R26, RZ ;  /* 0x0000001a0488723c */ /* 0x040ff000000418ff */
[----:B------:R-:W-:Y:S08]  /*9670*/  HMMA.16816.F32.BF16 R24, R4, R28, RZ ;  /* 0x0000001c0418723c */ /* 0x000ff000000418ff */
[----:B------:R-:W-:Y:S08]  /*9680*/  HMMA.16816.F32.BF16 R168, R12, R32, R16 ;  /* 0x000000200ca8723c */ /* 0x000ff00000041810 */
[C---:B------:R-:W-:Y:S08]  /*9690*/  HMMA.16816.F32.BF16 R28, R4.reuse, R30, RZ ;  /* 0x0000001e041c723c */ /* 0x040ff000000418ff */
[C---:B------:R-:W-:Y:S08]  /*96a0*/  HMMA.16816.F32.BF16 R16, R4.reuse, R140, RZ ;  /* 0x0000008c0410723c */ /* 0x040ff000000418ff */
[C---:B------:R-:W-:Y:S08]  /*96b0*/  HMMA.16816.F32.BF16 R144, R4.reuse, R142, RZ ;  /* 0x0000008e0490723c */ /* 0x040ff000000418ff */
[C---:B------:R-:W-:Y:S08]  /*96c0*/  HMMA.16816.F32.BF16 R156, R4.reuse, R152, RZ ;  /* 0x00000098049c723c */ /* 0x040ff000000418ff */
[----:B------:R-:W-:Y:S01]  /*96d0*/  HMMA.16816.F32.BF16 R152, R4, R154, RZ ;  /* 0x0000009a0498723c */ /* 0x000fe200000418ff */
[----:B------:R-:W1:Y:S07]  /*96e0*/  LDSM.16.M88.4 R4, [R185] ;  /* 0x00000000b904783b */ /* 0x000e6e0000000200 */
[C---:B------:R-:W-:Y:S08]  /*96f0*/  HMMA.16816.F32.BF16 R160, R12.reuse, R34, R136 ;  /* 0x000000220ca0723c */ /* 0x040ff00000041888 */
[C---:B--2---:R-:W-:Y:S08]  /*9700*/  HMMA.16816.F32.BF16 R140, R12.reuse, R148, R24 ;  /* 0x000000940c8c723c */ /* 0x044ff00000041818 */
[C---:B------:R-:W-:Y:S08]  /*9710*/  HMMA.16816.F32.BF16 R136, R12.reuse, R150, R28 ;  /* 0x000000960c88723c */ /* 0x040ff0000004181c */
[C---:B---3--:R-:W-:Y:S01]  /*9720*/  HMMA.16816.F32.BF16 R32, R12.reuse, R164, R16 ;  /* 0x000000a40c20723c */ /* 0x048fe20000041810 */
[----:B------:R-:W-:Y:S07]  /*9730*/  LDSM.16.M88.4 R16, [R183+0x2000] ;  /* 0x00200000b710783b */ /* 0x000fee0000000200 */
[C---:B------:R-:W-:Y:S01]  /*9740*/  HMMA.16816.F32.BF16 R28, R12.reuse, R166, R144 ;  /* 0x000000a60c1c723c */ /* 0x040fe20000041890 */
[----:B------:R-:W-:Y:S07]  /*9750*/  LDSM.16.M88.4 R164, [R181+0x1000] ;  /* 0x00100000b5a4783b */ /* 0x000fee0000000200 */
[----:B----4-:R-:W-:Y:S01]  /*9760*/  HMMA.16816.F32.BF16 R24, R12, R172, R156 ;  /* 0x000000ac0c18723c */ /* 0x010fe2000004189c */
[----:B------:R-:W2:Y:S07]  /*9770*/  LDSM.16.M88.4 R156, [R181+0x800] ;  /* 0x00080000b59c783b */ /* 0x000eae0000000200 */
[----:B------:R-:W-:Y:S01]  /*9780*/  HMMA.16816.F32.BF16 R144, R20, R208, R168 ;  /* 0x000000d01490723c */ /* 0x000fe200000418a8 */
[----:B------:R-:W-:Y:S07]  /*9790*/  LDSM.16.M88.4 R168, [R176+0x9000] ;  /* 0x00900000b0a8783b */ /* 0x000fee0000000200 */
[----:B------:R-:W-:Y:S01]  /*97a0*/  HMMA.16816.F32.BF16 R12, R12, R174, R152 ;  /* 0x000000ae0c0c723c */ /* 0x000fe20000041898 */
[----:B------:R-:W3:Y:S07]  /*97b0*/  LDSM.16.M88.4 R172, [R181+0x1800] ;  /* 0x00180000b5ac783b */ /* 0x000eee0000000200 */
[C---:B------:R-:W-:Y:S01]  /*97c0*/  HMMA.16816.F32.BF16 R152, R20.reuse, R210, R160 ;  /* 0x000000d21498723c */ /* 0x040fe200000418a0 */
[----:B------:R-:W4:Y:S04]  /*97d0*/  LDSM.16.M88.4 R160, [R176+0x8800] ;  /* 0x00880000b0a0783b */ /* 0x000f280000000200 */
[----:B------:R-:W-:Y:S03]  /*97e0*/  LDSM.16.M88.4 R208, [R182+0x9800] ;  /* 0x00980000b6d0783b */ /* 0x000fe60000000200 */
[C---:B------:R-:W-:Y:S08]  /*97f0*/  HMMA.16816.F32.BF16 R148, R20.reuse, R204, R140 ;  /* 0x000000cc1494723c */ /* 0x040ff0000004188c */
[C---:B------:R-:W-:Y:S01]  /*9800*/  HMMA.16816.F32.BF16 R140, R20.reuse, R206, R136 ;  /* 0x000000ce148c723c */ /* 0x040fe20000041888 */
[----:B------:R-:W2:Y:S07]  /*9810*/  LDSM.16.M88.4 R204, [R176+0x9800] ;  /* 0x00980000b0cc783b */ /* 0x000eae0000000200 */
[C---:B------:R-:W-:Y:S08]  /*9820*/  HMMA.16816.F32.BF16 R136, R20.reuse, R212, R32 ;  /* 0x000000d41488723c */ /* 0x040ff00000041820 */
[C---:B------:R-:W-:Y:S01]  /*9830*/  HMMA.16816.F32.BF16 R32, R20.reuse, R214, R28 ;  /* 0x000000d61420723c */ /* 0x040fe2000004181c */
[----:B------:R-:W-:Y:S07]  /*9840*/  LDSM.16.M88.4 R212, [R195] ;  /* 0x00000000c3d4783b */ /* 0x000fee0000000200 */
[----:B------:R-:W-:Y:S08]  /*9850*/  HMMA.16816.F32.BF16 R28, R20, R216, R24 ;  /* 0x000000d8141c723c */ /* 0x000ff00000041818 */
[----:B-1----:R-:W-:Y:S08]  /*9860*/  HMMA.16816.F32.BF16 R24, R4, R224, R144 ;  /* 0x000000e00418723c */ /* 0x002ff00000041890 */
[----:B------:R-:W-:Y:S01]  /*9870*/  HMMA.16816.F32.BF16 R12, R20, R218, R12 ;  /* 0x000000da140c723c */ /* 0x000fe2000004180c */
[----:B------:R-:W1:Y:S04]  /*9880*/  LDSM.16.M88.4 R20, [R184+0x2000] ;  /* 0x00200000b814783b */ /* 0x000e680000000200 */
[----:B------:R-:W-:Y:S03]  /*9890*/  LDSM.16.M88.4 R216, [R176+0xa000] ;  /* 0x00a00000b0d8783b */ /* 0x000fe60000000200 */
[C---:B------:R-:W-:Y:S01]  /*98a0*/  HMMA.16816.F32.BF16 R152, R4.reuse, R226, R152 ;  /* 0x000000e20498723c */ /* 0x040fe20000041898 */
[----:B------:R-:W-:Y:S07]  /*98b0*/  LDSM.16.M88.4 R224, [R182+0x8000] ;  /* 0x00800000b6e0783b */ /* 0x000fee0000000200 */
[C---:B--2---:R-:W-:Y:S08]  /*98c0*/  HMMA.16816.F32.BF16 R144, R4.reuse, R156, R148 ;  /* 0x0000009c0490723c */ /* 0x044ff00000041894 */
[C---:B------:R-:W-:Y:S01]  /*98d0*/  HMMA.16816.F32.BF16 R140, R4.reuse, R158, R140 ;  /* 0x0000009e048c723c */ /* 0x040fe2000004188c */
[----:B------:R-:W2:Y:S07]  /*98e0*/  LDSM.16.M88.4 R156, [R194] ;  /* 0x00000000c29c783b */ /* 0x000eae0000000200 */
[C---:B------:R-:W-:Y:S08]  /*98f0*/  HMMA.16816.F32.BF16 R136, R4.reuse, R164, R136 ;  /* 0x000000a40488723c */ /* 0x040ff00000041888 */
[C---:B------:R-:W-:Y:S01]  /*9900*/  HMMA.16816.F32.BF16 R32, R4.reuse, R166, R32 ;  /* 0x000000a60420723c */ /* 0x040fe20000041820 */
[----:B------:R-:W1:Y:S07]  /*9910*/  LDSM.16.M88.4 R164, [R193] ;  /* 0x00000000c1a4783b */ /* 0x000e6e0000000200 */
[----:B---3--:R-:W-:Y:S08]  /*9920*/  HMMA.16816.F32.BF16 R28, R4, R172, R28 ;  /* 0x000000ac041c723c */ /* 0x008ff0000004181c */
[----:B------:R-:W-:Y:S08]  /*9930*/  HMMA.16816.F32.BF16 R24, R16, R220, R24 ;  /* 0x000000dc1018723c */ /* 0x000ff00000041818 */
[----:B------:R-:W-:Y:S01]  /*9940*/  HMMA.16816.F32.BF16 R4, R4, R174, R12 ;  /* 0x000000ae0404723c */ /* 0x000fe2000004180c */
[----:B------:R-:W3:Y:S04]  /*9950*/  LDSM.16.M88.4 R172, [R192] ;  /* 0x00000000c0ac783b */ /* 0x000ee80000000200 */
[----:B------:R-:W1:Y:S03]  /*9960*/  LDSM.16.M88.4 R12, [R186+0x2000] ;  /* 0x00200000ba0c783b */ /* 0x000e660000000200 */
[C---:B------:R-:W-:Y:S01]  /*9970*/  HMMA.16816.F32.BF16 R148, R16.reuse, R222, R152 ;  /* 0x000000de1094723c */ /* 0x040fe20000041898 */
[----:B------:R-:W-:Y:S04]  /*9980*/  LDSM.16.M88.4 R220, [R181+0x2000] ;  /* 0x00200000b5dc783b */ /* 0x000fe80000000200 */
[----:B------:R-:W-:Y:S03]  /*9990*/  LDSM.16.M88.4 R152, [R181+0x2800] ;  /* 0x00280000b598783b */ /* 0x000fe60000000200 */
[C---:B----4-:R-:W-:Y:S08]  /*99a0*/  HMMA.16816.F32.BF16 R144, R16.reuse, R160, R144 ;  /* 0x000000a01090723c */ /* 0x050ff00000041890 */
[C---:B------:R-:W-:Y:S01]  /*99b0*/  HMMA.16816.F32.BF16 R140, R16.reuse, R162, R140 ;  /* 0x000000a2108c723c */ /* 0x040fe2000004188c */
[----:B------:R-:W4:Y:S07]  /*99c0*/  LDSM.16.M88.4 R160, [R182+0x8800] ;  /* 0x00880000b6a0783b */ /* 0x000f2e0000000200 */
[C---:B------:R-:W-:Y:S08]  /*99d0*/  HMMA.16816.F32.BF16 R136, R16.reuse, R168, R136 ;  /* 0x000000a81088723c */ /* 0x040ff00000041888 */
[C---:B------:R-:W-:Y:S01]  /*99e0*/  HMMA.16816.F32.BF16 R32, R16.reuse, R170, R32 ;  /* 0x000000aa1020723c */ /* 0x040fe20000041820 */
[----:B------:R-:W3:Y:S07]  /*99f0*/  LDSM.16.M88.4 R168, [R182+0x9000] ;  /* 0x00900000b6a8783b */ /* 0x000eee0000000200 */
        /* <DEDUP_REMOVED lines=9> */
[----:B------:R-:W2:Y:S07]  /*9a90*/  LDSM.16.M88.4 R156, [R181+0x3000] ;  /* 0x00300000b59c783b */ /* 0x000eae0000000200 */
[C---:B------:R-:W-:Y:S08]  /*9aa0*/  HMMA.16816.F32.BF16 R136, R20.reuse, R164, R136 ;  /* 0x000000a41488723c */ /* 0x040ff00000041888 */
[C---:B------:R-:W-:Y:S01]  /*9ab0*/  HMMA.16816.F32.BF16 R32, R20.reuse, R166, R32 ;  /* 0x000000a61420723c */ /* 0x040fe20000041820 */
[----:B------:R-:W-:Y:S07]  /*9ac0*/  LDSM.16.M88.4 R164, [R176+0xb000] ;  /* 0x00b00000b0a4783b */ /* 0x000fee0000000200 */
[----:B---3--:R-:W-:Y:S08]  /*9ad0*/  HMMA.16816.F32.BF16 R28, R20, R172, R28 ;  /* 0x000000ac141c723c */ /* 0x008ff0000004181c */
[----:B------:R-:W-:Y:S08]  /*9ae0*/  HMMA.16816.F32.BF16 R24, R12, R224, R24 ;  /* 0x000000e00c18723c */ /* 0x000ff00000041818 */
[----:B------:R-:W-:Y:S01]  /*9af0*/  HMMA.16816.F32.BF16 R16, R20, R174, R16 ;  /* 0x000000ae1410723c */ /* 0x000fe20000041810 */
[----:B------:R-:W3:Y:S04]  /*9b00*/  LDSM.16.M88.4 R20, [R183+0x4000] ;  /* 0x00400000b714783b */ /* 0x000ee80000000200 */
[----:B------:R-:W-:Y:S03]  /*9b10*/  LDSM.16.M88.4 R172, [R176+0xb800] ;  /* 0x00b80000b0ac783b */ /* 0x000fe60000000200 */
[C---:B------:R-:W-:Y:S01]  /*9b20*/  HMMA.16816.F32.BF16 R148, R12.reuse, R226, R148 ;  /* 0x000000e20c94723c */ /* 0x040fe20000041894 */
[----:B------:R-:W-:Y:S07]  /*9b30*/  LDSM.16.M88.4 R224, [R191] ;  /* 0x00000000bfe0783b */ /* 0x000fee0000000200 */
[C---:B----4-:R-:W-:Y:S08]  /*9b40*/  HMMA.16816.F32.BF16 R144, R12.reuse, R160, R144 ;  /* 0x000000a00c90723c */ /* 0x050ff00000041890 */
[C---:B------:R-:W-:Y:S01]  /*9b50*/  HMMA.16816.F32.BF16 R140, R12.reuse, R162, R140 ;  /* 0x000000a20c8c723c */ /* 0x040fe2000004188c */
[----:B------:R-:W4:Y:S07]  /*9b60*/  LDSM.16.M88.4 R160, [R176+0xa800] ;  /* 0x00a80000b0a0783b */ /* 0x000f2e0000000200 */
[C---:B------:R-:W-:Y:S08]  /*9b70*/  HMMA.16816.F32.BF16 R136, R12.reuse, R168, R136 ;  /* 0x000000a80c88723c */ /* 0x040ff00000041888 */
[C---:B------:R-:W-:Y:S01]  /*9b80*/  HMMA.16816.F32.BF16 R32, R12.reuse, R170, R32 ;  /* 0x000000aa0c20723c */ /* 0x040fe20000041820 */
[----:B------:R-:W-:Y:S07]  /*9b90*/  LDSM.16.M88.4 R168, [R189] ;  /* 0x00000000bda8783b */ /* 0x000fee0000000200 */
[----:B------:R-:W-:Y:S08]  /*9ba0*/  HMMA.16816.F32.BF16 R28, R12, R208, R28 ;  /* 0x000000d00c1c723c */ /* 0x000ff0000004181c */
[----:B-1----:R-:W-:Y:S08]  /*9bb0*/  HMMA.16816.F32.BF16 R24, R4, R220, R24 ;  /* 0x000000dc0418723c */ /* 0x002ff00000041818 */
[----:B------:R-:W-:Y:S01]  /*9bc0*/  HMMA.16816.F32.BF16 R12, R12, R210, R16 ;  /* 0x000000d20c0c723c */ /* 0x000fe20000041810 */
[----:B------:R-:W1:Y:S04]  /*9bd0*/  LDSM.16.M88.4 R16, [R184+0x4000] ;  /* 0x00400000b810783b */ /* 0x000e680000000200 */
[----:B------:R-:W-:Y:S03]  /*9be0*/  LDSM.16.M88.4 R208, [R188] ;  /* 0x00000000bcd0783b */ /* 0x000fe60000000200 */
[C---:B------:R-:W-:Y:S08]  /*9bf0*/  HMMA.16816.F32.BF16 R148, R4.reuse, R222, R148 ;  /* 0x000000de0494723c */ /* 0x040ff00000041894 */
[C---:B------:R-:W-:Y:S08]  /*9c00*/  HMMA.16816.F32.BF16 R144, R4.reuse, R152, R144 ;  /* 0x000000980490723c */ /* 0x040ff00000041890 */
[C---:B------:R-:W-:Y:S08]  /*9c10*/  HMMA.16816.F32.BF16 R140, R4.reuse, R154, R140 ;  /* 0x0000009a048c723c */ /* 0x040ff0000004188c */
[C---:B--2---:R-:W-:Y:S08]  /*9c20*/  HMMA.16816.F32.BF16 R136, R4.reuse, R156, R136 ;  /* 0x0000009c0488723c */ /* 0x044ff00000041888 */
[C---:B------:R-:W-:Y:S01]  /*9c30*/  HMMA.16816.F32.BF16 R32, R4.reuse, R158, R32 ;  /* 0x0000009e0420723c */ /* 0x040fe20000041820 */
[----:B------:R-:W2:Y:S07]  /*9c40*/  LDSM.16.M88.4 R156, [R190] ;  /* 0x00000000be9c783b */ /* 0x000eae0000000200 */
[----:B------:R-:W-:Y:S08]  /*9c50*/  HMMA.16816.F32.BF16 R28, R4, R204, R28 ;  /* 0x000000cc041c723c */ /* 0x000ff0000004181c */
[----:B---3--:R-:W-:Y:S08]  /*9c60*/  HMMA.16816.F32.BF16 R24, R20, R216, R24 ;  /* 0x000000d81418723c */ /* 0x008ff00000041818 */
[----:B------:R-:W-:Y:S01]  /*9c70*/  HMMA.16816.F32.BF16 R12, R4, R206, R12 ;  /* 0x000000ce040c723c */ /* 0x000fe2000004180c */
[----:B------:R-:W3:Y:S04]  /*9c80*/  LDSM.16.M88.4 R4, [R186+0x4000] ;  /* 0x00400000ba04783b */ /* 0x000ee80000000200 */
[----:B------:R-:W-:Y:S03]  /*9c90*/  LDSM.16.M88.4 R204, [R181+0x4000] ;  /* 0x00400000b5cc783b */ /* 0x000fe60000000200 */
[C---:B------:R-:W-:Y:S08]  /*9ca0*/  HMMA.16816.F32.BF16 R148, R20.reuse, R218, R148 ;  /* 0x000000da1494723c */ /* 0x040ff00000041894 */
        /* <DEDUP_REMOVED lines=10> */
[----:B------:R-:W1:Y:S03]  /*9d50*/  LDSM.16.M88.4 R12, [R185+0x4000] ;  /* 0x00400000b90c783b */ /* 0x000e660000000200 */
[C---:B------:R-:W-:Y:S08]  /*9d60*/  HMMA.16816.F32.BF16 R24, R16.reuse, R226, R148 ;  /* 0x000000e21018723c */ /* 0x040ff00000041894 */
[C---:B--2---:R-:W-:Y:S08]  /*9d70*/  HMMA.16816.F32.BF16 R152, R16.reuse, R156, R152 ;  /* 0x0000009c1098723c */ /* 0x044ff00000041898 */
[C---:B------:R-:W-:Y:S01]  /*9d80*/  HMMA.16816.F32.BF16 R148, R16.reuse, R158, R144 ;  /* 0x0000009e1094723c */ /* 0x040fe20000041890 */
[----:B------:R-:W2:Y:S07]  /*9d90*/  LDSM.16.M88.4 R156, [R181+0x4800] ;  /* 0x00480000b59c783b */ /* 0x000eae0000000200 */
[C---:B------:R-:W-:Y:S08]  /*9da0*/  HMMA.16816.F32.BF16 R144, R16.reuse, R168, R140 ;  /* 0x000000a81090723c */ /* 0x040ff0000004188c */
[C---:B------:R-:W-:Y:S08]  /*9db0*/  HMMA.16816.F32.BF16 R136, R16.reuse, R170, R136 ;  /* 0x000000aa1088723c */ /* 0x040ff00000041888 */
[C---:B------:R-:W-:Y:S08]  /*9dc0*/  HMMA.16816.F32.BF16 R32, R16.reuse, R208, R32 ;  /* 0x000000d01020723c */ /* 0x040ff00000041820 */
[----:B------:R-:W-:Y:S08]  /*9dd0*/  HMMA.16816.F32.BF16 R16, R16, R210, R20 ;  /* 0x000000d21010723c */ /* 0x000ff00000041814 */
[C---:B---3--:R-:W-:Y:S08]  /*9de0*/  HMMA.16816.F32.BF16 R20, R4.reuse, R214, R24 ;  /* 0x000000d60414723c */ /* 0x048ff00000041818 */
[C---:B------:R-:W-:Y:S08]  /*9df0*/  HMMA.16816.F32.BF16 R28, R4.reuse, R212, R28 ;  /* 0x000000d4041c723c */ /* 0x040ff0000004181c */
[C---:B----4-:R-:W-:Y:S08]  /*9e00*/  HMMA.16816.F32.BF16 R24, R4.reuse, R160, R152 ;  /* 0x000000a00418723c */ /* 0x050ff00000041898 */
[C---:B------:R-:W-:Y:S08]  /*9e10*/  HMMA.16816.F32.BF16 R140, R4.reuse, R162, R148 ;  /* 0x000000a2048c723c */ /* 0x040ff00000041894 */
[C---:B------:R-:W-:Y:S08]  /*9e20*/  HMMA.16816.F32.BF16 R152, R4.reuse, R164, R144 ;  /* 0x000000a40498723c */ /* 0x040ff00000041890 */
[C---:B------:R-:W-:Y:S08]  /*9e30*/  HMMA.16816.F32.BF16 R160, R4.reuse, R166, R136 ;  /* 0x000000a604a0723c */ /* 0x040ff00000041888 */
[C---:B-1----:R-:W-:Y:S01]  /*9e40*/  HMMA.16816.F32.BF16 R164, R4.reuse, R172, R32 ;  /* 0x000000ac04a4723c */ /* 0x042fe20000041820 */
[----:B------:R-:W-:Y:S07]  /*9e50*/  LDSM.16.M88.4 R32, [R181+0x5800] ;  /* 0x00580000b520783b */ /* 0x000fee0000000200 */
[----:B------:R-:W-:Y:S08]  /*9e60*/  HMMA.16816.F32.BF16 R144, R4, R174, R16 ;  /* 0x000000ae0490723c */ /* 0x000ff00000041810 */
[----:B------:R-:W-:Y:S01]  /*9e70*/  HMMA.16816.F32.BF16 R4, R12, R206, R20 ;  /* 0x000000ce0c04723c */ /* 0x000fe20000041814 */
[----:B------:R-:W1:Y:S01]  /*9e80*/  LDSM.16.M88.4 R20, [R181+0x5000] ;  /* 0x00500000b514783b */ /* 0x000e620000000200 */
[----:B------:R-:W-:-:S06]  /*9e90*/  DEPBAR.LE SB0, 0x0 ;  /* 0x000080000000791a */ /* 0x000fcc0000000000 */
[C---:B------:R-:W-:Y:S08]  /*9ea0*/  HMMA.16816.F32.BF16 R28, R12.reuse, R204, R28 ;  /* 0x000000cc0c1c723c */ /* 0x040ff0000004181c */
[C---:B--2---:R-:W-:Y:S11]  /*9eb0*/  HMMA.16816.F32.BF16 R16, R12.reuse, R156, R24 ;  /* 0x0000009c0c10723c */ /* 0x044ff60000041818 */
[----:B------:R-:W-:Y:S05]  /*9ec0*/  @!UPT UIADD3 URZ, URZ, URZ, URZ ;  /* 0x0000003f3f3ff290 */ /* 0x000fea000fffe03f */
[----:B------:R-:W-:Y:S02]  /*9ed0*/  FSEL R137, R29, -INF , !P5 ;  /* 0xff8000001d897808 */ /* 0x000fe40006800000 */
[----:B------:R-:W-:Y:S01]  /*9ee0*/  FSEL R148, R31, -INF , !P0 ;  /* 0xff8000001f947808 */ /* 0x000fe20004000000 */
[----:B------:R-:W-:Y:S01]  /*9ef0*/  BAR.SYNC.DEFER_BLOCKING 0x0 ;  /* 0x0000000000007b1d */ /* 0x000fe20000010000 */
[C---:B------:R-:W-:Y:S02]  /*9f00*/  ISETP.GE.AND P5, PT, R2.reuse, R203, PT ;  /* 0x000000cb0200720c */ /* 0x040fe40003fa6270 */
[----:B------:R-:W-:Y:S02]  /*9f10*/  ISETP.GE.AND P0, PT, R2, R202, PT ;  /* 0x000000ca0200720c */ /* 0x000fe40003f06270 */
[----:B------:R-:W-:Y:S01]  /*9f20*/  FSEL R102, R28, -INF , !P6 ;  /* 0xff8000001c667808 */ /* 0x000fe20007000000 */
[----:B-1----:R-:W-:Y:S01]  /*9f30*/  HMMA.16816.F32.BF16 R24, R12, R20, R152 ;  /* 0x000000140c18723c */ /* 0x002fe20000041898 */
[----:B------:R-:W-:-:S02]  /*9f40*/  FSEL R138, R30, -INF , !P1 ;  /* 0xff8000001e8a7808 */ /* 0x000fc40004800000 */
[C---:B------:R-:W-:Y:S02]  /*9f50*/  ISETP.GE.AND P6, PT, R3.reuse, R203, PT ;  /* 0x000000cb0300720c */ /* 0x040fe40003fc6270 */
[C---:B------:R-:W-:Y:S02]  /*9f60*/  ISETP.GE.AND P1, PT, R3.reuse, R202, PT ;  /* 0x000000ca0300720c */ /* 0x040fe40003f26270 */
[CC--:B------:R-:W-:Y:S01]  /*9f70*/  ISETP.LT.OR P5, PT, R2.reuse, R201.reuse, P5 ;  /* 0x000000c90200720c */ /* 0x0c0fe20002fa1670 */
[----:B------:R-:W-:Y:S01]  /*9f80*/  HMMA.16816.F32.BF16 R28, R12, R158, R140 ;  /* 0x0000009e0c1c723c */ /* 0x000fe2000004188c */
[----:B------:R-:W-:Y:S02]  /*9f90*/  ISETP.LT.OR P0, PT, R2, R200, P0 ;  /* 0x000000c80200720c */ /* 0x000fe40000701670 */
[----:B------:R-:W-:Y:S02]  /*9fa0*/  IADD3 R2, R0, 0x11, RZ ;  /* 0x0000001100027810 */ /* 0x000fe40007ffe0ff */
[----:B------:R-:W-:-:S02]  /*9fb0*/  ISETP.LT.OR P6, PT, R3, R201, P6 ;  /* 0x000000c90300720c */ /* 0x000fc400037c1670 */
[----:B------:R-:W-:Y:S02]  /*9fc0*/  ISETP.LT.OR P1, PT, R3, R200, P1 ;  /* 0x000000c80300720c */ /* 0x000fe40000f21670 */
[----:B------:R-:W-:Y:S02]  /*9fd0*/  IADD3 R3, R0, 0x10, RZ ;  /* 0x0000001000037810 */ /* 0x000fe40007ffe0ff */
[----:B------:R-:W-:Y:S02]  /*9fe0*/  FSEL R136, R5, -INF , !P5 ;  /* 0xff80000005887808 */ /* 0x000fe40006800000 */
[----:B------:R-:W-:Y:S02]  /*9ff0*/  FSEL R140, R7, -INF , !P0 ;  /* 0xff800000078c7808 */ /* 0x000fe40004000000 */
[C---:B------:R-:W-:Y:S02]  /*a000*/  ISETP.GE.AND P5, PT, R2.reuse, R203, PT ;  /* 0x000000cb0200720c */ /* 0x040fe40003fa6270 */
[----:B------:R-:W-:-:S02]  /*a010*/  ISETP.GE.AND P0, PT, R2, R202, PT ;  /* 0x000000ca0200720c */ /* 0x000fc40003f06270 */
[----:B------:R-:W-:Y:S02]  /*a020*/  FSEL R103, R4, -INF , !P6 ;  /* 0xff80000004677808 */ /* 0x000fe40007000000 */
[----:B------:R-:W-:Y:S02]  /*a030*/  FSEL R139, R6, -INF , !P1 ;  /* 0xff800000068b7808 */ /* 0x000fe40004800000 */
[C---:B------:R-:W-:Y:S01]  /*a040*/  ISETP.GE.AND P6, PT, R3.reuse, R203, PT ;  /* 0x000000cb0300720c */ /* 0x040fe20003fc6270 */
[----:B------:R-:W-:Y:S01]  /*a050*/  HMMA.16816.F32.BF16 R4, R12, R32, R164 ;  /* 0x000000200c04723c */ /* 0x000fe200000418a4 */
        /* <DEDUP_REMOVED lines=8> */
[----:B------:R-:W-:-:S02]  /*a0e0*/  ISETP.GE.AND P5, PT, R2, R203, PT ;  /* 0x000000cb0200720c */ /* 0x000fc40003fa6270 */
[----:B------:R-:W-:Y:S02]  /*a0f0*/  ISETP.GE.AND P0, PT, R2, R202, PT ;  /* 0x000000ca0200720c */ /* 0x000fe40003f06270 */
[----:B------:R-:W-:Y:S02]  /*a100*/  FSEL R143, R16, -INF , !P6 ;  /* 0xff800000108f7808 */ /* 0x000fe40007000000 */
[----:B------:R-:W-:Y:S02]  /*a110*/  FSEL R150, R18, -INF , !P1 ;  /* 0xff80000012967808 */ /* 0x000fe40004800000 */
[----:B------:R-:W-:Y:S01]  /*a120*/  HMMA.16816.F32.BF16 R16, R12, R22, R160 ;  /* 0x000000160c10723c */ /* 0x000fe200000418a0 */
[C---:B------:R-:W-:Y:S02]  /*a130*/  ISETP.LT.OR P5, PT, R2.reuse, R201, P5 ;  /* 0x000000c90200720c */ /* 0x040fe40002fa1670 */
[----:B------:R-:W-:Y:S02]  /*a140*/  ISETP.LT.OR P0, PT, R2, R200, P0 ;  /* 0x000000c80200720c */ /* 0x000fe40000701670 */
[----:B------:R-:W-:-:S02]  /*a150*/  IADD3 R2, R0, 0x21, RZ ;  /* 0x0000002100027810 */ /* 0x000fc40007ffe0ff */
[----:B------:R-:W-:Y:S01]  /*a160*/  FSEL R141, R29, -INF , !P5 ;  /* 0xff8000001d8d7808 */ /* 0x000fe20006800000 */
[----:B------:R-:W-:Y:S01]  /*a170*/  HMMA.16816.F32.BF16 R12, R12, R34, R144 ;  /* 0x000000220c0c723c */ /* 0x000fe20000041890 */
[----:B------:R-:W-:Y:S02]  /*a180*/  FSEL R169, R31, -INF , !P0 ;  /* 0xff8000001fa97808 */ /* 0x000fe40004000000 */
[C---:B------:R-:W-:Y:S02]  /*a190*/  ISETP.GE.AND P5, PT, R2.reuse, R203, PT ;  /* 0x000000cb0200720c */ /* 0x040fe40003fa6270 */
[----:B------:R-:W-:Y:S02]  /*a1a0*/  ISETP.GE.AND P0, PT, R2, R202, PT ;  /* 0x000000ca0200720c */ /* 0x000fe40003f06270 */
[----:B------:R-:W-:Y:S02]  /*a1b0*/  IADD3 R3, R0, 0x18, RZ ;  /* 0x0000001800037810 */ /* 0x000fe40007ffe0ff */
[----:B------:R-:W-:-:S02]  /*a1c0*/  ISETP.LT.OR P5, PT, R2, R201, P5 ;  /* 0x000000c90200720c */ /* 0x000fc40002fa1670 */
[----:B------:R-:W-:Y:S02]  /*a1d0*/  ISETP.LT.OR P0, PT, R2, R200, P0 ;  /* 0x000000c80200720c */ /* 0x000fe40000701670 */
[----:B------:R-:W-:Y:S02]  /*a1e0*/  IADD3 R2, R0, 0x29, RZ ;  /* 0x0000002900027810 */ /* 0x000fe40007ffe0ff */
[C---:B------:R-:W-:Y:S02]  /*a1f0*/  ISETP.GE.AND P6, PT, R3.reuse, R203, PT ;  /* 0x000000cb0300720c */ /* 0x040fe40003fc6270 */
[----:B------:R-:W-:Y:S02]  /*a200*/  ISETP.GE.AND P1, PT, R3, R202, PT ;  /* 0x000000ca0300720c */ /* 0x000fe40003f26270 */
[----:B------:R-:W-:Y:S02]  /*a210*/  FSEL R251, R25, -INF , !P5 ;  /* 0xff80000019fb7808 */ /* 0x000fe40006800000 */
[----:B------:R-:W-:-:S02]  /*a220*/  FSEL R173, R27, -INF , !P0 ;  /* 0xff8000001bad7808 */ /* 0x000fc40004000000 */
[C---:B------:R-:W-:Y:S02]  /*a230*/  ISETP.GE.AND P5, PT, R2.reuse, R203, PT ;  /* 0x000000cb0200720c */ /* 0x040fe40003fa6270 */
[----:B------:R-:W-:Y:S02]  /*a240*/  ISETP.GE.AND P0, PT, R2, R202, PT ;  /* 0x000000ca0200720c */ /* 0x000fe40003f06270 */
[CC--:B------:R-:W-:Y:S02]  /*a250*/  ISETP.LT.OR P6, PT, R3.reuse, R201.reuse, P6 ;  /* 0x000000c90300720c */ /* 0x0c0fe400037c1670 */
        /* <DEDUP_REMOVED lines=18> */
[----:B------:R-:W-:Y:S02]  /*a380*/  IADD3 R2, R0, 0x38, RZ ;  /* 0x0000003800027810 */ /* 0x000fe40007ffe0ff */
[----:B------:R-:W-:Y:S02]  /*a390*/  FSEL R248, R24, -INF , !P6 ;  /* 0xff80000018f87808 */ /* 0x000fe40007000000 */
[----:B------:R-:W-:-:S02]  /*a3a0*/  FSEL R174, R26, -INF , !P1 ;  /* 0xff8000001aae7808 */ /* 0x000fc40004800000 */
[CC--:B------:R-:W-:Y:S02]  /*a3b0*/  ISETP.GE.AND P6, PT, R3.reuse, R203.reuse, PT ;  /* 0x000000cb0300720c */ /* 0x0c0fe40003fc6270 */
[----:B------:R-:W-:Y:S02]  /*a3c0*/  ISETP.GE.AND P1, PT, R3, R202, PT ;  /* 0x000000ca0300720c */ /* 0x000fe40003f26270 */
        /* <DEDUP_REMOVED lines=8> */
[C---:B------:R-:W-:Y:S02]  /*a450*/  ISETP.GE.AND P6, PT, R3.reuse, R203, PT ;  /* 0x000000cb0300720c */ /* 0x040fe40003fc6270 */
[----:B------:R-:W-:-:S02]  /*a460*/  ISETP.GE.AND P1, PT, R3, R202, PT ;  /* 0x000000ca0300720c */ /* 0x000fc40003f26270 */
[----:B------:R-:W-:Y:S02]  /*a470*/  FSEL R167, R12, -INF , !P0 ;  /* 0xff8000000ca77808 */ /* 0x000fe40004000000 */
[----:B------:R-:W-:Y:S02]  /*a480*/  PLOP3.LUT P0, PT, PT, PT, UP0, 0x80, 0x0 ;  /* 0x000000000000781c */ /* 0x000fe40003f0f008 */
[C---:B------:R-:W-:Y:S02]  /*a490*/  ISETP.LT.OR P6, PT, R3.reuse, R201, P6 ;  /* 0x000000c90300720c */ /* 0x040fe400037c1670 */
[----:B------:R-:W-:Y:S02]  /*a4a0*/  ISETP.LT.OR P1, PT, R3, R200, P1 ;  /* 0x000000c80300720c */ /* 0x000fe40000f21670 */
[----:B------:R-:W-:Y:S02]  /*a4b0*/  IADD3 R0, R0, 0x39, RZ ;  /* 0x0000003900007810 */ /* 0x000fe40007ffe0ff */
[----:B------:R-:W-:-:S02]  /*a4c0*/  FSEL R218, R4, -INF , !P6 ;  /* 0xff80000004da7808 */ /* 0x000fc40007000000 */
[----:B------:R-:W-:Y:S02]  /*a4d0*/  FSEL R219, R6, -INF , !P1 ;  /* 0xff80000006db7808 */ /* 0x000fe40004800000 */
[----:B------:R-:W-:Y:S02]  /*a4e0*/  FSEL R172, R5, -INF , !P5 ;  /* 0xff80000005ac7808 */ /* 0x000fe40006800000 */
[-C--:B------:R-:W-:Y:S02]  /*a4f0*/  ISETP.GE.AND P5, PT, R2, R202.reuse, PT ;  /* 0x000000ca0200720c */ /* 0x080fe40003fa6270 */
[C---:B------:R-:W-:Y:S02]  /*a500*/  ISETP.GE.AND P6, PT, R0.reuse, R203, PT ;  /* 0x000000cb0000720c */ /* 0x040fe40003fc6270 */
[----:B------:R-:W-:Y:S02]  /*a510*/  ISETP.GE.AND P1, PT, R0, R202, PT ;  /* 0x000000ca0000720c */ /* 0x000fe40003f26270 */
[----:B------:R-:W-:-:S02]  /*a520*/  ISETP.LT.OR P5, PT, R2, R200, P5 ;  /* 0x000000c80200720c */ /* 0x000fc40002fa1670 */
[C---:B------:R-:W-:Y:S02]  /*a530*/  ISETP.LT.OR P6, PT, R0.reuse, R201, P6 ;  /* 0x000000c90000720c */ /* 0x040fe400037c1670 */
[----:B------:R-:W-:Y:S02]  /*a540*/  ISETP.LT.OR P1, PT, R0, R200, P1 ;  /* 0x000000c80000720c */ /* 0x000fe40000f21670 */
[----:B------:R-:W-:Y:S02]  /*a550*/  FSEL R205, R14, -INF , !P5 ;  /* 0xff8000000ecd7808 */ /* 0x000fe40006800000 */
[----:B------:R-:W-:Y:S02]  /*a560*/  FSEL R217, R13, -INF , !P6 ;  /* 0xff8000000dd97808 */ /* 0x000fe40007000000 */
[----:B------:R-:W-:Y:S01]  /*a570*/  FSEL R216, R15, -INF , !P1 ;  /* 0xff8000000fd87808 */ /* 0x000fe20004800000 */
[----:B------:R-:W-:Y:S05]  /*a580*/  @!P0 BRA `(.L_x_1087) ;  /* 0x000006d000008947 */ /* 0x000fea0003800000 */
[----:B------:R-:W2:Y:S01]  /*a590*/  LDL.64 R240, [R1+0x90] ;  /* 0x0000900001f07983 */ /* 0x000ea20000100a00 */
[----:B------:R-:W-:-:S03]  /*a5a0*/  ULDC.64 UR4, c[0x0][0x198] ;  /* 0x0000660000047ab9 */ /* 0x000fc60000000a00 */
[----:B------:R-:W3:Y:S01]  /*a5b0*/  LDL.64 R244, [R1+0xa0] ;  /* 0x0000a00001f47983 */ /* 0x000ee20000100a00 */
[----:B------:R-:W-:Y:S01]  /*a5c0*/  UMOV UR21, 0x6 ;  /* 0x0000000600157882 */ /* 0x000fe20000000000 */
[----:B------:R-:W-:Y:S01]  /*a5d0*/  BSSY B0, `(.L_x_1088) ;  /* 0x0000067000007945 */ /* 0x000fe20003800000 */
[----:B------:R-:W-:Y:S01]  /*a5e0*/  UIADD3 UR24, UR8, -0x3, URZ ;  /* 0xfffffffd08187890 */ /* 0x000fe2000fffe03f */
[----:B------:R1:W-:Y:S01]  /*a5f0*/  @P4 STS.128 [R199+0x6000], RZ ;  /* 0x006000ffc7004388 */ /* 0x0003e20000000c00 */
[----:B------:R-:W-:Y:S02]  /*a600*/  USHF.L.U32 UR8, UR4, 0x6, URZ ;  /* 0x0000000604087899 */ /* 0x000fe4000800063f */
[----:B------:R-:W-:Y:S02]  /*a610*/  USHF.L.U64.HI UR5, UR4, UR21, UR5 ;  /* 0x0000001504057299 */ /* 0x000fe40008010205 */
[----:B------:R-:W-:Y:S02]  /*a620*/  USHF.R.S32.HI UR4, URZ, 0x1f, UR24 ;  /* 0x0000001f3f047899 */ /* 0x000fe40008011418 */
[----:B------:R-:W-:Y:S01]  /*a630*/  UIMAD UR5, UR5, UR24, URZ ;  /* 0x00000018050572a4 */ /* 0x000fe2000f8e023f */
[----:B------:R-:W-:-:S03]  /*a640*/  IMAD.U32 R0, RZ, RZ, UR8 ;  /* 0x00000008ff007e24 */ /* 0x000fc6000f8e00ff */
[----:B------:R-:W-:Y:S01]  /*a650*/  UIMAD UR4, UR4, UR8, UR5 ;  /* 0x00000008040472a4 */ /* 0x000fe2000f8e0205 */
[----:B--2---:R-:W-:Y:S02]  /*a660*/  IMAD.MOV.U32 R3, RZ, RZ, R241 ;  /* 0x000000ffff037224 */ /* 0x004fe400078e00f1 */
[----:B---3--:R-:W-:-:S04]  /*a670*/  IMAD.MOV.U32 R2, RZ, RZ, R244 ;  /* 0x000000ffff027224 */ /* 0x008fc800078e00f4 */
[----:B------:R-:W-:-:S05]  /*a680*/  IMAD.WIDE.U32 R2, R0, UR24, R2 ;  /* 0x0000001800027c25 */ /* 0x000fca000f8e0002 */
[----:B------:R-:W-:Y:S02]  /*a690*/  IADD3 R0, R3, UR4, RZ ;  /* 0x0000000403007c10 */ /* 0x000fe4000fffe0ff */
[C---:B------:R-:W-:Y:S02]  /*a6a0*/  @!P4 LEA R4, P5, R2.reuse, c[0x0][0x168], 0x1 ;  /* 0x00005a000204ca11 */ /* 0x040fe400078a08ff */
        /* <DEDUP_REMOVED lines=12> */
[C---:B------:R-:W-:Y:S02]  /*a770*/  @!P4 LEA R10, P0, R3.reuse, c[0x0][0x168], 0x1 ;  /* 0x00005a00030aca11 */ /* 0x040fe400078008ff */
[C---:B------:R-:W-:Y:S01]  /*a780*/  IADD3 R0, P5, R3.reuse, UR7, RZ ;  /* 0x0000000703007c10 */ /* 0x040fe2000ffbe0ff */
[----:B------:R-:W-:Y:S01]  /*a790*/  @!PT LDS RZ, [RZ] ;  /* 0x00000000fffff984 */ /* 0x000fe20000000800 */
[----:B------:R-:W-:Y:S01]  /*a7a0*/  @!PT LDS RZ, [RZ] ;  /* 0x00000000fffff984 */ /* 0x000fe20000000800 */
[----:B------:R-:W-:Y:S01]  /*a7b0*/  @!PT LDS RZ, [RZ] ;  /* 0x00000000fffff984 */ /* 0x000fe20000000800 */
[----:B------:R3:W-:Y:S01]  /*a7c0*/  @!P3 LDGSTS.E.BYPASS.LTC128B.128 [R199+0x8000], [R6.64+0x80] ;  /* 0x0800008006c7bfae */ /* 0x0007e2000b901d52 */
[----:B------:R-:W-:-:S02]  /*a7d0*/  @!P4 LEA.HI.X R11, R3, c[0x0][0x16c], R2, 0x1, P0 ;  /* 0x00005b00030bca11 */ /* 0x000fc400000f0c02 */
[----:B------:R-:W-:Y:S01]  /*a7e0*/  @!P4 LEA R14, P6, R0, c[0x0][0x168], 0x1 ;  /* 0x00005a00000eca11 */ /* 0x000fe200078c08ff */
        /* <DEDUP_REMOVED lines=12> */
[C---:B------:R-:W-:Y:S02]  /*a8b0*/  @!P2 LEA.HI.X R5, R3.reuse, c[0x0][0x16c], R2, 0x1, P0 ;  /* 0x00005b000305aa11 */ /* 0x040fe400000f0c02 */
[----:B---3--:R-:W-:-:S04]  /*a8c0*/  @!P3 LEA R6, P1, R3, c[0x0][0x168], 0x1 ;  /* 0x00005a000306ba11 */ /* 0x008fc800078208ff */
[----:B------:R-:W-:Y:S02]  /*a8d0*/  @!P3 LEA.HI.X R7, R3, c[0x0][0x16c], R2, 0x1, P1 ;  /* 0x00005b000307ba11 */ /* 0x000fe400008f0c02 */
[----:B------:R-:W-:Y:S02]  /*a8e0*/  IADD3.X R3, R2, UR6, RZ, P5, !PT ;  /* 0x0000000602037c10 */ /* 0x000fe4000affe4ff */
[C---:B----4-:R-:W-:Y:S01]  /*a8f0*/  @!P3 LEA R12, P1, R0.reuse, c[0x0][0x168], 0x1 ;  /* 0x00005a00000cba11 */ /* 0x050fe200078208ff */
[----:B------:R-:W-:Y:S01]  /*a900*/  @!PT LDS RZ, [RZ] ;  /* 0x00000000fffff984 */ /* 0x000fe20000000800 */
[----:B------:R-:W-:Y:S01]  /*a910*/  @!PT LDS RZ, [RZ] ;  /* 0x00000000fffff984 */ /* 0x000fe20000000800 */
[----:B------:R-:W-:Y:S01]  /*a920*/  @!PT LDS RZ, [RZ] ;  /* 0x00000000fffff984 */ /* 0x000fe20000000800 */
[----:B------:R2:W-:Y:S01]  /*a930*/  @!P3 LDGSTS.E.BYPASS.LTC128B.128 [R199+0x8800], [R6.64+0x80] ;  /* 0x0880008006c7bfae */ /* 0x0005e2000b901d52 */
[C---:B------:R-:W-:Y:S02]  /*a940*/  IADD3 R2, P5, R0.reuse, UR7, RZ ;  /* 0x0000000700027c10 */ /* 0x040fe4000ffbe0ff */
[C-C-:B------:R-:W-:Y:S01]  /*a950*/  @!P4 LEA.HI.X R15, R0.reuse, c[0x0][0x16c], R3.reuse, 0x1, P6 ;  /* 0x00005b00000fca11 */ /* 0x140fe200030f0c03 */
[----:B------:R1:W-:Y:S01]  /*a960*/  @P2 STS.128 [R199+0xa800], RZ ;  /* 0x00a800ffc7002388 */ /* 0x0003e20000000c00 */
[----:B------:R-:W-:-:S02]  /*a970*/  @!P3 LEA.HI.X R13, R0, c[0x0][0x16c], R3, 0x1, P1 ;  /* 0x00005b00000dba11 */ /* 0x000fc400008f0c03 */
[C---:B-----5:R-:W-:Y:S01]  /*a980*/  @!P2 LEA R10, P0, R0.reuse, c[0x0][0x168], 0x1 ;  /* 0x00005a00000aaa11 */ /* 0x060fe200078008ff */
[----:B------:R-:W-:Y:S01]  /*a990*/  @!PT LDS RZ, [RZ] ;  /* 0x00000000fffff984 */ /* 0x000fe20000000800 */
[----:B------:R-:W-:Y:S01]  /*a9a0*/  @!PT LDS RZ, [RZ] ;  /* 0x00000000fffff984 */ /* 0x000fe20000000800 */
[----:B------:R-:W-:Y:S01]  /*a9b0*/  @!PT LDS RZ, [RZ] ;  /* 0x00000000fffff984 */ /* 0x000fe20000000800 */
[----:B------:R3:W-:Y:S03]  /*a9c0*/  @!P2 LDGSTS.E.BYPASS.LTC128B.128 [R199+0xa800], [R4.64+0x100] ;  /* 0x0a80010004c7afae */ /* 0x0007e6000b901d52 */
[----:B------:R-:W-:Y:S01]  /*a9d0*/  @!P2 LEA.HI.X R11, R0, c[0x0][0x16c], R3, 0x1, P0 ;  /* 0x00005b00000baa11 */ /* 0x000fe200000f0c03 */
[----:B------:R1:W-:Y:S01]  /*a9e0*/  @P4 STS.128 [R199+0x7000], RZ ;  /* 0x007000ffc7004388 */ /* 0x0003e20000000c00 */
[----:B------:R-:W-:-:S03]  /*a9f0*/  IADD3.X R3, R3, UR6, RZ, P5, !PT ;  /* 0x0000000603037c10 */ /* 0x000fc6000affe4ff */
        /* <DEDUP_REMOVED lines=9> */
[----:B--2---:R-:W-:-:S03]  /*aa90*/  @!P4 LEA R6, P1, R2, c[0x0][0x168], 0x1 ;  /* 0x00005a000206ca11 */ /* 0x004fc600078208ff */
[----:B------:R1:W-:Y:S01]  /*aaa0*/  @P2 STS.128 [R199+0xb000], RZ ;  /* 0x00b000ffc7002388 */ /* 0x0003e20000000c00 */
[----:B------:R-:W-:-:S03]  /*aab0*/  @!P4 LEA.HI.X R7, R2, c[0x0][0x16c], R3, 0x1, P1 ;  /* 0x00005b000207ca11 */ /* 0x000fc600008f0c03 */
        /* <DEDUP_REMOVED lines=24> */
.L_x_1089:
[----:B------:R-:W-:Y:S05]  /*ac40*/  BSYNC B0 ;  /* 0x0000000000007941 */ /* 0x000fea0003800000 */
.L_x_1088:
[----:B------:R-:W0:Y:S02]  /*ac50*/  LDGDEPBAR ;  /* 0x00000000000079af */ /* 0x000e240000000000 */
.L_x_1087:
[----:B-1----:R-:W2:Y:S04]  /*ac60*/  LDL R10, [R1+0xa8] ;  /* 0x0000a800010a7983 */ /* 0x002ea80000100800 */
[----:B------:R-:W3:Y:S04]  /*ac70*/  LDL R7, [R1+0xac] ;  /* 0x0000ac0001077983 */ /* 0x000ee80000100800 */
[----:B------:R-:W4:Y:S01]  /*ac80*/  LDL R3, [R1+0xc0] ;  /* 0x0000c00001037983 */ /* 0x000f220000100800 */
[----:B------:R-:W-:Y:S01]  /*ac90*/  FMNMX.FTZ R0, R101, R102, !PT ;  /* 0x0000006665007209 */ /* 0x000fe20007810000 */
[----:B------:R-:W-:Y:S01]  /*aca0*/  USHF.L.U32 UR27, UR25, 0x1, URZ ;  /* 0x00000001191b7899 */ /* 0x000fe2000800063f */
[----:B------:R-:W-:Y:S01]  /*acb0*/  PRMT R26, R243, 0x7054, R243 ;  /* 0x00007054f31a7816 */ /* 0x000fe200000000f3 */
[----:B------:R-:W-:Y:S01]  /*acc0*/  UIADD3 UR4, UR23, -0x4498517b, URZ ;  /* 0xbb67ae8517047890 */ /* 0x000fe2000fffe03f */
[----:B------:R-:W-:Y:S01]  /*acd0*/  FMNMX.FTZ R0, R137, R0, !PT ;  /* 0x0000000089007209 */ /* 0x000fe20007810000 */
[----:B------:R-:W-:Y:S01]  /*ace0*/  ULOP3.LUT UR5, UR27, UR23, URZ, 0x3c, !UPT ;  /* 0x000000171b057292 */ /* 0x000fe2000f8e3c3f */
[----:B------:R-:W-:Y:S01]  /*acf0*/  LDSM.16.MT88.4 R28, [R177+0xc000] ;  /* 0x00c00000b11c783b */ /* 0x000fe20000004200 */
[----:B------:R-:W-:Y:S01]  /*ad00*/  UIADD3 UR26, UR22, -0x61c88647, URZ ;  /* 0x9e3779b9161a7890 */ /* 0x000fe2000fffe03f */
[----:B------:R-:W-:Y:S01]  /*ad10*/  FMNMX.FTZ R0, R103, R0, !PT ;  /* 0x0000000067007209 */ /* 0x000fe20007810000 */
[----:B------:R-:W-:Y:S01]  /*ad20*/  UIADD3 UR24, UR22, 0x3c6ef372, URZ ;  /* 0x3c6ef37216187890 */ /* 0x000fe2000fffe03f */
[----:B------:R-:W-:Y:S01]  /*ad30*/  IMAD.MOV.U32 R160, RZ, RZ, R229 ;  /* 0x000000ffffa07224 */ /* 0x000fe200078e00e5 */
[----:B------:R-:W-:Y:S01]  /*ad40*/  UIADD3 UR21, UR23, 0x76cf5d0a, URZ ;  /* 0x76cf5d0a17157890 */ /* 0x000fe2000fffe03f */
[----:B------:R-:W-:Y:S01]  /*ad50*/  FMNMX.FTZ R0, R136, R0, !PT ;  /* 0x0000000088007209 */ /* 0x000fe20007810000 */
[----:B------:R-:W-:Y:S01]  /*ad60*/  UIADD3 UR8, UR22, -0x255992d5, URZ ;  /* 0xdaa66d2b16087890 */ /* 0x000fe2000fffe03f */
[----:B------:R-:W-:Y:S01]  /*ad70*/  IMAD.MOV.U32 R162, RZ, RZ, R228 ;  /* 0x000000ffffa27224 */ /* 0x000fe200078e00e4 */
[----:B------:R-:W-:Y:S01]  /*ad80*/  UIADD3 UR29, UR23, -0x126145ec, URZ ;  /* 0xed9eba14171d7890 */ /* 0x000fe2000fffe03f */
[----:B------:R-:W-:Y:S01]  /*ad90*/  FMNMX.FTZ R0, R143, R0, !PT ;  /* 0x000000008f007209 */ /* 0x000fe20007810000 */
[----:B------:R-:W-:-:S02]  /*ada0*/  UIADD3 UR28, UR22, -0x4ab325aa, URZ ;  /* 0xb54cda56161c7890 */ /* 0x000fc4000fffe03f */
[----:B------:R-:W-:Y:S01]  /*adb0*/  UIADD3 UR27, UR27, 0x1, URZ ;  /* 0x000000011b1b7890 */ /* 0x000fe2000fffe03f */
[----:B------:R-:W-:-:S03]  /*adc0*/  FMNMX.FTZ R0, R149, R0, !PT ;  /* 0x0000000095007209 */ /* 0x000fc60007810000 */
[----:B------:R-:W-:Y:S01]  /*add0*/  ULOP3.LUT UR27, UR27, UR23, URZ, 0x3c, !UPT ;  /* 0x000000171b1b7292 */ /* 0x000fe2000f8e3c3f */
        /* <DEDUP_REMOVED lines=20> */
[----:B------:R-:W1:Y:S01]  /*af20*/  SHFL.BFLY PT, R2, R0, 0x2, 0x1f ;  /* 0x0c401f0000027f89 */ /* 0x000e6200000e0000 */
[----:B------:R-:W-:-:S04]  /*af30*/  FMNMX.FTZ R4, R252, R4, !PT ;  /* 0x00000004fc047209 */ /* 0x000fc80007810000 */
[----:B------:R-:W-:-:S04]  /*af40*/  FMNMX.FTZ R4, R175, R4, !PT ;  /* 0x00000004af047209 */ /* 0x000fc80007810000 */
[----:B------:R-:W-:-:S04]  /*af50*/  FMNMX.FTZ R4, R219, R4, !PT ;  /* 0x00000004db047209 */ /* 0x000fc80007810000 */
[----:B------:R-:W-:-:S04]  /*af60*/  FMNMX.FTZ R4, R204, R4, !PT ;  /* 0x00000004cc047209 */ /* 0x000fc80007810000 */
[----:B------:R-:W-:-:S04]  /*af70*/  FMNMX.FTZ R4, R205, R4, !PT ;  /* 0x00000004cd047209 */ /* 0x000fc80007810000 */
[----:B------:R-:W-:Y:S02]  /*af80*/  FMNMX.FTZ R4, R216, R4, !PT ;  /* 0x00000004d8047209 */ /* 0x000fe40007810000 */
[----:B-1----:R-:W-:-:S03]  /*af90*/  FMNMX.FTZ R0, R0, R2, !PT ;  /* 0x0000000200007209 */ /* 0x002fc60007810000 */
[----:B------:R-:W1:Y:S04]  /*afa0*/  SHFL.BFLY PT, R6, R4, 0x2, 0x1f ;  /* 0x0c401f0004067f89 */ /* 0x000e6800000e0000 */
[----:B------:R-:W5:Y:S01]  /*afb0*/  SHFL.BFLY PT, R5, R0, 0x1, 0x1f ;  /* 0x0c201f0000057f89 */ /* 0x000f6200000e0000 */
[----:B-1----:R-:W-:Y:S02]  /*afc0*/  FMNMX.FTZ R6, R4, R6, !PT ;  /* 0x0000000604067209 */ /* 0x002fe40007810000 */
[----:B-----5:R-:W-:-:S04]  /*afd0*/  FMNMX.FTZ R215, R0, R5, !PT ;  /* 0x0000000500d77209 */ /* 0x020fc80007810000 */
[C---:B------:R-:W-:Y:S01]  /*afe0*/  FSETP.NEU.FTZ.AND P1, PT, R215.reuse, -INF , PT ;  /* 0xff800000d700780b */ /* 0x040fe20003f3d000 */
[----:B------:R-:W-:-:S05]  /*aff0*/  FMUL.FTZ R11, R215, c[0x0][0x23c] ;  /* 0x00008f00d70b7a20 */ /* 0x000fca0000410000 */
[----:B------:R-:W-:-:S05]  /*b000*/  FSEL R11, R11, RZ, P1 ;  /* 0x000000ff0b0b7208 */ /* 0x000fca0000800000 */
[----:B------:R-:W-:-:S04]  /*b010*/  FFMA.FTZ R0, R102, c[0x0][0x23c], -R11 ;  /* 0x00008f0066007a23 */ /* 0x000fc8000001080b */
[----:B------:R1:W-:Y:S02]  /*b020*/  MUFU.EX2 R24, R0 ;  /* 0x0000000000187308 */ /* 0x0003e40000000800 */
[----:B-1----:R-:W-:-:S06]  /*b030*/  FFMA.FTZ R0, R137, c[0x0][0x23c], -R11 ;  /* 0x00008f0089007a23 */ /* 0x002fcc000001080b */
[----:B------:R1:W-:Y:S01]  /*b040*/  MUFU.EX2 R163, R0 ;  /* 0x0000000000a37308 */ /* 0x0003e20000000800 */
[----:B--2---:R-:W-:-:S05]  /*b050*/  IMAD.WIDE.U32 R152, R10, -0x326172a9, RZ ;  /* 0xcd9e8d570a987825 */ /* 0x004fca00078e00ff */
[----:B---3--:R-:W-:Y:S02]  /*b060*/  LOP3.LUT R2, R153, R7, RZ, 0x3c, !PT ;  /* 0x0000000799027212 */ /* 0x008fe400078e3cff */
[----:B------:R-:W2:Y:S01]  /*b070*/  SHFL.BFLY PT, R7, R6, 0x1, 0x1f ;  /* 0x0c201f0006077f89 */ /* 0x000ea200000e0000 */
[----:B----4-:R-:W-:-:S04]  /*b080*/  IMAD.WIDE.U32 R16, R3, -0x2daee0ad, RZ ;  /* 0xd2511f5303107825 */ /* 0x010fc800078e00ff */
[----:B------:R-:W-:Y:S01]  /*b090*/  IMAD.WIDE.U32 R144, R2, -0x2daee0ad, RZ ;  /* 0xd2511f5302907825 */ /* 0x000fe200078e00ff */
[----:B------:R-:W-:Y:S01]  /*b0a0*/  LOP3.LUT R2, R17, UR5, RZ, 0x3c, !PT ;  /* 0x0000000511027c12 */ /* 0x000fe2000f8e3cff */
[----:B------:R-:W-:-:S03]  /*b0b0*/  UIADD3 UR5, UR23, 0x32370b8f, URZ ;  /* 0x32370b8f17057890 */ /* 0x000fc6000fffe03f */
[----:B------:R-:W-:Y:S01]  /*b0c0*/  LOP3.LUT R32, R145, UR4, R16, 0x96, !PT ;  /* 0x0000000491207c12 */ /* 0x000fe2000f8e9610 */
[----:B------:R-:W-:Y:S01]  /*b0d0*/  IMAD.WIDE.U32 R2, R2, -0x326172a9, RZ ;  /* 0xcd9e8d5702027825 */ /* 0x000fe200078e00ff */
[----:B------:R-:W-:-:S03]  /*b0e0*/  UIADD3 UR4, UR22, 0x78dde6e4, URZ ;  /* 0x78dde6e416047890 */ /* 0x000fc6000fffe03f */
[----:B------:R-:W-:Y:S01]  /*b0f0*/  IMAD.WIDE.U32 R32, R32, -0x326172a9, RZ ;  /* 0xcd9e8d5720207825 */ /* 0x000fe200078e00ff */
[----:B------:R-:W-:-:S04]  /*b100*/  LOP3.LUT R3, R3, UR26, R152, 0x96, !PT ;  /* 0x0000001a03037c12 */ /* 0x000fc8000f8e9698 */
[----:B------:R-:W-:Y:S01]  /*b110*/  LOP3.LUT R4, R33, UR24, R2, 0x96, !PT ;  /* 0x0000001821047c12 */ /* 0x000fe2000f8e9602 */
[----:B------:R-:W-:Y:S01]  /*b120*/  IMAD.WIDE.U32 R2, R3, -0x2daee0ad, RZ ;  /* 0xd2511f5303027825 */ /* 0x000fe200078e00ff */
[----:B--2---:R-:W-:-:S03]  /*b130*/  FMNMX.FTZ R214, R6, R7, !PT ;  /* 0x0000000706d67209 */ /* 0x004fc60007810000 */
[----:B------:R-:W-:Y:S01]  /*b140*/  IMAD.WIDE.U32 R4, R4, -0x2daee0ad, RZ ;  /* 0xd2511f5304047825 */ /* 0x000fe200078e00ff */
[----:B------:R-:W-:Y:S02]  /*b150*/  LOP3.LUT R14, R3, UR21, R144, 0x96, !PT ;  /* 0x00000015030e7c12 */ /* 0x000fe4000f8e9690 */
[----:B------:R-:W-:Y:S01]  /*b160*/  FSETP.NEU.FTZ.AND P0, PT, R214, -INF , PT ;  /* 0xff800000d600780b */ /* 0x000fe20003f1d000 */
[----:B------:R-:W-:Y:S01]  /*b170*/  FFMA.FTZ R3, R103, c[0x0][0x23c], -R11 ;  /* 0x00008f0067037a23 */ /* 0x000fe2000001080b */
[----:B------:R-:W-:Y:S01]  /*b180*/  LOP3.LUT R18, R5, UR5, R2, 0x96, !PT ;  /* 0x0000000505127c12 */ /* 0x000fe2000f8e9602 */
[----:B------:R-:W-:Y:S02]  /*b190*/  IMAD.WIDE.U32 R14, R14, -0x326172a9, RZ ;  /* 0xcd9e8d570e0e7825 */ /* 0x000fe400078e00ff */
[----:B------:R2:W-:Y:S02]  /*b1a0*/  MUFU.EX2 R166, R3 ;  /* 0x0000000300a67308 */ /* 0x0005e40000000800 */
[----:B------:R-:W-:Y:S01]  /*b1b0*/  IMAD.WIDE.U32 R18, R18, -0x326172a9, RZ ;  /* 0xcd9e8d5712127825 */ /* 0x000fe200078e00ff */
[----:B------:R-:W-:-:S02]  /*b1c0*/  LOP3.LUT R5, R15, UR8, R32, 0x96, !PT ;  /* 0x000000080f057c12 */ /* 0x000fc4000f8e9620 */
[----:B------:R-:W-:Y:S01]  /*b1d0*/  LOP3.LUT R2, R15, UR8, R32, 0x96, !PT ;  /* 0x000000080f027c12 */ /* 0x000fe2000f8e9620 */
[----:B------:R-:W-:Y:S01]  /*b1e0*/  FMUL.FTZ R10, R214, c[0x0][0x23c] ;  /* 0x00008f00d60a7a20 */ /* 0x000fe20000410000 */
[----:B-1----:R-:W-:Y:S01]  /*b1f0*/  LOP3.LUT R0, R19, UR4, R14, 0x96, !PT ;  /* 0x0000000413007c12 */ /* 0x002fe2000f8e960e */
[----:B------:R-:W-:Y:S02]  /*b200*/  IMAD R5, R5, -0x2daee0ad, RZ ;  /* 0xd2511f5305057824 */ /* 0x000fe400078e02ff */
[----:B------:R-:W-:Y:S01]  /*b210*/  IMAD.WIDE.U32 R22, R2, -0x2daee0ad, RZ ;  /* 0xd2511f5302167825 */ /* 0x000fe200078e00ff */
[----:B------:R-:W-:-:S03]  /*b220*/  FSEL R10, R10, RZ, P0 ;  /* 0x000000ff0a0a7208 */ /* 0x000fc60000000000 */
[----:B------:R-:W-:Y:S01]  /*b230*/  IMAD.WIDE.U32 R102, R0, -0x2daee0ad, RZ ;  /* 0xd2511f5300667825 */ /* 0x000fe200078e00ff */
[----:B------:R-:W-:-:S03]  /*b240*/  LOP3.LUT R20, R23, UR29, R4, 0x96, !PT ;  /* 0x0000001d17147c12 */ /* 0x000fc6000f8e9604 */
[----:B------:R-:W-:Y:S01]  /*b250*/  FFMA.FTZ R0, R136, c[0x0][0x23c], -R11 ;  /* 0x00008f0088007a23 */ /* 0x000fe2000001080b */
[----:B------:R-:W-:Y:S01]  /*b260*/  LOP3.LUT R2, R103, UR16, R5, 0x96, !PT ;  /* 0x0000001067027c12 */ /* 0x000fe2000f8e9605 */
[----:B------:R-:W-:Y:S02]  /*b270*/  IMAD.WIDE.U32 R20, R20, -0x326172a9, RZ ;  /* 0xcd9e8d5714147825 */ /* 0x000fe400078e00ff */
[----:B------:R1:W-:Y:S02]  /*b280*/  MUFU.EX2 R164, R0 ;  /* 0x0000000000a47308 */ /* 0x0003e40000000800 */
[----:B--2---:R-:W-:-:S04]  /*b290*/  IMAD.WIDE.U32 R2, R2, -0x326172a9, RZ ;  /* 0xcd9e8d5702027825 */ /* 0x004fc800078e00ff */
[----:B------:R-:W-:Y:S01]  /*b2a0*/  FFMA.FTZ R5, R148, c[0x0][0x23c], -R10 ;  /* 0x00008f0094057a23 */ /* 0x000fe2000001080a */
[--C-:B------:R-:W-:Y:S01]  /*b2b0*/  SHF.R.U32.HI R4, RZ, 0x10, R2.reuse ;  /* 0x00000010ff047819 */ /* 0x100fe20000011602 */
[----:B------:R-:W-:Y:S01]  /*b2c0*/  IMAD.MOV.U32 R148, RZ, RZ, R173 ;  /* 0x000000ffff947224 */ /* 0x000fe200078e00ad */
[----:B------:R-:W-:Y:S01]  /*b2d0*/  SHF.R.U32.HI R6, RZ, 0x18, R2 ;  /* 0x00000018ff067819 */ /* 0x000fe20000011602 */
[----:B------:R-:W-:Y:S01]  /*b2e0*/  MUFU.EX2 R154, R5 ;  /* 0x00000005009a7308 */ /* 0x000fe20000000800 */
[----:B------:R-:W-:Y:S02]  /*b2f0*/  LOP3.LUT R4, R4, 0xff, RZ, 0xc0, !PT ;  /* 0x000000ff04047812 */ /* 0x000fe400078ec0ff */
[----:B------:R-:W-:Y:S02]  /*b300*/  LOP3.LUT R7, R2, 0xff, RZ, 0xc0, !PT ;  /* 0x000000ff02077812 */ /* 0x000fe400078ec0ff */
[----:B------:R-:W-:Y:S01]  /*b310*/  PRMT R12, R4, 0x5410, R6 ;  /* 0x00005410040c7816 */ /* 0x000fe20000000006 */
[--C-:B-1----:R-:W-:Y:S01]  /*b320*/  FFMA.FTZ R0, R138, c[0x0][0x23c], -R10.reuse ;  /* 0x00008f008a007a23 */ /* 0x102fe2000001080a */
[----:B------:R-:W-:Y:S01]  /*b330*/  FSEL R6, R215, RZ, P1 ;  /* 0x000000ffd7067208 */ /* 0x000fe20000800000 */
[----:B------:R-:W-:-:S02]  /*b340*/  FFMA.FTZ R4, R140, c[0x0][0x23c], -R10 ;  /* 0x00008f008c047a23 */ /* 0x000fc4000001080a */
[----:B------:R1:W2:Y:S08]  /*b350*/  MUFU.EX2 R25, R0 ;  /* 0x0000000000197308 */ /* 0x0002b00000000800 */
[----:B------:R3:W-:Y:S01]  /*b360*/  MUFU.EX2 R165, R4 ;  /* 0x0000000400a57308 */ /* 0x0007e20000000800 */
[----:B-1----:R-:W-:Y:S02]  /*b370*/  LOP3.LUT R0, R2, 0xffff, RZ, 0xc0, !PT ;  /* 0x0000ffff02007812 */ /* 0x002fe400078ec0ff */
[----:B------:R-:W-:Y:S01]  /*b380*/  LOP3.LUT R2, R3, UR28, R20, 0x96, !PT ;  /* 0x0000001c03027c12 */ /* 0x000fe2000f8e9614 */
[----:B------:R-:W-:Y:S01]  /*b390*/  FFMA.FTZ R3, R139, c[0x0][0x23c], -R10 ;  /* 0x00008f008b037a23 */ /* 0x000fe2000001080a */
[----:B------:R-:W-:-:S02]  /*b3a0*/  SHF.R.U32.HI R0, RZ, 0x8, R0 ;  /* 0x00000008ff007819 */ /* 0x000fc40000011600 */
[----:B------:R-:W-:Y:S01]  /*b3b0*/  SHF.R.U32.HI R5, RZ, 0x18, R2 ;  /* 0x00000018ff057819 */ /* 0x000fe20000011602 */
[----:B------:R1:W-:Y:S01]  /*b3c0*/  MUFU.EX2 R161, R3 ;  /* 0x0000000300a17308 */ /* 0x0003e20000000800 */
[----:B------:R-:W-:Y:S01]  /*b3d0*/  PRMT R13, R7, 0x5410, R0 ;  /* 0x00005410070d7816 */ /* 0x000fe20000000000 */
[----:B---3--:R-:W-:Y:S01]  /*b3e0*/  FADD.FTZ R4, R101, -R6 ;  /* 0x8000000665047221 */ /* 0x008fe20000010000 */
[C---:B------:R-:W-:Y:S02]  /*b3f0*/  LOP3.LUT R0, R2.reuse, 0xffff, RZ, 0xc0, !PT ;  /* 0x0000ffff02007812 */ /* 0x040fe400078ec0ff */
[----:B------:R-:W-:Y:S01]  /*b400*/  LOP3.LUT R7, R2, 0xff, RZ, 0xc0, !PT ;  /* 0x000000ff02077812 */ /* 0x000fe200078ec0ff */
[----:B------:R-:W-:-:S04]  /*b410*/  FMUL.FTZ R4, R4, c[0x0][0x23c] ;  /* 0x00008f0004047a20 */ /* 0x000fc80000410000 */
[----:B------:R-:W3:Y:S01]  /*b420*/  MUFU.EX2 R35, R4 ;  /* 0x0000000400237308 */ /* 0x000ee20000000800 */
[----:B-1----:R-:W-:Y:S02]  /*b430*/  SHF.R.U32.HI R3, RZ, 0x10, R2 ;  /* 0x00000010ff037819 */ /* 0x002fe40000011602 */
[----:B------:R-:W-:Y:S02]  /*b440*/  SHF.R.U32.HI R2, RZ, 0x8, R0 ;  /* 0x00000008ff027819 */ /* 0x000fe40000011600 */
[----:B------:R-:W-:Y:S02]  /*b450*/  LOP3.LUT R0, R3, 0xff, RZ, 0xc0, !PT ;  /* 0x000000ff03007812 */ /* 0x000fe400078ec0ff */
[----:B------:R-:W-:Y:S02]  /*b460*/  PRMT R7, R7, 0x5410, R2 ;  /* 0x0000541007077816 */ /* 0x000fe40000000002 */
[----:B------:R-:W-:Y:S02]  /*b470*/  PRMT R5, R0, 0x5410, R5 ;  /* 0x0000541000057816 */ /* 0x000fe40000000005 */
[----:B--2---:R-:W-:Y:S01]  /*b480*/  F2FP.BF16.PACK_AB R0, R154, R25 ;  /* 0x000000199a00723e */ /* 0x004fe200000010ff */
[-C--:B---3--:R-:W-:Y:S01]  /*b490*/  FMUL.FTZ R104, R104, R35.reuse ;  /* 0x0000002368687220 */ /* 0x088fe20000410000 */
[----:B------:R-:W-:Y:S01]  /*b4a0*/  F2FP.BF16.PACK_AB R2, R163, R24 ;  /* 0x00000018a302723e */ /* 0x000fe200000010ff */
[-C--:B------:R-:W-:Y:S01]  /*b4b0*/  FMUL.FTZ R105, R105, R35.reuse ;  /* 0x0000002369697220 */ /* 0x080fe20000410000 */
[----:B------:R-:W-:Y:S01]  /*b4c0*/  FSEL R3, R214, RZ, P0 ;  /* 0x000000ffd6037208 */ /* 0x000fe20000000000 */
[-C--:B------:R-:W-:Y:S01]  /*b4d0*/  FMUL.FTZ R108, R108, R35.reuse ;  /* 0x000000236c6c7220 */ /* 0x080fe20000410000 */
[C---:B------:R-:W-:Y:S01]  /*b4e0*/  PRMT R213, R0.reuse, 0x7610, R213 ;  /* 0x0000761000d57816 */ /* 0x040fe200000000d5 */
[-C--:B------:R-:W-:Y:S01]  /*b4f0*/  FMUL.FTZ R109, R109, R35.reuse ;  /* 0x000000236d6d7220 */ /* 0x080fe20000410000 */
[----:B------:R-:W-:Y:S01]  /*b500*/  PRMT R211, R0, 0x7632, R211 ;  /* 0x0000763200d37816 */ /* 0x000fe200000000d3 */
[----:B------:R-:W-:Y:S01]  /*b510*/  FADD.FTZ R3, R100, -R3 ;  /* 0x8000000364037221 */ /* 0x000fe20000010000 */
[----:B------:R-:W-:Y:S01]  /*b520*/  PRMT R209, R2, 0x7610, R209 ;  /* 0x0000761002d17816 */ /* 0x000fe200000000d1 */
[-C--:B------:R-:W-:Y:S01]  /*b530*/  FMUL.FTZ R112, R112, R35.reuse ;  /* 0x0000002370707220 */ /* 0x080fe20000410000 */
[----:B------:R-:W-:Y:S01]  /*b540*/  PRMT R212, R2, 0x7632, R212 ;  /* 0x0000763202d47816 */ /* 0x000fe200000000d4 */
[----:B------:R-:W-:Y:S01]  /*b550*/  FMUL.FTZ R3, R3, c[0x0][0x23c] ;  /* 0x00008f0003037a20 */ /* 0x000fe20000410000 */
[----:B------:R-:W-:Y:S01]  /*b560*/  F2FP.BF16.PACK_AB R0, R164, R166 ;  /* 0x000000a6a400723e */ /* 0x000fe200000010ff */
[----:B------:R-:W-:Y:S01]  /*b570*/  FMUL.FTZ R113, R113, R35 ;  /* 0x0000002371717220 */ /* 0x000fe20000410000 */
[----:B------:R-:W-:Y:S01]  /*b580*/  F2FP.BF16.PACK_AB R2, R165, R161 ;  /* 0x000000a1a502723e */ /* 0x000fe200000010ff */
[----:B------:R-:W1:Y:S01]  /*b590*/  MUFU.EX2 R34, R3 ;  /* 0x0000000300227308 */ /* 0x000e620000000800 */
[----:B------:R-:W-:Y:S01]  /*b5a0*/  PRMT R210, R0, 0x7610, R210 ;  /* 0x0000761000d27816 */ /* 0x000fe200000000d2 */
[-C--:B------:R-:W-:Y:S01]  /*b5b0*/  FMUL.FTZ R116, R116, R35.reuse ;  /* 0x0000002374747220 */ /* 0x080fe20000410000 */
[----:B------:R-:W-:Y:S01]  /*b5c0*/  PRMT R208, R0, 0x7632, R208 ;  /* 0x0000763200d07816 */ /* 0x000fe200000000d0 */
[----:B------:R-:W-:Y:S01]  /*b5d0*/  HSET2.LE.AND R0, R7, R26, PT ;  /* 0x0000001a07007233 */ /* 0x000fe20003803000 */
[C---:B------:R-:W-:Y:S01]  /*b5e0*/  PRMT R147, R2.reuse, 0x7610, R147 ;  /* 0x0000761002937816 */ /* 0x040fe20000000093 */
[-C--:B------:R-:W-:Y:S01]  /*b5f0*/  FMUL.FTZ R117, R117, R35.reuse ;  /* 0x0000002375757220 */ /* 0x080fe20000410000 */
[----:B------:R-:W-:Y:S01]  /*b600*/  PRMT R146, R2, 0x7632, R146 ;  /* 0x0000763202927816 */ /* 0x000fe20000000092 */
[-C--:B------:R-:W-:Y:S01]  /*b610*/  FMUL.FTZ R120, R120, R35.reuse ;  /* 0x0000002378787220 */ /* 0x080fe20000410000 */
[----:B------:R-:W-:Y:S01]  /*b620*/  PRMT R2, R209, 0x5410, R212 ;  /* 0x00005410d1027816 */ /* 0x000fe200000000d4 */
[----:B------:R-:W-:-:S02]  /*b630*/  FMUL.FTZ R121, R121, R35 ;  /* 0x0000002379797220 */ /* 0x000fc40000410000 */
[----:B------:R-:W-:Y:S01]  /*b640*/  FMUL.FTZ R124, R124, R35 ;  /* 0x000000237c7c7220 */ /* 0x000fe20000410000 */
[----:B------:R-:W-:Y:S01]  /*b650*/  LOP3.LUT R4, R0, R2, RZ, 0xc0, !PT ;  /* 0x0000000200047212 */ /* 0x000fe200078ec0ff */
[--C-:B------:R-:W-:Y:S01]  /*b660*/  HSET2.LE.AND R0, R5, R26.reuse, PT ;  /* 0x0000001a05007233 */ /* 0x100fe20003803000 */
[----:B------:R-:W-:Y:S01]  /*b670*/  PRMT R5, R213, 0x5410, R211 ;  /* 0x00005410d5057816 */ /* 0x000fe200000000d3 */
[--C-:B------:R-:W-:Y:S01]  /*b680*/  HSET2.LE.AND R2, R13, R26.reuse, PT ;  /* 0x0000001a0d027233 */ /* 0x100fe20003803000 */
[-C--:B-1----:R-:W-:Y:S01]  /*b690*/  FMUL.FTZ R106, R106, R34.reuse ;  /* 0x000000226a6a7220 */ /* 0x082fe20000410000 */
[----:B------:R-:W-:Y:S01]  /*b6a0*/  HSET2.LE.AND R3, R12, R26, PT ;  /* 0x0000001a0c037233 */ /* 0x000fe20003803000 */
[----:B------:R-:W-:Y:S01]  /*b6b0*/  LOP3.LUT R5, R0, R5, RZ, 0xc0, !PT ;  /* 0x0000000500057212 */ /* 0x000fe200078ec0ff */
[-C--:B------:R-:W-:Y:S01]  /*b6c0*/  FMUL.FTZ R107, R107, R34.reuse ;  /* 0x000000226b6b7220 */ /* 0x080fe20000410000 */
[----:B------:R-:W-:Y:S01]  /*b6d0*/  PRMT R0, R210, 0x5410, R208 ;  /* 0x00005410d2007816 */ /* 0x000fe200000000d0 */
[----:B------:R-:W-:-:S02]  /*b6e0*/  FMUL.FTZ R110, R110, R34 ;  /* 0x000000226e6e7220 */ /* 0x000fc40000410000 */
[----:B------:R-:W-:Y:S01]  /*b6f0*/  FMUL.FTZ R111, R111, R34 ;  /* 0x000000226f6f7220 */ /* 0x000fe20000410000 */
[----:B------:R-:W-:Y:S01]  /*b700*/  LOP3.LUT R6, R2, R0, RZ, 0xc0, !PT ;  /* 0x0000000002067212 */ /* 0x000fe200078ec0ff */
[----:B------:R-:W-:Y:S01]  /*b710*/  IMAD.MOV.U32 R12, RZ, RZ, R25 ;  /* 0x000000ffff0c7224 */ /* 0x000fe200078e0019 */
[----:B------:R-:W-:Y:S01]  /*b720*/  PRMT R0, R147, 0x5410, R146 ;  /* 0x0000541093007816 */ /* 0x000fe20000000092 */
[----:B------:R-:W-:Y:S02]  /*b730*/  IMAD.MOV.U32 R2, RZ, RZ, R24 ;  /* 0x000000ffff027224 */ /* 0x000fe400078e0018 */
[----:B------:R-:W1:Y:S01]  /*b740*/  LDSM.16.MT88.4 R24, [R178+0xc000] ;  /* 0x00c00000b218783b */ /* 0x000e620000004200 */
[----:B------:R-:W-:Y:S01]  /*b750*/  LOP3.LUT R7, R3, R0, RZ, 0xc0, !PT ;  /* 0x0000000003077212 */ /* 0x000fe200078ec0ff */
[-C--:B------:R-:W-:Y:S02]  /*b760*/  FMUL.FTZ R114, R114, R34.reuse ;  /* 0x0000002272727220 */ /* 0x080fe40000410000 */
[----:B------:R-:W-:-:S02]  /*b770*/  FMUL.FTZ R115, R115, R34 ;  /* 0x0000002273737220 */ /* 0x000fc40000410000 */
[-C--:B------:R-:W-:Y:S02]  /*b780*/  FMUL.FTZ R118, R118, R34.reuse ;  /* 0x0000002276767220 */ /* 0x080fe40000410000 */
[C---:B------:R-:W-:Y:S01]  /*b790*/  HMMA.16816.F32.BF16 R104, R4.reuse, R28, R104 ;  /* 0x0000001c0468723c */ /* 0x040fe20000041868 */
[-C--:B------:R-:W-:Y:S02]  /*b7a0*/  FMUL.FTZ R119, R119, R34.reuse ;  /* 0x0000002277777220 */ /* 0x080fe40000410000 */
[-C--:B------:R-:W-:Y:S02]  /*b7b0*/  FMUL.FTZ R122, R122, R34.reuse ;  /* 0x000000227a7a7220 */ /* 0x080fe40000410000 */
[-C--:B------:R-:W-:Y:S02]  /*b7c0*/  FMUL.FTZ R123, R123, R34.reuse ;  /* 0x000000227b7b7220 */ /* 0x080fe40000410000 */
[----:B------:R-:W-:Y:S01]  /*b7d0*/  FMUL.FTZ R125, R125, R35 ;  /* 0x000000237d7d7220 */ /* 0x000fe20000410000 */
[----:B------:R-:W-:Y:S01]  /*b7e0*/  HMMA.16816.F32.BF16 R240, R4, R30, R108 ;  /* 0x0000001e04f0723c */ /* 0x000fe2000004186c */
[----:B------:R-:W2:Y:S01]  /*b7f0*/  LDSM.16.MT88.4 R28, [R180+0xc000] ;  /* 0x00c00000b41c783b */ /* 0x000ea20000004200 */
        /* <DEDUP_REMOVED lines=8> */
[-C--:B------:R-:W-:Y:S02]  /*b880*/  FMUL.FTZ R134, R134, R34.reuse ;  /* 0x0000002286867220 */ /* 0x080fe40000410000 */
[-C--:B------:R-:W-:Y:S02]  /*b890*/  FMUL.FTZ R135, R135, R34.reuse ;  /* 0x0000002287877220 */ /* 0x080fe40000410000 */
[-C--:B------:R-:W-:Y:S01]  /*b8a0*/  FMUL.FTZ R36, R36, R35.reuse ;  /* 0x0000002324247220 */ /* 0x080fe20000410000 */
[----:B-1----:R-:W-:Y:S01]  /*b8b0*/  HMMA.16816.F32.BF16 R112, R4, R24, R112 ;  /* 0x000000180470723c */ /* 0x002fe20000041870 */
[----:B------:R-:W-:Y:S02]  /*b8c0*/  FMUL.FTZ R37, R37, R35 ;  /* 0x0000002325257220 */ /* 0x000fe40000410000 */
[----:B------:R-:W-:-:S02]  /*b8d0*/  FMUL.FTZ R38, R38, R34 ;  /* 0x0000002226267220 */ /* 0x000fc40000410000 */
[-C--:B------:R-:W-:Y:S02]  /*b8e0*/  FMUL.FTZ R39, R39, R34.reuse ;  /* 0x0000002227277220 */ /* 0x080fe40000410000 */
[-C--:B------:R-:W-:Y:S01]  /*b8f0*/  FMUL.FTZ R40, R40, R35.reuse ;  /* 0x0000002328287220 */ /* 0x080fe20000410000 */
[C---:B------:R-:W-:Y:S01]  /*b900*/  HMMA.16816.F32.BF16 R236, R4.reuse, R26, R116 ;  /* 0x0000001a04ec723c */ /* 0x040fe20000041874 */
[----:B------:R-:W1:Y:S01]  /*b910*/  LDSM.16.MT88.4 R24, [R179+0xc000] ;  /* 0x00c00000b318783b */ /* 0x000e620000004200 */
[----:B------:R-:W-:Y:S02]  /*b920*/  FMUL.FTZ R41, R41, R35 ;  /* 0x0000002329297220 */ /* 0x000fe40000410000 */
[-C--:B------:R-:W-:Y:S02]  /*b930*/  FMUL.FTZ R42, R42, R34.reuse ;  /* 0x000000222a2a7220 */ /* 0x080fe40000410000 */
[----:B------:R-:W-:Y:S02]  /*b940*/  FMUL.FTZ R43, R43, R34 ;  /* 0x000000222b2b7220 */ /* 0x000fe40000410000 */
[----:B------:R-:W-:Y:S01]  /*b950*/  IMAD.MOV.U32 R13, RZ, RZ, R205 ;  /* 0x000000ffff0d7224 */ /* 0x000fe200078e00cd */
[----:B--2---:R-:W-:Y:S01]  /*b960*/  HMMA.16816.F32.BF16 R120, R4, R28, R120 ;  /* 0x0000001c0478723c */ /* 0x004fe20000041878 */
[----:B------:R-:W-:-:S02]  /*b970*/  IMAD.MOV.U32 R0, RZ, RZ, R204 ;  /* 0x000000ffff007224 */ /* 0x000fc400078e00cc */
[-C--:B------:R-:W-:Y:S02]  /*b980*/  FMUL.FTZ R44, R44, R35.reuse ;  /* 0x000000232c2c7220 */ /* 0x080fe40000410000 */
[-C--:B------:R-:W-:Y:S02]  /*b990*/  FMUL.FTZ R45, R45, R35.reuse ;  /* 0x000000232d2d7220 */ /* 0x080fe40000410000 */
[-C--:B------:R-:W-:Y:S01]  /*b9a0*/  FMUL.FTZ R46, R46, R34.reuse ;  /* 0x000000222e2e7220 */ /* 0x080fe20000410000 */
[----:B------:R-:W-:Y:S01]  /*b9b0*/  HMMA.16816.F32.BF16 R232, R4, R30, R124 ;  /* 0x0000001e04e8723c */ /* 0x000fe2000004187c */
[----:B------:R-:W2:Y:S01]  /*b9c0*/  LDSM.16.MT88.4 R28, [R177+0xe000] ;  /* 0x00e00000b11c783b */ /* 0x000ea20000004200 */
[----:B------:R-:W-:Y:S02]  /*b9d0*/  FMUL.FTZ R47, R47, R34 ;  /* 0x000000222f2f7220 */ /* 0x000fe40000410000 */
[-C--:B------:R-:W-:Y:S02]  /*b9e0*/  FMUL.FTZ R48, R48, R35.reuse ;  /* 0x0000002330307220 */ /* 0x080fe40000410000 */
[----:B------:R-:W-:-:S02]  /*b9f0*/  FMUL.FTZ R49, R49, R35 ;  /* 0x0000002331317220 */ /* 0x000fc40000410000 */
[-C--:B------:R-:W-:Y:S02]  /*ba00*/  FMUL.FTZ R50, R50, R34.reuse ;  /* 0x0000002232327220 */ /* 0x080fe40000410000 */
[-C--:B------:R-:W-:Y:S02]  /*ba10*/  FMUL.FTZ R51, R51, R34.reuse ;  /* 0x0000002233337220 */ /* 0x080fe40000410000 */
[-C--:B------:R-:W-:Y:S02]  /*ba20*/  FMUL.FTZ R52, R52, R35.reuse ;  /* 0x0000002334347220 */ /* 0x080fe40000410000 */
[----:B------:R-:W-:Y:S02]  /*ba30*/  FMUL.FTZ R53, R53, R35 ;  /* 0x0000002335357220 */ /* 0x000fe40000410000 */
[-C--:B------:R-:W-:Y:S02]  /*ba40*/  FMUL.FTZ R54, R54, R34.reuse ;  /* 0x0000002236367220 */ /* 0x080fe40000410000 */
[----:B------:R-:W-:-:S02]  /*ba50*/  FMUL.FTZ R55, R55, R34 ;  /* 0x0000002237377220 */ /* 0x000fc40000410000 */
[-C--:B------:R-:W-:Y:S02]  /*ba60*/  FMUL.FTZ R56, R56, R35.reuse ;  /* 0x0000002338387220 */ /* 0x080fe40000410000 */
[-C--:B------:R-:W-:Y:S01]  /*ba70*/  FMUL.FTZ R57, R57, R35.reuse ;  /* 0x0000002339397220 */ /* 0x080fe20000410000 */
[C---:B-1----:R-:W-:Y:S01]  /*ba80*/  HMMA.16816.F32.BF16 R128, R4.reuse, R24, R128 ;  /* 0x000000180480723c */ /* 0x042fe20000041880 */
[-C--:B------:R-:W-:Y:S02]  /*ba90*/  FMUL.FTZ R58, R58, R34.reuse ;  /* 0x000000223a3a7220 */ /* 0x080fe40000410000 */
[----:B------:R-:W-:Y:S02]  /*baa0*/  FMUL.FTZ R59, R59, R34 ;  /* 0x000000223b3b7220 */ /* 0x000fe40000410000 */
[----:B------:R-:W-:Y:S02]  /*bab0*/  IMAD.MOV.U32 R3, RZ, RZ, R175 ;  /* 0x000000ffff037224 */ /* 0x000fe400078e00af */
[-C--:B------:R-:W-:Y:S01]  /*bac0*/  FMUL.FTZ R60, R60, R35.reuse ;  /* 0x000000233c3c7220 */ /* 0x080fe20000410000 */
[----:B------:R-:W-:Y:S01]  /*bad0*/  HMMA.16816.F32.BF16 R228, R4, R26, R132 ;  /* 0x0000001a04e4723c */ /* 0x000fe20000041884 */
[----:B------:R-:W1:Y:S01]  /*bae0*/  LDSM.16.MT88.4 R24, [R178+0xe000] ;  /* 0x00e00000b218783b */ /* 0x000e620000004200 */
[----:B------:R-:W-:-:S02]  /*baf0*/  FMUL.FTZ R61, R61, R35 ;  /* 0x000000233d3d7220 */ /* 0x000fc40000410000 */
[-C--:B------:R-:W-:Y:S02]  /*bb00*/  FMUL.FTZ R62, R62, R34.reuse ;  /* 0x000000223e3e7220 */ /* 0x080fe40000410000 */
[----:B------:R-:W-:Y:S02]  /*bb10*/  FMUL.FTZ R63, R63, R34 ;  /* 0x000000223f3f7220 */ /* 0x000fe40000410000 */
[----:B------:R-:W-:Y:S01]  /*bb20*/  IMAD.MOV.U32 R135, RZ, RZ, R174 ;  /* 0x000000ffff877224 */ /* 0x000fe200078e00ae */
[----:B--2---:R-:W-:Y:S01]  /*bb30*/  HMMA.16816.F32.BF16 R204, R4, R28, R36 ;  /* 0x0000001c04cc723c */ /* 0x004fe20000041824 */
[----:B------:R-:W-:Y:S02]  /*bb40*/  IMAD.MOV.U32 R134, RZ, RZ, R154 ;  /* 0x000000ffff867224 */ /* 0x000fe400078e009a */
[----:B------:R-:W-:Y:S02]  /*bb50*/  IMAD.MOV.U32 R133, RZ, RZ, R172 ;  /* 0x000000ffff857224 */ /* 0x000fe400078e00ac */
[----:B------:R-:W-:-:S02]  /*bb60*/  FMUL.FTZ R64, R64, R35 ;  /* 0x0000002340407220 */ /* 0x000fc40000410000 */
[----:B------:R-:W-:Y:S01]  /*bb70*/  IMAD.MOV.U32 R38, RZ, RZ, R152 ;  /* 0x000000ffff267224 */ /* 0x000fe200078e0098 */
[----:B------:R-:W-:Y:S01]  /*bb80*/  HMMA.16816.F32.BF16 R224, R4, R30, R40 ;  /* 0x0000001e04e0723c */ /* 0x000fe20000041828 */
[----:B------:R-:W2:Y:S01]  /*bb90*/  LDSM.16.MT88.4 R28, [R180+0xe000] ;  /* 0x00e00000b41c783b */ /* 0x000ea20000004200 */
[----:B------:R-:W-:Y:S01]  /*bba0*/  MOV R39, R153 ;  /* 0x0000009900277202 */ /* 0x000fe20000000f00 */
[-C--:B------:R-:W-:Y:S02]  /*bbb0*/  FMUL.FTZ R65, R65, R35.reuse ;  /* 0x0000002341417220 */ /* 0x080fe40000410000 */
        /* <DEDUP_REMOVED lines=9> */
[-C--:B------:R-:W-:Y:S01]  /*bc50*/  FMUL.FTZ R75, R75, R34.reuse ;  /* 0x000000224b4b7220 */ /* 0x080fe20000410000 */
[C---:B-1----:R-:W-:Y:S01]  /*bc60*/  HMMA.16816.F32.BF16 R172, R4.reuse, R24, R44 ;  /* 0x0000001804ac723c */ /* 0x042fe2000004182c */
[-C--:B------:R-:W-:Y:S02]  /*bc70*/  FMUL.FTZ R80, R80, R35.reuse ;  /* 0x0000002350507220 */ /* 0x080fe40000410000 */
[-C--:B------:R-:W-:Y:S02]  /*bc80*/  FMUL.FTZ R81, R81, R35.reuse ;  /* 0x0000002351517220 */ /* 0x080fe40000410000 */
[-C--:B------:R-:W-:Y:S02]  /*bc90*/  FMUL.FTZ R82, R82, R34.reuse ;  /* 0x0000002252527220 */ /* 0x080fe40000410000 */
[----:B------:R-:W-:Y:S01]  /*bca0*/  FMUL.FTZ R83, R83, R34 ;  /* 0x0000002253537220 */ /* 0x000fe20000410000 */
[----:B------:R-:W-:Y:S01]  /*bcb0*/  HMMA.16816.F32.BF16 R124, R4, R26, R48 ;  /* 0x0000001a047c723c */ /* 0x000fe20000041830 */
[----:B------:R-:W1:Y:S01]  /*bcc0*/  LDSM.16.MT88.4 R24, [R179+0xe000] ;  /* 0x00e00000b318783b */ /* 0x000e620000004200 */
[----:B------:R-:W-:-:S02]  /*bcd0*/  FMUL.FTZ R88, R88, R35 ;  /* 0x0000002358587220 */ /* 0x000fc40000410000 */
[-C--:B------:R-:W-:Y:S02]  /*bce0*/  FMUL.FTZ R89, R89, R35.reuse ;  /* 0x0000002359597220 */ /* 0x080fe40000410000 */
[-C--:B------:R-:W-:Y:S02]  /*bcf0*/  FMUL.FTZ R90, R90, R34.reuse ;  /* 0x000000225a5a7220 */ /* 0x080fe40000410000 */
[----:B------:R-:W-:Y:S01]  /*bd00*/  FMUL.FTZ R91, R91, R34 ;  /* 0x000000225b5b7220 */ /* 0x000fe20000410000 */
[----:B--2---:R-:W-:Y:S01]  /*bd10*/  HMMA.16816.F32.BF16 R152, R4, R28, R52 ;  /* 0x0000001c0498723c */ /* 0x004fe20000041834 */
[----:B------:R-:W-:Y:S01]  /*bd20*/  IMAD.MOV.U32 R47, RZ, RZ, R0 ;  /* 0x000000ffff2f7224 */ /* 0x000fe200078e0000 */
[----:B------:R-:W-:Y:S01]  /*bd30*/  LOP3.LUT R0, R17, UR27, RZ, 0x3c, !PT ;  /* 0x0000001b11007c12 */ /* 0x000fe2000f8e3cff */
[-C--:B------:R-:W-:Y:S01]  /*bd40*/  FMUL.FTZ R76, R76, R35.reuse ;  /* 0x000000234c4c7220 */ /* 0x080fe20000410000 */
[----:B------:R-:W-:Y:S01]  /*bd50*/  UIADD3 UR27, UR23, 0x646e171e, URZ ;  /* 0x646e171e171b7890 */ /* 0x000fe2000fffe03f */
[----:B------:R-:W-:-:S02]  /*bd60*/  FMUL.FTZ R77, R77, R35 ;  /* 0x000000234d4d7220 */ /* 0x000fc40000410000 */
[-C--:B------:R-:W-:Y:S01]  /*bd70*/  FMUL.FTZ R78, R78, R34.reuse ;  /* 0x000000224e4e7220 */ /* 0x080fe20000410000 */
[----:B------:R-:W-:Y:S01]  /*bd80*/  HMMA.16816.F32.BF16 R220, R4, R30, R56 ;  /* 0x0000001e04dc723c */ /* 0x000fe20000041838 */
[----:B------:R-:W2:Y:S01]  /*bd90*/  LDSM.16.MT88.4 R28, [R177+0x10000] ;  /* 0x01000000b11c783b */ /* 0x000ea20000004200 */
[----:B------:R-:W-:Y:S02]  /*bda0*/  FMUL.FTZ R79, R79, R34 ;  /* 0x000000224f4f7220 */ /* 0x000fe40000410000 */
[----:B------:R-:W-:Y:S02]  /*bdb0*/  IMAD.MOV.U32 R46, RZ, RZ, R2 ;  /* 0x000000ffff2e7224 */ /* 0x000fe400078e0002 */
[----:B------:R-:W-:Y:S02]  /*bdc0*/  IMAD.MOV.U32 R45, RZ, RZ, R12 ;  /* 0x000000ffff2d7224 */ /* 0x000fe400078e000c */
[----:B------:R-:W-:Y:S02]  /*bdd0*/  IMAD.MOV.U32 R58, RZ, RZ, R165 ;  /* 0x000000ffff3a7224 */ /* 0x000fe400078e00a5 */
[----:B------:R-:W-:-:S02]  /*bde0*/  IMAD.MOV.U32 R59, RZ, RZ, R164 ;  /* 0x000000ffff3b7224 */ /* 0x000fc400078e00a4 */
[-C--:B------:R-:W-:Y:S02]  /*bdf0*/  FMUL.FTZ R84, R84, R35.reuse ;  /* 0x0000002354547220 */ /* 0x080fe40000410000 */
[-C--:B------:R-:W-:Y:S02]  /*be00*/  FMUL.FTZ R85, R85, R35.reuse ;  /* 0x0000002355557220 */ /* 0x080fe40000410000 */
[-C--:B------:R-:W-:Y:S02]  /*be10*/  FMUL.FTZ R86, R86, R34.reuse ;  /* 0x0000002256567220 */ /* 0x080fe40000410000 */
[-C--:B------:R-:W-:Y:S02]  /*be20*/  FMUL.FTZ R87, R87, R34.reuse ;  /* 0x0000002257577220 */ /* 0x080fe40000410000 */
[-C--:B------:R-:W-:Y:S02]  /*be30*/  FMUL.FTZ R92, R92, R35.reuse ;  /* 0x000000235c5c7220 */ /* 0x080fe40000410000 */
[----:B------:R-:W-:Y:S01]  /*be40*/  FMUL.FTZ R93, R93, R35 ;  /* 0x000000235d5d7220 */ /* 0x000fe20000410000 */
[----:B-1----:R-:W-:Y:S01]  /*be50*/  HMMA.16816.F32.BF16 R116, R4, R24, R60 ;  /* 0x000000180474723c */ /* 0x002fe2000004183c */
[----:B------:R-:W-:-:S02]  /*be60*/  FMUL.FTZ R94, R94, R34 ;  /* 0x000000225e5e7220 */ /* 0x000fc40000410000 */
[-C--:B------:R-:W-:Y:S02]  /*be70*/  FMUL.FTZ R95, R95, R34.reuse ;  /* 0x000000225f5f7220 */ /* 0x080fe40000410000 */
[-C--:B------:R-:W-:Y:S02]  /*be80*/  FMUL.FTZ R96, R96, R35.reuse ;  /* 0x0000002360607220 */ /* 0x080fe40000410000 */
[----:B------:R-:W-:Y:S01]  /*be90*/  FMUL.FTZ R97, R97, R35 ;  /* 0x0000002361617220 */ /* 0x000fe20000410000 */
[C---:B------:R-:W-:Y:S01]  /*bea0*/  HMMA.16816.F32.BF16 R108, R4.reuse, R26, R64 ;  /* 0x0000001a046c723c */ /* 0x040fe20000041840 */
[----:B------:R-:W1:Y:S01]  /*beb0*/  LDSM.16.MT88.4 R24, [R178+0x10000] ;  /* 0x01000000b218783b */ /* 0x000e620000004200 */
[-C--:B------:R-:W-:Y:S02]  /*bec0*/  FMUL.FTZ R98, R98, R34.reuse ;  /* 0x0000002262627220 */ /* 0x080fe40000410000 */
[----:B------:R-:W-:Y:S02]  /*bed0*/  FMUL.FTZ R99, R99, R34 ;  /* 0x0000002263637220 */ /* 0x000fe40000410000 */
[----:B------:R-:W-:Y:S01]  /*bee0*/  IMAD.MOV.U32 R56, RZ, RZ, R217 ;  /* 0x000000ffff387224 */ /* 0x000fe200078e00d9 */
[----:B------:R-:W-:Y:S01]  /*bef0*/  MOV R66, R166 ;  /* 0x000000a600427202 */ /* 0x000fe20000000f00 */
[----:B------:R-:W-:Y:S01]  /*bf00*/  IMAD.MOV.U32 R64, RZ, RZ, R167 ;  /* 0x000000ffff407224 */ /* 0x000fe200078e00a7 */
[----:B--2---:R-:W-:Y:S01]  /*bf10*/  HMMA.16816.F32.BF16 R68, R4, R28, R68 ;  /* 0x0000001c0444723c */ /* 0x004fe20000041844 */
[----:B------:R-:W-:-:S02]  /*bf20*/  IMAD.MOV.U32 R65, RZ, RZ, R219 ;  /* 0x000000ffff417224 */ /* 0x000fc400078e00db */
[----:B------:R-:W-:Y:S02]  /*bf30*/  IMAD.MOV.U32 R67, RZ, RZ, R218 ;  /* 0x000000ffff437224 */ /* 0x000fe400078e00da */
[----:B------:R-:W-:Y:S02]  /*bf40*/  IMAD.MOV.U32 R57, RZ, RZ, R216 ;  /* 0x000000ffff397224 */ /* 0x000fe400078e00d8 */
[----:B------:R-:W-:Y:S01]  /*bf50*/  IMAD.MOV.U32 R48, RZ, RZ, R163 ;  /* 0x000000ffff307224 */ /* 0x000fe200078e00a3 */
[----:B------:R-:W-:Y:S01]  /*bf60*/  HMMA.16816.F32.BF16 R52, R4, R30, R72 ;  /* 0x0000001e0434723c */ /* 0x000fe20000041848 */
[----:B------:R-:W2:Y:S01]  /*bf70*/  LDSM.16.MT88.4 R28, [R180+0x10000] ;  /* 0x01000000b41c783b */ /* 0x000ea20000004200 */
[----:B------:R-:W-:Y:S02]  /*bf80*/  IMAD.MOV.U32 R49, RZ, RZ, R162 ;  /* 0x000000ffff317224 */ /* 0x000fe400078e00a2 */
[----:B------:R-:W-:Y:S02]  /*bf90*/  IMAD.MOV.U32 R50, RZ, RZ, R161 ;  /* 0x000000ffff327224 */ /* 0x000fe400078e00a1 */
[----:B------:R-:W-:-:S02]  /*bfa0*/  IMAD.MOV.U32 R51, RZ, RZ, R160 ;  /* 0x000000ffff337224 */ /* 0x000fc400078e00a0 */
[----:B------:R-:W-:Y:S02]  /*bfb0*/  IMAD.MOV.U32 R74, RZ, RZ, R3 ;  /* 0x000000ffff4a7224 */ /* 0x000fe400078e0003 */
[----:B------:R-:W-:Y:S02]  /*bfc0*/  IMAD.MOV.U32 R75, RZ, RZ, R13 ;  /* 0x000000ffff4b7224 */ /* 0x000fe400078e000d */
[----:B------:R-:W-:Y:S02]  /*bfd0*/  IMAD.MOV.U32 R72, RZ, RZ, R134 ;  /* 0x000000ffff487224 */ /* 0x000fe400078e0086 */
[----:B------:R-:W-:Y:S01]  /*bfe0*/  IMAD.MOV.U32 R73, RZ, RZ, R135 ;  /* 0x000000ffff497224 */ /* 0x000fe200078e0087 */
[C---:B-1----:R-:W-:Y:S07]  /*bff0*/  HMMA.16816.F32.BF16 R156, R4.reuse, R26, R80 ;  /* 0x0000001a049c723c */ /* 0x042fee0000041850 */
[----:B------:R-:W-:Y:S01]  /*c000*/  IMAD.MOV.U32 R82, RZ, RZ, R38 ;  /* 0x000000ffff527224 */ /* 0x000fe200078e0026 */
[----:B------:R-:W-:Y:S01]  /*c010*/  HMMA.16816.F32.BF16 R60, R4, R24, R76 ;  /* 0x00000018043c723c */ /* 0x000fe2000004184c */
[----:B------:R-:W1:Y:S01]  /*c020*/  LDSM.16.MT88.4 R24, [R179+0x10000] ;  /* 0x01000000b318783b */ /* 0x000e620000004200 */
[----:B------:R-:W-:Y:S01]  /*c030*/  IMAD.MOV.U32 R83, RZ, RZ, R39 ;  /* 0x000000ffff537224 */ /* 0x000fe200078e0027 */
[----:B------:R-:W3:Y:S01]  /*c040*/  LDC.U8 R78, c[0x0][0x2d8] ;  /* 0x0000b600ff4e7b82 */ /* 0x000ee20000000000 */
[----:B------:R-:W-:-:S03]  /*c050*/  IMAD.MOV.U32 R81, RZ, RZ, R51 ;  /* 0x000000ffff517224 */ /* 0x000fc600078e0033 */
[----:B------:R-:W-:Y:S01]  /*c060*/  IMAD.MOV.U32 R79, RZ, RZ, R133 ;  /* 0x000000ffff4f7224 */ /* 0x000fe200078e0085 */
[----:B------:R-:W-:Y:S01]  /*c070*/  MOV R77, R50 ;  /* 0x00000032004d7202 */ /* 0x000fe20000000f00 */
[C---:B--2---:R-:W-:Y:S07]  /*c080*/  HMMA.16816.F32.BF16 R164, R4.reuse, R30, R88 ;  /* 0x0000001e04a4723c */ /* 0x044fee0000041858 */
[----:B------:R-:W-:Y:S01]  /*c090*/  IMAD.WIDE.U32 R30, R0, -0x326172a9, RZ ;  /* 0xcd9e8d57001e7825 */ /* 0x000fe200078e00ff */
[----:B------:R-:W-:Y:S03]  /*c0a0*/  HMMA.16816.F32.BF16 R132, R4, R28, R84 ;  /* 0x0000001c0484723c */ /* 0x000fe60000041854 */
[----:B------:R-:W-:Y:S01]  /*c0b0*/  IMAD.MOV.U32 R91, RZ, RZ, R56 ;  /* 0x000000ffff5b7224 */ /* 0x000fe200078e0038 */
[----:B------:R-:W-:Y:S01]  /*c0c0*/  LOP3.LUT R2, R31, UR26, R82, 0x96, !PT ;  /* 0x0000001a1f027c12 */ /* 0x000fe2000f8e9652 */
[----:B------:R-:W-:Y:S01]  /*c0d0*/  IMAD.MOV.U32 R90, RZ, RZ, R57 ;  /* 0x000000ffff5a7224 */ /* 0x000fe200078e0039 */
[----:B------:R-:W-:Y:S01]  /*c0e0*/  LOP3.LUT R0, R33, UR24, R30, 0x96, !PT ;  /* 0x0000001821007c12 */ /* 0x000fe2000f8e961e */
[----:B------:R-:W-:-:S02]  /*c0f0*/  IMAD.MOV.U32 R89, RZ, RZ, R58 ;  /* 0x000000ffff597224 */ /* 0x000fc400078e003a */
[----:B------:R-:W-:-:S04]  /*c100*/  IMAD.WIDE.U32 R2, R2, -0x2daee0ad, RZ ;  /* 0xd2511f5302027825 */ /* 0x000fc800078e00ff */
[----:B------:R-:W-:Y:S01]  /*c110*/  IMAD.WIDE.U32 R12, R0, -0x2daee0ad, RZ ;  /* 0xd2511f53000c7825 */ /* 0x000fe200078e00ff */
[----:B------:R-:W-:-:S03]  /*c120*/  LOP3.LUT R3, R3, UR21, R144, 0x96, !PT ;  /* 0x0000001503037c12 */ /* 0x000fc6000f8e9690 */
[----:B------:R-:W-:Y:S01]  /*c130*/  IMAD.MOV.U32 R88, RZ, RZ, R59 ;  /* 0x000000ffff587224 */ /* 0x000fe200078e003b */
[----:B------:R-:W-:Y:S01]  /*c140*/  LOP3.LUT R0, R13, UR5, R2, 0x96, !PT ;  /* 0x000000050d007c12 */ /* 0x000fe2000f8e9602 */
[----:B------:R-:W-:Y:S01]  /*c150*/  IMAD.WIDE.U32 R2, R3, -0x326172a9, RZ ;  /* 0xcd9e8d5703027825 */ /* 0x000fe200078e00ff */
[----:B------:R-:W-:-:S03]  /*c160*/  LOP3.LUT R13, R19, UR4, R14, 0x96, !PT ;  /* 0x00000004130d7c12 */ /* 0x000fc6000f8e960e */
[----:B------:R-:W-:Y:S01]  /*c170*/  IMAD.WIDE.U32 R14, R0, -0x326172a9, RZ ;  /* 0xcd9e8d57000e7825 */ /* 0x000fe200078e00ff */
[----:B------:R-:W-:Y:S01]  /*c180*/  LOP3.LUT R3, R3, UR8, R32, 0x96, !PT ;  /* 0x0000000803037c12 */ /* 0x000fe2000f8e9620 */
[C---:B-1----:R-:W-:Y:S02]  /*c190*/  HMMA.16816.F32.BF16 R216, R4.reuse, R24, R92 ;  /* 0x0000001804d8723c */ /* 0x042fe4000004185c */
[----:B------:R-:W-:Y:S01]  /*c1a0*/  IMAD.WIDE.U32 R16, R13, -0x2daee0ad, RZ ;  /* 0xd2511f530d107825 */ /* 0x000fe200078e00ff */
[----:B------:R-:W-:Y:S02]  /*c1b0*/  LOP3.LUT R0, R15, UR4, R2, 0x96, !PT ;  /* 0x000000040f007c12 */ /* 0x000fe4000f8e9602 */
[----:B------:R-:W-:Y:S01]  /*c1c0*/  LOP3.LUT R15, R21, UR20, R18, 0x96, !PT ;  /* 0x00000014150f7c12 */ /* 0x000fe2000f8e9612 */
[----:B------:R-:W-:Y:S02]  /*c1d0*/  IMAD.WIDE.U32 R2, R3, -0x2daee0ad, RZ ;  /* 0xd2511f5303027825 */ /* 0x000fe400078e00ff */
[----:B------:R-:W-:Y:S01]  /*c1e0*/  HMMA.16816.F32.BF16 R160, R4, R26, R96 ;  /* 0x0000001a04a0723c */ /* 0x000fe20000041860 */
[----:B------:R-:W-:Y:S01]  /*c1f0*/  LDSM.16.MT88.4 R24, [R177+0xe800] ;  /* 0x00e80000b118783b */ /* 0x000fe20000004200 */
[----:B------:R-:W-:Y:S01]  /*c200*/  IMAD.WIDE.U32 R38, R0, -0x2daee0ad, RZ ;  /* 0xd2511f5300267825 */ /* 0x000fe200078e00ff */
[----:B------:R-:W-:-:S03]  /*c210*/  LOP3.LUT R0, R3, UR29, R12, 0x96, !PT ;  /* 0x0000001d03007c12 */ /* 0x000fc6000f8e960c */
[----:B------:R-:W-:Y:S01]  /*c220*/  IMAD.MOV.U32 R86, RZ, RZ, R49 ;  /* 0x000000ffff567224 */ /* 0x000fe200078e0031 */
[----:B------:R-:W-:Y:S01]  /*c230*/  LOP3.LUT R2, R39, UR16, R2, 0x96, !PT ;  /* 0x0000001027027c12 */ /* 0x000fe2000f8e9602 */
[----:B------:R-:W-:Y:S01]  /*c240*/  IMAD.WIDE.U32 R12, R0, -0x326172a9, RZ ;  /* 0xcd9e8d57000c7825 */ /* 0x000fe200078e00ff */
[----:B------:R-:W-:Y:S02]  /*c250*/  LOP3.LUT R4, R17, UR16, R22, 0x96, !PT ;  /* 0x0000001011047c12 */ /* 0x000fe4000f8e9616 */
[----:B------:R-:W-:Y:S01]  /*c260*/  LOP3.LUT R17, R21, UR20, R18, 0x96, !PT ;  /* 0x0000001415117c12 */ /* 0x000fe2000f8e9612 */
[----:B------:R-:W-:Y:S01]  /*c270*/  IMAD.WIDE.U32 R2, R2, -0x326172a9, RZ ;  /* 0xcd9e8d5702027825 */ /* 0x000fe200078e00ff */
[----:B------:R-:W-:-:S03]  /*c280*/  LOP3.LUT R43, R13, UR20, R14, 0x96, !PT ;  /* 0x000000140d2b7c12 */ /* 0x000fc6000f8e960e */
[----:B------:R-:W-:Y:S01]  /*c290*/  IMAD.WIDE.U32 R4, R4, -0x326172a9, RZ ;  /* 0xcd9e8d5704047825 */ /* 0x000fe200078e00ff */
[----:B------:R-:W-:Y:S02]  /*c2a0*/  LOP3.LUT R36, R3, UR28, R12, 0x96, !PT ;  /* 0x0000001c03247c12 */ /* 0x000fe4000f8e960c */
[C---:B------:R-:W-:Y:S01]  /*c2b0*/  LOP3.LUT R0, R2.reuse, 0xff, RZ, 0xc0, !PT ;  /* 0x000000ff02007812 */ /* 0x040fe200078ec0ff */
[----:B------:R-:W-:Y:S01]  /*c2c0*/  IMAD.MOV.U32 R98, RZ, RZ, R65 ;  /* 0x000000ffff627224 */ /* 0x000fe200078e0041 */
[----:B------:R-:W-:Y:S01]  /*c2d0*/  LOP3.LUT R94, R2, 0xffff, RZ, 0xc0, !PT ;  /* 0x0000ffff025e7812 */ /* 0x000fe200078ec0ff */
[----:B------:R-:W-:Y:S01]  /*c2e0*/  IMAD.MOV.U32 R99, RZ, RZ, R66 ;  /* 0x000000ffff637224 */ /* 0x000fe200078e0042 */
[--C-:B------:R-:W-:Y:S01]  /*c2f0*/  SHF.R.U32.HI R40, RZ, 0x10, R2.reuse ;  /* 0x00000010ff287819 */ /* 0x100fe20000011602 */
[----:B------:R-:W-:Y:S01]  /*c300*/  IMAD.MOV.U32 R96, RZ, RZ, R75 ;  /* 0x000000ffff607224 */ /* 0x000fe200078e004b */
[----:B------:R-:W-:Y:S01]  /*c310*/  SHF.R.U32.HI R39, RZ, 0x18, R2 ;  /* 0x00000018ff277819 */ /* 0x000fe20000011602 */
[----:B------:R-:W-:Y:S01]  /*c320*/  IMAD.WIDE.U32 R2, R15, -0x2daee0ad, RZ ;  /* 0xd2511f530f027825 */ /* 0x000fe200078e00ff */
[----:B------:R-:W-:-:S02]  /*c330*/  LOP3.LUT R7, R4, 0xff, RZ, 0xc0, !PT ;  /* 0x000000ff04077812 */ /* 0x000fc400078ec0ff */
[----:B------:R-:W-:Y:S01]  /*c340*/  LOP3.LUT R6, R5, UR28, R20, 0x96, !PT ;  /* 0x0000001c05067c12 */ /* 0x000fe2000f8e9614 */
[----:B------:R-:W-:Y:S01]  /*c350*/  IMAD.MOV.U32 R95, RZ, RZ, R48 ;  /* 0x000000ffff5f7224 */ /* 0x000fe200078e0030 */
[----:B------:R-:W-:Y:S01]  /*c360*/  LOP3.LUT R28, R3, UR27, R16, 0x96, !PT ;  /* 0x0000001b031c7c12 */ /* 0x000fe2000f8e9610 */
[----:B------:R-:W-:Y:S01]  /*c370*/  LDSM.16.MT88.4 R20, [R177+0xc800] ;  /* 0x00c80000b114783b */ /* 0x000fe20000004200 */
[C---:B------:R-:W-:Y:S02]  /*c380*/  LOP3.LUT R29, R2.reuse, 0xff, RZ, 0xc0, !PT ;  /* 0x000000ff021d7812 */ /* 0x040fe400078ec0ff */
[----:B------:R-:W-:Y:S02]  /*c390*/  LOP3.LUT R42, R2, 0xffff, RZ, 0xc0, !PT ;  /* 0x0000ffff022a7812 */ /* 0x000fe400078ec0ff */
[--C-:B------:R-:W-:Y:S02]  /*c3a0*/  SHF.R.U32.HI R44, RZ, 0x10, R2.reuse ;  /* 0x00000010ff2c7819 */ /* 0x100fe40000011602 */
[----:B------:R-:W-:Y:S01]  /*c3b0*/  SHF.R.U32.HI R37, RZ, 0x18, R2 ;  /* 0x00000018ff257819 */ /* 0x000fe20000011602 */
[----:B------:R-:W-:Y:S01]  /*c3c0*/  IMAD.WIDE.U32 R2, R17, -0x2daee0ad, RZ ;  /* 0xd2511f5311027825 */ /* 0x000fe200078e00ff */
[----:B------:R-:W-:-:S02]  /*c3d0*/  LOP3.LUT R18, R4, 0xffff, RZ, 0xc0, !PT ;  /* 0x0000ffff04127812 */ /* 0x000fc400078ec0ff */
[----:B---3--:R-:W-:Y:S02]  /*c3e0*/  ISETP.GE.U32.AND P3, PT, R78, R0, PT ;  /* 0x000000004e00720c */ /* 0x008fe40003f66070 */
[----:B------:R-:W-:Y:S02]  /*c3f0*/  LOP3.LUT R0, R3, UR27, R102, 0x96, !PT ;  /* 0x0000001b03007c12 */ /* 0x000fe4000f8e9666 */
[----:B------:R-:W-:Y:S01]  /*c400*/  LOP3.LUT R5, R2, 0xffff, RZ, 0xc0, !PT ;  /* 0x0000ffff02057812 */ /* 0x000fe200078ec0ff */
[----:B------:R-:W-:Y:S01]  /*c410*/  FFMA.FTZ R3, R143, c[0x0][0x23c], -R11 ;  /* 0x00008f008f037a23 */ /* 0x000fe2000001080b */
[----:B------:R-:W-:Y:S02]  /*c420*/  ISETP.GE.U32.AND P2, PT, R78, R7, PT ;  /* 0x000000074e00720c */ /* 0x000fe40003f46070 */
[----:B------:R-:W-:Y:S01]  /*c430*/  LOP3.LUT R13, R2, 0xff, RZ, 0xc0, !PT ;  /* 0x000000ff020d7812 */ /* 0x000fe200078ec0ff */
[----:B------:R1:W-:Y:S01]  /*c440*/  MUFU.EX2 R76, R3 ;  /* 0x00000003004c7308 */ /* 0x0003e20000000800 */
[----:B------:R-:W-:-:S02]  /*c450*/  SHF.R.U32.HI R12, RZ, 0x10, R2 ;  /* 0x00000010ff0c7819 */ /* 0x000fc40000011602 */
[----:B------:R-:W-:Y:S02]  /*c460*/  SHF.R.U32.HI R7, RZ, 0x18, R2 ;  /* 0x00000018ff077819 */ /* 0x000fe40000011602 */
[----:B------:R-:W-:Y:S02]  /*c470*/  LOP3.LUT R2, R6, 0xff, RZ, 0xc0, !PT ;  /* 0x000000ff06027812 */ /* 0x000fe400078ec0ff */
[----:B------:R-:W-:Y:S02]  /*c480*/  SHF.R.U32.HI R41, RZ, 0x10, R4 ;  /* 0x00000010ff297819 */ /* 0x000fe40000011604 */
[----:B------:R-:W-:Y:S01]  /*c490*/  ISETP.GE.U32.AND P6, PT, R78, R2, PT ;  /* 0x000000024e00720c */ /* 0x000fe20003fc6070 */
[----:B------:R-:W-:Y:S01]  /*c4a0*/  @!P2 HFMA2.BF16_V2 R170, -RZ.H0_H0, RZ.H0_H0, -R210.H0_H0 ;  /* 0x200000ffffaaa231 */ /* 0x000fe200003409d2 */
[----:B------:R-:W-:Y:S02]  /*c4b0*/  SHF.R.U32.HI R2, RZ, 0x18, R6 ;  /* 0x00000018ff027819 */ /* 0x000fe40000011606 */
[----:B------:R-:W-:-:S02]  /*c4c0*/  SHF.R.U32.HI R4, RZ, 0x18, R4 ;  /* 0x00000018ff047819 */ /* 0x000fc40000011604 */
[----:B------:R-:W-:Y:S01]  /*c4d0*/  ISETP.GE.U32.AND P1, PT, R78, R2, PT ;  /* 0x000000024e00720c */ /* 0x000fe20003f26070 */
[----:B-1----:R-:W-:Y:S01]  /*c4e0*/  FFMA.FTZ R3, R149, c[0x0][0x23c], -R11 ;  /* 0x00008f0095037a23 */ /* 0x002fe2000001080b */
[----:B------:R-:W-:Y:S02]  /*c4f0*/  LOP3.LUT R2, R6, 0xffff, RZ, 0xc0, !PT ;  /* 0x0000ffff06027812 */ /* 0x000fe400078ec0ff */
[----:B------:R-:W-:Y:S01]  /*c500*/  ISETP.GE.U32.AND P0, PT, R78, R4, PT ;  /* 0x000000044e00720c */ /* 0x000fe20003f06070 */
[----:B------:R1:W-:Y:S01]  /*c510*/  MUFU.EX2 R97, R3 ;  /* 0x0000000300617308 */ /* 0x0003e20000000800 */
[----:B------:R-:W-:Y:S01]  /*c520*/  SHF.R.U32.HI R4, RZ, 0x10, R6 ;  /* 0x00000010ff047819 */ /* 0x000fe20000011606 */
[----:B------:R-:W-:Y:S01]  /*c530*/  @!P6 HFMA2.BF16_V2 R100, -RZ.H0_H0, RZ.H0_H0, -R209.H0_H0 ;  /* 0x200000ffff64e231 */ /* 0x000fe200003409d1 */
[----:B------:R-:W-:Y:S02]  /*c540*/  SHF.R.U32.HI R2, RZ, 0x8, R2 ;  /* 0x00000008ff027819 */ /* 0x000fe40000011602 */
[----:B------:R-:W-:-:S02]  /*c550*/  LOP3.LUT R4, R4, 0xff, RZ, 0xc0, !PT ;  /* 0x000000ff04047812 */ /* 0x000fc400078ec0ff */
[----:B------:R-:W-:Y:S01]  /*c560*/  LOP3.LUT R2, R2, 0xffff, RZ, 0xc0, !PT ;  /* 0x0000ffff02027812 */ /* 0x000fe200078ec0ff */
[----:B------:R-:W-:Y:S01]  /*c570*/  @!P1 HFMA2.BF16_V2 R136, -RZ.H0_H0, RZ.H0_H0, -R211.H0_H0 ;  /* 0x200000ffff889231 */ /* 0x000fe200003409d3 */
[C---:B------:R-:W-:Y:S02]  /*c580*/  ISETP.GE.U32.AND P5, PT, R78.reuse, R4, PT ;  /* 0x000000044e00720c */ /* 0x040fe40003fa6070 */
[----:B------:R-:W-:Y:S01]  /*c590*/  ISETP.GE.U32.AND P4, PT, R78, R2, PT ;  /* 0x000000024e00720c */ /* 0x000fe20003f86070 */
[----:B------:R-:W-:Y:S01]  /*c5a0*/  @!P0 HFMA2.BF16_V2 R244, -RZ.H0_H0, RZ.H0_H0, -R146.H0_H0 ;  /* 0x200000fffff48231 */ /* 0x000fe20000340992 */
[----:B------:R-:W-:Y:S01]  /*c5b0*/  SHF.R.U32.HI R4, RZ, 0x8, R5 ;  /* 0x00000008ff047819 */ /* 0x000fe20000011605 */
[----:B------:R-:W-:Y:S01]  /*c5c0*/  FFMA.FTZ R5, R150, c[0x0][0x23c], -R10 ;  /* 0x00008f0096057a23 */ /* 0x000fe2000001080a */
[----:B------:R-:W-:Y:S01]  /*c5d0*/  SHF.R.U32.HI R2, RZ, 0x8, R18 ;  /* 0x00000008ff027819 */ /* 0x000fe20000011612 */
[----:B-1----:R-:W-:Y:S01]  /*c5e0*/  FFMA.FTZ R3, R142, c[0x0][0x23c], -R11 ;  /* 0x00008f008e037a23 */ /* 0x002fe2000001080b */
[----:B------:R-:W-:Y:S01]  /*c5f0*/  @!P6 PRMT R209, R100, 0x5410, RZ ;  /* 0x0000541064d1e816 */ /* 0x000fe200000000ff */
[----:B------:R1:W-:Y:S01]  /*c600*/  MUFU.EX2 R85, R5 ;  /* 0x0000000500557308 */ /* 0x0003e20000000800 */
[----:B------:R-:W-:Y:S01]  /*c610*/  LOP3.LUT R2, R2, 0xffff, RZ, 0xc0, !PT ;  /* 0x0000ffff02027812 */ /* 0x000fe200078ec0ff */
[----:B------:R-:W2:Y:S01]  /*c620*/  LDSM.16.MT88.4 R16, [R180+0xc800] ;  /* 0x00c80000b410783b */ /* 0x000ea20000004200 */
[----:B------:R-:W-:Y:S01]  /*c630*/  PRMT R13, R13, 0x5410, R4 ;  /* 0x000054100d0d7816 */ /* 0x000fe20000000004 */
[----:B------:R-:W-:Y:S01]  /*c640*/  IMAD.MOV.U32 R150, RZ, RZ, R73 ;  /* 0x000000ffff967224 */ /* 0x000fe200078e0049 */
[----:B------:R-:W-:Y:S01]  /*c650*/  ISETP.GE.U32.AND P6, PT, R78, R2, PT ;  /* 0x000000024e00720c */ /* 0x000fe20003fc6070 */
[----:B------:R-:W-:Y:S01]  /*c660*/  @!P4 HFMA2.BF16_V2 R101, -RZ.H0_H0, RZ.H0_H0, -R212.H0_H0 ;  /* 0x200000ffff65c231 */ /* 0x000fe200003409d4 */
[----:B------:R-:W-:Y:S01]  /*c670*/  SHF.R.U32.HI R4, RZ, 0x10, R0 ;  /* 0x00000010ff047819 */ /* 0x000fe20000011600 */
[----:B------:R3:W-:Y:S01]  /*c680*/  MUFU.EX2 R80, R3 ;  /* 0x0000000300507308 */ /* 0x0007e20000000800 */
[----:B------:R-:W-:-:S02]  /*c690*/  LOP3.LUT R2, R0, 0xffff, RZ, 0xc0, !PT ;  /* 0x0000ffff00027812 */ /* 0x000fc400078ec0ff */
[----:B------:R-:W-:Y:S02]  /*c6a0*/  LOP3.LUT R6, R0, 0xff, RZ, 0xc0, !PT ;  /* 0x000000ff00067812 */ /* 0x000fe400078ec0ff */
[----:B------:R-:W-:Y:S02]  /*c6b0*/  SHF.R.U32.HI R2, RZ, 0x8, R2 ;  /* 0x00000008ff027819 */ /* 0x000fe40000011602 */
[----:B------:R-:W-:Y:S02]  /*c6c0*/  PRMT R78, R78, 0x7054, R78 ;  /* 0x000070544e4e7816 */ /* 0x000fe4000000004e */
[----:B-1----:R-:W-:Y:S02]  /*c6d0*/  SHF.R.U32.HI R5, RZ, 0x18, R0 ;  /* 0x00000018ff057819 */ /* 0x002fe40000011600 */
[----:B------:R-:W-:Y:S02]  /*c6e0*/  LOP3.LUT R0, R4, 0xff, RZ, 0xc0, !PT ;  /* 0x000000ff04007812 */ /* 0x000fe400078ec0ff */
[----:B------:R-:W-:-:S02]  /*c6f0*/  PRMT R6, R6, 0x5410, R2 ;  /* 0x0000541006067816 */ /* 0x000fc40000000002 */
[----:B------:R-:W-:Y:S01]  /*c700*/  PRMT R5, R0, 0x5410, R5 ;  /* 0x0000541000057816 */ /* 0x000fe20000000005 */
[----:B---3--:R-:W-:Y:S01]  /*c710*/  FFMA.FTZ R3, R141, c[0x0][0x23c], -R11 ;  /* 0x00008f008d037a23 */ /* 0x008fe2000001080b */
[----:B------:R-:W-:Y:S01]  /*c720*/  @!P1 PRMT R211, R136, 0x5410, RZ ;  /* 0x0000541088d39816 */ /* 0x000fe200000000ff */
[----:B------:R-:W-:Y:S01]  /*c730*/  FFMA.FTZ R0, R169, c[0x0][0x23c], -R10 ;  /* 0x00008f00a9007a23 */ /* 0x000fe2000001080a */
[----:B------:R-:W-:Y:S01]  /*c740*/  MOV R149, R74 ;  /* 0x0000004a00957202 */ /* 0x000fe20000000f00 */
[----:B------:R1:W-:Y:S01]  /*c750*/  MUFU.EX2 R87, R3 ;  /* 0x0000000300577308 */ /* 0x0003e20000000800 */
[----:B------:R-:W-:Y:S01]  /*c760*/  @!P5 HFMA2.BF16_V2 R169, -RZ.H0_H0, RZ.H0_H0, -R213.H0_H0 ;  /* 0x200000ffffa9d231 */ /* 0x000fe200003409d5 */
[----:B------:R-:W-:Y:S02]  /*c770*/  @!P0 PRMT R146, R244, 0x5410, RZ ;  /* 0x00005410f4928816 */ /* 0x000fe400000000ff */
[----:B------:R-:W-:Y:S02]  /*c780*/  @!P4 PRMT R212, R101, 0x5410, RZ ;  /* 0x0000541065d4c816 */ /* 0x000fe400000000ff */
[----:B------:R-:W-:-:S02]  /*c790*/  @!P5 PRMT R213, R169, 0x5410, RZ ;  /* 0x00005410a9d5d816 */ /* 0x000fc400000000ff */
[----:B------:R3:W-:Y:S01]  /*c7a0*/  MUFU.EX2 R92, R0 ;  /* 0x00000000005c7308 */ /* 0x0007e20000000800 */
[----:B------:R-:W-:Y:S02]  /*c7b0*/  @!P2 PRMT R210, R170, 0x5410, RZ ;  /* 0x00005410aad2a816 */ /* 0x000fe400000000ff */
[----:B-1----:R-:W-:-:S04]  /*c7c0*/  LOP3.LUT R3, R12, 0xff, RZ, 0xc0, !PT ;  /* 0x000000ff0c037812 */ /* 0x002fc800078ec0ff */
[----:B------:R-:W-:Y:S01]  /*c7d0*/  PRMT R7, R3, 0x5410, R7 ;  /* 0x0000541003077816 */ /* 0x000fe20000000007 */
[--C-:B------:R-:W-:Y:S01]  /*c7e0*/  FFMA.FTZ R3, R168, c[0x0][0x23c], -R10.reuse ;  /* 0x00008f00a8037a23 */ /* 0x100fe2000001080a */
[----:B------:R-:W-:Y:S02]  /*c7f0*/  @!P6 HFMA2.BF16_V2 R168, -RZ.H0_H0, RZ.H0_H0, -R208.H0_H0 ;  /* 0x200000ffffa8e231 */ /* 0x000fe400003409d0 */
[----:B---3--:R-:W-:Y:S01]  /*c800*/  HSET2.LE.AND R0, R6, R78, PT ;  /* 0x0000004e06007233 */ /* 0x008fe20003803000 */
[----:B------:R1:W3:Y:S01]  /*c810*/  MUFU.EX2 R93, R3 ;  /* 0x00000003005d7308 */ /* 0x0002e20000000800 */
[----:B------:R-:W4:Y:S01]  /*c820*/  LDC.U8 R244, c[0x0][0x2d8] ;  /* 0x0000b600fff47b82 */ /* 0x000f220000000000 */
[----:B------:R-:W-:Y:S01]  /*c830*/  @!P6 PRMT R208, R168, 0x5410, RZ ;  /* 0x00005410a8d0e816 */ /* 0x000fe200000000ff */
[----:B-1----:R-:W-:Y:S01]  /*c840*/  FFMA.FTZ R3, R151, c[0x0][0x23c], -R10 ;  /* 0x00008f0097037a23 */ /* 0x002fe2000001080a */
[----:B---3--:R-:W-:Y:S01]  /*c850*/  F2FP.BF16.PACK_AB R2, R93, R85 ;  /* 0x000000555d02723e */ /* 0x008fe200000010ff */
[----:B------:R-:W-:-:S03]  /*c860*/  IMAD.MOV.U32 R151, RZ, RZ, R72 ;  /* 0x000000ffff977224 */ /* 0x000fc600078e0048 */
[----:B------:R1:W3:Y:S01]  /*c870*/  MUFU.EX2 R84, R3 ;  /* 0x0000000300547308 */ /* 0x0002e20000000800 */
[C---:B------:R-:W-:Y:S02]  /*c880*/  PRMT R143, R2.reuse, 0x7610, R143 ;  /* 0x00007610028f7816 */ /* 0x040fe4000000008f */
[----:B------:R-:W-:Y:S01]  /*c890*/  PRMT R141, R2, 0x7632, R141 ;  /* 0x00007632028d7816 */ /* 0x000fe2000000008d */
[----:B------:R-:W-:Y:S01]  /*c8a0*/  HSET2.LE.AND R2, R5, R78, PT ;  /* 0x0000004e05027233 */ /* 0x000fe20003803000 */
[----:B-1----:R-:W-:-:S04]  /*c8b0*/  F2FP.BF16.PACK_AB R3, R97, R76 ;  /* 0x0000004c6103723e */ /* 0x002fc800000010ff */
[C---:B------:R-:W-:Y:S02]  /*c8c0*/  PRMT R145, R3.reuse, 0x7610, R145 ;  /* 0x0000761003917816 */ /* 0x040fe40000000091 */
[----:B------:R-:W-:-:S04]  /*c8d0*/  PRMT R142, R3, 0x7632, R142 ;  /* 0x00007632038e7816 */ /* 0x000fc8000000008e */
[----:B------:R-:W-:-:S04]  /*c8e0*/  PRMT R3, R145, 0x5410, R142 ;  /* 0x0000541091037816 */ /* 0x000fc8000000008e */
[----:B------:R-:W-:Y:S02]  /*c8f0*/  LOP3.LUT R4, R0, R3, RZ, 0xc0, !PT ;  /* 0x0000000300047212 */ /* 0x000fe400078ec0ff */
[----:B------:R-:W-:-:S04]  /*c900*/  PRMT R0, R143, 0x5410, R141 ;  /* 0x000054108f007816 */ /* 0x000fc8000000008d */
[----:B------:R-:W-:Y:S02]  /*c910*/  LOP3.LUT R5, R2, R0, RZ, 0xc0, !PT ;  /* 0x0000000002057212 */ /* 0x000fe400078ec0ff */
[----:B------:R-:W-:Y:S02]  /*c920*/  F2FP.BF16.PACK_AB R0, R87, R80 ;  /* 0x000000505700723e */ /* 0x000fe400000010ff */
[----:B---3--:R-:W-:Y:S02]  /*c930*/  F2FP.BF16.PACK_AB R2, R92, R84 ;  /* 0x000000545c02723e */ /* 0x008fe400000010ff */
[C---:B------:R-:W-:Y:S02]  /*c940*/  PRMT R140, R0.reuse, 0x7610, R140 ;  /* 0x00007610008c7816 */ /* 0x040fe4000000008c */
[----:B------:R-:W-:Y:S01]  /*c950*/  PRMT R138, R0, 0x7632, R138 ;  /* 0x00007632008a7816 */ /* 0x000fe2000000008a */
[----:B------:R-:W-:Y:S01]  /*c960*/  HSET2.LE.AND R0, R13, R78, PT ;  /* 0x0000004e0d007233 */ /* 0x000fe20003803000 */
[----:B------:R-:W-:Y:S01]  /*c970*/  PRMT R139, R2, 0x7610, R139 ;  /* 0x00007610028b7816 */ /* 0x000fe2000000008b */
[----:B------:R-:W1:Y:S01]  /*c980*/  LDSM.16.MT88.4 R12, [R178+0xc800] ;  /* 0x00c80000b20c783b */ /* 0x000e620000004200 */
[----:B------:R-:W-:-:S02]  /*c990*/  PRMT R3, R140, 0x5410, R138 ;  /* 0x000054108c037816 */ /* 0x000fc4000000008a */
[----:B------:R-:W-:Y:S01]  /*c9a0*/  PRMT R137, R2, 0x7632, R137 ;  /* 0x0000763202897816 */ /* 0x000fe20000000089 */
[----:B------:R-:W-:Y:S01]  /*c9b0*/  HSET2.LE.AND R2, R7, R78, PT ;  /* 0x0000004e07027233 */ /* 0x000fe20003803000 */
[----:B------:R-:W-:Y:S01]  /*c9c0*/  LOP3.LUT R6, R0, R3, RZ, 0xc0, !PT ;  /* 0x0000000300067212 */ /* 0x000fe200078ec0ff */
[----:B------:R-:W-:Y:S01]  /*c9d0*/  IMAD.MOV.U32 R78, RZ, RZ, R67 ;  /* 0x000000ffff4e7224 */ /* 0x000fe200078e0043 */
[----:B------:R-:W-:-:S04]  /*c9e0*/  PRMT R0, R139, 0x5410, R137 ;  /* 0x000054108b007816 */ /* 0x000fc80000000089 */
[----:B------:R-:W-:Y:S01]  /*c9f0*/  LOP3.LUT R7, R2, R0, RZ, 0xc0, !PT ;  /* 0x0000000002077212 */ /* 0x000fe200078ec0ff */
[----:B------:R-:W-:Y:S02]  /*ca00*/  IMAD.MOV.U32 R0, RZ, RZ, R79 ;  /* 0x000000ffff007224 */ /* 0x000fe400078e004f */
[----:B------:R-:W-:Y:S02]  /*ca10*/  IMAD.MOV.U32 R79, RZ, RZ, R64 ;  /* 0x000000ffff4f7224 */ /* 0x000fe400078e0040 */
[----:B------:R-:W-:Y:S02]  /*ca20*/  IMAD.MOV.U32 R2, RZ, RZ, R85 ;  /* 0x000000ffff027224 */ /* 0x000fe400078e0055 */
[C---:B--2---:R-:W-:Y:S07]  /*ca30*/  HMMA.16816.F32.BF16 R64, R4.reuse, R18, R232 ;  /* 0x000000120440723c */ /* 0x044fee00000418e8 */
[----:B------:R-:W-:Y:S01]  /*ca40*/  IMAD.MOV.U32 R235, RZ, RZ, R79 ;  /* 0x000000ffffeb7224 */ /* 0x000fe200078e004f */
[----:B------:R-:W-:Y:S01]  /*ca50*/  HMMA.16816.F32.BF16 R48, R4, R22, R240 ;  /* 0x000000160430723c */ /* 0x000fe200000418f0 */
[----:B------:R-:W-:-:S02]  /*ca60*/  IMAD.MOV.U32 R232, RZ, RZ, R150 ;  /* 0x000000ffffe87224 */ /* 0x000fc400078e0096 */
[----:B------:R-:W-:Y:S02]  /*ca70*/  IMAD.MOV.U32 R233, RZ, RZ, R149 ;  /* 0x000000ffffe97224 */ /* 0x000fe400078e0095 */
[----:B------:R-:W-:Y:S02]  /*ca80*/  IMAD.MOV.U32 R234, RZ, RZ, R96 ;  /* 0x000000ffffea7224 */ /* 0x000fe400078e0060 */
[----:B------:R-:W-:Y:S01]  /*ca90*/  MOV R243, R87 ;  /* 0x0000005700f37202 */ /* 0x000fe20000000f00 */
[----:B------:R-:W-:Y:S01]  /*caa0*/  HMMA.16816.F32.BF16 R120, R4, R16, R120 ;  /* 0x000000100478723c */ /* 0x000fe20000041878 */
[----:B------:R-:W-:Y:S01]  /*cab0*/  IMAD.MOV.U32 R242, RZ, RZ, R84 ;  /* 0x000000fffff27224 */ /* 0x000fe200078e0054 */
[----:B------:R-:W-:Y:S01]  /*cac0*/  LDSM.16.MT88.4 R16, [R179+0xe800] ;  /* 0x00e80000b310783b */ /* 0x000fe20000004200 */
[----:B------:R-:W-:Y:S02]  /*cad0*/  IMAD.MOV.U32 R241, RZ, RZ, R80 ;  /* 0x000000fffff17224 */ /* 0x000fe400078e0050 */
[----:B------:R-:W-:-:S03]  /*cae0*/  IMAD.MOV.U32 R240, RZ, RZ, R81 ;  /* 0x000000fffff07224 */ /* 0x000fc600078e0051 */
[C---:B-1----:R-:W-:Y:S07]  /*caf0*/  HMMA.16816.F32.BF16 R56, R4.reuse, R14, R236 ;  /* 0x0000000e0438723c */ /* 0x042fee00000418ec */
[----:B------:R-:W-:Y:S01]  /*cb00*/  IMAD.MOV.U32 R239, RZ, RZ, R77 ;  /* 0x000000ffffef7224 */ /* 0x000fe200078e004d */
[----:B------:R-:W-:Y:S01]  /*cb10*/  HMMA.16816.F32.BF16 R112, R4, R12, R112 ;  /* 0x0000000c0470723c */ /* 0x000fe20000041870 */
[----:B------:R-:W-:Y:S01]  /*cb20*/  IMAD.MOV.U32 R237, RZ, RZ, R76 ;  /* 0x000000ffffed7224 */ /* 0x000fe200078e004c */
[----:B------:R-:W1:Y:S01]  /*cb30*/  LDSM.16.MT88.4 R12, [R179+0xc800] ;  /* 0x00c80000b30c783b */ /* 0x000e620000004200 */
[----:B------:R-:W-:-:S02]  /*cb40*/  IMAD.MOV.U32 R236, RZ, RZ, R78 ;  /* 0x000000ffffec7224 */ /* 0x000fc400078e004e */
[----:B------:R-:W-:-:S03]  /*cb50*/  IMAD.MOV.U32 R238, RZ, RZ, R97 ;  /* 0x000000ffffee7224 */ /* 0x000fc600078e0061 */
[C---:B------:R-:W-:Y:S07]  /*cb60*/  HMMA.16816.F32.BF16 R76, R4.reuse, R24, R204 ;  /* 0x00000018044c723c */ /* 0x040fee00000418cc */
[----:B------:R-:W-:Y:S01]  /*cb70*/  IMAD.MOV.U32 R205, RZ, RZ, R83 ;  /* 0x000000ffffcd7224 */ /* 0x000fe200078e0053 */
[----:B------:R-:W-:Y:S01]  /*cb80*/  HMMA.16816.F32.BF16 R104, R4, R20, R104 ;  /* 0x000000140468723c */ /* 0x000fe20000041868 */
[----:B------:R-:W-:Y:S01]  /*cb90*/  IMAD.MOV.U32 R207, RZ, RZ, R148 ;  /* 0x000000ffffcf7224 */ /* 0x000fe200078e0094 */
[----:B------:R-:W2:Y:S01]  /*cba0*/  LDSM.16.MT88.4 R20, [R180+0xe800] ;  /* 0x00e80000b414783b */ /* 0x000ea20000004200 */
[----:B------:R-:W-:-:S02]  /*cbb0*/  IMAD.MOV.U32 R204, RZ, RZ, R82 ;  /* 0x000000ffffcc7224 */ /* 0x000fc400078e0052 */
[----:B------:R-:W3:Y:S03]  /*cbc0*/  LDC.U8 R205, c[0x0][0x2d8] ;  /* 0x0000b600ffcd7b82 */ /* 0x000ee60000000000 */
[----:B------:R-:W-:Y:S01]  /*cbd0*/  LOP3.LUT R3, R31, UR26, R204, 0x96, !PT ;  /* 0x0000001a1f037c12 */ /* 0x000fe2000f8e96cc */
[----:B------:R-:W-:Y:S01]  /*cbe0*/  HMMA.16816.F32.BF16 R80, R4, R26, R224 ;  /* 0x0000001a0450723c */ /* 0x000fe200000418e0 */
[----:B------:R-:W-:Y:S06]  /*cbf0*/  LDSM.16.MT88.4 R24, [R179+0x10800] ;  /* 0x01080000b318783b */ /* 0x000fec0000004200 */
[----:B------:R-:W-:-:S02]  /*cc00*/  IMAD.MOV.U32 R227, RZ, RZ, R207 ;  /* 0x000000ffffe37224 */ /* 0x000fc400078e00cf */
[----:B------:R-:W-:Y:S02]  /*cc10*/  IMAD.MOV.U32 R224, RZ, RZ, R88 ;  /* 0x000000ffffe07224 */ /* 0x000fe400078e0058 */
[----:B------:R-:W-:Y:S02]  /*cc20*/  IMAD.MOV.U32 R225, RZ, RZ, R89 ;  /* 0x000000ffffe17224 */ /* 0x000fe400078e0059 */
[----:B------:R-:W-:Y:S01]  /*cc30*/  IMAD.MOV.U32 R226, RZ, RZ, R90 ;  /* 0x000000ffffe27224 */ /* 0x000fe200078e005a */
[----:B-1----:R-:W-:Y:S01]  /*cc40*/  HMMA.16816.F32.BF16 R128, R4, R12, R128 ;  /* 0x0000000c0480723c */ /* 0x002fe20000041880 */
[C---:B---3--:R-:W-:Y:S02]  /*cc50*/  ISETP.GE.U32.AND P1, PT, R205.reuse, R29, PT ;  /* 0x0000001dcd00720c */ /* 0x048fe40003f26070 */
[----:B------:R1:W3:Y:S01]  /*cc60*/  LDL.LU.S16 R29, [R1+0x4] ;  /* 0x00000400011d7983 */ /* 0x0002e20000300600 */
[----:B------:R-:W-:-:S04]  /*cc70*/  ISETP.GE.U32.AND P4, PT, R205, R39, PT ;  /* 0x00000027cd00720c */ /* 0x000fc80003f86070 */
[----:B------:R-:W-:Y:S01]  /*cc80*/  HMMA.16816.F32.BF16 R72, R4, R14, R228 ;  /* 0x0000000e0448723c */ /* 0x000fe200000418e4 */
[----:B------:R-:W5:Y:S01]  /*cc90*/  LDSM.16.MT88.4 R12, [R178+0xe800] ;  /* 0x00e80000b20c783b */ /* 0x000f620000004200 */
[----:B------:R-:W-:-:S05]  /*cca0*/  ISETP.GE.U32.AND P2, PT, R205, R37, PT ;  /* 0x00000025cd00720c */ /* 0x000fca0003f46070 */
[----:B------:R-:W-:Y:S01]  /*ccb0*/  IMAD.MOV.U32 R231, RZ, RZ, R94 ;  /* 0x000000ffffe77224 */ /* 0x000fe200078e005e */
[C---:B--2---:R-:W-:Y:S01]  /*ccc0*/  HMMA.16816.F32.BF16 R152, R4.reuse, R20, R152 ;  /* 0x000000140498723c */ /* 0x044fe20000041898 */
[----:B------:R-:W-:Y:S02]  /*ccd0*/  IMAD.MOV.U32 R230, RZ, RZ, R151 ;  /* 0x000000ffffe67224 */ /* 0x000fe400078e0097 */
[----:B------:R-:W-:Y:S02]  /*cce0*/  IMAD.MOV.U32 R94, RZ, RZ, R86 ;  /* 0x000000ffff5e7224 */ /* 0x000fe400078e0056 */
[----:B------:R-:W-:Y:S02]  /*ccf0*/  IMAD.MOV.U32 R229, RZ, RZ, R98 ;  /* 0x000000ffffe57224 */ /* 0x000fe400078e0062 */
[----:B------:R-:W-:Y:S01]  /*cd00*/  IMAD.MOV.U32 R228, RZ, RZ, R99 ;  /* 0x000000ffffe47224 */ /* 0x000fe200078e0063 */
[----:B------:R-:W-:Y:S01]  /*cd10*/  HMMA.16816.F32.BF16 R220, R4, R22, R220 ;  /* 0x0000001604dc723c */ /* 0x000fe200000418dc */
[----:B------:R-:W-:Y:S01]  /*cd20*/  LDSM.16.MT88.4 R20, [R180+0x10800] ;  /* 0x01080000b414783b */ /* 0x000fe20000004200 */
[----:B------:R-:W-:-:S02]  /*cd30*/  IMAD.MOV.U32 R207, RZ, RZ, R231 ;  /* 0x000000ffffcf7224 */ /* 0x000fc400078e00e7 */
[----:B------:R-:W-:Y:S01]  /*cd40*/  IMAD.MOV.U32 R206, RZ, RZ, R228 ;  /* 0x000000ffffce7224 */ /* 0x000fe200078e00e4 */
[----:B------:R-:W-:Y:S01]  /*cd50*/  MOV R228, R229 ;  /* 0x000000e500e47202 */ /* 0x000fe20000000f00 */
[----:B------:R-:W-:Y:S01]  /*cd60*/  IMAD.MOV.U32 R229, RZ, RZ, R0 ;  /* 0x000000ffffe57224 */ /* 0x000fe200078e0000 */
[----:B------:R-:W-:Y:S01]  /*cd70*/  LOP3.LUT R0, R41, 0xff, RZ, 0xc0, !PT ;  /* 0x000000ff29007812 */ /* 0x000fe200078ec0ff */
[----:B------:R-:W-:Y:S02]  /*cd80*/  IMAD.MOV.U32 R204, RZ, RZ, R206 ;  /* 0x000000ffffcc7224 */ /* 0x000fe400078e00ce */
[----:B------:R-:W-:Y:S01]  /*cd90*/  IMAD.MOV.U32 R206, RZ, RZ, R235 ;  /* 0x000000ffffce7224 */ /* 0x000fe200078e00eb */
[----:B------:R-:W-:Y:S01]  /*cda0*/  ISETP.GE.U32.AND P5, PT, R205, R0, PT ;  /* 0x00000000cd00720c */ /* 0x000fe20003fa6070 */
[----:B------:R-:W-:Y:S01]  /*cdb0*/  IMAD.MOV.U32 R231, RZ, RZ, R91 ;  /* 0x000000ffffe77224 */ /* 0x000fe200078e005b */
[----:B------:R-:W-:-:S04]  /*cdc0*/  LOP3.LUT R0, R28, 0xff, RZ, 0xc0, !PT ;  /* 0x000000ff1c007812 */ /* 0x000fc800078ec0ff */
[----:B------:R-:W-:Y:S02]  /*cdd0*/  ISETP.GE.U32.AND P6, PT, R205, R0, PT ;  /* 0x00000000cd00720c */ /* 0x000fe40003fc6070 */
[----:B------:R-:W-:-:S05]  /*cde0*/  LOP3.LUT R0, R40, 0xff, RZ, 0xc0, !PT ;  /* 0x000000ff28007812 */ /* 0x000fca00078ec0ff */
[----:B------:R-:W-:Y:S01]  /*cdf0*/  @!P5 HFMA2.BF16_V2 R171, -RZ.H0_H0, RZ.H0_H0, -R147.H0_H0 ;  /* 0x200000ffffabd231 */ /* 0x000fe20000340993 */
[C---:B-----5:R-:W-:Y:S04]  /*ce00*/  HMMA.16816.F32.BF16 R84, R4.reuse, R12, R172 ;  /* 0x0000000c0454723c */ /* 0x060fe800000418ac */
[----:B------:R-:W-:Y:S02]  /*ce10*/  @!P5 PRMT R147, R171, 0x5410, RZ ;  /* 0x00005410ab93d816 */ /* 0x000fe400000000ff */
[----:B------:R-:W-:Y:S02]  /*ce20*/  ISETP.GE.U32.AND P5, PT, R205, R0, PT ;  /* 0x00000000cd00720c */ /* 0x000fe40003fa6070 */
[----:B------:R-:W-:Y:S01]  /*ce30*/  HMMA.16816.F32.BF16 R148, R4, R14, R124 ;  /* 0x0000000e0494723c */ /* 0x000fe2000004187c */
[----:B------:R-:W2:Y:S01]  /*ce40*/  LDSM.16.MT88.4 R12, [R177+0x10800] ;  /* 0x01080000b10c783b */ /* 0x000ea20000004200 */
[----:B------:R-:W-:Y:S01]  /*ce50*/  SHF.R.U32.HI R0, RZ, 0x10, R28 ;  /* 0x00000010ff007819 */ /* 0x000fe2000001161c */
[----:B------:R-:W-:Y:S01]  /*ce60*/  @!P6 HFMA2.BF16_V2 R245, -RZ.H0_H0, RZ.H0_H0, -R145.H0_H0 ;  /* 0x200000fffff5e231 */ /* 0x000fe20000340991 */
[----:B------:R-:W-:-:S02]  /*ce70*/  IMAD.MOV.U32 R205, RZ, RZ, R236 ;  /* 0x000000ffffcd7224 */ /* 0x000fc400078e00ec */
[----:B------:R-:W-:Y:S02]  /*ce80*/  IMAD.MOV.U32 R173, RZ, RZ, R240 ;  /* 0x000000ffffad7224 */ /* 0x000fe400078e00f0 */
[C---:B------:R-:W-:Y:S01]  /*ce90*/  HMMA.16816.F32.BF16 R124, R4.reuse, R16, R116 ;  /* 0x00000010047c723c */ /* 0x040fe20000041874 */
[----:B------:R-:W-:Y:S01]  /*cea0*/  @!P6 PRMT R145, R245, 0x5410, RZ ;  /* 0x00005410f591e816 */ /* 0x000fe200000000ff */
[----:B------:R-:W-:Y:S02]  /*ceb0*/  IMAD.MOV.U32 R240, RZ, RZ, R241 ;  /* 0x000000fffff07224 */ /* 0x000fe400078e00f1 */
[----:B------:R-:W-:Y:S01]  /*cec0*/  IMAD.MOV.U32 R241, RZ, RZ, R242 ;  /* 0x000000fffff17224 */ /* 0x000fe200078e00f2 */
[----:B------:R-:W-:Y:S01]  /*ced0*/  MOV R242, R243 ;  /* 0x000000f300f27202 */ /* 0x000fe20000000f00 */
[----:B------:R-:W-:Y:S02]  /*cee0*/  IMAD.MOV.U32 R172, RZ, RZ, R239 ;  /* 0x000000ffffac7224 */ /* 0x000fe400078e00ef */
[----:B------:R-:W-:Y:S01]  /*cef0*/  HMMA.16816.F32.BF16 R116, R4, R18, R108 ;  /* 0x000000120474723c */ /* 0x000fe2000004186c */
[----:B------:R-:W5:Y:S01]  /*cf00*/  LDSM.16.MT88.4 R16, [R178+0x10800] ;  /* 0x01080000b210783b */ /* 0x000f620000004200 */
[----:B------:R-:W-:-:S02]  /*cf10*/  IMAD.MOV.U32 R243, RZ, RZ, R92 ;  /* 0x000000fffff37224 */ /* 0x000fc400078e005c */
[----:B------:R-:W-:Y:S02]  /*cf20*/  IMAD.MOV.U32 R239, RZ, RZ, R93 ;  /* 0x000000ffffef7224 */ /* 0x000fe400078e005d */
[----:B------:R-:W-:Y:S02]  /*cf30*/  IMAD.MOV.U32 R174, RZ, RZ, R94 ;  /* 0x000000ffffae7224 */ /* 0x000fe400078e005e */
[----:B------:R-:W-:Y:S01]  /*cf40*/  IMAD.MOV.U32 R175, RZ, RZ, R95 ;  /* 0x000000ffffaf7224 */ /* 0x000fe200078e005f */
[C---:B--2---:R-:W-:Y:S07]  /*cf50*/  HMMA.16816.F32.BF16 R108, R4.reuse, R12, R68 ;  /* 0x0000000c046c723c */ /* 0x044fee0000041844 */
[----:B------:R-:W-:Y:S01]  /*cf60*/  IMAD.MOV.U32 R71, RZ, RZ, R237 ;  /* 0x000000ffff477224 */ /* 0x000fe200078e00ed */
[----:B------:R-:W-:Y:S01]  /*cf70*/  HMMA.16816.F32.BF16 R96, R4, R14, R52 ;  /* 0x0000000e0460723c */ /* 0x000fe20000041834 */
[----:B------:R-:W-:Y:S01]  /*cf80*/  IMAD.MOV.U32 R237, RZ, RZ, R2 ;  /* 0x000000ffffed7224 */ /* 0x000fe200078e0002 */
[----:B------:R-:W-:-:S02]  /*cf90*/  LOP3.LUT R2, R0, 0xff, RZ, 0xc0, !PT ;  /* 0x000000ff00027812 */ /* 0x000fc400078ec0ff */
[----:B------:R-:W-:-:S03]  /*cfa0*/  LOP3.LUT R0, R28, 0xffff, RZ, 0xc0, !PT ;  /* 0x0000ffff1c007812 */ /* 0x000fc600078ec0ff */
[----:B------:R-:W-:Y:S02]  /*cfb0*/  LOP3.LUT R14, R33, UR24, R30, 0x96, !PT ;  /* 0x00000018210e7c12 */ /* 0x000fe4000f8e961e */
[----:B------:R-:W-:Y:S02]  /*cfc0*/  SHF.R.U32.HI R0, RZ, 0x8, R0 ;  /* 0x00000008ff007819 */ /* 0x000fe40000011600 */
[----:B----4-:R-:W-:Y:S02]  /*cfd0*/  ISETP.GE.U32.AND P0, PT, R244, R2, PT ;  /* 0x00000002f400720c */ /* 0x010fe40003f06070 */
[----:B------:R-:W-:Y:S01]  /*cfe0*/  LOP3.LUT R0, R0, 0xffff, RZ, 0xc0, !PT ;  /* 0x0000ffff00007812 */ /* 0x000fe200078ec0ff */
[----:B------:R-:W-:-:S03]  /*cff0*/  IMAD.WIDE.U32 R2, R3, -0x2daee0ad, RZ ;  /* 0xd2511f5303027825 */ /* 0x000fc600078e00ff */
[----:B------:R-:W-:Y:S01]  /*d000*/  ISETP.GE.U32.AND P6, PT, R244, R0, PT ;  /* 0x00000000f400720c */ /* 0x000fe20003fc6070 */
[----:B------:R-:W-:Y:S01]  /*d010*/  IMAD.WIDE.U32 R14, R14, -0x2daee0ad, RZ ;  /* 0xd2511f530e0e7825 */ /* 0x000fe200078e00ff */
[----:B------:R-:W-:-:S04]  /*d020*/  LOP3.LUT R3, R3, UR21, R144, 0x96, !PT ;  /* 0x0000001503037c12 */ /* 0x000fc8000f8e9690 */
[----:B------:R-:W-:Y:S01]  /*d030*/  LOP3.LUT R0, R15, UR5, R2, 0x96, !PT ;  /* 0x000000050f007c12 */ /* 0x000fe2000f8e9602 */
[----:B------:R-:W-:-:S05]  /*d040*/  IMAD.WIDE.U32 R2, R3, -0x326172a9, RZ ;  /* 0xcd9e8d5703027825 */ /* 0x000fca00078e00ff */
[----:B------:R-:W-:Y:S01]  /*d050*/  LOP3.LUT R3, R3, UR8, R32, 0x96, !PT ;  /* 0x0000000803037c12 */ /* 0x000fe2000f8e9620 */
[----:B------:R-:W-:Y:S01]  /*d060*/  @!P6 HFMA2.BF16_V2 R246, -RZ.H0_H0, RZ.H0_H0, -R142.H0_H0 ;  /* 0x200000fffff6e231 */ /* 0x000fe2000034098e */
[----:B------:R-:W-:Y:S01]  /*d070*/  IMAD.WIDE.U32 R32, R0, -0x326172a9, RZ ;  /* 0xcd9e8d5700207825 */ /* 0x000fe200078e00ff */
[----:B------:R-:W-:-:S03]  /*d080*/  SHF.R.U32.HI R0, RZ, 0x18, R28 ;  /* 0x00000018ff007819 */ /* 0x000fc6000001161c */
[----:B------:R-:W-:Y:S02]  /*d090*/  @!P6 PRMT R142, R246, 0x5410, RZ ;  /* 0x00005410f68ee816 */ /* 0x000fe400000000ff */
[----:B------:R-:W-:Y:S01]  /*d0a0*/  ISETP.GE.U32.AND P6, PT, R244, R0, PT ;  /* 0x00000000f400720c */ /* 0x000fe20003fc6070 */
[----:B------:R-:W-:Y:S01]  /*d0b0*/  IMAD.WIDE.U32 R12, R3, -0x2daee0ad, RZ ;  /* 0xd2511f53030c7825 */ /* 0x000fe200078e00ff */
[----:B------:R-:W-:-:S03]  /*d0c0*/  LOP3.LUT R15, R33, UR4, R2, 0x96, !PT ;  /* 0x00000004210f7c12 */ /* 0x000fc6000f8e9602 */
[----:B------:R-:W-:Y:S01]  /*d0d0*/  IMAD.WIDE.U32 R2, R43, -0x2daee0ad, RZ ;  /* 0xd2511f532b027825 */ /* 0x000fe200078e00ff */
[----:B------:R-:W-:Y:S01]  /*d0e0*/  SHF.R.U32.HI R0, RZ, 0x8, R42 ;  /* 0x00000008ff007819 */ /* 0x000fe2000001162a */
[----:B------:R-:W-:-:S03]  /*d0f0*/  @!P0 HFMA2.BF16_V2 R250, -RZ.H0_H0, RZ.H0_H0, -R143.H0_H0 ;  /* 0x200000fffffa8231 */ /* 0x000fc6000034098f */
[----:B------:R-:W-:Y:S02]  /*d100*/  LOP3.LUT R68, R3, UR27, R38, 0x96, !PT ;  /* 0x0000001b03447c12 */ /* 0x000fe4000f8e9626 */
[----:B------:R-:W-:Y:S02]  /*d110*/  LOP3.LUT R144, R2, 0xffff, RZ, 0xc0, !PT ;  /* 0x0000ffff02907812 */ /* 0x000fe400078ec0ff */
[----:B------:R-:W-:Y:S01]  /*d120*/  LOP3.LUT R3, R0, 0xffff, RZ, 0xc0, !PT ;  /* 0x0000ffff00037812 */ /* 0x000fe200078ec0ff */
[----:B------:R-:W-:Y:S02]  /*d130*/  FFMA.FTZ R0, R248, c[0x0][0x23c], -R11 ;  /* 0x00008f00f8007a23 */ /* 0x000fe4000001080b */
[----:B------:R-:W-:Y:S02]  /*d140*/  IMAD.WIDE.U32 R30, R15, -0x2daee0ad, RZ ;  /* 0xd2511f530f1e7825 */ /* 0x000fe400078e00ff */
[----:B------:R2:W-:Y:S01]  /*d150*/  MUFU.EX2 R236, R0 ;  /* 0x0000000000ec7308 */ /* 0x0005e20000000800 */
[----:B------:R-:W-:-:S02]  /*d160*/  @!P0 PRMT R143, R250, 0x5410, RZ ;  /* 0x00005410fa8f8816 */ /* 0x000fc400000000ff */
[----:B------:R-:W-:Y:S02]  /*d170*/  LOP3.LUT R38, R2, 0xff, RZ, 0xc0, !PT ;  /* 0x000000ff02267812 */ /* 0x000fe400078ec0ff */
[--C-:B------:R-:W-:Y:S02]  /*d180*/  SHF.R.U32.HI R39, RZ, 0x10, R2.reuse ;  /* 0x00000010ff277819 */ /* 0x100fe40000011602 */
[----:B------:R-:W-:Y:S02]  /*d190*/  SHF.R.U32.HI R37, RZ, 0x18, R2 ;  /* 0x00000018ff257819 */ /* 0x000fe40000011602 */
[----:B------:R-:W-:Y:S02]  /*d1a0*/  ISETP.GE.U32.AND P0, PT, R244, R3, PT ;  /* 0x00000003f400720c */ /* 0x000fe40003f06070 */
[----:B------:R-:W-:Y:S01]  /*d1b0*/  LOP3.LUT R2, R31, UR16, R12, 0x96, !PT ;  /* 0x000000101f027c12 */ /* 0x000fe2000f8e960c */
[----:B--2---:R-:W-:Y:S01]  /*d1c0*/  FFMA.FTZ R0, R251, c[0x0][0x23c], -R11 ;  /* 0x00008f00fb007a23 */ /* 0x004fe2000001080b */
[----:B------:R-:W-:Y:S01]  /*d1d0*/  LOP3.LUT R14, R13, UR29, R14, 0x96, !PT ;  /* 0x0000001d0d0e7c12 */ /* 0x000fe2000f8e960e */
[----:B------:R-:W-:-:S02]  /*d1e0*/  IMAD.MOV.U32 R70, RZ, RZ, R227 ;  /* 0x000000ffff467224 */ /* 0x000fc400078e00e3 */
[----:B------:R2:W-:Y:S01]  /*d1f0*/  MUFU.EX2 R235, R0 ;  /* 0x0000000000eb7308 */ /* 0x0005e20000000800 */
[----:B------:R-:W-:Y:S01]  /*d200*/  IMAD.MOV.U32 R227, RZ, RZ, R204 ;  /* 0x000000ffffe37224 */ /* 0x000fe200078e00cc */
[----:B------:R-:W-:Y:S01]  /*d210*/  MOV R204, R228 ;  /* 0x000000e400cc7202 */ /* 0x000fe20000000f00 */
[----:B------:R-:W-:Y:S02]  /*d220*/  FFMA.FTZ R12, R247, c[0x0][0x23c], -R11 ;  /* 0x00008f00f70c7a23 */ /* 0x000fe4000001080b */
[----:B------:R-:W-:Y:S01]  /*d230*/  IMAD.MOV.U32 R228, RZ, RZ, R229 ;  /* 0x000000ffffe47224 */ /* 0x000fe200078e00e5 */
[----:B------:R-:W-:Y:S01]  /*d240*/  @!P1 HFMA2.BF16_V2 R248, -RZ.H0_H0, RZ.H0_H0, -R140.H0_H0 ;  /* 0x200000fffff89231 */ /* 0x000fe2000034098c */
[----:B------:R-:W-:Y:S02]  /*d250*/  IMAD.MOV.U32 R229, RZ, RZ, R230 ;  /* 0x000000ffffe57224 */ /* 0x000fe400078e00e6 */
[----:B------:R-:W-:Y:S01]  /*d260*/  IMAD.MOV.U32 R230, RZ, RZ, R234 ;  /* 0x000000ffffe67224 */ /* 0x000fe200078e00ea */
[----:B--2---:R-:W-:Y:S01]  /*d270*/  LOP3.LUT R0, R44, 0xff, RZ, 0xc0, !PT ;  /* 0x000000ff2c007812 */ /* 0x004fe200078ec0ff */
[----:B------:R-:W-:Y:S01]  /*d280*/  IMAD.MOV.U32 R69, RZ, RZ, R232 ;  /* 0x000000ffff457224 */ /* 0x000fe200078e00e8 */
[----:B------:R2:W-:Y:S01]  /*d290*/  MUFU.EX2 R234, R12 ;  /* 0x0000000c00ea7308 */ /* 0x0005e20000000800 */
[----:B-----5:R-:W-:Y:S01]  /*d2a0*/  HMMA.16816.F32.BF16 R92, R4, R16, R60 ;  /* 0x00000010045c723c */ /* 0x020fe2000004183c */
[----:B------:R-:W-:Y:S01]  /*d2b0*/  @!P1 PRMT R140, R248, 0x5410, RZ ;  /* 0x00005410f88c9816 */ /* 0x000fe200000000ff */
[----:B------:R-:W-:-:S02]  /*d2c0*/  IMAD.MOV.U32 R169, RZ, RZ, R69 ;  /* 0x000000ffffa97224 */ /* 0x000fc400078e0045 */
[----:B------:R-:W-:Y:S02]  /*d2d0*/  IMAD.MOV.U32 R69, RZ, RZ, R70 ;  /* 0x000000ffff457224 */ /* 0x000fe400078e0046 */
[----:B------:R-:W-:Y:S02]  /*d2e0*/  IMAD.MOV.U32 R70, RZ, RZ, R71 ;  /* 0x000000ffff467224 */ /* 0x000fe400078e0047 */
[----:B------:R-:W-:Y:S01]  /*d2f0*/  IMAD.MOV.U32 R41, RZ, RZ, R233 ;  /* 0x000000ffff297224 */ /* 0x000fe200078e00e9 */
[----:B--2---:R-:W-:Y:S01]  /*d300*/  LOP3.LUT R12, R36, 0xff, RZ, 0xc0, !PT ;  /* 0x000000ff240c7812 */ /* 0x004fe200078ec0ff */
[----:B------:R-:W-:-:S03]  /*d310*/  IMAD.MOV.U32 R71, RZ, RZ, R172 ;  /* 0x000000ffff477224 */ /* 0x000fc600078e00ac */
[----:B------:R-:W-:Y:S01]  /*d320*/  ISETP.GE.U32.AND P1, PT, R244, R12, PT ;  /* 0x0000000cf400720c */ /* 0x000fe20003f26070 */
[----:B------:R-:W-:Y:S02]  /*d330*/  IMAD.MOV.U32 R172, RZ, RZ, R173 ;  /* 0x000000ffffac7224 */ /* 0x000fe400078e00ad */
[----:B------:R-:W-:Y:S01]  /*d340*/  IMAD.MOV.U32 R173, RZ, RZ, R174 ;  /* 0x000000ffffad7224 */ /* 0x000fe200078e00ae */
[----:B------:R-:W-:Y:S01]  /*d350*/  MOV R174, R175 ;  /* 0x000000af00ae7202 */ /* 0x000fe20000000f00 */
[----:B------:R-:W-:Y:S02]  /*d360*/  IMAD.MOV.U32 R175, RZ, RZ, R224 ;  /* 0x000000ffffaf7224 */ /* 0x000fe400078e00e0 */
[----:B------:R-:W-:Y:S02]  /*d370*/  IMAD.MOV.U32 R224, RZ, RZ, R225 ;  /* 0x000000ffffe07224 */ /* 0x000fe400078e00e1 */
[----:B------:R-:W-:Y:S02]  /*d380*/  IMAD.MOV.U32 R225, RZ, RZ, R226 ;  /* 0x000000ffffe17224 */ /* 0x000fe400078e00e2 */
[----:B------:R-:W-:-:S02]  /*d390*/  IMAD.MOV.U32 R226, RZ, RZ, R231 ;  /* 0x000000ffffe27224 */ /* 0x000fc400078e00e7 */
[----:B------:R-:W-:Y:S02]  /*d3a0*/  IMAD.MOV.U32 R171, RZ, RZ, R69 ;  /* 0x000000ffffab7224 */ /* 0x000fe400078e0045 */
[----:B------:R-:W-:Y:S02]  /*d3b0*/  IMAD.MOV.U32 R168, RZ, RZ, R173 ;  /* 0x000000ffffa87224 */ /* 0x000fe400078e00ad */
[----:B------:R-:W-:Y:S01]  /*d3c0*/  IMAD.MOV.U32 R170, RZ, RZ, R174 ;  /* 0x000000ffffaa7224 */ /* 0x000fe200078e00ae */
[----:B------:R-:W-:Y:S01]  /*d3d0*/  @!P0 HFMA2.BF16_V2 R251, -RZ.H0_H0, RZ.H0_H0, -R138.H0_H0 ;  /* 0x200000fffffb8231 */ /* 0x000fe2000034098a */
[----:B------:R-:W-:Y:S01]  /*d3e0*/  IMAD.MOV.U32 R69, RZ, RZ, R172 ;  /* 0x000000ffff457224 */ /* 0x000fe200078e00ac */
[----:B------:R-:W-:Y:S01]  /*d3f0*/  MOV R174, R226 ;  /* 0x000000e200ae7202 */ /* 0x000fe20000000f00 */
[----:B------:R-:W-:Y:S02]  /*d400*/  IMAD.MOV.U32 R172, RZ, RZ, R224 ;  /* 0x000000ffffac7224 */ /* 0x000fe400078e00e0 */
[----:B------:R-:W-:-:S02]  /*d410*/  IMAD.MOV.U32 R173, RZ, RZ, R225 ;  /* 0x000000ffffad7224 */ /* 0x000fc400078e00e1 */
[----:B------:R-:W-:Y:S01]  /*d420*/  IMAD.MOV.U32 R224, RZ, RZ, R45 ;  /* 0x000000ffffe07224 */ /* 0x000fe200078e002d */
[----:B------:R-:W-:Y:S01]  /*d430*/  @!P0 PRMT R138, R251, 0x5410, RZ ;  /* 0x00005410fb8a8816 */ /* 0x000fe200000000ff */
[----:B------:R-:W-:Y:S02]  /*d440*/  IMAD.MOV.U32 R225, RZ, RZ, R46 ;  /* 0x000000ffffe17224 */ /* 0x000fe400078e002e */
[----:B------:R-:W-:Y:S02]  /*d450*/  IMAD.MOV.U32 R226, RZ, RZ, R47 ;  /* 0x000000ffffe27224 */ /* 0x000fe400078e002f */
[----:B------:R-:W-:Y:S01]  /*d460*/  HMMA.16816.F32.BF16 R44, R4, R26, R160 ;  /* 0x0000001a042c723c */ /* 0x000fe200000418a0 */
[----:B------:R-:W-:Y:S01]  /*d470*/  PRMT R248, R244, 0x7054, R244 ;  /* 0x00007054f4f87816 */ /* 0x000fe200000000f4 */
[----:B---3--:R-:W-:-:S05]  /*d480*/  @!P6 HFMA2.BF16_V2 R29, -RZ.H0_H0, RZ.H0_H0, -R141.H0_H0 ;  /* 0x200000ffff1de231 */ /* 0x008fca000034098d */
[----:B------:R-:W-:Y:S01]  /*d490*/  PRMT R3, R29, 0x7610, R3 ;  /* 0x000076101d037816 */ /* 0x000fe20000000003 */
[----:B------:R-:W-:-:S03]  /*d4a0*/  IMAD.WIDE.U32 R28, R14, -0x326172a9, RZ ;  /* 0xcd9e8d570e1c7825 */ /* 0x000fc600078e00ff */
[----:B------:R-:W-:Y:S01]  /*d4b0*/  @!P6 PRMT R141, R3, 0x5410, RZ ;  /* 0x00005410038de816 */ /* 0x000fe200000000ff */
[----:B------:R-:W-:Y:S01]  /*d4c0*/  IMAD.WIDE.U32 R2, R2, -0x326172a9, RZ ;  /* 0xcd9e8d5702027825 */ /* 0x000fe200078e00ff */
[----:B------:R-:W-:-:S04]  /*d4d0*/  ISETP.GE.U32.AND P6, PT, R244, R0, PT ;  /* 0x00000000f400720c */ /* 0x000fc80003fc6070 */
[C---:B------:R-:W-:Y:S02]  /*d4e0*/  LOP3.LUT R13, R2.reuse, 0xffff, RZ, 0xc0, !PT ;  /* 0x0000ffff020d7812 */ /* 0x040fe400078ec0ff */
[----:B------:R-:W-:Y:S02]  /*d4f0*/  LOP3.LUT R15, R2, 0xff, RZ, 0xc0, !PT ;  /* 0x000000ff020f7812 */ /* 0x000fe400078ec0ff */
[--C-:B------:R-:W-:Y:S02]  /*d500*/  SHF.R.U32.HI R14, RZ, 0x10, R2.reuse ;  /* 0x00000010ff0e7819 */ /* 0x100fe40000011602 */
[----:B------:R-:W-:Y:S02]  /*d510*/  SHF.R.U32.HI R16, RZ, 0x18, R2 ;  /* 0x00000018ff107819 */ /* 0x000fe40000011602 */
[----:B------:R-:W-:Y:S01]  /*d520*/  LOP3.LUT R2, R3, UR28, R28, 0x96, !PT ;  /* 0x0000001c03027c12 */ /* 0x000fe2000f8e961c */
[----:B------:R-:W-:Y:S01]  /*d530*/  FFMA.FTZ R3, R252, c[0x0][0x23c], -R10 ;  /* 0x00008f00fc037a23 */ /* 0x000fe2000001080a */
[----:B------:R-:W-:-:S03]  /*d540*/  SHF.R.U32.HI R12, RZ, 0x8, R13 ;  /* 0x00000008ff0c7819 */ /* 0x000fc6000001160d */
[----:B------:R2:W-:Y:S01]  /*d550*/  MUFU.EX2 R232, R3 ;  /* 0x0000000300e87308 */ /* 0x0005e20000000800 */
[----:B------:R-:W-:Y:S01]  /*d560*/  PRMT R15, R15, 0x5410, R12 ;  /* 0x000054100f0f7816 */ /* 0x000fe2000000000c */
[----:B------:R-:W-:Y:S01]  /*d570*/  FFMA.FTZ R12, R41, c[0x0][0x23c], -R10 ;  /* 0x00008f00290c7a23 */ /* 0x000fe2000001080a */
[----:B------:R-:W-:Y:S01]  /*d580*/  @!P6 HFMA2.BF16_V2 R247, -RZ.H0_H0, RZ.H0_H0, -R139.H0_H0 ;  /* 0x200000fffff7e231 */ /* 0x000fe2000034098b */
[----:B------:R-:W-:-:S04]  /*d590*/  FFMA.FTZ R0, R249, c[0x0][0x23c], -R11 ;  /* 0x00008f00f9007a23 */ /* 0x000fc8000001080b */
[----:B------:R3:W-:Y:S01]  /*d5a0*/  MUFU.EX2 R231, R12 ;  /* 0x0000000c00e77308 */ /* 0x0007e20000000800 */
[----:B------:R-:W-:Y:S02]  /*d5b0*/  @!P6 PRMT R139, R247, 0x5410, RZ ;  /* 0x00005410f78be816 */ /* 0x000fe400000000ff */
[----:B--2---:R-:W-:-:S04]  /*d5c0*/  SHF.R.U32.HI R3, RZ, 0x10, R36 ;  /* 0x00000010ff037819 */ /* 0x004fc80000011624 */
[----:B------:R-:W-:Y:S01]  /*d5d0*/  LOP3.LUT R3, R3, 0xff, RZ, 0xc0, !PT ;  /* 0x000000ff03037812 */ /* 0x000fe200078ec0ff */
[----:B------:R2:W4:Y:S01]  /*d5e0*/  MUFU.EX2 R233, R0 ;  /* 0x0000000000e97308 */ /* 0x0005220000000800 */
[--C-:B---3--:R-:W-:Y:S02]  /*d5f0*/  FFMA.FTZ R12, R169, c[0x0][0x23c], -R10.reuse ;  /* 0x00008f00a90c7a23 */ /* 0x108fe4000001080a */
[----:B------:R-:W-:Y:S01]  /*d600*/  ISETP.GE.U32.AND P6, PT, R244, R3, PT ;  /* 0x00000003f400720c */ /* 0x000fe20003fc6070 */
[----:B------:R-:W-:Y:S02]  /*d610*/  IMAD.MOV.U32 R169, RZ, RZ, R175 ;  /* 0x000000ffffa97224 */ /* 0x000fe400078e00af */
[----:B------:R-:W-:Y:S02]  /*d620*/  FFMA.FTZ R3, R171, c[0x0][0x23c], -R10 ;  /* 0x00008f00ab037a23 */ /* 0x000fe4000001080a */
[----:B------:R-:W-:Y:S02]  /*d630*/  IMAD.MOV.U32 R171, RZ, RZ, R168 ;  /* 0x000000ffffab7224 */ /* 0x000fe400078e00a8 */
[----:B------:R-:W-:-:S02]  /*d640*/  IMAD.MOV.U32 R168, RZ, RZ, R170 ;  /* 0x000000ffffa87224 */ /* 0x000fc400078e00aa */
[----:B------:R-:W-:Y:S02]  /*d650*/  IMAD.MOV.U32 R175, RZ, RZ, R230 ;  /* 0x000000ffffaf7224 */ /* 0x000fe400078e00e6 */
[----:B------:R-:W-:Y:S01]  /*d660*/  IMAD.MOV.U32 R170, RZ, RZ, R169 ;  /* 0x000000ffffaa7224 */ /* 0x000fe200078e00a9 */
[----:B--2---:R-:W-:Y:S01]  /*d670*/  SHF.R.U32.HI R0, RZ, 0x18, R36 ;  /* 0x00000018ff007819 */ /* 0x004fe20000011624 */
[----:B------:R-:W-:Y:S02]  /*d680*/  IMAD.MOV.U32 R169, RZ, RZ, R172 ;  /* 0x000000ffffa97224 */ /* 0x000fe400078e00ac */
[----:B------:R-:W-:Y:S01]  /*d690*/  IMAD.MOV.U32 R172, RZ, RZ, R173 ;  /* 0x000000ffffac7224 */ /* 0x000fe200078e00ad */
[----:B------:R-:W-:Y:S01]  /*d6a0*/  ISETP.GE.U32.AND P0, PT, R244, R0, PT ;  /* 0x00000000f400720c */ /* 0x000fe20003f06070 */
[----:B------:R-:W-:Y:S01]  /*d6b0*/  IMAD.MOV.U32 R173, RZ, RZ, R174 ;  /* 0x000000ffffad7224 */ /* 0x000fe200078e00ae */
[----:B------:R-:W-:Y:S01]  /*d6c0*/  LOP3.LUT R0, R14, 0xff, RZ, 0xc0, !PT ;  /* 0x000000ff0e007812 */ /* 0x000fe200078ec0ff */
[----:B------:R-:W-:Y:S01]  /*d6d0*/  IMAD.MOV.U32 R174, RZ, RZ, R175 ;  /* 0x000000ffffae7224 */ /* 0x000fe200078e00af */
[----:B------:R-:W-:Y:S01]  /*d6e0*/  MOV R175, R224 ;  /* 0x000000e000af7202 */ /* 0x000fe20000000f00 */
[----:B------:R-:W-:Y:S01]  /*d6f0*/  IMAD.MOV.U32 R224, RZ, RZ, R225 ;  /* 0x000000ffffe07224 */ /* 0x000fe200078e00e1 */
[----:B------:R-:W-:Y:S01]  /*d700*/  PRMT R14, R0, 0x5410, R16 ;  /* 0x00005410000e7816 */ /* 0x000fe20000000010 */
[----:B------:R-:W-:Y:S01]  /*d710*/  IMAD.MOV.U32 R225, RZ, RZ, R226 ;  /* 0x000000ffffe17224 */ /* 0x000fe200078e00e2 */
[C---:B------:R-:W-:Y:S01]  /*d720*/  HMMA.16816.F32.BF16 R40, R4.reuse, R24, R216 ;  /* 0x000000180428723c */ /* 0x040fe200000418d8 */
[----:B------:R-:W-:Y:S01]  /*d730*/  IMAD.MOV.U32 R226, RZ, RZ, R227 ;  /* 0x000000ffffe27224 */ /* 0x000fe200078e00e3 */
[----:B------:R-:W-:Y:S01]  /*d740*/  LOP3.LUT R0, R2, 0xffff, RZ, 0xc0, !PT ;  /* 0x0000ffff02007812 */ /* 0x000fe200078ec0ff */
[----:B------:R-:W-:Y:S01]  /*d750*/  IMAD.MOV.U32 R227, RZ, RZ, R204 ;  /* 0x000000ffffe37224 */ /* 0x000fe200078e00cc */
[----:B------:R-:W2:Y:S01]  /*d760*/  LDSM.16.MT88.4 R24, [R178+0xd000] ;  /* 0x00d00000b218783b */ /* 0x000ea20000004200 */
[----:B------:R-:W-:Y:S01]  /*d770*/  IMAD.MOV.U32 R204, RZ, RZ, R228 ;  /* 0x000000ffffcc7224 */ /* 0x000fe200078e00e4 */
[----:B------:R3:W-:Y:S01]  /*d780*/  MUFU.EX2 R230, R12 ;  /* 0x0000000c00e67308 */ /* 0x0007e20000000800 */
[----:B------:R-:W-:Y:S01]  /*d790*/  IMAD.MOV.U32 R228, RZ, RZ, R229 ;  /* 0x000000ffffe47224 */ /* 0x000fe200078e00e5 */
[C---:B------:R-:W-:Y:S08]  /*d7a0*/  HMMA.16816.F32.BF16 R60, R4.reuse, R18, R156 ;  /* 0x00000012043c723c */ /* 0x040ff0000004189c */
[C---:B------:R-:W-:Y:S01]  /*d7b0*/  HMMA.16816.F32.BF16 R88, R4.reuse, R20, R132 ;  /* 0x000000140458723c */ /* 0x040fe20000041884 */
[----:B------:R5:W1:Y:S07]  /*d7c0*/  MUFU.EX2 R229, R3 ;  /* 0x0000000300e57308 */ /* 0x000a6e0000000800 */
[----:B------:R-:W-:Y:S01]  /*d7d0*/  HMMA.16816.F32.BF16 R52, R4, R22, R164 ;  /* 0x000000160434723c */ /* 0x000fe200000418a4 */
[----:B---3--:R-:W-:-:S02]  /*d7e0*/  SHF.R.U32.HI R12, RZ, 0x8, R0 ;  /* 0x00000008ff0c7819 */ /* 0x008fc40000011600 */
[----:B------:R-:W-:Y:S01]  /*d7f0*/  LOP3.LUT R13, R2, 0xff, RZ, 0xc0, !PT ;  /* 0x000000ff020d7812 */ /* 0x000fe200078ec0ff */
[----:B------:R-:W-:Y:S01]  /*d800*/  IMAD.MOV.U32 R244, RZ, RZ, R171 ;  /* 0x000000fffff47224 */ /* 0x000fe200078e00ab */
[----:B----4-:R-:W-:Y:S01]  /*d810*/  F2FP.BF16.PACK_AB R0, R233, R234 ;  /* 0x000000eae900723e */ /* 0x010fe200000010ff */
[----:B------:R-:W-:Y:S01]  /*d820*/  IMAD.MOV.U32 R157, RZ, RZ, R168 ;  /* 0x000000ffff9d7224 */ /* 0x000fe200078e00a8 */
[----:B------:R-:W-:Y:S01]  /*d830*/  SHF.R.U32.HI R4, RZ, 0x10, R2 ;  /* 0x00000010ff047819 */ /* 0x000fe20000011602 */
[----:B------:R-:W-:Y:S01]  /*d840*/  IMAD.MOV.U32 R246, RZ, RZ, R170 ;  /* 0x000000fffff67224 */ /* 0x000fe200078e00aa */
[----:B-----5:R-:W-:Y:S01]  /*d850*/  F2FP.BF16.PACK_AB R3, R231, R232 ;  /* 0x000000e8e703723e */ /* 0x020fe200000010ff */
[----:B------:R-:W-:Y:S01]  /*d860*/  IMAD.MOV.U32 R245, RZ, RZ, R169 ;  /* 0x000000fffff57224 */ /* 0x000fe200078e00a9 */
[C---:B------:R-:W-:Y:S01]  /*d870*/  PRMT R136, R0.reuse, 0x7610, R136 ;  /* 0x0000761000887816 */ /* 0x040fe20000000088 */
[----:B------:R-:W-:Y:S01]  /*d880*/  LDSM.16.MT88.4 R16, [R177+0xd000] ;  /* 0x00d00000b110783b */ /* 0x000fe20000004200 */
[----:B------:R-:W-:Y:S01]  /*d890*/  PRMT R103, R0, 0x7632, R103 ;  /* 0x0000763200677816 */ /* 0x000fe20000000067 */
[--C-:B------:R-:W-:Y:S01]  /*d8a0*/  HSET2.LE.AND R0, R15, R248.reuse, PT ;  /* 0x000000f80f007233 */ /* 0x100fe20003803000 */
[----:B------:R-:W-:Y:S01]  /*d8b0*/  SHF.R.U32.HI R5, RZ, 0x18, R2 ;  /* 0x00000018ff057819 */ /* 0x000fe20000011602 */
[----:B------:R-:W-:Y:S01]  /*d8c0*/  IMAD.MOV.U32 R159, RZ, RZ, R224 ;  /* 0x000000ffff9f7224 */ /* 0x000fe200078e00e0 */
[----:B------:R-:W-:Y:S01]  /*d8d0*/  LOP3.LUT R4, R4, 0xff, RZ, 0xc0, !PT ;  /* 0x000000ff04047812 */ /* 0x000fe200078ec0ff */
[----:B------:R-:W-:Y:S01]  /*d8e0*/  IMAD.MOV.U32 R134, RZ, RZ, R204 ;  /* 0x000000ffff867224 */ /* 0x000fe200078e00cc */
[C---:B------:R-:W-:Y:S01]  /*d8f0*/  PRMT R102, R3.reuse, 0x7632, R102 ;  /* 0x0000763203667816 */ /* 0x040fe20000000066 */
[----:B------:R-:W-:Y:S01]  /*d900*/  IMAD.MOV.U32 R133, RZ, RZ, R205 ;  /* 0x000000ffff857224 */ /* 0x000fe200078e00cd */
[----:B------:R-:W-:Y:S01]  /*d910*/  PRMT R101, R3, 0x7610, R101 ;  /* 0x0000761003657816 */ /* 0x000fe20000000065 */
[----:B------:R-:W-:Y:S01]  /*d920*/  IMAD.MOV.U32 R132, RZ, RZ, R207 ;  /* 0x000000ffff847224 */ /* 0x000fe200078e00cf */
[----:B------:R-:W-:Y:S01]  /*d930*/  PRMT R3, R136, 0x5410, R103 ;  /* 0x0000541088037816 */ /* 0x000fe20000000067 */
[----:B------:R-:W-:Y:S01]  /*d940*/  @!P2 HFMA2.BF16_V2 R249, -RZ.H0_H0, RZ.H0_H0, -R137.H0_H0 ;  /* 0x200000fffff9a231 */ /* 0x000fe20000340989 */
[----:B------:R-:W-:Y:S01]  /*d950*/  PRMT R5, R4, 0x5410, R5 ;  /* 0x0000541004057816 */ /* 0x000fe20000000005 */
[----:B------:R-:W-:Y:S01]  /*d960*/  HSET2.LE.AND R2, R14, R248, PT ;  /* 0x000000f80e027233 */ /* 0x000fe20003803000 */
[----:B------:R-:W-:Y:S01]  /*d970*/  F2FP.BF16.PACK_AB R4, R235, R236 ;  /* 0x000000eceb04723e */ /* 0x000fe200000010ff */
[----:B------:R-:W-:Y:S01]  /*d980*/  IMAD.MOV.U32 R156, RZ, RZ, R172 ;  /* 0x000000ffff9c7224 */ /* 0x000fe200078e00ac */
[----:B------:R-:W-:Y:S01]  /*d990*/  LOP3.LUT R6, R0, R3, RZ, 0xc0, !PT ;  /* 0x0000000300067212 */ /* 0x000fe200078ec0ff */
[----:B------:R-:W-:Y:S01]  /*d9a0*/  IMAD.MOV.U32 R135, RZ, RZ, R174 ;  /* 0x000000ffff877224 */ /* 0x000fe200078e00ae */
[----:B------:R-:W-:Y:S01]  /*d9b0*/  PRMT R12, R13, 0x5410, R12 ;  /* 0x000054100d0c7816 */ /* 0x000fe2000000000c */
[----:B------:R-:W-:Y:S01]  /*d9c0*/  IMAD.MOV.U32 R158, RZ, RZ, R175 ;  /* 0x000000ffff9e7224 */ /* 0x000fe200078e00af */
[----:B------:R-:W-:Y:S01]  /*d9d0*/  PRMT R0, R101, 0x5410, R102 ;  /* 0x0000541065007816 */ /* 0x000fe20000000066 */
[----:B------:R-:W-:Y:S01]  /*d9e0*/  LDSM.16.MT88.4 R20, [R180+0xd000] ;  /* 0x00d00000b414783b */ /* 0x000fe20000004200 */
[----:B-1----:R-:W-:-:S02]  /*d9f0*/  F2FP.BF16.PACK_AB R3, R229, R230 ;  /* 0x000000e6e503723e */ /* 0x002fc400000010ff */
[C---:B------:R-:W-:Y:S02]  /*da00*/  PRMT R100, R4.reuse, 0x7610, R100 ;  /* 0x0000761004647816 */ /* 0x040fe40000000064 */
[----:B------:R-:W-:Y:S02]  /*da10*/  PRMT R33, R4, 0x7632, R33 ;  /* 0x0000763204217816 */ /* 0x000fe40000000021 */
[----:B------:R-:W-:Y:S01]  /*da20*/  LOP3.LUT R7, R2, R0, RZ, 0xc0, !PT ;  /* 0x0000000002077212 */ /* 0x000fe200078ec0ff */
[--C-:B------:R-:W-:Y:S01]  /*da30*/  HSET2.LE.AND R0, R12, R248.reuse, PT ;  /* 0x000000f80c007233 */ /* 0x100fe20003803000 */
[C---:B------:R-:W-:Y:S02]  /*da40*/  PRMT R31, R3.reuse, 0x7632, R31 ;  /* 0x00007632031f7816 */ /* 0x040fe4000000001f */
[----:B------:R-:W-:Y:S01]  /*da50*/  PRMT R28, R3, 0x7610, R28 ;  /* 0x00007610031c7816 */ /* 0x000fe2000000001c */
[----:B------:R-:W-:Y:S01]  /*da60*/  HSET2.LE.AND R2, R5, R248, PT ;  /* 0x000000f805027233 */ /* 0x000fe20003803000 */
[----:B------:R-:W-:Y:S01]  /*da70*/  PRMT R3, R100, 0x5410, R33 ;  /* 0x0000541064037816 */ /* 0x000fe20000000021 */
[----:B------:R-:W-:Y:S03]  /*da80*/  LDSM.16.MT88.4 R12, [R177+0xf000] ;  /* 0x00f00000b10c783b */ /* 0x000fe60000004200 */
[----:B------:R-:W-:-:S02]  /*da90*/  LOP3.LUT R4, R0, R3, RZ, 0xc0, !PT ;  /* 0x0000000300047212 */ /* 0x000fc400078ec0ff */
[----:B------:R-:W-:-:S04]  /*daa0*/  PRMT R0, R28, 0x5410, R31 ;  /* 0x000054101c007816 */ /* 0x000fc8000000001f */
[----:B------:R-:W-:-:S07]  /*dab0*/  LOP3.LUT R5, R2, R0, RZ, 0xc0, !PT ;  /* 0x0000000002057212 */ /* 0x000fce00078ec0ff */
[C---:B--2---:R-:W-:Y:S08]  /*dac0*/  HMMA.16816.F32.BF16 R112, R4.reuse, R24, R112 ;  /* 0x000000180470723c */ /* 0x044ff00000041870 */
[----:B------:R-:W-:Y:S01]  /*dad0*/  HMMA.16816.F32.BF16 R56, R4, R26, R56 ;  /* 0x0000001a0438723c */ /* 0x000fe20000041838 */
[----:B------:R-:W1:Y:S01]  /*dae0*/  LDSM.16.MT88.4 R24, [R177+0x11000] ;  /* 0x01100000b118783b */ /* 0x000e620000004200 */
[----:B------:R-:W-:-:S03]  /*daf0*/  LOP3.LUT R2, R29, UR20, R32, 0x96, !PT ;  /* 0x000000141d027c12 */ /* 0x000fc6000f8e9620 */
[----:B------:R2:W3:Y:S03]  /*db00*/  LDL.LU.S16 R29, [R1] ;  /* 0x00000000011d7983 */ /* 0x0004e60000300600 */
[C---:B-1----:R-:W-:Y:S01]  /*db10*/  HMMA.16816.F32.BF16 R168, R4.reuse, R26, R96 ;  /* 0x0000001a04a8723c */ /* 0x042fe20000041860 */
[----:B------:R2:W4:Y:S07]  /*db20*/  LDL.LU.S16 R27, [R1+0xc] ;  /* 0x00000c00011b7983 */ /* 0x00052e0000300600 */
[C---:B------:R-:W-:Y:S08]  /*db30*/  HMMA.16816.F32.BF16 R104, R4.reuse, R16, R104 ;  /* 0x000000100468723c */ /* 0x040ff00000041868 */
[C---:B------:R-:W-:Y:S01]  /*db40*/  HMMA.16816.F32.BF16 R48, R4.reuse, R18, R48 ;  /* 0x000000120430723c */ /* 0x040fe20000041830 */
[----:B------:R-:W1:Y:S07]  /*db50*/  LDSM.16.MT88.4 R16, [R179+0xd000] ;  /* 0x00d00000b310783b */ /* 0x000e6e0000004200 */
[C---:B-1----:R-:W-:Y:S08]  /*db60*/  HMMA.16816.F32.BF16 R128, R4.reuse, R16, R128 ;  /* 0x000000100480723c */ /* 0x042ff00000041880 */
[C---:B------:R-:W-:Y:S01]  /*db70*/  HMMA.16816.F32.BF16 R72, R4.reuse, R18, R72 ;  /* 0x000000120448723c */ /* 0x040fe20000041848 */
[----:B------:R-:W1:Y:S07]  /*db80*/  LDSM.16.MT88.4 R16, [R180+0xf000] ;  /* 0x00f00000b410783b */ /* 0x000e6e0000004200 */
[C---:B------:R-:W-:Y:S08]  /*db90*/  HMMA.16816.F32.BF16 R76, R4.reuse, R12, R76 ;  /* 0x0000000c044c723c */ /* 0x040ff0000004184c */
[C---:B------:R-:W-:Y:S01]  /*dba0*/  HMMA.16816.F32.BF16 R80, R4.reuse, R14, R80 ;  /* 0x0000000e0450723c */ /* 0x040fe20000041850 */
[----:B------:R-:W5:Y:S07]  /*dbb0*/  LDSM.16.MT88.4 R12, [R179+0xf000] ;  /* 0x00f00000b30c783b */ /* 0x000f6e0000004200 */
[C---:B-1----:R-:W-:Y:S08]  /*dbc0*/  HMMA.16816.F32.BF16 R152, R4.reuse, R16, R152 ;  /* 0x000000100498723c */ /* 0x042ff00000041898 */
[----:B------:R-:W-:Y:S01]  /*dbd0*/  HMMA.16816.F32.BF16 R220, R4, R18, R220 ;  /* 0x0000001204dc723c */ /* 0x000fe200000418dc */
[----:B------:R-:W1:Y:S01]  /*dbe0*/  LDSM.16.MT88.4 R16, [R178+0x11000] ;  /* 0x01100000b210783b */ /* 0x000e620000004200 */
[----:B------:R-:W-:-:S04]  /*dbf0*/  IMAD.WIDE.U32 R2, R2, -0x2daee0ad, RZ ;  /* 0xd2511f5302027825 */ /* 0x000fc800078e00ff */
[----:B------:R-:W-:Y:S02]  /*dc00*/  IMAD.MOV.U32 R224, RZ, RZ, R225 ;  /* 0x000000ffffe07224 */ /* 0x000fe400078e00e1 */
[----:B------:R-:W-:Y:S02]  /*dc10*/  IMAD.MOV.U32 R225, RZ, RZ, R227 ;  /* 0x000000ffffe17224 */ /* 0x000fe400078e00e3 */
[----:B------:R-:W-:Y:S01]  /*dc20*/  IMAD.MOV.U32 R227, RZ, RZ, R206 ;  /* 0x000000ffffe37224 */ /* 0x000fe200078e00ce */
[----:B------:R-:W-:Y:S01]  /*dc30*/  LOP3.LUT R0, R3, UR27, R30, 0x96, !PT ;  /* 0x0000001b03007c12 */ /* 0x000fe2000f8e961e */
[C---:B-----5:R-:W-:Y:S07]  /*dc40*/  HMMA.16816.F32.BF16 R204, R4.reuse, R12, R124 ;  /* 0x0000000c04cc723c */ /* 0x060fee000004187c */
[----:B------:R-:W-:Y:S01]  /*dc50*/  LOP3.LUT R13, R2, 0xffff, RZ, 0xc0, !PT ;  /* 0x0000ffff020d7812 */ /* 0x000fe200078ec0ff */
[----:B-1----:R-:W-:Y:S01]  /*dc60*/  HMMA.16816.F32.BF16 R164, R4, R16, R92 ;  /* 0x0000001004a4723c */ /* 0x002fe2000004185c */
[----:B------:R2:W5:Y:S01]  /*dc70*/  LDL.LU.S16 R16, [R1+0x8] ;  /* 0x0000080001107983 */ /* 0x0005620000300600 */
[----:B----4-:R-:W-:-:S05]  /*dc80*/  @!P0 HFMA2.BF16_V2 R27, -RZ.H0_H0, RZ.H0_H0, -R31.H0_H0 ;  /* 0x200000ffff1b8231 */ /* 0x010fca000034091f */
[----:B------:R-:W-:-:S04]  /*dc90*/  PRMT R3, R27, 0x7610, R3 ;  /* 0x000076101b037816 */ /* 0x000fc80000000003 */
[----:B------:R-:W-:Y:S02]  /*dca0*/  @!P0 PRMT R31, R3, 0x5410, RZ ;  /* 0x00005410031f8816 */ /* 0x000fe400000000ff */
[----:B------:R2:W4:Y:S04]  /*dcb0*/  LDL.LU.S16 R3, [R1+0x18] ;  /* 0x0000180001037983 */ /* 0x0005280000300600 */
[----:B------:R2:W2:Y:S01]  /*dcc0*/  LDL.LU.S16 R27, [R1+0x14] ;  /* 0x00001400011b7983 */ /* 0x0004a20000300600 */
[----:B------:R-:W-:Y:S02]  /*dcd0*/  @!P2 PRMT R137, R249, 0x5410, RZ ;  /* 0x00005410f989a816 */ /* 0x000fe400000000ff */
[----:B------:R-:W1:Y:S01]  /*dce0*/  LDC.U8 R249, c[0x0][0x2d8] ;  /* 0x0000b600fff97b82 */ /* 0x000e620000000000 */
[----:B------:R-:W-:Y:S01]  /*dcf0*/  LOP3.LUT R12, R36, 0xffff, RZ, 0xc0, !PT ;  /* 0x0000ffff240c7812 */ /* 0x000fe200078ec0ff */
[C---:B------:R-:W-:Y:S01]  /*dd00*/  HMMA.16816.F32.BF16 R216, R4.reuse, R24, R108 ;  /* 0x0000001804d8723c */ /* 0x040fe2000004186c */
[----:B------:R-:W-:Y:S01]  /*dd10*/  MOV R250, R173 ;  /* 0x000000ad00fa7202 */ /* 0x000fe20000000f00 */
[----:B------:R-:W-:Y:S01]  /*dd20*/  @!P1 HFMA2.BF16_V2 R252, -RZ.H0_H0, RZ.H0_H0, -R100.H0_H0 ;  /* 0x200000fffffc9231 */ /* 0x000fe20000340964 */
[----:B------:R-:W-:Y:S04]  /*dd30*/  LDSM.16.MT88.4 R108, [R177+0xd800] ;  /* 0x00d80000b16c783b */ /* 0x000fe80000004200 */
[----:B------:R-:W-:Y:S01]  /*dd40*/  SHF.R.U32.HI R24, RZ, 0x18, R2 ;  /* 0x00000018ff187819 */ /* 0x000fe20000011602 */
[----:B------:R-:W-:Y:S01]  /*dd50*/  HMMA.16816.F32.BF16 R172, R4, R14, R116 ;  /* 0x0000000e04ac723c */ /* 0x000fe20000041874 */
[----:B------:R-:W-:Y:S01]  /*dd60*/  @!P1 PRMT R100, R252, 0x5410, RZ ;  /* 0x00005410fc649816 */ /* 0x000fe200000000ff */
[----:B------:R-:W-:Y:S05]  /*dd70*/  LDSM.16.MT88.4 R116, [R178+0xd800] ;  /* 0x00d80000b274783b */ /* 0x000fea0000004200 */
[----:B------:R-:W-:-:S02]  /*dd80*/  LOP3.LUT R15, R2, 0xff, RZ, 0xc0, !PT ;  /* 0x000000ff020f7812 */ /* 0x000fc400078ec0ff */
[----:B------:R-:W-:Y:S02]  /*dd90*/  SHF.R.U32.HI R14, RZ, 0x10, R2 ;  /* 0x00000010ff0e7819 */ /* 0x000fe40000011602 */
[----:B------:R-:W-:-:S04]  /*dda0*/  SHF.R.U32.HI R2, RZ, 0x8, R12 ;  /* 0x00000008ff027819 */ /* 0x000fc8000001160c */
[----:B------:R-:W-:-:S04]  /*ddb0*/  LOP3.LUT R2, R2, 0xffff, RZ, 0xc0, !PT ;  /* 0x0000ffff02027812 */ /* 0x000fc800078ec0ff */
[----:B-1----:R-:W-:Y:S02]  /*ddc0*/  ISETP.GE.U32.AND P2, PT, R249, R2, PT ;  /* 0x00000002f900720c */ /* 0x002fe40003f46070 */
[----:B------:R-:W-:-:S04]  /*ddd0*/  SHF.R.U32.HI R2, RZ, 0x8, R132 ;  /* 0x00000008ff027819 */ /* 0x000fc80000011684 */
[----:B------:R-:W-:-:S04]  /*dde0*/  LOP3.LUT R2, R2, 0xffff, RZ, 0xc0, !PT ;  /* 0x0000ffff02027812 */ /* 0x000fc800078ec0ff */
[----:B------:R-:W-:Y:S01]  /*ddf0*/  ISETP.GE.U32.AND P1, PT, R249, R2, PT ;  /* 0x00000002f900720c */ /* 0x000fe20003f26070 */
[C---:B------:R-:W-:Y:S08]  /*de00*/  HMMA.16816.F32.BF16 R120, R4.reuse, R20, R120 ;  /* 0x000000140478723c */ /* 0x040ff00000041878 */
[----:B------:R-:W-:Y:S01]  /*de10*/  HMMA.16816.F32.BF16 R64, R4, R22, R64 ;  /* 0x000000160440723c */ /* 0x000fe20000041840 */
[----:B------:R-:W1:Y:S03]  /*de20*/  LDSM.16.MT88.4 R20, [R178+0xf000] ;  /* 0x00f00000b214783b */ /* 0x000e660000004200 */
[----:B--2---:R-:W-:-:S05]  /*de30*/  @!P1 HFMA2.BF16_V2 R27, -RZ.H0_H0, RZ.H0_H0, -R103.H0_H0 ;  /* 0x200000ffff1b9231 */ /* 0x004fca0000340967 */
[----:B------:R-:W-:-:S04]  /*de40*/  PRMT R25, R27, 0x7610, R25 ;  /* 0x000076101b197816 */ /* 0x000fc80000000019 */
[----:B------:R-:W-:Y:S02]  /*de50*/  @!P1 PRMT R103, R25, 0x5410, RZ ;  /* 0x0000541019679816 */ /* 0x000fe400000000ff */
[----:B------:R2:W2:Y:S01]  /*de60*/  LDL.LU.S16 R25, [R1+0x1c] ;  /* 0x00001c0001197983 */ /* 0x0004a20000300600 */
[----:B------:R-:W-:Y:S02]  /*de70*/  FFMA.FTZ R2, R133, c[0x0][0x23c], -R11 ;  /* 0x00008f0085027a23 */ /* 0x000fe4000001080b */
[----:B------:R-:W-:Y:S02]  /*de80*/  IMAD.MOV.U32 R133, RZ, RZ, R227 ;  /* 0x000000ffff857224 */ /* 0x000fe400078e00e3 */
[----:B------:R4:W-:Y:S01]  /*de90*/  MUFU.EX2 R227, R2 ;  /* 0x0000000200e37308 */ /* 0x0009e20000000800 */
[----:B---3--:R-:W-:Y:S01]  /*dea0*/  @!P2 HFMA2.BF16_V2 R29, -RZ.H0_H0, RZ.H0_H0, -R33.H0_H0 ;  /* 0x200000ffff1da231 */ /* 0x008fe20000340921 */
[----:B-1----:R-:W-:Y:S01]  /*deb0*/  HMMA.16816.F32.BF16 R84, R4, R20, R84 ;  /* 0x000000140454723c */ /* 0x002fe20000041854 */
[----:B-----5:R-:W-:-:S03]  /*dec0*/  @!P6 HFMA2.BF16_V2 R16, -RZ.H0_H0, RZ.H0_H0, -R28.H0_H0 ;  /* 0x200000ffff10e231 */ /* 0x020fc6000034091c */
[----:B------:R-:W-:-:S04]  /*ded0*/  PRMT R17, R29, 0x7610, R17 ;  /* 0x000076101d117816 */ /* 0x000fc80000000011 */
[----:B------:R-:W-:Y:S01]  /*dee0*/  HMMA.16816.F32.BF16 R148, R4, R22, R148 ;  /* 0x000000160494723c */ /* 0x000fe20000041894 */
[----:B------:R-:W-:Y:S01]  /*def0*/  LDSM.16.MT88.4 R20, [R180+0x11000] ;  /* 0x01100000b414783b */ /* 0x000fe20000004200 */
[----:B----4-:R-:W-:Y:S02]  /*df00*/  FFMA.FTZ R2, R134, c[0x0][0x23c], -R11 ;  /* 0x00008f0086027a23 */ /* 0x010fe4000001080b */
[----:B------:R-:W-:Y:S01]  /*df10*/  IMAD.MOV.U32 R134, RZ, RZ, R135 ;  /* 0x000000ffff867224 */ /* 0x000fe200078e0087 */
[----:B------:R-:W-:Y:S01]  /*df20*/  MOV R135, R250 ;  /* 0x000000fa00877202 */ /* 0x000fe20000000f00 */
[----:B------:R-:W-:Y:S02]  /*df30*/  IMAD.MOV.U32 R250, RZ, RZ, R156 ;  /* 0x000000fffffa7224 */ /* 0x000fe400078e009c */
[----:B------:R-:W-:Y:S02]  /*df40*/  IMAD.MOV.U32 R156, RZ, RZ, R157 ;  /* 0x000000ffff9c7224 */ /* 0x000fe400078e009d */
[----:B------:R-:W-:-:S02]  /*df50*/  IMAD.MOV.U32 R157, RZ, RZ, R244 ;  /* 0x000000ffff9d7224 */ /* 0x000fc400078e00f4 */
[----:B------:R-:W-:Y:S02]  /*df60*/  IMAD.MOV.U32 R244, RZ, RZ, R69 ;  /* 0x000000fffff47224 */ /* 0x000fe400078e0045 */
[----:B------:R-:W-:Y:S02]  /*df70*/  IMAD.MOV.U32 R69, RZ, RZ, R228 ;  /* 0x000000ffff457224 */ /* 0x000fe400078e00e4 */
[----:B------:R1:W-:Y:S01]  /*df80*/  MUFU.EX2 R228, R2 ;  /* 0x0000000200e47308 */ /* 0x0003e20000000800 */
[----:B------:R-:W-:Y:S01]  /*df90*/  @!P2 PRMT R33, R17, 0x5410, RZ ;  /* 0x000054101121a816 */ /* 0x000fe200000000ff */
[----:B------:R-:W-:Y:S01]  /*dfa0*/  HMMA.16816.F32.BF16 R160, R4, R18, R60 ;  /* 0x0000001204a0723c */ /* 0x000fe2000004183c */
[----:B------:R-:W-:Y:S01]  /*dfb0*/  PRMT R12, R16, 0x7610, R12 ;  /* 0x00007610100c7816 */ /* 0x000fe2000000000c */
[----:B------:R-:W-:Y:S01]  /*dfc0*/  @!P3 HFMA2.BF16_V2 R3, -RZ.H0_H0, RZ.H0_H0, -R136.H0_H0 ;  /* 0x200000ffff03b231 */ /* 0x000fe20000340988 */
[----:B------:R-:W3:Y:S01]  /*dfd0*/  LDSM.16.MT88.4 R16, [R179+0x11000] ;  /* 0x01100000b310783b */ /* 0x000ee20000004200 */
[----:B-1----:R-:W-:-:S02]  /*dfe0*/  FFMA.FTZ R2, R133, c[0x0][0x23c], -R11 ;  /* 0x00008f0085027a23 */ /* 0x002fc4000001080b */
[----:B------:R-:W-:Y:S02]  /*dff0*/  IMAD.MOV.U32 R133, RZ, RZ, R134 ;  /* 0x000000ffff857224 */ /* 0x000fe400078e0086 */
[----:B------:R-:W-:Y:S02]  /*e000*/  IMAD.MOV.U32 R134, RZ, RZ, R135 ;  /* 0x000000ffff867224 */ /* 0x000fe400078e0087 */
[----:B------:R-:W-:Y:S02]  /*e010*/  IMAD.MOV.U32 R135, RZ, RZ, R250 ;  /* 0x000000ffff877224 */ /* 0x000fe400078e00fa */
[----:B------:R-:W-:Y:S02]  /*e020*/  IMAD.MOV.U32 R250, RZ, RZ, R156 ;  /* 0x000000fffffa7224 */ /* 0x000fe400078e009c */
[----:B------:R-:W-:Y:S02]  /*e030*/  IMAD.MOV.U32 R156, RZ, RZ, R157 ;  /* 0x000000ffff9c7224 */ /* 0x000fe400078e009d */
[----:B------:R-:W-:Y:S01]  /*e040*/  IMAD.MOV.U32 R157, RZ, RZ, R244 ;  /* 0x000000ffff9d7224 */ /* 0x000fe200078e00f4 */
[----:B------:R-:W-:-:S02]  /*e050*/  MOV R244, R226 ;  /* 0x000000e200f47202 */ /* 0x000fc40000000f00 */
[----:B------:R1:W-:Y:S01]  /*e060*/  MUFU.EX2 R226, R2 ;  /* 0x0000000200e27308 */ /* 0x0003e20000000800 */
[----:B------:R-:W-:Y:S02]  /*e070*/  PRMT R26, R3, 0x7610, R26 ;  /* 0x00007610031a7816 */ /* 0x000fe4000000001a */
[----:B------:R-:W-:Y:S02]  /*e080*/  @!P6 PRMT R28, R12, 0x5410, RZ ;  /* 0x000054100c1ce816 */ /* 0x000fe400000000ff */
[----:B------:R-:W-:Y:S01]  /*e090*/  @!P3 PRMT R136, R26, 0x5410, RZ ;  /* 0x000054101a88b816 */ /* 0x000fe200000000ff */
[----:B------:R-:W-:Y:S02]  /*e0a0*/  FFMA.FTZ R12, R225, c[0x0][0x23c], -R10 ;  /* 0x00008f00e10c7a23 */ /* 0x000fe4000001080a */
[----:B------:R-:W-:Y:S01]  /*e0b0*/  IMAD.MOV.U32 R127, RZ, RZ, R133 ;  /* 0x000000ffff7f7224 */ /* 0x000fe200078e0085 */
[----:B-1----:R-:W-:Y:S01]  /*e0c0*/  SHF.R.U32.HI R2, RZ, 0x18, R68 ;  /* 0x00000018ff027819 */ /* 0x002fe20000011644 */
[----:B------:R-:W-:-:S03]  /*e0d0*/  IMAD.MOV.U32 R251, RZ, RZ, R135 ;  /* 0x000000fffffb7224 */ /* 0x000fc600078e0087 */
[----:B------:R-:W-:Y:S02]  /*e0e0*/  ISETP.GE.U32.AND P3, PT, R249, R2, PT ;  /* 0x00000002f900720c */ /* 0x000fe40003f66070 */
[----:B------:R-:W-:Y:S01]  /*e0f0*/  SHF.R.U32.HI R2, RZ, 0x8, R13 ;  /* 0x00000008ff027819 */ /* 0x000fe2000001160d */
[----:B------:R1:W-:Y:S01]  /*e100*/  MUFU.EX2 R225, R12 ;  /* 0x0000000c00e17308 */ /* 0x0003e20000000800 */
[----:B------:R-:W-:Y:S02]  /*e110*/  LOP3.LUT R3, R68, 0xff, RZ, 0xc0, !PT ;  /* 0x000000ff44037812 */ /* 0x000fe400078ec0ff */
[----:B------:R-:W-:Y:S01]  /*e120*/  PRMT R15, R15, 0x5410, R2 ;  /* 0x000054100f0f7816 */ /* 0x000fe20000000002 */
[----:B------:R-:W-:Y:S01]  /*e130*/  FFMA.FTZ R2, R127, c[0x0][0x23c], -R10 ;  /* 0x00008f007f027a23 */ /* 0x000fe2000001080a */
[----:B------:R-:W-:Y:S01]  /*e140*/  ISETP.GE.U32.AND P6, PT, R249, R3, PT ;  /* 0x00000003f900720c */ /* 0x000fe20003fc6070 */
[----:B------:R-:W-:Y:S01]  /*e150*/  IMAD.MOV.U32 R247, RZ, RZ, R134 ;  /* 0x000000fffff77224 */ /* 0x000fe200078e0086 */
[----:B------:R-:W-:Y:S01]  /*e160*/  LOP3.LUT R3, R39, 0xff, RZ, 0xc0, !PT ;  /* 0x000000ff27037812 */ /* 0x000fe200078ec0ff */
[----:B------:R4:W-:Y:S01]  /*e170*/  MUFU.EX2 R32, R2 ;  /* 0x0000000200207308 */ /* 0x0009e20000000800 */
[----:B------:R-:W-:Y:S01]  /*e180*/  LOP3.LUT R13, R14, 0xff, RZ, 0xc0, !PT ;  /* 0x000000ff0e0d7812 */ /* 0x000fe200078ec0ff */
[----:B------:R-:W-:-:S02]  /*e190*/  IMAD.MOV.U32 R135, RZ, RZ, R156 ;  /* 0x000000ffff877224 */ /* 0x000fc400078e009c */
[--C-:B-1----:R-:W-:Y:S01]  /*e1a0*/  FFMA.FTZ R12, R224, c[0x0][0x23c], -R10.reuse ;  /* 0x00008f00e00c7a23 */ /* 0x102fe2000001080a */
[C---:B---3--:R-:W-:Y:S01]  /*e1b0*/  HMMA.16816.F32.BF16 R92, R4.reuse, R16, R40 ;  /* 0x00000010045c723c */ /* 0x048fe20000041828 */
[----:B------:R-:W-:Y:S01]  /*e1c0*/  FFMA.FTZ R10, R251, c[0x0][0x23c], -R10 ;  /* 0x00008f00fb0a7a23 */ /* 0x000fe2000001080a */
[----:B------:R-:W-:Y:S01]  /*e1d0*/  ISETP.GE.U32.AND P1, PT, R249, R3, PT ;  /* 0x00000003f900720c */ /* 0x000fe20003f26070 */
[----:B------:R-:W-:Y:S01]  /*e1e0*/  IMAD.MOV.U32 R132, RZ, RZ, R157 ;  /* 0x000000ffff847224 */ /* 0x000fe200078e009d */
[----:B------:R-:W-:Y:S01]  /*e1f0*/  PRMT R14, R13, 0x5410, R24 ;  /* 0x000054100d0e7816 */ /* 0x000fe20000000018 */
[----:B------:R1:W3:Y:S01]  /*e200*/  MUFU.EX2 R30, R10 ;  /* 0x0000000a001e7308 */ /* 0x0002e20000000800 */
[----:B------:R-:W-:Y:S01]  /*e210*/  SHF.R.U32.HI R3, RZ, 0x10, R68 ;  /* 0x00000010ff037819 */ /* 0x000fe20000011644 */
[----:B------:R-:W-:Y:S01]  /*e220*/  IMAD.MOV.U32 R133, RZ, RZ, R158 ;  /* 0x000000ffff857224 */ /* 0x000fe200078e009e */
[----:B----4-:R-:W-:Y:S01]  /*e230*/  LOP3.LUT R2, R0, 0xffff, RZ, 0xc0, !PT ;  /* 0x0000ffff00027812 */ /* 0x010fe200078ec0ff */
[----:B------:R-:W-:Y:S01]  /*e240*/  FFMA.FTZ R13, R247, c[0x0][0x23c], -R11 ;  /* 0x00008f00f70d7a23 */ /* 0x000fe2000001080b */
[----:B------:R-:W-:Y:S01]  /*e250*/  SHF.R.U32.HI R11, RZ, 0x10, R0 ;  /* 0x00000010ff0b7819 */ /* 0x000fe20000011600 */
[----:B------:R-:W-:Y:S01]  /*e260*/  IMAD.MOV.U32 R134, RZ, RZ, R159 ;  /* 0x000000ffff867224 */ /* 0x000fe200078e009f */
[----:B------:R-:W-:Y:S01]  /*e270*/  LDSM.16.MT88.4 R40, [R177+0xf800] ;  /* 0x00f80000b128783b */ /* 0x000fe20000004200 */
[----:B------:R4:W5:Y:S01]  /*e280*/  MUFU.EX2 R224, R12 ;  /* 0x0000000c00e07308 */ /* 0x0009620000000800 */
[----:B------:R-:W-:Y:S02]  /*e290*/  HMMA.16816.F32.BF16 R156, R4, R20, R88 ;  /* 0x00000014049c723c */ /* 0x000fe40000041858 */
[----:B------:R-:W-:Y:S01]  /*e2a0*/  LDSM.16.MT88.4 R124, [R180+0xd800] ;  /* 0x00d80000b47c783b */ /* 0x000fe20000004200 */
[----:B-1----:R-:W-:-:S04]  /*e2b0*/  LOP3.LUT R10, R3, 0xff, RZ, 0xc0, !PT ;  /* 0x000000ff030a7812 */ /* 0x002fc800078ec0ff */
[----:B------:R3:W1:Y:S01]  /*e2c0*/  MUFU.EX2 R29, R13 ;  /* 0x0000000d001d7308 */ /* 0x0006620000000800 */
[----:B------:R-:W-:Y:S01]  /*e2d0*/  SHF.R.U32.HI R3, RZ, 0x8, R2 ;  /* 0x00000008ff037819 */ /* 0x000fe20000011602 */
[----:B--2---:R-:W-:Y:S01]  /*e2e0*/  @!P4 HFMA2.BF16_V2 R25, -RZ.H0_H0, RZ.H0_H0, -R102.H0_H0 ;  /* 0x200000ffff19c231 */ /* 0x004fe20000340966 */
[----:B----4-:R-:W-:Y:S01]  /*e2f0*/  LOP3.LUT R12, R0, 0xff, RZ, 0xc0, !PT ;  /* 0x000000ff000c7812 */ /* 0x010fe200078ec0ff */
[----:B------:R-:W-:Y:S01]  /*e300*/  IMAD.MOV.U32 R252, RZ, RZ, R132 ;  /* 0x000000fffffc7224 */ /* 0x000fe200078e0084 */
[----:B------:R-:W-:Y:S02]  /*e310*/  SHF.R.U32.HI R2, RZ, 0x18, R0 ;  /* 0x00000018ff027819 */ /* 0x000fe40000011600 */
[C---:B------:R-:W-:Y:S02]  /*e320*/  ISETP.GE.U32.AND P2, PT, R249.reuse, R38, PT ;  /* 0x00000026f900720c */ /* 0x040fe40003f46070 */
[----:B------:R-:W-:Y:S01]  /*e330*/  ISETP.GE.U32.AND P0, PT, R249, R37, PT ;  /* 0x00000025f900720c */ /* 0x000fe20003f06070 */
[----:B------:R-:W-:Y:S01]  /*e340*/  IMAD.MOV.U32 R247, RZ, RZ, R250 ;  /* 0x000000fffff77224 */ /* 0x000fe200078e00fa */
[----:B------:R-:W-:Y:S01]  /*e350*/  LOP3.LUT R0, R11, 0xff, RZ, 0xc0, !PT ;  /* 0x000000ff0b007812 */ /* 0x000fe200078ec0ff */
[----:B------:R-:W-:Y:S01]  /*e360*/  IMAD.MOV.U32 R251, RZ, RZ, R69 ;  /* 0x000000fffffb7224 */ /* 0x000fe200078e0045 */
[----:B------:R-:W-:Y:S01]  /*e370*/  PRMT R11, R12, 0x5410, R3 ;  /* 0x000054100c0b7816 */ /* 0x000fe20000000003 */
[----:B------:R-:W-:Y:S01]  /*e380*/  LDSM.16.MT88.4 R88, [R180+0x11800] ;  /* 0x01180000b458783b */ /* 0x000fe20000004200 */
[----:B------:R-:W-:-:S02]  /*e390*/  PRMT R20, R25, 0x7610, R20 ;  /* 0x0000761019147816 */ /* 0x000fc40000000014 */
[----:B------:R-:W-:Y:S01]  /*e3a0*/  PRMT R3, R0, 0x5410, R2 ;  /* 0x0000541000037816 */ /* 0x000fe20000000002 */
[--C-:B------:R-:W-:Y:S01]  /*e3b0*/  HSET2.LE.AND R2, R11, R248.reuse, PT ;  /* 0x000000f80b027233 */ /* 0x100fe20003803000 */
[----:B---3--:R-:W-:Y:S01]  /*e3c0*/  F2FP.BF16.PACK_AB R13, R30, R32 ;  /* 0x000000201e0d723e */ /* 0x008fe200000010ff */
[----:B------:R-:W-:Y:S01]  /*e3d0*/  HMMA.16816.F32.BF16 R24, R4, R22, R52 ;  /* 0x000000160418723c */ /* 0x000fe20000041834 */
[----:B------:R-:W-:Y:S02]  /*e3e0*/  F2FP.BF16.PACK_AB R11, R228, R227 ;  /* 0x000000e3e40b723e */ /* 0x000fe400000010ff */
[----:B------:R-:W-:Y:S01]  /*e3f0*/  @!P4 PRMT R102, R20, 0x5410, RZ ;  /* 0x000054101466c816 */ /* 0x000fe200000000ff */
[----:B------:R-:W-:Y:S01]  /*e400*/  HSET2.LE.AND R0, R14, R248, PT ;  /* 0x000000f80e007233 */ /* 0x000fe20003803000 */
[----:B------:R-:W-:-:S03]  /*e410*/  PRMT R12, R11, 0x7610, R12 ;  /* 0x000076100b0c7816 */ /* 0x000fc6000000000c */
[----:B------:R-:W-:Y:S01]  /*e420*/  HMMA.16816.F32.BF16 R20, R4, R18, R44 ;  /* 0x000000120414723c */ /* 0x000fe2000004182c */
[----:B------:R-:W-:-:S06]  /*e430*/  PRMT R11, R11, 0x7632, R11 ;  /* 0x000076320b0b7816 */ /* 0x000fcc000000000b */
[----:B------:R-:W-:Y:S01]  /*e440*/  IMAD.MOV.U32 R5, RZ, RZ, R13 ;  /* 0x000000ffff057224 */ /* 0x000fe200078e000d */
[----:B-----5:R-:W-:-:S04]  /*e450*/  F2FP.BF16.PACK_AB R4, R224, R225 ;  /* 0x000000e1e004723e */ /* 0x020fc800000010ff */
[----:B------:R-:W-:Y:S02]  /*e460*/  LOP3.LUT R99, R0, R5, RZ, 0xc0, !PT ;  /* 0x0000000500637212 */ /* 0x000fe400078ec0ff */
[C---:B------:R-:W-:Y:S02]  /*e470*/  PRMT R7, R4.reuse, 0x7610, R7 ;  /* 0x0000761004077816 */ /* 0x040fe40000000007 */
[----:B------:R-:W-:Y:S02]  /*e480*/  PRMT R6, R4, 0x7632, R6 ;  /* 0x0000763204067816 */ /* 0x000fe40000000006 */
[----:B------:R-:W-:Y:S02]  /*e490*/  PRMT R0, R12, 0x5410, R11 ;  /* 0x000054100c007816 */ /* 0x000fe4000000000b */
[----:B-1----:R-:W-:Y:S01]  /*e4a0*/  F2FP.BF16.PACK_AB R4, R29, R226 ;  /* 0x000000e21d04723e */ /* 0x002fe200000010ff */
[----:B------:R-:W-:Y:S01]  /*e4b0*/  HSET2.LE.AND R3, R3, R248, PT ;  /* 0x000000f803037233 */ /* 0x000fe20003803000 */
[----:B------:R-:W-:-:S02]  /*e4c0*/  LOP3.LUT R96, R2, R0, RZ, 0xc0, !PT ;  /* 0x0000000002607212 */ /* 0x000fc400078ec0ff */
[C---:B------:R-:W-:Y:S02]  /*e4d0*/  PRMT R5, R4.reuse, 0x7610, R5 ;  /* 0x0000761004057816 */ /* 0x040fe40000000005 */
[----:B------:R-:W-:Y:S02]  /*e4e0*/  PRMT R0, R7, 0x5410, R6 ;  /* 0x0000541007007816 */ /* 0x000fe40000000006 */
[----:B------:R-:W-:Y:S02]  /*e4f0*/  PRMT R4, R4, 0x7632, R4 ;  /* 0x0000763204047816 */ /* 0x000fe40000000004 */
[----:B------:R-:W-:Y:S01]  /*e500*/  ISETP.GE.U32.AND P4, PT, R249, R10, PT ;  /* 0x0000000af900720c */ /* 0x000fe20003f86070 */
[----:B------:R-:W-:Y:S01]  /*e510*/  HSET2.LE.AND R10, R15, R248, PT ;  /* 0x000000f80f0a7233 */ /* 0x000fe20003803000 */
[----:B------:R-:W-:Y:S02]  /*e520*/  LOP3.LUT R97, R3, R0, RZ, 0xc0, !PT ;  /* 0x0000000003617212 */ /* 0x000fe400078ec0ff */
[----:B------:R-:W-:-:S04]  /*e530*/  PRMT R0, R5, 0x5410, R4 ;  /* 0x0000541005007816 */ /* 0x000fc80000000004 */
[----:B------:R-:W-:Y:S02]  /*e540*/  LOP3.LUT R98, R10, R0, RZ, 0xc0, !PT ;  /* 0x000000000a627212 */ /* 0x000fe400078ec0ff */
[----:B------:R1:W2:Y:S04]  /*e550*/  LDL.LU.S16 R0, [R1+0x20] ;  /* 0x0000200001007983 */ /* 0x0002a80000300600 */
[----:B------:R1:W3:Y:S01]  /*e560*/  LDL.LU.S16 R16, [R1+0x24] ;  /* 0x0000240001107983 */ /* 0x0002e20000300600 */
[C---:B------:R-:W-:Y:S08]  /*e570*/  HMMA.16816.F32.BF16 R104, R96.reuse, R108, R104 ;  /* 0x0000006c6068723c */ /* 0x040ff00000041868 */
[C---:B------:R-:W-:Y:S01]  /*e580*/  HMMA.16816.F32.BF16 R108, R96.reuse, R110, R48 ;  /* 0x0000006e606c723c */ /* 0x040fe20000041830 */
[----:B------:R-:W4:Y:S07]  /*e590*/  LDSM.16.MT88.4 R48, [R178+0xf800] ;  /* 0x00f80000b230783b */ /* 0x000f2e0000004200 */
[C---:B----4-:R-:W-:Y:S08]  /*e5a0*/  HMMA.16816.F32.BF16 R44, R96.reuse, R48, R84 ;  /* 0x00000030602c723c */ /* 0x050ff00000041854 */
[----:B------:R-:W-:Y:S01]  /*e5b0*/  HMMA.16816.F32.BF16 R48, R96, R50, R148 ;  /* 0x000000326030723c */ /* 0x000fe20000041894 */
[----:B------:R1:W4:Y:S04]  /*e5c0*/  LDL.LU.S16 R150, [R1+0x28] ;  /* 0x0000280001967983 */ /* 0x0003280000300600 */
[----:B------:R1:W5:Y:S04]  /*e5d0*/  LDL.LU.S16 R149, [R1+0x30] ;  /* 0x0000300001957983 */ /* 0x0003680000300600 */
[----:B------:R1:W5:Y:S04]  /*e5e0*/  LDL.LU.S16 R87, [R1+0x40] ;  /* 0x0000400001577983 */ /* 0x0003680000300600 */
[----:B------:R1:W5:Y:S04]  /*e5f0*/  LDL.LU.S16 R86, [R1+0x3c] ;  /* 0x00003c0001567983 */ /* 0x0003680000300600 */
[----:B------:R1:W5:Y:S04]  /*e600*/  LDL.LU.S16 R85, [R1+0x38] ;  /* 0x0000380001557983 */ /* 0x0003680000300600 */
[----:B------:R1:W5:Y:S01]  /*e610*/  LDL.LU.S16 R84, [R1+0x34] ;  /* 0x0000340001547983 */ /* 0x0003620000300600 */
[----:B--2---:R-:W-:-:S05]  /*e620*/  @!P5 HFMA2.BF16_V2 R0, -RZ.H0_H0, RZ.H0_H0, -R101.H0_H0 ;  /* 0x200000ffff00d231 */ /* 0x004fca0000340965 */
[----:B------:R-:W-:Y:S02]  /*e630*/  PRMT R17, R0, 0x7610, R17 ;  /* 0x0000761000117816 */ /* 0x000fe40000000011 */
[----:B------:R-:W-:-:S04]  /*e640*/  LOP3.LUT R0, R68, 0xffff, RZ, 0xc0, !PT ;  /* 0x0000ffff44007812 */ /* 0x000fc800078ec0ff */
[----:B------:R-:W-:-:S04]  /*e650*/  SHF.R.U32.HI R0, RZ, 0x8, R0 ;  /* 0x00000008ff007819 */ /* 0x000fc80000011600 */
[----:B------:R-:W-:Y:S02]  /*e660*/  LOP3.LUT R0, R0, 0xffff, RZ, 0xc0, !PT ;  /* 0x0000ffff00007812 */ /* 0x000fe400078ec0ff */
[----:B------:R-:W-:Y:S02]  /*e670*/  @!P5 PRMT R101, R17, 0x5410, RZ ;  /* 0x000054101165d816 */ /* 0x000fe400000000ff */
[----:B------:R-:W-:Y:S02]  /*e680*/  ISETP.GE.U32.AND P5, PT, R249, R0, PT ;  /* 0x00000000f900720c */ /* 0x000fe40003fa6070 */
[----:B------:R-:W-:Y:S02]  /*e690*/  SHF.R.U32.HI R0, RZ, 0x8, R144 ;  /* 0x00000008ff007819 */ /* 0x000fe40000011690 */
[----:B------:R1:W2:Y:S01]  /*e6a0*/  LDL.LU.S16 R144, [R1+0x2c] ;  /* 0x00002c0001907983 */ /* 0x0002a20000300600 */
[----:B---3--:R-:W-:Y:S01]  /*e6b0*/  @!P1 HFMA2.BF16_V2 R16, -RZ.H0_H0, RZ.H0_H0, -R13.H0_H0 ;  /* 0x200000ffff109231 */ /* 0x008fe2000034090d */
[----:B------:R-:W-:Y:S01]  /*e6c0*/  IMAD.MOV.U32 R3, RZ, RZ, R133 ;  /* 0x000000ffff037224 */ /* 0x000fe200078e0085 */
[----:B------:R-:W-:Y:S01]  /*e6d0*/  MOV R14, R135 ;  /* 0x00000087000e7202 */ /* 0x000fe20000000f00 */
[----:B------:R-:W-:-:S02]  /*e6e0*/  IMAD.MOV.U32 R248, RZ, RZ, R134 ;  /* 0x000000fffff87224 */ /* 0x000fc400078e0086 */
[----:B------:R-:W-:Y:S01]  /*e6f0*/  PRMT R2, R16, 0x7610, R2 ;  /* 0x0000761010027816 */ /* 0x000fe20000000002 */
[----:B------:R-:W3:Y:S01]  /*e700*/  LDSM.16.MT88.4 R132, [R179+0xd800] ;  /* 0x00d80000b384783b */ /* 0x000ee20000004200 */
[----:B------:R-:W-:Y:S02]  /*e710*/  @P1 PRMT R10, R13, 0x7610, R10 ;  /* 0x000076100d0a1816 */ /* 0x000fe4000000000a */
[----:B------:R-:W-:Y:S01]  /*e720*/  @!P1 PRMT R10, R2, 0x5410, RZ ;  /* 0x00005410020a9816 */ /* 0x000fe200000000ff */
[----:B------:R-:W-:Y:S01]  /*e730*/  HMMA.16816.F32.BF16 R36, R96, R40, R76 ;  /* 0x000000286024723c */ /* 0x000fe2000004184c */
[----:B------:R-:W-:Y:S01]  /*e740*/  LOP3.LUT R2, R0, 0xffff, RZ, 0xc0, !PT ;  /* 0x0000ffff00027812 */ /* 0x000fe200078ec0ff */
[----:B------:R-:W-:Y:S01]  /*e750*/  FFMA.FTZ R3, R252, R34, R3 ;  /* 0x00000022fc037223 */ /* 0x000fe20000010003 */
[----:B------:R-:W-:Y:S02]  /*e760*/  LDSM.16.MT88.4 R16, [R179+0x11800] ;  /* 0x01180000b310783b */ /* 0x000fe40000004200 */
[----:B------:R-:W-:-:S02]  /*e770*/  ISETP.GE.U32.AND P1, PT, R249, R2, PT ;  /* 0x00000002f900720c */ /* 0x000fc40003f26070 */
[----:B------:R-:W-:Y:S01]  /*e780*/  IMAD.MOV.U32 R79, RZ, RZ, R248 ;  /* 0x000000ffff4f7224 */ /* 0x000fe200078e00f8 */
[----:B------:R-:W-:Y:S01]  /*e790*/  HMMA.16816.F32.BF16 R40, R96, R42, R80 ;  /* 0x0000002a6028723c */ /* 0x000fe20000041850 */
[----:B------:R-:W1:Y:S02]  /*e7a0*/  LDSM.16.MT88.4 R80, [R178+0x11800] ;  /* 0x01180000b250783b */ /* 0x000e640000004200 */
[----:B------:R-:W-:Y:S02]  /*e7b0*/  FFMA.FTZ R14, R14, R35, R79 ;  /* 0x000000230e0e7223 */ /* 0x000fe4000001004f */
[----:B------:R-:W-:Y:S02]  /*e7c0*/  IMAD.MOV.U32 R248, RZ, RZ, R244 ;  /* 0x000000fffff87224 */ /* 0x000fe400078e00f4 */
[----:B------:R-:W-:Y:S02]  /*e7d0*/  FADD.FTZ R2, R247, R14 ;  /* 0x0000000ef7027221 */ /* 0x000fe40000010000 */
[----:B------:R-:W-:-:S02]  /*e7e0*/  IMAD.MOV.U32 R250, RZ, RZ, R71 ;  /* 0x000000fffffa7224 */ /* 0x000fc400078e0047 */
[----:B------:R-:W-:Y:S01]  /*e7f0*/  FADD.FTZ R3, R251, R3 ;  /* 0x00000003fb037221 */ /* 0x000fe20000010000 */
[----:B------:R-:W-:Y:S01]  /*e800*/  @P0 PRMT R0, R13, 0x7632, R0 ;  /* 0x000076320d000816 */ /* 0x000fe20000000000 */
[----:B------:R-:W-:Y:S02]  /*e810*/  FADD.FTZ R2, R248, R2 ;  /* 0x00000002f8027221 */ /* 0x000fe40000010000 */
[----:B------:R-:W-:Y:S01]  /*e820*/  FADD.FTZ R3, R250, R3 ;  /* 0x00000003fa037221 */ /* 0x000fe20000010000 */
[----:B----4-:R-:W-:Y:S01]  /*e830*/  @!P0 HFMA2.BF16_V2 R150, -RZ.H0_H0, RZ.H0_H0, -R13.H1_H1 ;  /* 0x200000ffff968231 */ /* 0x010fe2000036090d */
[----:B------:R-:W-:Y:S01]  /*e840*/  IMAD.MOV.U32 R244, RZ, RZ, R70 ;  /* 0x000000fffff47224 */ /* 0x000fe200078e0046 */
[----:B-----5:R-:W-:Y:S02]  /*e850*/  @!P2 HFMA2.BF16_V2 R84, -RZ.H0_H0, RZ.H0_H0, -R5.H0_H0 ;  /* 0x200000ffff54a231 */ /* 0x020fe40000340905 */
[----:B------:R-:W-:-:S03]  /*e860*/  @!P3 HFMA2.BF16_V2 R85, -RZ.H0_H0, RZ.H0_H0, -R6.H0_H0 ;  /* 0x200000ffff55b231 */ /* 0x000fc60000340906 */
[----:B------:R-:W-:-:S04]  /*e870*/  PRMT R14, R84, 0x7610, R14 ;  /* 0x00007610540e7816 */ /* 0x000fc8000000000e */
[----:B------:R-:W-:Y:S01]  /*e880*/  @!P2 PRMT R5, R14, 0x5410, RZ ;  /* 0x000054100e05a816 */ /* 0x000fe200000000ff */
[----:B------:R-:W-:Y:S01]  /*e890*/  FADD.FTZ R14, R246, R2 ;  /* 0x00000002f60e7221 */ /* 0x000fe20000010000 */
[----:B------:R-:W-:-:S03]  /*e8a0*/  PRMT R15, R85, 0x7610, R15 ;  /* 0x00007610550f7816 */ /* 0x000fc6000000000f */
[----:B------:R-:W-:Y:S01]  /*e8b0*/  FADD.FTZ R14, R244, R14 ;  /* 0x0000000ef40e7221 */ /* 0x000fe20000010000 */
[----:B------:R-:W-:Y:S01]  /*e8c0*/  @!P3 PRMT R6, R15, 0x5410, RZ ;  /* 0x000054100f06b816 */ /* 0x000fe200000000ff */
[----:B------:R-:W-:Y:S02]  /*e8d0*/  IMAD.MOV.U32 R15, RZ, RZ, c[0x0][0x228] ;  /* 0x00008a00ff0f7624 */ /* 0x000fe400078e00ff */
[----:B------:R-:W-:Y:S01]  /*e8e0*/  FADD.FTZ R14, R238, R14 ;  /* 0x0000000eee0e7221 */ /* 0x000fe20000010000 */
[----:B------:R-:W-:Y:S01]  /*e8f0*/  HMMA.16816.F32.BF16 R112, R96, R116, R112 ;  /* 0x000000746070723c */ /* 0x000fe20000041870 */
[----:B------:R-:W-:Y:S02]  /*e900*/  IMAD.SHL.U32 R15, R15, 0x8, RZ ;  /* 0x000000080f0f7824 */ /* 0x000fe400078e00ff */
[----:B------:R-:W-:-:S05]  /*e910*/  FADD.FTZ R14, R240, R14 ;  /* 0x0000000ef00e7221 */ /* 0x000fca0000010000 */
[----:B------:R-:W-:Y:S01]  /*e920*/  HMMA.16816.F32.BF16 R120, R96, R124, R120 ;  /* 0x0000007c6078723c */ /* 0x000fe20000041878 */
[----:B------:R-:W-:Y:S01]  /*e930*/  FADD.FTZ R14, R242, R14 ;  /* 0x0000000ef20e7221 */ /* 0x000fe20000010000 */
[----:B------:R-:W-:-:S06]  /*e940*/  @!P6 HFMA2.BF16_V2 R149, -RZ.H0_H0, RZ.H0_H0, -R12.H0_H0 ;  /* 0x200000ffff95e231 */ /* 0x000fcc000034090c */
[----:B---3--:R-:W-:Y:S01]  /*e950*/  HMMA.16816.F32.BF16 R128, R96, R132, R128 ;  /* 0x000000846080723c */ /* 0x008fe20000041880 */
[----:B------:R-:W-:-:S07]  /*e960*/  @!P5 HFMA2.BF16_V2 R87, -RZ.H0_H0, RZ.H0_H0, -R11.H0_H0 ;  /* 0x200000ffff57d231 */ /* 0x000fce000034090b */
[----:B------:R-:W-:Y:S01]  /*e970*/  HMMA.16816.F32.BF16 R116, R96, R118, R56 ;  /* 0x000000766074723c */ /* 0x000fe20000041838 */
[----:B------:R-:W3:Y:S01]  /*e980*/  LDSM.16.MT88.4 R56, [R180+0xf800] ;  /* 0x00f80000b438783b */ /* 0x000ee20000004200 */
[----:B------:R-:W-:-:S06]  /*e990*/  @!P4 HFMA2.BF16_V2 R86, -RZ.H0_H0, RZ.H0_H0, -R7.H0_H0 ;  /* 0x200000ffff56c231 */ /* 0x000fcc0000340907 */
[C---:B------:R-:W-:Y:S01]  /*e9a0*/  HMMA.16816.F32.BF16 R124, R96.reuse, R126, R64 ;  /* 0x0000007e607c723c */ /* 0x040fe20000041840 */
[----:B------:R-:W4:Y:S07]  /*e9b0*/  LDSM.16.MT88.4 R64, [R179+0xf800] ;  /* 0x00f80000b340783b */ /* 0x000f2e0000004200 */
[----:B------:R-:W-:Y:S01]  /*e9c0*/  HMMA.16816.F32.BF16 R132, R96, R134, R72 ;  /* 0x000000866084723c */ /* 0x000fe20000041848 */
[----:B------:R-:W5:Y:S01]  /*e9d0*/  LDSM.16.MT88.4 R72, [R177+0x11800] ;  /* 0x01180000b148783b */ /* 0x000f620000004200 */
[----:B------:R-:W-:-:S03]  /*e9e0*/  FADD.FTZ R14, R236, R14 ;  /* 0x0000000eec0e7221 */ /* 0x000fc60000010000 */
[----:B------:R-:W-:Y:S01]  /*e9f0*/  STG.E.U16 [R8.64+-0x80], R209 ;  /* 0xffff80d108007986 */ /* 0x000fe2000c101512 */
[----:B------:R-:W-:-:S03]  /*ea00*/  PRMT R148, R149, 0x7610, R148 ;  /* 0x0000761095947816 */ /* 0x000fc60000000094 */
[----:B------:R-:W-:Y:S01]  /*ea10*/  STG.E.U16 [R8.64+-0x7e], R212 ;  /* 0xffff82d408007986 */ /* 0x000fe2000c101512 */
[----:B------:R-:W-:Y:S01]  /*ea20*/  PRMT R35, R87, 0x7610, R35 ;  /* 0x0000761057237816 */ /* 0x000fe20000000023 */
[----:B------:R-:W-:Y:S01]  /*ea30*/  FADD.FTZ R14, R235, R14 ;  /* 0x0000000eeb0e7221 */ /* 0x000fe20000010000 */
[----:B------:R-:W-:Y:S01]  /*ea40*/  PRMT R34, R86, 0x7610, R34 ;  /* 0x0000761056227816 */ /* 0x000fe20000000022 */
[----:B-1----:R-:W-:Y:S01]  /*ea50*/  HMMA.16816.F32.BF16 R76, R96, R80, R164 ;  /* 0x00000050604c723c */ /* 0x002fe200000418a4 */
[----:B------:R-:W-:Y:S01]  /*ea60*/  @!P6 PRMT R12, R148, 0x5410, RZ ;  /* 0x00005410940ce816 */ /* 0x000fe200000000ff */
[----:B------:R-:W-:Y:S01]  /*ea70*/  FADD.FTZ R14, R234, R14 ;  /* 0x0000000eea0e7221 */ /* 0x000fe20000010000 */
[----:B------:R-:W-:Y:S02]  /*ea80*/  @!P5 PRMT R11, R35, 0x5410, RZ ;  /* 0x00005410230bd816 */ /* 0x000fe400000000ff */
[----:B------:R-:W-:Y:S02]  /*ea90*/  @!P4 PRMT R7, R34, 0x5410, RZ ;  /* 0x000054102207c816 */ /* 0x000fe400000000ff */
[----:B------:R-:W-:Y:S01]  /*eaa0*/  PRMT R80, R150, 0x7610, R80 ;  /* 0x0000761096507816 */ /* 0x000fe20000000050 */
[----:B------:R-:W-:-:S03]  /*eab0*/  FADD.FTZ R14, R233, R14 ;  /* 0x0000000ee90e7221 */ /* 0x000fc60000010000 */
[----:B------:R-:W-:Y:S01]  /*eac0*/  @!P0 PRMT R0, R80, 0x5410, RZ ;  /* 0x0000541050008816 */ /* 0x000fe200000000ff */
[C---:B---3--:R-:W-:Y:S08]  /*ead0*/  HMMA.16816.F32.BF16 R52, R96.reuse, R56, R152 ;  /* 0x000000386034723c */ /* 0x048ff00000041898 */
[C---:B----4-:R-:W-:Y:S08]  /*eae0*/  HMMA.16816.F32.BF16 R60, R96.reuse, R64, R204 ;  /* 0x00000040603c723c */ /* 0x050ff000000418cc */
[C---:B-----5:R-:W-:Y:S08]  /*eaf0*/  HMMA.16816.F32.BF16 R68, R96.reuse, R72, R216 ;  /* 0x000000486044723c */ /* 0x060ff000000418d8 */
[C---:B------:R-:W-:Y:S08]  /*eb00*/  HMMA.16816.F32.BF16 R84, R96.reuse, R88, R156 ;  /* 0x000000586054723c */ /* 0x040ff0000004189c */
[C---:B------:R-:W-:Y:S08]  /*eb10*/  HMMA.16816.F32.BF16 R56, R96.reuse, R58, R220 ;  /* 0x0000003a6038723c */ /* 0x040ff000000418dc */
[C---:B------:R-:W-:Y:S08]  /*eb20*/  HMMA.16816.F32.BF16 R64, R96.reuse, R66, R172 ;  /* 0x000000426040723c */ /* 0x040ff000000418ac */
[C---:B------:R-:W-:Y:S08]  /*eb30*/  HMMA.16816.F32.BF16 R72, R96.reuse, R74, R168 ;  /* 0x0000004a6048723c */ /* 0x040ff000000418a8 */
[C---:B------:R-:W-:Y:S08]  /*eb40*/  HMMA.16816.F32.BF16 R80, R96.reuse, R82, R160 ;  /* 0x000000526050723c */ /* 0x040ff000000418a0 */
[C---:B------:R-:W-:Y:S08]  /*eb50*/  HMMA.16816.F32.BF16 R88, R96.reuse, R90, R24 ;  /* 0x0000005a6058723c */ /* 0x040ff00000041818 */
[C---:B------:R-:W-:Y:S08]  /*eb60*/  HMMA.16816.F32.BF16 R92, R96.reuse, R16, R92 ;  /* 0x00000010605c723c */ /* 0x040ff0000004185c */
[----:B------:R-:W-:Y:S01]  /*eb70*/  HMMA.16816.F32.BF16 R96, R96, R18, R20 ;  /* 0x000000126060723c */ /* 0x000fe20000041814 */
[----:B--2---:R-:W-:-:S05]  /*eb80*/  @!P1 HFMA2.BF16_V2 R144, -RZ.H0_H0, RZ.H0_H0, -R4.H0_H0 ;  /* 0x200000ffff909231 */ /* 0x004fca0000340904 */
[----:B------:R-:W-:-:S04]  /*eb90*/  PRMT R13, R144, 0x7610, R13 ;  /* 0x00007610900d7816 */ /* 0x000fc8000000000d */
[----:B------:R-:W-:Y:S01]  /*eba0*/  @!P1 PRMT R4, R13, 0x5410, RZ ;  /* 0x000054100d049816 */ /* 0x000fe200000000ff */
[----:B------:R-:W-:-:S04]  /*ebb0*/  FADD.FTZ R13, R245, R3 ;  /* 0x00000003f50d7221 */ /* 0x000fc80000010000 */
[----:B------:R-:W-:-:S04]  /*ebc0*/  FADD.FTZ R13, R237, R13 ;  /* 0x0000000ded0d7221 */ /* 0x000fc80000010000 */
[----:B------:R-:W-:-:S04]  /*ebd0*/  FADD.FTZ R13, R239, R13 ;  /* 0x0000000def0d7221 */ /* 0x000fc80000010000 */
[----:B------:R-:W-:Y:S02]  /*ebe0*/  FADD.FTZ R13, R241, R13 ;  /* 0x0000000df10d7221 */ /* 0x000fe40000010000 */
[----:B------:R-:W-:-:S04]  /*ebf0*/  IMAD.WIDE R2, R15, 0x2, R8 ;  /* 0x000000020f027825 */ /* 0x000fc800078e0208 */
[----:B------:R-:W-:Y:S01]  /*ec00*/  FADD.FTZ R13, R243, R13 ;  /* 0x0000000df30d7221 */ /* 0x000fe20000010000 */
[----:B------:R-:W-:Y:S03]  /*ec10*/  STG.E.U16 [R2.64+-0x80], R213 ;  /* 0xffff80d502007986 */ /* 0x000fe6000c101512 */
[----:B------:R-:W-:Y:S01]  /*ec20*/  FADD.FTZ R13, R230, R13 ;  /* 0x0000000de60d7221 */ /* 0x000fe20000010000 */
[----:B------:R-:W-:Y:S04]  /*ec30*/  STG.E.U16 [R2.64+-0x7e], R211 ;  /* 0xffff82d302007986 */ /* 0x000fe8000c101512 */
[----:B------:R-:W-:Y:S01]  /*ec40*/  STG.E.U16 [R8.64+-0x70], R210 ;  /* 0xffff90d208007986 */ /* 0x000fe2000c101512 */
[----:B------:R-:W-:-:S03]  /*ec50*/  FADD.FTZ R13, R229, R13 ;  /* 0x0000000de50d7221 */ /* 0x000fc60000010000 */
[----:B------:R-:W-:Y:S04]  /*ec60*/  STG.E.U16 [R8.64+-0x6e], R208 ;  /* 0xffff92d008007986 */ /* 0x000fe8000c101512 */
[----:B------:R-:W-:Y:S04]  /*ec70*/  STG.E.U16 [R2.64+-0x70], R147 ;  /* 0xffff909302007986 */ /* 0x000fe8000c101512 */
[----:B------:R-:W-:Y:S04]  /*ec80*/  STG.E.U16 [R2.64+-0x6e], R146 ;  /* 0xffff929202007986 */ /* 0x000fe8000c101512 */
[----:B------:R-:W-:Y:S04]  /*ec90*/  STG.E.U16 [R8.64+-0x60], R145 ;  /* 0xffffa09108007986 */ /* 0x000fe8000c101512 */
[----:B------:R-:W-:Y:S04]  /*eca0*/  STG.E.U16 [R8.64+-0x5e], R142 ;  /* 0xffffa28e08007986 */ /* 0x000fe8000c101512 */
        /* <DEDUP_REMOVED lines=23> */
[----:B------:R1:W-:Y:S02]  /*ee20*/  STG.E.U16 [R2.64+-0xe], R0 ;  /* 0xfffff20002007986 */ /* 0x0003e4000c101512 */
[----:B-1----:R-:W-:-:S02]  /*ee30*/  FADD.FTZ R2, R227, R14 ;  /* 0x0000000ee3027221 */ /* 0x002fc40000010000 */
[----:B------:R-:W-:Y:S02]  /*ee40*/  FADD.FTZ R0, R225, R13 ;  /* 0x0000000de1007221 */ /* 0x000fe40000010000 */
[----:B------:R-:W-:Y:S02]  /*ee50*/  FADD.FTZ R2, R228, R2 ;  /* 0x00000002e4027221 */ /* 0x000fe40000010000 */
[----:B------:R-:W-:Y:S02]  /*ee60*/  FADD.FTZ R0, R224, R0 ;  /* 0x00000000e0007221 */ /* 0x000fe40000010000 */
[----:B------:R-:W-:Y:S02]  /*ee70*/  FADD.FTZ R2, R226, R2 ;  /* 0x00000002e2027221 */ /* 0x000fe40000010000 */
[----:B------:R-:W-:Y:S02]  /*ee80*/  FADD.FTZ R0, R32, R0 ;  /* 0x0000000020007221 */ /* 0x000fe40000010000 */
[----:B------:R-:W-:-:S02]  /*ee90*/  FADD.FTZ R2, R29, R2 ;  /* 0x000000021d027221 */ /* 0x000fc40000010000 */
[----:B------:R-:W-:-:S03]  /*eea0*/  FADD.FTZ R0, R30, R0 ;  /* 0x000000001e007221 */ /* 0x000fc60000010000 */
[----:B------:R1:W-:Y:S04]  /*eeb0*/  STL [R1+0x68], R2 ;  /* 0x0000680201007387 */ /* 0x0003e80000100800 */
[----:B------:R1:W-:Y:S01]  /*eec0*/  STL [R1+0x78], R0 ;  /* 0x0000780001007387 */ /* 0x0003e20000100800 */
[----:B------:R-:W-:Y:S01]  /*eed0*/  IADD3 R207, P0, R8, -0x100, RZ ;  /* 0xffffff0008cf7810 */ /* 0x000fe20007f1e0ff */
[----:B------:R-:W-:Y:S02]  /*eee0*/  IMAD.MOV.U32 R100, RZ, RZ, R214 ;  /* 0x000000ffff647224 */ /* 0x000fe400078e00d6 */
[----:B------:R-:W-:Y:S01]  /*eef0*/  IMAD.MOV.U32 R101, RZ, RZ, R215 ;  /* 0x000000ffff657224 */ /* 0x000fe200078e00d7 */
[----:B------:R-:W-:Y:S02]  /*ef00*/  IADD3.X R103, R9, -0x1, RZ, P0, !PT ;  /* 0xffffffff09677810 */ /* 0x000fe400007fe4ff */
.L_x_1086:
[----:B------:R-:W-:-:S06]  /*ef10*/  UISETP.GT.AND UP0, UPT, UR25, UR9, UPT ;  /* 0x000000091900728c */ /* 0x000fcc000bf04270 */
[----:B------:R-:W-:-:S13]  /*ef20*/  PLOP3.LUT P0, PT, PT, PT, UP0, 0x80, 0x0 ;  /* 0x000000000000781c */ /* 0x000fda0003f0f008 */
[----:B------:R-:W-:Y:S05]  /*ef30*/  @!P0 BRA `(.L_x_1090) ;  /* 0x0000577000008947 */ /* 0x000fea0003800000 */
[----:B------:R-:W2:Y:S01]  /*ef40*/  LDL.64 R12, [R1+0x88] ;  /* 0x00008800010c7983 */ /* 0x000ea20000100a00 */
[----:B------:R-:W-:Y:S01]  /*ef50*/  ULDC UR21, c[0x0][0x228] ;  /* 0x00008a0000157ab9 */ /* 0x000fe20000000800 */
[----:B------:R-:W-:Y:S01]  /*ef60*/  IMAD.MOV.U32 R102, RZ, RZ, R100 ;  /* 0x000000ffff667224 */ /* 0x000fe200078e0064 */
[----:B------:R-:W-:Y:S01]  /*ef70*/  USHF.L.U32 UR21, UR21, 0x3, URZ ;  /* 0x0000000315157899 */ /* 0x000fe2000800063f */
[----:B------:R-:W3:Y:S01]  /*ef80*/  LDL R10, [R1+0x98] ;  /* 0x00009800010a7983 */ /* 0x000ee20000100800 */
[----:B-1----:R-:W-:Y:S02]  /*ef90*/  IMAD.MOV.U32 R2, RZ, RZ, R101 ;  /* 0x000000ffff027224 */ /* 0x002fe400078e0065 */
[----:B------:R-:W-:Y:S01]  /*efa0*/  USHF.R.S32.HI UR4, URZ, 0x1f, UR21 ;  /* 0x0000001f3f047899 */ /* 0x000fe20008011415 */
[----:B------:R-:W4:Y:S01]  /*efb0*/  LDL R9, [R1+0x9c] ;  /* 0x00009c0001097983 */ /* 0x000f220000100800 */
[----:B------:R-:W-:Y:S02]  /*efc0*/  USHF.L.U32 UR24, UR21, 0x1, URZ ;  /* 0x0000000115187899 */ /* 0x000fe4000800063f */
[----:B------:R-:W-:Y:S01]  /*efd0*/  USHF.L.U64.HI UR21, UR21, 0x1, UR4 ;  /* 0x0000000115157899 */ /* 0x000fe20008010204 */
[----:B------:R-:W4:Y:S04]  /*efe0*/  LDL.LU R8, [R1+0xac] ;  /* 0x0000ac0001087983 */ /* 0x000f280000300800 */
[----:B------:R-:W4:Y:S04]  /*eff0*/  LDL.LU R0, [R1+0xc0] ;  /* 0x0000c00001007983 */ /* 0x000f280000300800 */
[----:B------:R-:W4:Y:S04]  /*f000*/  LDL.LU.64 R6, [R1+0xb0] ;  /* 0x0000b00001067983 */ /* 0x000f280000300a00 */
[----:B------:R-:W4:Y:S04]  /*f010*/  LDL.LU.64 R4, [R1+0xb8] ;  /* 0x0000b80001047983 */ /* 0x000f280000300a00 */
[----:B------:R-:W4:Y:S01]  /*f020*/  LDL.LU R3, [R1+0xa8] ;  /* 0x0000a80001037983 */ /* 0x000f220000300800 */
[----:B--2---:R-:W-:-:S02]  /*f030*/  MOV R14, R12 ;  /* 0x0000000c000e7202 */ /* 0x004fc40000000f00 */
[----:B---3--:R-:W-:Y:S01]  /*f040*/  MOV R12, R10 ;  /* 0x0000000a000c7202 */ /* 0x008fe20000000f00 */
[----:B----4-:R-:W-:Y:S01]  /*f050*/  IMAD.MOV.U32 R11, RZ, RZ, R9 ;  /* 0x000000ffff0b7224 */ /* 0x010fe200078e0009 */
[----:B------:R-:W-:Y:S01]  /*f060*/  MOV R10, R8 ;  /* 0x00000008000a7202 */ /* 0x000fe20000000f00 */
[----:B------:R-:W-:Y:S02]  /*f070*/  IMAD.MOV.U32 R5, RZ, RZ, R7 ;  /* 0x000000ffff057224 */ /* 0x000fe400078e0007 */
[----:B------:R-:W-:Y:S02]  /*f080*/  IMAD.WIDE.U32 R8, R3, -0x326172a9, RZ ;  /* 0xcd9e8d5703087825 */ /* 0x000fe400078e00ff */
[----:B------:R-:W1:Y:S03]  /*f090*/  LDC.U8 R3, c[0x0][0x2d8] ;  /* 0x0000b600ff037b82 */ /* 0x000e660000000000 */
[----:B------:R2:W-:Y:S04]  /*f0a0*/  STL.64 [R1+0x70], R8 ;  /* 0x0000700801007387 */ /* 0x0005e80000100a00 */
[----:B------:R2:W-:Y:S01]  /*f0b0*/  STL.64 [R1+0x80], R4 ;  /* 0x0000800401007387 */ /* 0x0005e20000100a00 */
[----:B------:R-:W-:Y:S01]  /*f0c0*/  LOP3.LUT R244, R9, R10, RZ, 0x3c, !PT ;  /* 0x0000000a09f47212 */ /* 0x000fe200078e3cff */
[----:B------:R-:W-:Y:S01]  /*f0d0*/  IMAD.MOV.U32 R15, RZ, RZ, R13 ;  /* 0x000000ffff0f7224 */ /* 0x000fe200078e000d */
[----:B------:R-:W-:Y:S01]  /*f0e0*/  ISETP.GE.AND P4, PT, R14, c[0x0][0x220], PT ;  /* 0x000088000e007a0c */ /* 0x000fe20003f86270 */
[----:B------:R-:W-:Y:S01]  /*f0f0*/  IMAD.WIDE.U32 R246, R0, -0x2daee0ad, RZ ;  /* 0xd2511f5300f67825 */ /* 0x000fe200078e00ff */
[----:B------:R-:W-:-:S02]  /*f100*/  ISETP.GE.AND P3, PT, R12, c[0x0][0x220], PT ;  /* 0x000088000c007a0c */ /* 0x000fc40003f66270 */
[----:B------:R-:W-:Y:S01]  /*f110*/  ISETP.GE.AND P2, PT, R11, c[0x0][0x220], PT ;  /* 0x000088000b007a0c */ /* 0x000fe20003f46270 */
[----:B------:R-:W-:Y:S01]  /*f120*/  IMAD.WIDE.U32 R244, R244, -0x2daee0ad, RZ ;  /* 0xd2511f53f4f47825 */ /* 0x000fe200078e00ff */
[----:B-1----:R-:W-:Y:S01]  /*f130*/  PRMT R3, R3, 0x7054, R3 ;  /* 0x0000705403037816 */ /* 0x002fe20000000003 */
[----:B------:R-:W-:Y:S05]  /*f140*/  BRA `(.L_x_1091) ;  /* 0x000006a000007947 */ /* 0x000fea0003800000 */
.L_x_1093:
        /* <DEDUP_REMOVED lines=11> */
[----:B------:R-:W-:Y:S02]  /*f200*/  UIADD3 UR25, UR29, UR25, URZ ;  /* 0x000000191d197290 */ /* 0x000fe4000fffe03f */
[----:B--2---:R-:W-:Y:S04]  /*f210*/  LEA R0, P1, R0, R100, 0x6 ;  /* 0x0000006400007211 */ /* 0x004fe800078230ff */
[----:B------:R-:W-:Y:S01]  /*f220*/  IMAD.U32 R100, RZ, RZ, UR25 ;  /* 0x00000019ff647e24 */ /* 0x000fe2000f8e00ff */
[C---:B------:R-:W-:Y:S04]  /*f230*/  @!P4 LEA R136, P0, R0.reuse, c[0x0][0x168], 0x1 ;  /* 0x00005a000088ca11 */ /* 0x040fe800078008ff */
        /* <DEDUP_REMOVED lines=18> */
[C---:B------:R-:W-:Y:S02]  /*f360*/  @!P2 LEA R148, P0, R3.reuse, c[0x0][0x168], 0x1 ;  /* 0x00005a000394aa11 */ /* 0x040fe400078008ff */
[----:B------:R-:W-:Y:S01]  /*f370*/  IADD3.X R101, R100, UR6, RZ, P5, !PT ;  /* 0x0000000664657c10 */ /* 0x000fe2000affe4ff */
[----:B------:R1:W-:Y:S01]  /*f380*/  @P2 STS.128 [R199+0xa000], RZ ;  /* 0x00a000ffc7002388 */ /* 0x0003e20000000c00 */
[C---:B------:R-:W-:Y:S02]  /*f390*/  IADD3 R0, P5, R3.reuse, UR7, RZ ;  /* 0x0000000703007c10 */ /* 0x040fe4000ffbe0ff */
[C-C-:B------:R-:W-:Y:S01]  /*f3a0*/  @!P4 LEA.HI.X R153, R3.reuse, c[0x0][0x16c], R101.reuse, 0x1, P6 ;  /* 0x00005b000399ca11 */ /* 0x140fe200030f0c65 */
[----:B------:R-:W-:Y:S01]  /*f3b0*/  @!PT LDS RZ, [RZ] ;  /* 0x00000000fffff984 */ /* 0x000fe20000000800 */
[----:B------:R-:W-:Y:S01]  /*f3c0*/  @!PT LDS RZ, [RZ] ;  /* 0x00000000fffff984 */ /* 0x000fe20000000800 */
[----:B------:R-:W-:Y:S01]  /*f3d0*/  @!PT LDS RZ, [RZ] ;  /* 0x00000000fffff984 */ /* 0x000fe20000000800 */
[----:B------:R1:W-:Y:S01]  /*f3e0*/  @!P2 LDGSTS.E.BYPASS.LTC128B.128 [R199+0xa000], [R154.64+0x100] ;  /* 0x0a0001009ac7afae */ /* 0x0003e2000b901d52 */
[C-C-:B------:R-:W-:Y:S02]  /*f3f0*/  @!P3 LEA.HI.X R151, R3.reuse, c[0x0][0x16c], R101.reuse, 0x1, P1 ;  /* 0x00005b000397ba11 */ /* 0x140fe400008f0c65 */
[----:B------:R-:W-:Y:S01]  /*f400*/  @!P2 LEA.HI.X R149, R3, c[0x0][0x16c], R101, 0x1, P0 ;  /* 0x00005b000395aa11 */ /* 0x000fe200000f0c65 */
[----:B------:R1:W-:Y:S01]  /*f410*/  @P4 STS.128 [R199+0x6800], RZ ;  /* 0x006800ffc7004388 */ /* 0x0003e20000000c00 */
[C---:B------:R-:W-:Y:S02]  /*f420*/  @!P4 LEA R146, P1, R0.reuse, c[0x0][0x168], 0x1 ;  /* 0x00005a000092ca11 */ /* 0x040fe400078208ff */
[C---:B------:R-:W-:Y:S01]  /*f430*/  @!P3 LEA R142, P0, R0.reuse, c[0x0][0x168], 0x1 ;  /* 0x00005a00008eba11 */ /* 0x040fe200078008ff */
[----:B------:R-:W-:Y:S01]  /*f440*/  @!PT LDS RZ, [RZ] ;  /* 0x00000000fffff984 */ /* 0x000fe20000000800 */
[----:B------:R-:W-:Y:S01]  /*f450*/  @!PT LDS RZ, [RZ] ;  /* 0x00000000fffff984 */ /* 0x000fe20000000800 */
[----:B------:R-:W-:Y:S01]  /*f460*/  @!PT LDS RZ, [RZ] ;  /* 0x00000000fffff984 */ /* 0x000fe20000000800 */
[----:B------:R1:W-:Y:S01]  /*f470*/  @!P4 LDGSTS.E.BYPASS.LTC128B.128 [R199+0x6800], [R152.64] ;  /* 0x0680000098c7cfae */ /* 0x0003e2000b901d52 */
        /* <DEDUP_REMOVED lines=9> */
[C---:B------:R-:W-:Y:S02]  /*f510*/  @!P2 LEA.HI.X R141, R0.reuse, c[0x0][0x16c], R3, 0x1, P5 ;  /* 0x00005b00008daa11 */ /* 0x040fe400028f0c03 */
[----:B------:R-:W-:Y:S01]  /*f520*/  IADD3 R100, P6, R0, UR7, RZ ;  /* 0x0000000700647c10 */ /* 0x000fe2000ffde0ff */
[----:B------:R1:W-:Y:S03]  /*f530*/  @P2 STS.128 [R199+0xa800], RZ ;  /* 0x00a800ffc7002388 */ /* 0x0003e60000000c00 */
[C---:B------:R-:W-:Y:S01]  /*f540*/  @!P3 LEA R138, P1, R100.reuse, c[0x0][0x168], 0x1 ;  /* 0x00005a00648aba11 */ /* 0x040fe200078208ff */
[----:B------:R-:W-:Y:S01]  /*f550*/  @!PT LDS RZ, [RZ] ;  /* 0x00000000fffff984 */ /* 0x000fe20000000800 */
[----:B------:R-:W-:Y:S01]  /*f560*/  @!PT LDS RZ, [RZ] ;  /* 0x00000000fffff984 */ /* 0x000fe20000000800 */
[----:B------:R-:W-:Y:S01]  /*f570*/  @!PT LDS RZ, [RZ] ;  /* 0x00000000fffff984 */ /* 0x000fe20000000800 */
[----:B------:R1:W-:Y:S01]  /*f580*/  @!P2 LDGSTS.E.BYPASS.LTC128B.128 [R199+0xa800], [R148.64+0x100] ;  /* 0x0a80010094c7afae */ /* 0x0003e2000b901d52 */
[C---:B--2---:R-:W-:Y:S02]  /*f590*/  @!P2 LEA R136, P0, R100.reuse, c[0x0][0x168], 0x1 ;  /* 0x00005a006488aa11 */ /* 0x044fe400078008ff */
[----:B------:R-:W-:Y:S01]  /*f5a0*/  IADD3.X R101, R3, UR6, RZ, P6, !PT ;  /* 0x0000000603657c10 */ /* 0x000fe2000b7fe4ff */
        /* <DEDUP_REMOVED lines=36> */
.L_x_1091:
[----:B------:R-:W3:Y:S01]  /*f7f0*/  LDL.64 R6, [R1+0x80] ;  /* 0x0000800001067983 */ /* 0x000ee20000100a00 */
[----:B------:R-:W-:Y:S04]  /*f800*/  DEPBAR.LE SB0, 0x0 ;  /* 0x000080000000791a */ /* 0x000fe80000000000 */
[----:B------:R-:W-:Y:S01]  /*f810*/  BAR.SYNC.DEFER_BLOCKING 0x0 ;  /* 0x0000000000007b1d */ /* 0x000fe20000010000 */
[----:B------:R-:W-:Y:S04]  /*f820*/  UIADD3 UR8, UR25, -0x1, URZ ;  /* 0xffffffff19087890 */ /* 0x000fe8000fffe03f */
[----:B------:R-:W-:Y:S02]  /*f830*/  USHF.R.S32.HI UR5, URZ, 0x1f, UR8 ;  /* 0x0000001f3f057899 */ /* 0x000fe40008011408 */
[----:B------:R-:W-:Y:S01]  /*f840*/  UIMAD UR4, UR12, UR8, URZ ;  /* 0x000000080c0472a4 */ /* 0x000fe2000f8e023f */
[----:B--2---:R-:W-:Y:S01]  /*f850*/  IMAD.U32 R4, RZ, RZ, UR8 ;  /* 0x00000008ff047e24 */ /* 0x004fe2000f8e00ff */
[----:B------:R-:W-:Y:S02]  /*f860*/  UISETP.GT.AND UP0, UPT, UR8, UR9, UPT ;  /* 0x000000090800728c */ /* 0x000fe4000bf04270 */
[----:B------:R-:W-:Y:S01]  /*f870*/  UIMAD UR4, UR5, UR13, UR4 ;  /* 0x0000000d050472a4 */ /* 0x000fe2000f8e0204 */
[----:B------:R-:W-:Y:S01]  /*f880*/  @P4 STS.128 [R199+0xc000], RZ ;  /* 0x00c000ffc7004388 */ /* 0x000fe20000000c00 */
[----:B---3--:R-:W-:Y:S05]  /*f890*/  IMAD.WIDE.U32 R4, R4, UR13, R6 ;  /* 0x0000000d04047c25 */ /* 0x008fea000f8e0006 */
[C---:B------:R-:W-:Y:S02]  /*f8a0*/  @!P4 LEA R6, P6, R4.reuse, c[0x0][0x170], 0x1 ;  /* 0x00005c000406ca11 */ /* 0x040fe400078c08ff */
[----:B------:R-:W-:Y:S02]  /*f8b0*/  IADD3 R0, R5, UR4, RZ ;  /* 0x0000000405007c10 */ /* 0x000fe4000fffe0ff */
        /* <DEDUP_REMOVED lines=238> */
[C---:B------:R-:W-:Y:S08]  /*107a0*/  HMMA.16816.F32.BF16 R28, R160.reuse, R172, R28 ;  /* 0x000000aca01c723c */ /* 0x040ff0000004181c */
[----:B------:R-:W-:Y:S07]  /*107b0*/  HMMA.16816.F32.BF16 R32, R160, R174, R32 ;  /* 0x000000aea020723c */ /* 0x000fee0000041820 */
[----:B------:R-:W-:Y:S01]  /*107c0*/  IMAD.MOV.U32 R174, RZ, RZ, R207 ;  /* 0x000000ffffae7224 */ /* 0x000fe200078e00cf */
[C---:B-1----:R-:W-:Y:S05]  /*107d0*/  HMMA.16816.F32.BF16 R4, R144.reuse, R148, R4 ;  /* 0x000000949004723c */ /* 0x042fea0000041804 */
[----:B------:R-:W-:Y:S03]  /*107e0*/  IMAD.MOV.U32 R175, RZ, RZ, R103 ;  /* 0x000000ffffaf7224 */ /* 0x000fe600078e0067 */
        /* <DEDUP_REMOVED lines=8> */
.L_x_1092:
[----:B------:R-:W2:Y:S01]  /*10870*/  LDL.64 R214, [R1+0x70] ;  /* 0x0000700001d67983 */ /* 0x000ea20000100a00 */
[----:B------:R-:W-:Y:S01]  /*10880*/  IMAD.U32 R0, RZ, RZ, UR8 ;  /* 0x00000008ff007e24 */ /* 0x000fe2000f8e00ff */
[----:B------:R-:W-:Y:S01]  /*10890*/  USHF.L.U32 UR4, UR8, 0x1, URZ ;  /* 0x0000000108047899 */ /* 0x000fe2000800063f */
[----:B------:R-:W3:Y:S01]  /*108a0*/  LDC.U8 R170, c[0x0][0x2d8] ;  /* 0x0000b600ffaa7b82 */ /* 0x000ee20000000000 */
[----:B------:R-:W-:Y:S02]  /*108b0*/  UIADD3 UR5, UR23, -0x4498517b, URZ ;  /* 0xbb67ae8517057890 */ /* 0x000fe4000fffe03f */
[----:B------:R-:W4:Y:S01]  /*108c0*/  S2R R3, SR_TID.X ;  /* 0x0000000000037919 */ /* 0x000f220000002100 */
[----:B------:R-:W-:Y:S02]  /*108d0*/  ULOP3.LUT UR25, UR4, UR23, URZ, 0x3c, !UPT ;  /* 0x0000001704197292 */ /* 0x000fe4000f8e3c3f */
[----:B------:R-:W-:Y:S02]  /*108e0*/  UIADD3 UR30, UR22, -0x61c88647, URZ ;  /* 0x9e3779b9161e7890 */ /* 0x000fe4000fffe03f */
[----:B------:R-:W-:Y:S02]  /*108f0*/  UIADD3 UR31, UR23, 0x76cf5d0a, URZ ;  /* 0x76cf5d0a171f7890 */ /* 0x000fe4000fffe03f */
[----:B------:R-:W-:Y:S02]  /*10900*/  UIADD3 UR27, UR23, 0x32370b8f, URZ ;  /* 0x32370b8f171b7890 */ /* 0x000fe4000fffe03f */
[----:B------:R-:W-:Y:S02]  /*10910*/  UIADD3 UR29, UR22, -0x255992d5, URZ ;  /* 0xdaa66d2b161d7890 */ /* 0x000fe4000fffe03f */
[----:B------:R-:W-:Y:S02]  /*10920*/  UIADD3 UR26, UR22, 0x78dde6e4, URZ ;  /* 0x78dde6e4161a7890 */ /* 0x000fe4000fffe03f */
[----:B------:R-:W-:Y:S02]  /*10930*/  UIADD3 UR28, UR22, -0x4ab325aa, URZ ;  /* 0xb54cda56161c7890 */ /* 0x000fe4000fffe03f */
[----:B------:R-:W-:Y:S02]  /*10940*/  UIADD3 UR4, UR4, 0x1, URZ ;  /* 0x0000000104047890 */ /* 0x000fe4000fffe03f */
[----:B------:R-:W-:Y:S02]  /*10950*/  UISETP.GT.AND UP0, UPT, UR8, UR9, UPT ;  /* 0x000000090800728c */ /* 0x000fe4000bf04270 */
[----:B------:R-:W-:Y:S01]  /*10960*/  ULOP3.LUT UR4, UR4, UR23, URZ, 0x3c, !UPT ;  /* 0x0000001704047292 */ /* 0x000fe2000f8e3c3f */
[----:B---3--:R-:W-:Y:S01]  /*10970*/  PRMT R170, R170, 0x7054, R170 ;  /* 0x00007054aaaa7816 */ /* 0x008fe200000000aa */
[----:B----4-:R-:W-:Y:S05]  /*10980*/  IMAD.SHL.U32 R3, R3, 0x2, RZ ;  /* 0x0000000203037824 */ /* 0x010fea00078e00ff */
[----:B------:R-:W-:Y:S05]  /*10990*/  LOP3.LUT R3, R3, 0x6, RZ, 0xc0, !PT ;  /* 0x0000000603037812 */ /* 0x000fea00078ec0ff */
[----:B------:R-:W-:Y:S05]  /*109a0*/  IMAD R0, R0, 0x40, R3 ;  /* 0x0000004000007824 */ /* 0x000fea00078e0203 */
[C---:B------:R-:W-:Y:S02]  /*109b0*/  IADD3 R3, R0.reuse, 0x1, RZ ;  /* 0x0000000100037810 */ /* 0x040fe40007ffe0ff */
[CC--:B------:R-:W-:Y:S02]  /*109c0*/  ISETP.GE.AND P6, PT, R0.reuse, R201.reuse, PT ;  /* 0x000000c90000720c */ /* 0x0c0fe40003fc6270 */
[C---:B------:R-:W-:Y:S02]  /*109d0*/  ISETP.GE.AND P5, PT, R3.reuse, R201, PT ;  /* 0x000000c90300720c */ /* 0x040fe40003fa6270 */
[CC--:B------:R-:W-:Y:S02]  /*109e0*/  ISETP.GE.AND P0, PT, R3.reuse, R200.reuse, PT ;  /* 0x000000c80300720c */ /* 0x0c0fe40003f06270 */
[C---:B------:R-:W-:Y:S02]  /*109f0*/  ISETP.GE.AND P1, PT, R0.reuse, R200, PT ;  /* 0x000000c80000720c */ /* 0x040fe40003f26270 */
[CC--:B------:R-:W-:Y:S02]  /*10a00*/  ISETP.GE.OR P5, PT, R3.reuse, R203.reuse, !P5 ;  /* 0x000000cb0300720c */ /* 0x0c0fe40006fa6670 */
[-C--:B------:R-:W-:Y:S02]  /*10a10*/  ISETP.GE.OR P0, PT, R3, R202.reuse, !P0 ;  /* 0x000000ca0300720c */ /* 0x080fe40004706670 */
[C---:B------:R-:W-:Y:S02]  /*10a20*/  ISETP.GE.OR P6, PT, R0.reuse, R203, !P6 ;  /* 0x000000cb0000720c */ /* 0x040fe400077c6670 */
[C---:B------:R-:W-:Y:S02]  /*10a30*/  ISETP.GE.OR P1, PT, R0.reuse, R202, !P1 ;  /* 0x000000ca0000720c */ /* 0x040fe40004f26670 */
[C---:B------:R-:W-:Y:S02]  /*10a40*/  IADD3 R100, R0.reuse, 0x8, RZ ;  /* 0x0000000800647810 */ /* 0x040fe40007ffe0ff */
[----:B------:R-:W-:Y:S02]  /*10a50*/  IADD3 R3, R0, 0x9, RZ ;  /* 0x0000000900037810 */ /* 0x000fe40007ffe0ff */
[----:B------:R-:W-:Y:S02]  /*10a60*/  FSEL R103, R4, -INF , !P6 ;  /* 0xff80000004677808 */ /* 0x000fe40007000000 */
[----:B------:R-:W-:Y:S02]  /*10a70*/  FSEL R6, R6, -INF , !P1 ;  /* 0xff80000006067808 */ /* 0x000fe40004800000 */
[----:B-1----:R-:W-:Y:S02]  /*10a80*/  FSEL R136, R5, -INF , !P5 ;  /* 0xff80000005887808 */ /* 0x002fe40006800000 */
[----:B------:R-:W-:Y:S02]  /*10a90*/  FSEL R137, R7, -INF , !P0 ;  /* 0xff80000007897808 */ /* 0x000fe40004000000 */
[CC--:B------:R-:W-:Y:S02]  /*10aa0*/  ISETP.GE.AND P6, PT, R100.reuse, R201.reuse, PT ;  /* 0x000000c96400720c */ /* 0x0c0fe40003fc6270 */
[CC--:B------:R-:W-:Y:S02]  /*10ab0*/  ISETP.GE.AND P1, PT, R100.reuse, R200.reuse, PT ;  /* 0x000000c86400720c */ /* 0x0c0fe40003f26270 */
[C---:B------:R-:W-:Y:S02]  /*10ac0*/  ISETP.GE.AND P5, PT, R3.reuse, R201, PT ;  /* 0x000000c90300720c */ /* 0x040fe40003fa6270 */
[C---:B------:R-:W-:Y:S02]  /*10ad0*/  ISETP.GE.AND P0, PT, R3.reuse, R200, PT ;  /* 0x000000c80300720c */ /* 0x040fe40003f06270 */
[CC--:B------:R-:W-:Y:S02]  /*10ae0*/  ISETP.GE.OR P6, PT, R100.reuse, R203.reuse, !P6 ;  /* 0x000000cb6400720c */ /* 0x0c0fe400077c6670 */
        /* <DEDUP_REMOVED lines=36> */
[CC--:B------:R-:W-:Y:S02]  /*10d30*/  ISETP.GE.AND P6, PT, R4.reuse, R201.reuse, PT ;  /* 0x000000c90400720c */ /* 0x0c0fe40003fc6270 */
[CC--:B------:R-:W-:Y:S02]  /*10d40*/  ISETP.GE.AND P1, PT, R4.reuse, R200.reuse, PT ;  /* 0x000000c80400720c */ /* 0x0c0fe40003f26270 */
[----:B------:R-:W-:Y:S02]  /*10d50*/  ISETP.GE.AND P5, PT, R3, R201, PT ;  /* 0x000000c90300720c */ /* 0x000fe40003fa6270 */
[----:B------:R-:W-:Y:S02]  /*10d60*/  FSEL R158, R19, -INF , !P0 ;  /* 0xff800000139e7808 */ /* 0x000fe40004000000 */
[C---:B------:R-:W-:Y:S02]  /*10d70*/  ISETP.GE.AND P0, PT, R3.reuse, R200, PT ;  /* 0x000000c80300720c */ /* 0x040fe40003f06270 */
[CC--:B------:R-:W-:Y:S02]  /*10d80*/  ISETP.GE.OR P6, PT, R4.reuse, R203.reuse, !P6 ;  /* 0x000000cb0400720c */ /* 0x0c0fe400077c6670 */
[----:B------:R-:W-:Y:S02]  /*10d90*/  ISETP.GE.OR P1, PT, R4, R202, !P1 ;  /* 0x000000ca0400720c */ /* 0x000fe40004f26670 */
[----:B------:R-:W-:Y:S02]  /*10da0*/  ISETP.GE.OR P5, PT, R3, R203, !P5 ;  /* 0x000000cb0300720c */ /* 0x000fe40006fa6670 */
[C---:B------:R-:W-:Y:S02]  /*10db0*/  IADD3 R4, R0.reuse, 0x28, RZ ;  /* 0x0000002800047810 */ /* 0x040fe40007ffe0ff */
[----:B------:R-:W-:Y:S02]  /*10dc0*/  FMNMX.FTZ R5, R103, R2, !PT ;  /* 0x0000000267057209 */ /* 0x000fe40007810000 */
[----:B------:R-:W-:Y:S02]  /*10dd0*/  ISETP.GE.OR P0, PT, R3, R202, !P0 ;  /* 0x000000ca0300720c */ /* 0x000fe40004706670 */
[----:B------:R-:W-:Y:S02]  /*10de0*/  IADD3 R3, R0, 0x29, RZ ;  /* 0x0000002900037810 */ /* 0x000fe40007ffe0ff */
[----:B------:R-:W-:Y:S02]  /*10df0*/  FSEL R204, R21, -INF , !P5 ;  /* 0xff80000015cc7808 */ /* 0x000fe40006800000 */
[----:B------:R-:W-:Y:S02]  /*10e00*/  FSEL R205, R22, -INF , !P1 ;  /* 0xff80000016cd7808 */ /* 0x000fe40004800000 */
[C---:B------:R-:W-:Y:S02]  /*10e10*/  ISETP.GE.AND P5, PT, R4.reuse, R201, PT ;  /* 0x000000c90400720c */ /* 0x040fe40003fa6270 */
[-C--:B------:R-:W-:Y:S02]  /*10e20*/  ISETP.GE.AND P1, PT, R4, R200.reuse, PT ;  /* 0x000000c80400720c */ /* 0x080fe40003f26270 */
[----:B------:R-:W-:Y:S02]  /*10e30*/  FMNMX.FTZ R5, R136, R5, !PT ;  /* 0x0000000588057209 */ /* 0x000fe40007810000 */
[----:B------:R-:W-:Y:S02]  /*10e40*/  FSEL R171, R20, -INF , !P6 ;  /* 0xff80000014ab7808 */ /* 0x000fe40007000000 */
[----:B------:R-:W-:Y:S02]  /*10e50*/  FSEL R206, R23, -INF , !P0 ;  /* 0xff80000017ce7808 */ /* 0x000fe40004000000 */
[C---:B------:R-:W-:Y:S01]  /*10e60*/  ISETP.GE.AND P0, PT, R3.reuse, R201, PT ;  /* 0x000000c90300720c */ /* 0x040fe20003f06270 */
[----:B------:R-:W-:Y:S01]  /*10e70*/  LDSM.16.MT88.4 R20, [R178+0xc000] ;  /* 0x00c00000b214783b */ /* 0x000fe20000004200 */
[C---:B------:R-:W-:Y:S02]  /*10e80*/  ISETP.GE.AND P6, PT, R3.reuse, R200, PT ;  /* 0x000000c80300720c */ /* 0x040fe40003fc6270 */
[----:B------:R-:W-:Y:S02]  /*10e90*/  FMNMX.FTZ R7, R6, R102, !PT ;  /* 0x0000006606077209 */ /* 0x000fe40007810000 */
[C---:B------:R-:W-:Y:S02]  /*10ea0*/  ISETP.GE.OR P5, PT, R4.reuse, R203, !P5 ;  /* 0x000000cb0400720c */ /* 0x040fe40006fa6670 */
[-C--:B------:R-:W-:Y:S02]  /*10eb0*/  ISETP.GE.OR P1, PT, R4, R202.reuse, !P1 ;  /* 0x000000ca0400720c */ /* 0x080fe40004f26670 */
[----:B------:R-:W-:Y:S02]  /*10ec0*/  FMNMX.FTZ R4, R138, R5, !PT ;  /* 0x000000058a047209 */ /* 0x000fe40007810000 */
[----:B------:R-:W-:Y:S02]  /*10ed0*/  ISETP.GE.OR P6, PT, R3, R202, !P6 ;  /* 0x000000ca0300720c */ /* 0x000fe400077c6670 */
[----:B------:R-:W-:Y:S02]  /*10ee0*/  FMNMX.FTZ R7, R137, R7, !PT ;  /* 0x0000000789077209 */ /* 0x000fe40007810000 */
[----:B------:R-:W-:Y:S02]  /*10ef0*/  ISETP.GE.OR P0, PT, R3, R203, !P0 ;  /* 0x000000cb0300720c */ /* 0x000fe40004706670 */
[----:B------:R-:W-:Y:S02]  /*10f00*/  IADD3 R3, R0, 0x30, RZ ;  /* 0x0000003000037810 */ /* 0x000fe40007ffe0ff */
[----:B------:R-:W-:Y:S02]  /*10f10*/  FMNMX.FTZ R8, R9, R4, !PT ;  /* 0x0000000409087209 */ /* 0x000fe40007810000 */
[----:B------:R-:W-:Y:S02]  /*10f20*/  FMNMX.FTZ R7, R10, R7, !PT ;  /* 0x000000070a077209 */ /* 0x000fe40007810000 */
[----:B------:R-:W-:Y:S02]  /*10f30*/  FSEL R208, R24, -INF , !P5 ;  /* 0xff80000018d07808 */ /* 0x000fe40006800000 */
[----:B------:R-:W-:Y:S02]  /*10f40*/  ISETP.GE.AND P5, PT, R3, R201, PT ;  /* 0x000000c90300720c */ /* 0x000fe40003fa6270 */
[----:B------:R-:W-:Y:S02]  /*10f50*/  FMNMX.FTZ R8, R143, R8, !PT ;  /* 0x000000088f087209 */ /* 0x000fe40007810000 */
[----:B------:R-:W-:Y:S02]  /*10f60*/  ISETP.GE.OR P5, PT, R3, R203, !P5 ;  /* 0x000000cb0300720c */ /* 0x000fe40006fa6670 */
[----:B------:R-:W-:Y:S02]  /*10f70*/  FMNMX.FTZ R7, R11, R7, !PT ;  /* 0x000000070b077209 */ /* 0x000fe40007810000 */
[----:B------:R-:W-:Y:S02]  /*10f80*/  FMNMX.FTZ R8, R152, R8, !PT ;  /* 0x0000000898087209 */ /* 0x000fe40007810000 */
[----:B------:R-:W-:Y:S02]  /*10f90*/  FSEL R224, R28, -INF , !P5 ;  /* 0xff8000001ce07808 */ /* 0x000fe40006800000 */
[----:B------:R-:W-:Y:S02]  /*10fa0*/  IADD3 R5, R0, 0x31, RZ ;  /* 0x0000003100057810 */ /* 0x000fe40007ffe0ff */
[----:B------:R-:W-:Y:S02]  /*10fb0*/  ISETP.GE.AND P5, PT, R3, R200, PT ;  /* 0x000000c80300720c */ /* 0x000fe40003fa6270 */
[----:B------:R-:W-:Y:S02]  /*10fc0*/  FMNMX.FTZ R7, R153, R7, !PT ;  /* 0x0000000799077209 */ /* 0x000fe40007810000 */
[----:B------:R-:W-:Y:S02]  /*10fd0*/  FMNMX.FTZ R8, R155, R8, !PT ;  /* 0x000000089b087209 */ /* 0x000fe40007810000 */
[----:B------:R-:W-:Y:S02]  /*10fe0*/  ISETP.GE.OR P5, PT, R3, R202, !P5 ;  /* 0x000000ca0300720c */ /* 0x000fe40006fa6670 */
[----:B------:R-:W-:Y:S02]  /*10ff0*/  FSEL R212, R25, -INF , !P0 ;  /* 0xff80000019d47808 */ /* 0x000fe40004000000 */
[C---:B------:R-:W-:Y:S02]  /*11000*/  ISETP.GE.AND P0, PT, R5.reuse, R201, PT ;  /* 0x000000c90500720c */ /* 0x040fe40003f06270 */
[----:B------:R-:W-:Y:S02]  /*11010*/  FMNMX.FTZ R3, R154, R7, !PT ;  /* 0x000000079a037209 */ /* 0x000fe40007810000 */
        /* <DEDUP_REMOVED lines=8> */
[----:B------:R-:W-:Y:S02]  /*110a0*/  FMNMX.FTZ R101, R204, R101, !PT ;  /* 0x00000065cc657209 */ /* 0x000fe40007810000 */
[----:B------:R-:W-:Y:S02]  /*110b0*/  ISETP.GE.OR P0, PT, R4, R203, !P0 ;  /* 0x000000cb0400720c */ /* 0x000fe40004706670 */
[----:B------:R-:W-:Y:S02]  /*110c0*/  IADD3 R0, R0, 0x39, RZ ;  /* 0x0000003900007810 */ /* 0x000fe40007ffe0ff */
[----:B------:R-:W-:Y:S02]  /*110d0*/  FMNMX.FTZ R3, R205, R3, !PT ;  /* 0x00000003cd037209 */ /* 0x000fe40007810000 */
        /* <DEDUP_REMOVED lines=8> */
[C---:B------:R-:W-:Y:S02]  /*11160*/  ISETP.GE.AND P1, PT, R5.reuse, R200, PT ;  /* 0x000000c80500720c */ /* 0x040fe40003f26270 */
[----:B------:R-:W-:Y:S02]  /*11170*/  ISETP.GE.OR P0, PT, R0, R203, !P0 ;  /* 0x000000cb0000720c */ /* 0x000fe40004706670 */
[----:B------:R-:W-:Y:S02]  /*11180*/  FMNMX.FTZ R101, R224, R101, !PT ;  /* 0x00000065e0657209 */ /* 0x000fe40007810000 */
[----:B------:R-:W-:Y:S02]  /*11190*/  FSEL R233, R30, -INF , !P5 ;  /* 0xff8000001ee97808 */ /* 0x000fe40006800000 */
[----:B------:R-:W-:Y:S02]  /*111a0*/  ISETP.GE.OR P1, PT, R5, R202, !P1 ;  /* 0x000000ca0500720c */ /* 0x000fe40004f26670 */
[----:B------:R-:W-:Y:S01]  /*111b0*/  FSEL R213, R33, -INF , !P0 ;  /* 0xff80000021d57808 */ /* 0x000fe20004000000 */
[----:B--2---:R1:W3:Y:S01]  /*111c0*/  LDL.S16 R215, [R1+0x3c] ;  /* 0x00003c0001d77983 */ /* 0x0042e20000100600 */
[----:B------:R-:W-:Y:S02]  /*111d0*/  FMNMX.FTZ R3, R210, R3, !PT ;  /* 0x00000003d2037209 */ /* 0x000fe40007810000 */
[C---:B------:R-:W-:Y:S02]  /*111e0*/  ISETP.GE.AND P0, PT, R4.reuse, R200, PT ;  /* 0x000000c80400720c */ /* 0x040fe40003f06270 */
[----:B------:R-:W-:Y:S02]  /*111f0*/  FMNMX.FTZ R101, R223, R101, !PT ;  /* 0x00000065df657209 */ /* 0x000fe40007810000 */
[----:B------:R-:W-:Y:S02]  /*11200*/  FSEL R236, R31, -INF , !P1 ;  /* 0xff8000001fec7808 */ /* 0x000fe40004800000 */
[----:B------:R-:W-:Y:S01]  /*11210*/  FMNMX.FTZ R3, R233, R3, !PT ;  /* 0x00000003e9037209 */ /* 0x000fe20007810000 */
[----:B------:R-:W-:Y:S01]  /*11220*/  LDSM.16.MT88.4 R28, [R180+0xc000] ;  /* 0x00c00000b41c783b */ /* 0x000fe20000004200 */
[----:B------:R-:W-:Y:S02]  /*11230*/  ISETP.GE.OR P0, PT, R4, R202, !P0 ;  /* 0x000000ca0400720c */ /* 0x000fe40004706670 */
[----:B------:R-:W-:Y:S02]  /*11240*/  ISETP.GE.AND P1, PT, R0, R200, PT ;  /* 0x000000c80000720c */ /* 0x000fe40003f26270 */
[----:B------:R-:W-:Y:S02]  /*11250*/  FMNMX.FTZ R101, R222, R101, !PT ;  /* 0x00000065de657209 */ /* 0x000fe40007810000 */
[----:B------:R-:W-:Y:S02]  /*11260*/  ISETP.GE.OR P1, PT, R0, R202, !P1 ;  /* 0x000000ca0000720c */ /* 0x000fe40004f26670 */
[----:B------:R-:W-:Y:S02]  /*11270*/  FSEL R235, R34, -INF , !P0 ;  /* 0xff80000022eb7808 */ /* 0x000fe40004000000 */
[----:B------:R-:W-:Y:S02]  /*11280*/  FMNMX.FTZ R0, R236, R3, !PT ;  /* 0x00000003ec007209 */ /* 0x000fe40007810000 */
[----:B------:R-:W-:Y:S02]  /*11290*/  FMNMX.FTZ R101, R213, R101, !PT ;  /* 0x00000065d5657209 */ /* 0x000fe40007810000 */
[----:B------:R-:W-:Y:S02]  /*112a0*/  FSEL R234, R35, -INF , !P1 ;  /* 0xff80000023ea7808 */ /* 0x000fe40004800000 */
[----:B------:R-:W-:Y:S01]  /*112b0*/  FMNMX.FTZ R0, R235, R0, !PT ;  /* 0x00000000eb007209 */ /* 0x000fe20007810000 */
[----:B------:R-:W3:Y:S03]  /*112c0*/  SHFL.BFLY PT, R4, R101, 0x2, 0x1f ;  /* 0x0c401f0065047f89 */ /* 0x000ee600000e0000 */
[----:B------:R-:W-:Y:S05]  /*112d0*/  FMNMX.FTZ R0, R234, R0, !PT ;  /* 0x00000000ea007209 */ /* 0x000fea0007810000 */
[----:B------:R-:W4:Y:S01]  /*112e0*/  SHFL.BFLY PT, R3, R0, 0x2, 0x1f ;  /* 0x0c401f0000037f89 */ /* 0x000f2200000e0000 */
[----:B---3--:R-:W-:Y:S07]  /*112f0*/  FMNMX.FTZ R101, R101, R4, !PT ;  /* 0x0000000465657209 */ /* 0x008fee0007810000 */
[----:B------:R-:W3:Y:S01]  /*11300*/  SHFL.BFLY PT, R4, R101, 0x1, 0x1f ;  /* 0x0c201f0065047f89 */ /* 0x000ee200000e0000 */
[----:B----4-:R-:W-:Y:S07]  /*11310*/  FMNMX.FTZ R0, R0, R3, !PT ;  /* 0x0000000300007209 */ /* 0x010fee0007810000 */
[----:B------:R-:W4:Y:S01]  /*11320*/  SHFL.BFLY PT, R100, R0, 0x1, 0x1f ;  /* 0x0c201f0000647f89 */ /* 0x000f2200000e0000 */
[----:B---3--:R-:W-:Y:S02]  /*11330*/  FMNMX.FTZ R101, R101, R4, !PT ;  /* 0x0000000465657209 */ /* 0x008fe40007810000 */
[----:B------:R-:W-:Y:S01]  /*11340*/  LOP3.LUT R4, R245, UR5, R246, 0x96, !PT ;  /* 0x00000005f5047c12 */ /* 0x000fe2000f8e96f6 */
[----:B------:R-:W-:Y:S01]  /*11350*/  UIADD3 UR5, UR23, -0x126145ec, URZ ;  /* 0xed9eba1417057890 */ /* 0x000fe2000fffe03f */
[C---:B------:R-:W-:Y:S01]  /*11360*/  FSETP.NEU.FTZ.AND P1, PT, R101.reuse, -INF , PT ;  /* 0xff8000006500780b */ /* 0x040fe20003f3d000 */
[----:B------:R-:W-:Y:S02]  /*11370*/  FMUL.FTZ R141, R101, c[0x0][0x23c] ;  /* 0x00008f00658d7a20 */ /* 0x000fe40000410000 */
[----:B------:R-:W-:Y:S01]  /*11380*/  IMAD.WIDE.U32 R172, R4, -0x326172a9, RZ ;  /* 0xcd9e8d5704ac7825 */ /* 0x000fe200078e00ff */
[----:B----4-:R-:W-:Y:S02]  /*11390*/  FMNMX.FTZ R100, R0, R100, !PT ;  /* 0x0000006400647209 */ /* 0x010fe40007810000 */
[----:B------:R-:W-:Y:S02]  /*113a0*/  FSEL R141, R141, RZ, P1 ;  /* 0x000000ff8d8d7208 */ /* 0x000fe40000800000 */
[C---:B------:R-:W-:Y:S01]  /*113b0*/  FSETP.NEU.FTZ.AND P0, PT, R100.reuse, -INF , PT ;  /* 0xff8000006400780b */ /* 0x040fe20003f1d000 */
[----:B------:R-:W-:Y:S01]  /*113c0*/  FMUL.FTZ R142, R100, c[0x0][0x23c] ;  /* 0x00008f00648e7a20 */ /* 0x000fe20000410000 */
[----:B------:R-:W-:Y:S01]  /*113d0*/  LOP3.LUT R0, R247, UR25, RZ, 0x3c, !PT ;  /* 0x00000019f7007c12 */ /* 0x000fe2000f8e3cff */
[--C-:B------:R-:W-:Y:S01]  /*113e0*/  FFMA.FTZ R3, R136, c[0x0][0x23c], -R141.reuse ;  /* 0x00008f0088037a23 */ /* 0x100fe2000001088d */
[----:B------:R-:W-:Y:S01]  /*113f0*/  UIADD3 UR25, UR22, 0x3c6ef372, URZ ;  /* 0x3c6ef37216197890 */ /* 0x000fe2000fffe03f */
[----:B------:R-:W-:Y:S01]  /*11400*/  FFMA.FTZ R103, R103, c[0x0][0x23c], -R141 ;  /* 0x00008f0067677a23 */ /* 0x000fe2000001088d */
[----:B------:R-:W-:Y:S01]  /*11410*/  FSEL R142, R142, RZ, P0 ;  /* 0x000000ff8e8e7208 */ /* 0x000fe20000000000 */
[----:B------:R3:W-:Y:S01]  /*11420*/  MUFU.EX2 R237, R3 ;  /* 0x0000000300ed7308 */ /* 0x0007e20000000800 */
[----:B------:R-:W-:Y:S04]  /*11430*/  IMAD.WIDE.U32 R12, R0, -0x326172a9, RZ ;  /* 0xcd9e8d57000c7825 */ /* 0x000fe800078e00ff */
[----:B------:R-:W-:Y:S01]  /*11440*/  FFMA.FTZ R0, R6, c[0x0][0x23c], -R142 ;  /* 0x00008f0006007a23 */ /* 0x000fe2000001088e */
[----:B------:R-:W-:Y:S02]  /*11450*/  LOP3.LUT R4, R13, UR30, R214, 0x96, !PT ;  /* 0x0000001e0d047c12 */ /* 0x000fe4000f8e96d6 */
[----:B------:R-:W-:Y:S02]  /*11460*/  LOP3.LUT R6, R173, UR25, R12, 0x96, !PT ;  /* 0x00000019ad067c12 */ /* 0x000fe4000f8e960c */
[----:B------:R4:W-:Y:S01]  /*11470*/  MUFU.EX2 R209, R0 ;  /* 0x0000000000d17308 */ /* 0x0009e20000000800 */
[----:B------:R-:W-:Y:S01]  /*11480*/  IMAD.WIDE.U32 R4, R4, -0x2daee0ad, RZ ;  /* 0xd2511f5304047825 */ /* 0x000fe200078e00ff */
[----:B------:R-:W5:Y:S03]  /*11490*/  LDSM.16.MT88.4 R12, [R177+0xc000] ;  /* 0x00c00000b10c783b */ /* 0x000f660000004200 */
[----:B------:R-:W-:Y:S01]  /*114a0*/  IMAD.WIDE.U32 R6, R6, -0x2daee0ad, RZ ;  /* 0xd2511f5306067825 */ /* 0x000fe200078e00ff */
[----:B------:R-:W-:Y:S04]  /*114b0*/  LOP3.LUT R5, R5, UR31, R244, 0x96, !PT ;  /* 0x0000001f05057c12 */ /* 0x000fe8000f8e96f4 */
[----:B------:R-:W1:Y:S01]  /*114c0*/  MUFU.EX2 R211, R103 ;  /* 0x0000006700d37308 */ /* 0x000e620000000800 */
[----:B---3--:R-:W-:Y:S09]  /*114d0*/  FFMA.FTZ R3, R137, c[0x0][0x23c], -R142 ;  /* 0x00008f0089037a23 */ /* 0x008ff2000001088e */
[----:B------:R3:W3:Y:S01]  /*114e0*/  MUFU.EX2 R238, R3 ;  /* 0x0000000300ee7308 */ /* 0x0006e20000000800 */
[----:B----4-:R-:W-:Y:S01]  /*114f0*/  LOP3.LUT R0, R7, UR27, R4, 0x96, !PT ;  /* 0x0000001b07007c12 */ /* 0x010fe2000f8e9604 */
[----:B------:R-:W-:Y:S04]  /*11500*/  IMAD.WIDE.U32 R4, R5, -0x326172a9, RZ ;  /* 0xcd9e8d5705047825 */ /* 0x000fe800078e00ff */
[----:B------:R-:W-:Y:S01]  /*11510*/  IMAD.WIDE.U32 R148, R0, -0x326172a9, RZ ;  /* 0xcd9e8d5700947825 */ /* 0x000fe200078e00ff */
[----:B------:R-:W-:Y:S04]  /*11520*/  LOP3.LUT R5, R5, UR29, R172, 0x96, !PT ;  /* 0x0000001d05057c12 */ /* 0x000fe8000f8e96ac */
[----:B------:R-:W-:Y:S01]  /*11530*/  LOP3.LUT R0, R149, UR26, R4, 0x96, !PT ;  /* 0x0000001a95007c12 */ /* 0x000fe2000f8e9604 */
[----:B------:R-:W-:Y:S01]  /*11540*/  IMAD.WIDE.U32 R4, R5, -0x2daee0ad, RZ ;  /* 0xd2511f5305047825 */ /* 0x000fe200078e00ff */
[----:B-1----:R-:W-:Y:S03]  /*11550*/  F2FP.BF16.PACK_AB R140, R237, R211 ;  /* 0x000000d3ed8c723e */ /* 0x002fe600000010ff */
[----:B------:R-:W-:Y:S01]  /*11560*/  IMAD.WIDE.U32 R150, R0, -0x2daee0ad, RZ ;  /* 0xd2511f5300967825 */ /* 0x000fe200078e00ff */
[----:B------:R-:W-:Y:S03]  /*11570*/  PRMT R167, R140, 0x7632, R167 ;  /* 0x000076328ca77816 */ /* 0x000fe600000000a7 */
[--C-:B------:R-:W-:Y:S01]  /*11580*/  FFMA.FTZ R0, R9, c[0x0][0x23c], -R141.reuse ;  /* 0x00008f0009007a23 */ /* 0x100fe2000001088d */
[----:B------:R-:W-:Y:S01]  /*11590*/  LOP3.LUT R144, R151, UR16, R4, 0x96, !PT ;  /* 0x0000001097907c12 */ /* 0x000fe2000f8e9604 */
[----:B---3--:R-:W-:Y:S01]  /*115a0*/  FFMA.FTZ R3, R138, c[0x0][0x23c], -R141 ;  /* 0x00008f008a037a23 */ /* 0x008fe2000001088d */
[----:B------:R-:W-:Y:S01]  /*115b0*/  LOP3.LUT R4, R5, UR5, R6, 0x96, !PT ;  /* 0x0000000505047c12 */ /* 0x000fe2000f8e9606 */
[--C-:B------:R-:W-:Y:S01]  /*115c0*/  FFMA.FTZ R5, R10, c[0x0][0x23c], -R142.reuse ;  /* 0x00008f000a057a23 */ /* 0x100fe2000001088e */
[----:B------:R1:W-:Y:S01]  /*115d0*/  MUFU.EX2 R240, R0 ;  /* 0x0000000000f07308 */ /* 0x0003e20000000800 */
[----:B------:R-:W-:Y:S01]  /*115e0*/  FFMA.FTZ R6, R11, c[0x0][0x23c], -R142 ;  /* 0x00008f000b067a23 */ /* 0x000fe2000001088e */
[----:B------:R-:W-:Y:S01]  /*115f0*/  F2FP.BF16.PACK_AB R166, R238, R209 ;  /* 0x000000d1eea6723e */ /* 0x000fe200000010ff */
[----:B------:R-:W-:Y:S03]  /*11600*/  IMAD.WIDE.U32 R144, R144, -0x326172a9, RZ ;  /* 0xcd9e8d5790907825 */ /* 0x000fe600078e00ff */
[----:B------:R-:W-:Y:S01]  /*11610*/  PRMT R165, R166, 0x7632, R165 ;  /* 0x00007632a6a57816 */ /* 0x000fe200000000a5 */
[----:B------:R-:W-:Y:S01]  /*11620*/  IMAD.WIDE.U32 R146, R4, -0x326172a9, RZ ;  /* 0xcd9e8d5704927825 */ /* 0x000fe200078e00ff */
[C---:B------:R-:W-:Y:S02]  /*11630*/  LOP3.LUT R8, R144.reuse, 0xff, RZ, 0xc0, !PT ;  /* 0x000000ff90087812 */ /* 0x040fe400078ec0ff */
[----:B------:R3:W-:Y:S01]  /*11640*/  MUFU.EX2 R239, R5 ;  /* 0x0000000500ef7308 */ /* 0x0007e20000000800 */
[----:B------:R-:W-:Y:S09]  /*11650*/  SHF.R.U32.HI R7, RZ, 0x18, R144 ;  /* 0x00000018ff077819 */ /* 0x000ff20000011690 */
[----:B------:R4:W4:Y:S01]  /*11660*/  MUFU.EX2 R241, R3 ;  /* 0x0000000300f17308 */ /* 0x0009220000000800 */
[----:B-1----:R-:W-:Y:S09]  /*11670*/  LOP3.LUT R0, R144, 0xffff, RZ, 0xc0, !PT ;  /* 0x0000ffff90007812 */ /* 0x002ff200078ec0ff */
[----:B------:R1:W1:Y:S01]  /*11680*/  MUFU.EX2 R242, R6 ;  /* 0x0000000600f27308 */ /* 0x0002620000000800 */
[----:B---3--:R-:W-:Y:S02]  /*11690*/  SHF.R.U32.HI R5, RZ, 0x8, R0 ;  /* 0x00000008ff057819 */ /* 0x008fe40000011600 */
[----:B------:R-:W-:Y:S02]  /*116a0*/  FSEL R0, R101, RZ, P1 ;  /* 0x000000ff65007208 */ /* 0x000fe40000800000 */
[----:B------:R-:W-:Y:S03]  /*116b0*/  PRMT R8, R8, 0x5410, R5 ;  /* 0x0000541008087816 */ /* 0x000fe60000000005 */
[----:B------:R-:W-:Y:S01]  /*116c0*/  FADD.FTZ R0, -R0, R2 ;  /* 0x0000000200007221 */ /* 0x000fe20000010100 */
[----:B------:R-:W-:Y:S01]  /*116d0*/  FSEL R2, R100, RZ, P0 ;  /* 0x000000ff64027208 */ /* 0x000fe20000000000 */
[--C-:B------:R-:W-:Y:S01]  /*116e0*/  HSET2.LE.AND R138, R8, R170.reuse, PT ;  /* 0x000000aa088a7233 */ /* 0x100fe20003803000 */
[----:B----4-:R-:W-:Y:S01]  /*116f0*/  SHF.R.U32.HI R3, RZ, 0x10, R144 ;  /* 0x00000010ff037819 */ /* 0x010fe20000011690 */
[----:B------:R-:W-:Y:S01]  /*11700*/  FMUL.FTZ R0, R0, c[0x0][0x23c] ;  /* 0x00008f0000007a20 */ /* 0x000fe20000410000 */
[----:B------:R-:W-:Y:S02]  /*11710*/  F2FP.BF16.PACK_AB R164, R240, R241 ;  /* 0x000000f1f0a4723e */ /* 0x000fe400000010ff */
[----:B------:R-:W-:Y:S02]  /*11720*/  LOP3.LUT R4, R3, 0xff, RZ, 0xc0, !PT ;  /* 0x000000ff03047812 */ /* 0x000fe400078ec0ff */
[----:B------:R-:W-:Y:S02]  /*11730*/  LOP3.LUT R3, R145, UR28, R146, 0x96, !PT ;  /* 0x0000001c91037c12 */ /* 0x000fe4000f8e9692 */
[----:B------:R-:W-:Y:S02]  /*11740*/  PRMT R139, R4, 0x5410, R7 ;  /* 0x00005410048b7816 */ /* 0x000fe40000000007 */
[C---:B------:R-:W-:Y:S02]  /*11750*/  LOP3.LUT R7, R3.reuse, 0xff, RZ, 0xc0, !PT ;  /* 0x000000ff03077812 */ /* 0x040fe400078ec0ff */
[--C-:B-1----:R-:W-:Y:S01]  /*11760*/  SHF.R.U32.HI R6, RZ, 0x18, R3.reuse ;  /* 0x00000018ff067819 */ /* 0x102fe20000011603 */
[--C-:B------:R-:W-:Y:S01]  /*11770*/  HSET2.LE.AND R139, R139, R170.reuse, PT ;  /* 0x000000aa8b8b7233 */ /* 0x100fe20003803000 */
[----:B------:R-:W-:Y:S02]  /*11780*/  LOP3.LUT R4, R3, 0xffff, RZ, 0xc0, !PT ;  /* 0x0000ffff03047812 */ /* 0x000fe400078ec0ff */
[----:B------:R-:W-:Y:S02]  /*11790*/  SHF.R.U32.HI R5, RZ, 0x10, R3 ;  /* 0x00000010ff057819 */ /* 0x000fe40000011603 */
[----:B------:R1:W3:Y:S01]  /*117a0*/  MUFU.EX2 R3, R0 ;  /* 0x0000000000037308 */ /* 0x0002e20000000800 */
[----:B------:R-:W-:Y:S02]  /*117b0*/  SHF.R.U32.HI R4, RZ, 0x8, R4 ;  /* 0x00000008ff047819 */ /* 0x000fe40000011604 */
[----:B------:R-:W-:Y:S02]  /*117c0*/  LOP3.LUT R5, R5, 0xff, RZ, 0xc0, !PT ;  /* 0x000000ff05057812 */ /* 0x000fe400078ec0ff */
[----:B------:R-:W-:Y:S02]  /*117d0*/  PRMT R4, R7, 0x5410, R4 ;  /* 0x0000541007047816 */ /* 0x000fe40000000004 */
[----:B------:R-:W-:Y:S02]  /*117e0*/  PRMT R5, R5, 0x5410, R6 ;  /* 0x0000541005057816 */ /* 0x000fe40000000006 */
[----:B------:R-:W-:Y:S01]  /*117f0*/  F2FP.BF16.PACK_AB R169, R242, R239 ;  /* 0x000000eff2a9723e */ /* 0x000fe200000010ff */
[--C-:B------:R-:W-:Y:S01]  /*11800*/  HSET2.LE.AND R136, R4, R170.reuse, PT ;  /* 0x000000aa04887233 */ /* 0x100fe20003803000 */
[----:B------:R-:W-:Y:S01]  /*11810*/  PRMT R163, R164, 0x7632, R163 ;  /* 0x00007632a4a37816 */ /* 0x000fe200000000a3 */
[----:B------:R-:W-:Y:S01]  /*11820*/  HSET2.LE.AND R137, R5, R170, PT ;  /* 0x000000aa05897233 */ /* 0x000fe20003803000 */
[----:B------:R-:W-:Y:S01]  /*11830*/  PRMT R168, R169, 0x7632, R168 ;  /* 0x00007632a9a87816 */ /* 0x000fe200000000a8 */
[----:B------:R4:W3:Y:S01]  /*11840*/  LDL.S16 R170, [R1+0x64] ;  /* 0x0000640001aa7983 */ /* 0x0008e20000100600 */
[----:B-1----:R-:W-:Y:S01]  /*11850*/  FADD.FTZ R0, -R2, R102 ;  /* 0x0000006602007221 */ /* 0x002fe20000010100 */
[----:B------:R-:W-:Y:S01]  /*11860*/  PRMT R2, R140, 0x5410, R167 ;  /* 0x000054108c027816 */ /* 0x000fe200000000a7 */
[C---:B---3--:R-:W-:Y:S02]  /*11870*/  FMUL.FTZ R4, R3.reuse, R104 ;  /* 0x0000006803047220 */ /* 0x048fe40000410000 */
[----:B------:R-:W-:Y:S01]  /*11880*/  FMUL.FTZ R0, R0, c[0x0][0x23c] ;  /* 0x00008f0000007a20 */ /* 0x000fe20000410000 */
[----:B------:R-:W-:Y:S01]  /*11890*/  LOP3.LUT R136, R136, R2, RZ, 0xc0, !PT ;  /* 0x0000000288887212 */ /* 0x000fe200078ec0ff */
[C---:B------:R-:W-:Y:S01]  /*118a0*/  FMUL.FTZ R5, R3.reuse, R105 ;  /* 0x0000006903057220 */ /* 0x040fe20000410000 */
[----:B------:R-:W-:Y:S01]  /*118b0*/  PRMT R2, R166, 0x5410, R165 ;  /* 0x00005410a6027816 */ /* 0x000fe200000000a5 */
[----:B------:R-:W-:Y:S02]  /*118c0*/  FMUL.FTZ R8, R3, R108 ;  /* 0x0000006c03087220 */ /* 0x000fe40000410000 */
[----:B------:R-:W1:Y:S01]  /*118d0*/  MUFU.EX2 R0, R0 ;  /* 0x0000000000007308 */ /* 0x000e620000000800 */
[----:B------:R-:W-:Y:S01]  /*118e0*/  LOP3.LUT R137, R137, R2, RZ, 0xc0, !PT ;  /* 0x0000000289897212 */ /* 0x000fe200078ec0ff */
[C---:B------:R-:W-:Y:S01]  /*118f0*/  FMUL.FTZ R9, R3.reuse, R109 ;  /* 0x0000006d03097220 */ /* 0x040fe20000410000 */
[----:B------:R-:W-:Y:S01]  /*11900*/  PRMT R2, R164, 0x5410, R163 ;  /* 0x00005410a4027816 */ /* 0x000fe200000000a3 */
[C---:B------:R-:W-:Y:S02]  /*11910*/  FMUL.FTZ R16, R3.reuse, R116 ;  /* 0x0000007403107220 */ /* 0x040fe40000410000 */
[C---:B------:R-:W-:Y:S01]  /*11920*/  FMUL.FTZ R17, R3.reuse, R117 ;  /* 0x0000007503117220 */ /* 0x040fe20000410000 */
[----:B------:R-:W-:Y:S01]  /*11930*/  LOP3.LUT R138, R138, R2, RZ, 0xc0, !PT ;  /* 0x000000028a8a7212 */ /* 0x000fe200078ec0ff */
[----:B------:R-:W-:Y:S01]  /*11940*/  FMUL.FTZ R24, R3, R124 ;  /* 0x0000007c03187220 */ /* 0x000fe20000410000 */
[----:B------:R-:W-:Y:S01]  /*11950*/  PRMT R2, R169, 0x5410, R168 ;  /* 0x00005410a9027816 */ /* 0x000fe200000000a8 */
[C---:B------:R-:W-:Y:S02]  /*11960*/  FMUL.FTZ R25, R3.reuse, R125 ;  /* 0x0000007d03197220 */ /* 0x040fe40000410000 */
[----:B------:R-:W-:Y:S01]  /*11970*/  FMUL.FTZ R32, R3, R132 ;  /* 0x0000008403207220 */ /* 0x000fe20000410000 */
[----:B------:R-:W-:Y:S01]  /*11980*/  LOP3.LUT R139, R139, R2, RZ, 0xc0, !PT ;  /* 0x000000028b8b7212 */ /* 0x000fe200078ec0ff */
[--C-:B------:R-:W-:Y:S02]  /*11990*/  FFMA.FTZ R2, R143, c[0x0][0x23c], -R141.reuse ;  /* 0x00008f008f027a23 */ /* 0x100fe4000001088d */
[----:B------:R4:W3:Y:S01]  /*119a0*/  LDL.S16 R143, [R1+0x5c] ;  /* 0x00005c00018f7983 */ /* 0x0008e20000100600 */
[C---:B------:R-:W-:Y:S01]  /*119b0*/  FMUL.FTZ R33, R3.reuse, R133 ;  /* 0x0000008503217220 */ /* 0x040fe20000410000 */
[----:B------:R4:W-:Y:S01]  /*119c0*/  MUFU.EX2 R232, R2 ;  /* 0x0000000200e87308 */ /* 0x0009e20000000800 */
[C---:B------:R-:W-:Y:S01]  /*119d0*/  FMUL.FTZ R36, R3.reuse, R36 ;  /* 0x0000002403247220 */ /* 0x040fe20000410000 */
[----:B------:R-:W4:Y:S01]  /*119e0*/  LDC.U8 R133, c[0x0][0x2d8] ;  /* 0x0000b600ff857b82 */ /* 0x000f220000000000 */
[C---:B------:R-:W-:Y:S02]  /*119f0*/  FMUL.FTZ R37, R3.reuse, R37 ;  /* 0x0000002503257220 */ /* 0x040fe40000410000 */
[C---:B------:R-:W-:Y:S02]  /*11a00*/  FMUL.FTZ R40, R3.reuse, R40 ;  /* 0x0000002803287220 */ /* 0x040fe40000410000 */
[C---:B-1----:R-:W-:Y:S02]  /*11a10*/  FMUL.FTZ R6, R0.reuse, R106 ;  /* 0x0000006a00067220 */ /* 0x042fe40000410000 */
[C---:B------:R-:W-:Y:S02]  /*11a20*/  FMUL.FTZ R7, R0.reuse, R107 ;  /* 0x0000006b00077220 */ /* 0x040fe40000410000 */
[C---:B------:R-:W-:Y:S01]  /*11a30*/  FMUL.FTZ R35, R0.reuse, R135 ;  /* 0x0000008700237220 */ /* 0x040fe20000410000 */
[----:B------:R-:W1:Y:S01]  /*11a40*/  LDSM.16.MT88.4 R104, [R179+0xc000] ;  /* 0x00c00000b368783b */ /* 0x000e620000004200 */
[C---:B------:R-:W-:Y:S02]  /*11a50*/  FMUL.FTZ R10, R0.reuse, R110 ;  /* 0x0000006e000a7220 */ /* 0x040fe40000410000 */
[C---:B------:R-:W-:Y:S01]  /*11a60*/  FMUL.FTZ R11, R0.reuse, R111 ;  /* 0x0000006f000b7220 */ /* 0x040fe20000410000 */
[C---:B-----5:R-:W-:Y:S01]  /*11a70*/  HMMA.16816.F32.BF16 R4, R136.reuse, R12, R4 ;  /* 0x0000000c8804723c */ /* 0x060fe20000041804 */
[C---:B------:R-:W-:Y:S02]  /*11a80*/  FMUL.FTZ R19, R0.reuse, R119 ;  /* 0x0000007700137220 */ /* 0x040fe40000410000 */
[C---:B------:R-:W-:Y:S01]  /*11a90*/  FMUL.FTZ R18, R0.reuse, R118 ;  /* 0x0000007600127220 */ /* 0x040fe20000410000 */
[----:B------:R1:W5:Y:S01]  /*11aa0*/  LDL.S16 R135, [R1+0x60] ;  /* 0x0000600001877983 */ /* 0x0003620000100600 */
[----:B------:R-:W-:Y:S02]  /*11ab0*/  FMUL.FTZ R26, R0, R126 ;  /* 0x0000007e001a7220 */ /* 0x000fe40000410000 */
[C---:B------:R-:W-:Y:S01]  /*11ac0*/  FMUL.FTZ R12, R3.reuse, R112 ;  /* 0x00000070030c7220 */ /* 0x040fe20000410000 */
[C---:B------:R-:W-:Y:S01]  /*11ad0*/  HMMA.16816.F32.BF16 R8, R136.reuse, R14, R8 ;  /* 0x0000000e8808723c */ /* 0x040fe20000041808 */
[----:B------:R-:W-:Y:S01]  /*11ae0*/  FMUL.FTZ R13, R3, R113 ;  /* 0x00000071030d7220 */ /* 0x000fe20000410000 */
[----:B------:R-:W1:Y:S02]  /*11af0*/  LDSM.16.MT88.4 R108, [R177+0xe000] ;  /* 0x00e00000b16c783b */ /* 0x000e640000004200 */
[----:B----4-:R-:W-:Y:S02]  /*11b00*/  FFMA.FTZ R2, R152, c[0x0][0x23c], -R141 ;  /* 0x00008f0098027a23 */ /* 0x010fe4000001088d */
[C---:B------:R-:W-:Y:S02]  /*11b10*/  FMUL.FTZ R27, R0.reuse, R127 ;  /* 0x0000007f001b7220 */ /* 0x040fe40000410000 */
[C---:B------:R-:W-:Y:S01]  /*11b20*/  FMUL.FTZ R14, R0.reuse, R114 ;  /* 0x00000072000e7220 */ /* 0x040fe20000410000 */
[----:B------:R4:W4:Y:S03]  /*11b30*/  MUFU.EX2 R231, R2 ;  /* 0x0000000200e77308 */ /* 0x0009260000000800 */
[C---:B------:R-:W-:Y:S02]  /*11b40*/  FMUL.FTZ R15, R0.reuse, R115 ;  /* 0x00000073000f7220 */ /* 0x040fe40000410000 */
[----:B------:R-:W1:Y:S01]  /*11b50*/  LDSM.16.MT88.4 R112, [R178+0xe000] ;  /* 0x00e00000b270783b */ /* 0x000e620000004200 */
[C---:B------:R-:W-:Y:S01]  /*11b60*/  FMUL.FTZ R34, R0.reuse, R134 ;  /* 0x0000008600227220 */ /* 0x040fe20000410000 */
[----:B------:R-:W-:Y:S01]  /*11b70*/  PRMT R134, R133, 0x7054, R133 ;  /* 0x0000705485867816 */ /* 0x000fe20000000085 */
[C---:B------:R-:W-:Y:S02]  /*11b80*/  FMUL.FTZ R38, R0.reuse, R38 ;  /* 0x0000002600267220 */ /* 0x040fe40000410000 */
[C---:B------:R-:W-:Y:S01]  /*11b90*/  HMMA.16816.F32.BF16 R12, R136.reuse, R20, R12 ;  /* 0x00000014880c723c */ /* 0x040fe2000004180c */
[C---:B------:R-:W-:Y:S02]  /*11ba0*/  FMUL.FTZ R39, R0.reuse, R39 ;  /* 0x0000002700277220 */ /* 0x040fe40000410000 */
[C---:B------:R-:W-:Y:S02]  /*11bb0*/  FMUL.FTZ R41, R3.reuse, R41 ;  /* 0x0000002903297220 */ /* 0x040fe40000410000 */
[C---:B------:R-:W-:Y:S02]  /*11bc0*/  FMUL.FTZ R42, R0.reuse, R42 ;  /* 0x0000002a002a7220 */ /* 0x040fe40000410000 */
[C---:B------:R-:W-:Y:S01]  /*11bd0*/  FMUL.FTZ R20, R3.reuse, R120 ;  /* 0x0000007803147220 */ /* 0x040fe20000410000 */
[C---:B------:R-:W-:Y:S01]  /*11be0*/  HMMA.16816.F32.BF16 R16, R136.reuse, R22, R16 ;  /* 0x000000168810723c */ /* 0x040fe20000041810 */
[----:B------:R-:W-:Y:S03]  /*11bf0*/  FMUL.FTZ R21, R3, R121 ;  /* 0x0000007903157220 */ /* 0x000fe60000410000 */
[C---:B------:R-:W-:Y:S02]  /*11c00*/  FMUL.FTZ R43, R0.reuse, R43 ;  /* 0x0000002b002b7220 */ /* 0x040fe40000410000 */
[----:B----4-:R-:W-:Y:S01]  /*11c10*/  FFMA.FTZ R2, R153, c[0x0][0x23c], -R142 ;  /* 0x00008f0099027a23 */ /* 0x010fe2000001088e */
[----:B------:R-:W-:Y:S01]  /*11c20*/  F2FP.BF16.PACK_AB R159, R231, R232 ;  /* 0x000000e8e79f723e */ /* 0x000fe200000010ff */
[C---:B------:R-:W-:Y:S02]  /*11c30*/  FMUL.FTZ R22, R0.reuse, R122 ;  /* 0x0000007a00167220 */ /* 0x040fe40000410000 */
[----:B------:R4:W-:Y:S02]  /*11c40*/  MUFU.EX2 R230, R2 ;  /* 0x0000000200e67308 */ /* 0x0009e40000000800 */
[C---:B------:R-:W-:Y:S01]  /*11c50*/  FMUL.FTZ R23, R0.reuse, R123 ;  /* 0x0000007b00177220 */ /* 0x040fe20000410000 */
[----:B------:R-:W-:Y:S01]  /*11c60*/  PRMT R160, R159, 0x7632, R160 ;  /* 0x000076329fa07816 */ /* 0x000fe200000000a0 */
[C---:B------:R-:W-:Y:S02]  /*11c70*/  FMUL.FTZ R44, R3.reuse, R44 ;  /* 0x0000002c032c7220 */ /* 0x040fe40000410000 */
[C---:B------:R-:W-:Y:S02]  /*11c80*/  FMUL.FTZ R45, R3.reuse, R45 ;  /* 0x0000002d032d7220 */ /* 0x040fe40000410000 */
[C---:B------:R-:W-:Y:S01]  /*11c90*/  FMUL.FTZ R46, R0.reuse, R46 ;  /* 0x0000002e002e7220 */ /* 0x040fe20000410000 */
[C---:B------:R-:W-:Y:S01]  /*11ca0*/  HMMA.16816.F32.BF16 R20, R136.reuse, R28, R20 ;  /* 0x0000001c8814723c */ /* 0x040fe20000041814 */
[C---:B------:R-:W-:Y:S02]  /*11cb0*/  FMUL.FTZ R47, R0.reuse, R47 ;  /* 0x0000002f002f7220 */ /* 0x040fe40000410000 */
[C---:B------:R-:W-:Y:S02]  /*11cc0*/  FMUL.FTZ R48, R3.reuse, R48 ;  /* 0x0000003003307220 */ /* 0x040fe40000410000 */
[C---:B------:R-:W-:Y:S02]  /*11cd0*/  FMUL.FTZ R49, R3.reuse, R49 ;  /* 0x0000003103317220 */ /* 0x040fe40000410000 */
[C---:B------:R-:W-:Y:S01]  /*11ce0*/  FMUL.FTZ R28, R3.reuse, R128 ;  /* 0x00000080031c7220 */ /* 0x040fe20000410000 */
[C---:B------:R-:W-:Y:S01]  /*11cf0*/  HMMA.16816.F32.BF16 R24, R136.reuse, R30, R24 ;  /* 0x0000001e8818723c */ /* 0x040fe20000041818 */
[C---:B------:R-:W-:Y:S03]  /*11d00*/  FMUL.FTZ R29, R3.reuse, R129 ;  /* 0x00000081031d7220 */ /* 0x040fe60000410000 */
[C---:B------:R-:W-:Y:S02]  /*11d10*/  FMUL.FTZ R50, R0.reuse, R50 ;  /* 0x0000003200327220 */ /* 0x040fe40000410000 */
[C---:B------:R-:W-:Y:S02]  /*11d20*/  FMUL.FTZ R51, R0.reuse, R51 ;  /* 0x0000003300337220 */ /* 0x040fe40000410000 */
[C---:B------:R-:W-:Y:S04]  /*11d30*/  FMUL.FTZ R30, R0.reuse, R130 ;  /* 0x00000082001e7220 */ /* 0x040fe80000410000 */
[----:B------:R-:W-:Y:S02]  /*11d40*/  FMUL.FTZ R31, R0, R131 ;  /* 0x00000083001f7220 */ /* 0x000fe40000410000 */
[----:B----4-:R-:W-:Y:S02]  /*11d50*/  FFMA.FTZ R2, R154, c[0x0][0x23c], -R142 ;  /* 0x00008f009a027a23 */ /* 0x010fe4000001088e */
[C---:B------:R-:W-:Y:S02]  /*11d60*/  FMUL.FTZ R52, R3.reuse, R52 ;  /* 0x0000003403347220 */ /* 0x040fe40000410000 */
[----:B------:R-:W4:Y:S01]  /*11d70*/  MUFU.EX2 R229, R2 ;  /* 0x0000000200e57308 */ /* 0x000f220000000800 */
[C---:B-1----:R-:W-:Y:S01]  /*11d80*/  HMMA.16816.F32.BF16 R28, R136.reuse, R104, R28 ;  /* 0x00000068881c723c */ /* 0x042fe2000004181c */
[C---:B------:R-:W-:Y:S02]  /*11d90*/  FMUL.FTZ R53, R3.reuse, R53 ;  /* 0x0000003503357220 */ /* 0x040fe40000410000 */
[C---:B------:R-:W-:Y:S02]  /*11da0*/  FMUL.FTZ R54, R0.reuse, R54 ;  /* 0x0000003600367220 */ /* 0x040fe40000410000 */
[C---:B------:R-:W-:Y:S02]  /*11db0*/  FMUL.FTZ R55, R0.reuse, R55 ;  /* 0x0000003700377220 */ /* 0x040fe40000410000 */
[C---:B------:R-:W-:Y:S01]  /*11dc0*/  FMUL.FTZ R56, R3.reuse, R56 ;  /* 0x0000003803387220 */ /* 0x040fe20000410000 */
[C---:B------:R-:W-:Y:S01]  /*11dd0*/  HMMA.16816.F32.BF16 R32, R136.reuse, R106, R32 ;  /* 0x0000006a8820723c */ /* 0x040fe20000041820 */
[----:B------:R-:W1:Y:S03]  /*11de0*/  LDSM.16.MT88.4 R104, [R180+0xe000] ;  /* 0x00e00000b468783b */ /* 0x000e660000004200 */
[C---:B------:R-:W-:Y:S02]  /*11df0*/  FMUL.FTZ R57, R3.reuse, R57 ;  /* 0x0000003903397220 */ /* 0x040fe40000410000 */
[C---:B------:R-:W-:Y:S02]  /*11e00*/  FMUL.FTZ R58, R0.reuse, R58 ;  /* 0x0000003a003a7220 */ /* 0x040fe40000410000 */
[C---:B------:R-:W-:Y:S01]  /*11e10*/  HMMA.16816.F32.BF16 R36, R136.reuse, R108, R36 ;  /* 0x0000006c8824723c */ /* 0x040fe20000041824 */
[C---:B------:R-:W-:Y:S03]  /*11e20*/  FMUL.FTZ R59, R0.reuse, R59 ;  /* 0x0000003b003b7220 */ /* 0x040fe60000410000 */
[C---:B------:R-:W-:Y:S02]  /*11e30*/  FMUL.FTZ R60, R3.reuse, R60 ;  /* 0x0000003c033c7220 */ /* 0x040fe40000410000 */
[----:B------:R-:W-:Y:S01]  /*11e40*/  FMUL.FTZ R61, R3, R61 ;  /* 0x0000003d033d7220 */ /* 0x000fe20000410000 */
[----:B----4-:R-:W-:Y:S01]  /*11e50*/  F2FP.BF16.PACK_AB R162, R229, R230 ;  /* 0x000000e6e5a2723e */ /* 0x010fe200000010ff */
[C---:B------:R-:W-:Y:S01]  /*11e60*/  HMMA.16816.F32.BF16 R40, R136.reuse, R110, R40 ;  /* 0x0000006e8828723c */ /* 0x040fe20000041828 */
[----:B------:R-:W4:Y:S03]  /*11e70*/  LDSM.16.MT88.4 R108, [R179+0xe000] ;  /* 0x00e00000b36c783b */ /* 0x000f260000004200 */
[----:B------:R-:W-:Y:S01]  /*11e80*/  FMUL.FTZ R62, R0, R62 ;  /* 0x0000003e003e7220 */ /* 0x000fe20000410000 */
[----:B------:R-:W-:Y:S01]  /*11e90*/  PRMT R161, R162, 0x7632, R161 ;  /* 0x00007632a2a17816 */ /* 0x000fe200000000a1 */
[----:B------:R-:W-:Y:S01]  /*11ea0*/  FMUL.FTZ R63, R0, R63 ;  /* 0x0000003f003f7220 */ /* 0x000fe20000410000 */
[----:B------:R-:W-:Y:S01]  /*11eb0*/  LOP3.LUT R2, R247, UR4, RZ, 0x3c, !PT ;  /* 0x00000004f7027c12 */ /* 0x000fe2000f8e3cff */
[C---:B------:R-:W-:Y:S01]  /*11ec0*/  HMMA.16816.F32.BF16 R44, R136.reuse, R112, R44 ;  /* 0x00000070882c723c */ /* 0x040fe2000004182c */
[----:B------:R-:W-:Y:S01]  /*11ed0*/  FMUL.FTZ R64, R3, R64 ;  /* 0x0000004003407220 */ /* 0x000fe20000410000 */
[----:B------:R-:W-:Y:S02]  /*11ee0*/  UIADD3 UR4, UR23, 0x646e171e, URZ ;  /* 0x646e171e17047890 */ /* 0x000fe4000fffe03f */
[----:B------:R-:W-:Y:S04]  /*11ef0*/  IMAD.WIDE.U32 R120, R2, -0x326172a9, RZ ;  /* 0xcd9e8d5702787825 */ /* 0x000fe800078e00ff */
[C---:B------:R-:W-:Y:S01]  /*11f00*/  HMMA.16816.F32.BF16 R48, R136.reuse, R114, R48 ;  /* 0x000000728830723c */ /* 0x040fe20000041830 */
[----:B------:R-:W4:Y:S03]  /*11f10*/  LDSM.16.MT88.4 R112, [R177+0x10000] ;  /* 0x01000000b170783b */ /* 0x000f260000004200 */
[----:B------:R-:W-:Y:S01]  /*11f20*/  LOP3.LUT R122, R121, UR30, R214, 0x96, !PT ;  /* 0x0000001e797a7c12 */ /* 0x000fe2000f8e96d6 */
[----:B------:R-:W-:Y:S01]  /*11f30*/  FMUL.FTZ R65, R3, R65 ;  /* 0x0000004103417220 */ /* 0x000fe20000410000 */
[----:B------:R-:W-:Y:S01]  /*11f40*/  LOP3.LUT R123, R173, UR25, R120, 0x96, !PT ;  /* 0x00000019ad7b7c12 */ /* 0x000fe2000f8e9678 */
[C---:B------:R-:W-:Y:S01]  /*11f50*/  FMUL.FTZ R66, R0.reuse, R66 ;  /* 0x0000004200427220 */ /* 0x040fe20000410000 */
[----:B------:R-:W-:Y:S01]  /*11f60*/  UMOV UR25, UR8 ;  /* 0x0000000800197c82 */ /* 0x000fe20008000000 */
[C---:B-1----:R-:W-:Y:S01]  /*11f70*/  HMMA.16816.F32.BF16 R52, R136.reuse, R104, R52 ;  /* 0x000000688834723c */ /* 0x042fe20000041834 */
[----:B------:R1:W2:Y:S02]  /*11f80*/  LDL.S16 R214, [R1+0xc] ;  /* 0x00000c0001d67983 */ /* 0x0002a40000100600 */
[C---:B------:R-:W-:Y:S02]  /*11f90*/  FMUL.FTZ R67, R0.reuse, R67 ;  /* 0x0000004300437220 */ /* 0x040fe40000410000 */
[C---:B------:R-:W-:Y:S02]  /*11fa0*/  FMUL.FTZ R68, R3.reuse, R68 ;  /* 0x0000004403447220 */ /* 0x040fe40000410000 */
[C---:B------:R-:W-:Y:S01]  /*11fb0*/  FMUL.FTZ R69, R3.reuse, R69 ;  /* 0x0000004503457220 */ /* 0x040fe20000410000 */
[C---:B------:R-:W-:Y:S01]  /*11fc0*/  HMMA.16816.F32.BF16 R56, R136.reuse, R106, R56 ;  /* 0x0000006a8838723c */ /* 0x040fe20000041838 */
[----:B------:R-:W1:Y:S03]  /*11fd0*/  LDSM.16.MT88.4 R104, [R178+0x10000] ;  /* 0x01000000b268783b */ /* 0x000e660000004200 */
[C---:B------:R-:W-:Y:S02]  /*11fe0*/  FMUL.FTZ R70, R0.reuse, R70 ;  /* 0x0000004600467220 */ /* 0x040fe40000410000 */
[C---:B------:R-:W-:Y:S02]  /*11ff0*/  FMUL.FTZ R71, R0.reuse, R71 ;  /* 0x0000004700477220 */ /* 0x040fe40000410000 */
[C---:B----4-:R-:W-:Y:S01]  /*12000*/  HMMA.16816.F32.BF16 R60, R136.reuse, R108, R60 ;  /* 0x0000006c883c723c */ /* 0x050fe2000004183c */
[C---:B------:R-:W-:Y:S03]  /*12010*/  FMUL.FTZ R72, R3.reuse, R72 ;  /* 0x0000004803487220 */ /* 0x040fe60000410000 */
[----:B------:R-:W-:Y:S02]  /*12020*/  FMUL.FTZ R73, R3, R73 ;  /* 0x0000004903497220 */ /* 0x000fe40000410000 */
[C---:B------:R-:W-:Y:S02]  /*12030*/  FMUL.FTZ R74, R0.reuse, R74 ;  /* 0x0000004a004a7220 */ /* 0x040fe40000410000 */
[C---:B------:R-:W-:Y:S01]  /*12040*/  HMMA.16816.F32.BF16 R64, R136.reuse, R110, R64 ;  /* 0x0000006e8840723c */ /* 0x040fe20000041840 */
[----:B------:R-:W4:Y:S03]  /*12050*/  LDSM.16.MT88.4 R108, [R180+0x10000] ;  /* 0x01000000b46c783b */ /* 0x000f260000004200 */
[C---:B------:R-:W-:Y:S02]  /*12060*/  FMUL.FTZ R75, R0.reuse, R75 ;  /* 0x0000004b004b7220 */ /* 0x040fe40000410000 */
[--C-:B------:R-:W-:Y:S02]  /*12070*/  FFMA.FTZ R102, R155, c[0x0][0x23c], -R141.reuse ;  /* 0x00008f009b667a23 */ /* 0x100fe4000001088d */
[C---:B------:R-:W-:Y:S01]  /*12080*/  HMMA.16816.F32.BF16 R68, R136.reuse, R112, R68 ;  /* 0x000000708844723c */ /* 0x040fe20000041844 */
[C---:B------:R-:W-:Y:S01]  /*12090*/  FMUL.FTZ R76, R3.reuse, R76 ;  /* 0x0000004c034c7220 */ /* 0x040fe20000410000 */
[----:B------:R4:W-:Y:S02]  /*120a0*/  MUFU.EX2 R228, R102 ;  /* 0x0000006600e47308 */ /* 0x0009e40000000800 */
[C---:B------:R-:W-:Y:S02]  /*120b0*/  FMUL.FTZ R77, R3.reuse, R77 ;  /* 0x0000004d034d7220 */ /* 0x040fe40000410000 */
[C---:B------:R-:W-:Y:S02]  /*120c0*/  FMUL.FTZ R78, R0.reuse, R78 ;  /* 0x0000004e004e7220 */ /* 0x040fe40000410000 */
[C---:B------:R-:W-:Y:S01]  /*120d0*/  HMMA.16816.F32.BF16 R72, R136.reuse, R114, R72 ;  /* 0x000000728848723c */ /* 0x040fe20000041848 */
[C---:B------:R-:W-:Y:S03]  /*120e0*/  FMUL.FTZ R79, R0.reuse, R79 ;  /* 0x0000004f004f7220 */ /* 0x040fe60000410000 */
[C---:B------:R-:W-:Y:S02]  /*120f0*/  FMUL.FTZ R80, R3.reuse, R80 ;  /* 0x0000005003507220 */ /* 0x040fe40000410000 */
[----:B------:R-:W-:Y:S02]  /*12100*/  FMUL.FTZ R81, R3, R81 ;  /* 0x0000005103517220 */ /* 0x000fe40000410000 */
[----:B------:R-:W-:Y:S01]  /*12110*/  FFMA.FTZ R115, R157, c[0x0][0x23c], -R142 ;  /* 0x00008f009d737a23 */ /* 0x000fe2000001088e */
[C---:B-1----:R-:W-:Y:S03]  /*12120*/  HMMA.16816.F32.BF16 R76, R136.reuse, R104, R76 ;  /* 0x00000068884c723c */ /* 0x042fe6000004184c */
[----:B------:R1:W-:Y:S01]  /*12130*/  MUFU.EX2 R226, R115 ;  /* 0x0000007300e27308 */ /* 0x0003e20000000800 */
[C---:B------:R-:W-:Y:S02]  /*12140*/  FMUL.FTZ R82, R0.reuse, R82 ;  /* 0x0000005200527220 */ /* 0x040fe40000410000 */
[----:B------:R-:W-:Y:S02]  /*12150*/  FMUL.FTZ R83, R0, R83 ;  /* 0x0000005300537220 */ /* 0x000fe40000410000 */
[----:B------:R-:W-:Y:S01]  /*12160*/  FFMA.FTZ R104, R156, c[0x0][0x23c], -R141 ;  /* 0x00008f009c687a23 */ /* 0x000fe2000001088d */
[----:B----4-:R-:W-:Y:S03]  /*12170*/  LOP3.LUT R102, R147, UR20, R148, 0x96, !PT ;  /* 0x0000001493667c12 */ /* 0x010fe6000f8e9694 */
[C---:B------:R-:W-:Y:S01]  /*12180*/  FMUL.FTZ R84, R3.reuse, R84 ;  /* 0x0000005403547220 */ /* 0x040fe20000410000 */
[----:B------:R4:W4:Y:S01]  /*12190*/  MUFU.EX2 R227, R104 ;  /* 0x0000006800e37308 */ /* 0x0009220000000800 */
[----:B------:R-:W-:Y:S01]  /*121a0*/  IMAD.WIDE.U32 R102, R102, -0x2daee0ad, RZ ;  /* 0xd2511f5366667825 */ /* 0x000fe200078e00ff */
[C---:B------:R-:W-:Y:S03]  /*121b0*/  HMMA.16816.F32.BF16 R80, R136.reuse, R106, R80 ;  /* 0x0000006a8850723c */ /* 0x040fe60000041850 */
[C---:B------:R-:W-:Y:S01]  /*121c0*/  FMUL.FTZ R85, R3.reuse, R85 ;  /* 0x0000005503557220 */ /* 0x040fe20000410000 */
[----:B------:R-:W-:Y:S01]  /*121d0*/  LOP3.LUT R112, R102, 0xffff, RZ, 0xc0, !PT ;  /* 0x0000ffff66707812 */ /* 0x000fe200078ec0ff */
[----:B------:R-:W-:Y:S01]  /*121e0*/  FMUL.FTZ R86, R0, R86 ;  /* 0x0000005600567220 */ /* 0x000fe20000410000 */
[----:B------:R-:W-:Y:S01]  /*121f0*/  LOP3.LUT R118, R102, 0xff, RZ, 0xc0, !PT ;  /* 0x000000ff66767812 */ /* 0x000fe200078ec0ff */
[----:B------:R-:W-:Y:S01]  /*12200*/  FMUL.FTZ R87, R0, R87 ;  /* 0x0000005700577220 */ /* 0x000fe20000410000 */
[----:B------:R-:W-:Y:S01]  /*12210*/  SHF.R.U32.HI R117, RZ, 0x18, R102 ;  /* 0x00000018ff757819 */ /* 0x000fe20000011666 */
[----:B------:R-:W-:Y:S03]  /*12220*/  FMUL.FTZ R88, R3, R88 ;  /* 0x0000005803587220 */ /* 0x000fe60000410000 */
[----:B-1----:R-:W-:Y:S01]  /*12230*/  SHF.R.U32.HI R115, RZ, 0x8, R112 ;  /* 0x00000008ff737819 */ /* 0x002fe20000011670 */
[----:B------:R-:W-:Y:S01]  /*12240*/  FFMA.FTZ R112, R158, c[0x0][0x23c], -R142 ;  /* 0x00008f009e707a23 */ /* 0x000fe2000001088e */
[C---:B------:R-:W-:Y:S01]  /*12250*/  HMMA.16816.F32.BF16 R84, R136.reuse, R108, R84 ;  /* 0x0000006c8854723c */ /* 0x040fe20000041854 */
[----:B------:R-:W-:Y:S01]  /*12260*/  LOP3.LUT R2, R103, UR4, R150, 0x96, !PT ;  /* 0x0000000467027c12 */ /* 0x000fe2000f8e9696 */
[C---:B------:R-:W-:Y:S01]  /*12270*/  FMUL.FTZ R89, R3.reuse, R89 ;  /* 0x0000005903597220 */ /* 0x040fe20000410000 */
[----:B------:R1:W1:Y:S01]  /*12280*/  MUFU.EX2 R225, R112 ;  /* 0x0000007000e17308 */ /* 0x0002620000000800 */
[----:B------:R-:W-:Y:S01]  /*12290*/  PRMT R120, R118, 0x5410, R115 ;  /* 0x0000541076787816 */ /* 0x000fe20000000073 */
[C---:B------:R-:W-:Y:S01]  /*122a0*/  FMUL.FTZ R90, R0.reuse, R90 ;  /* 0x0000005a005a7220 */ /* 0x040fe20000410000 */
[----:B------:R-:W-:Y:S01]  /*122b0*/  SHF.R.U32.HI R114, RZ, 0x10, R102 ;  /* 0x00000010ff727819 */ /* 0x000fe20000011666 */
[----:B------:R-:W-:Y:S01]  /*122c0*/  FMUL.FTZ R91, R0, R91 ;  /* 0x0000005b005b7220 */ /* 0x000fe20000410000 */
[----:B----4-:R-:W4:Y:S01]  /*122d0*/  LDSM.16.MT88.4 R104, [R179+0x10000] ;  /* 0x01000000b368783b */ /* 0x010f220000004200 */
[----:B------:R-:W-:Y:S03]  /*122e0*/  LOP3.LUT R113, R2, 0xffff, RZ, 0xc0, !PT ;  /* 0x0000ffff02717812 */ /* 0x000fe600078ec0ff */
[----:B------:R-:W-:Y:S01]  /*122f0*/  LOP3.LUT R114, R114, 0xff, RZ, 0xc0, !PT ;  /* 0x000000ff72727812 */ /* 0x000fe200078ec0ff */
[C---:B------:R-:W-:Y:S01]  /*12300*/  FMUL.FTZ R92, R3.reuse, R92 ;  /* 0x0000005c035c7220 */ /* 0x040fe20000410000 */
[----:B------:R-:W-:Y:S01]  /*12310*/  SHF.R.U32.HI R113, RZ, 0x8, R113 ;  /* 0x00000008ff717819 */ /* 0x000fe20000011671 */
[C---:B------:R-:W-:Y:S01]  /*12320*/  HMMA.16816.F32.BF16 R88, R136.reuse, R110, R88 ;  /* 0x0000006e8858723c */ /* 0x040fe20000041858 */
[----:B------:R-:W-:Y:S01]  /*12330*/  LOP3.LUT R116, R2, 0xff, RZ, 0xc0, !PT ;  /* 0x000000ff02747812 */ /* 0x000fe200078ec0ff */
[----:B------:R-:W-:Y:S01]  /*12340*/  FMUL.FTZ R93, R3, R93 ;  /* 0x0000005d035d7220 */ /* 0x000fe20000410000 */
[----:B------:R-:W-:Y:S01]  /*12350*/  PRMT R121, R114, 0x5410, R117 ;  /* 0x0000541072797816 */ /* 0x000fe20000000075 */
[----:B------:R-:W-:Y:S01]  /*12360*/  FMUL.FTZ R94, R0, R94 ;  /* 0x0000005e005e7220 */ /* 0x000fe20000410000 */
[----:B------:R-:W-:Y:S01]  /*12370*/  PRMT R116, R116, 0x5410, R113 ;  /* 0x0000541074747816 */ /* 0x000fe20000000071 */
[----:B------:R-:W-:Y:S01]  /*12380*/  FMUL.FTZ R95, R0, R95 ;  /* 0x0000005f005f7220 */ /* 0x000fe20000410000 */
[--C-:B------:R-:W-:Y:S01]  /*12390*/  SHF.R.U32.HI R108, RZ, 0x18, R2.reuse ;  /* 0x00000018ff6c7819 */ /* 0x100fe20000011602 */
[--C-:B------:R-:W-:Y:S01]  /*123a0*/  HSET2.LE.AND R110, R120, R134.reuse, PT ;  /* 0x00000086786e7233 */ /* 0x100fe20003803000 */
[----:B------:R-:W-:Y:S03]  /*123b0*/  F2FP.BF16.PACK_AB R156, R227, R228 ;  /* 0x000000e4e39c723e */ /* 0x000fe600000010ff */
[----:B-1----:R-:W-:Y:S01]  /*123c0*/  SHF.R.U32.HI R112, RZ, 0x10, R2 ;  /* 0x00000010ff707819 */ /* 0x002fe20000011602 */
[----:B------:R-:W-:Y:S01]  /*123d0*/  FMUL.FTZ R96, R3, R96 ;  /* 0x0000006003607220 */ /* 0x000fe20000410000 */
[----:B------:R-:W-:Y:S01]  /*123e0*/  F2FP.BF16.PACK_AB R158, R225, R226 ;  /* 0x000000e2e19e723e */ /* 0x000fe200000010ff */
[----:B------:R-:W-:Y:S01]  /*123f0*/  FMUL.FTZ R97, R3, R97 ;  /* 0x0000006103617220 */ /* 0x000fe20000410000 */
[----:B------:R-:W-:Y:S01]  /*12400*/  LOP3.LUT R2, R112, 0xff, RZ, 0xc0, !PT ;  /* 0x000000ff70027812 */ /* 0x000fe200078ec0ff */
[--C-:B------:R-:W-:Y:S01]  /*12410*/  HSET2.LE.AND R111, R121, R134.reuse, PT ;  /* 0x00000086796f7233 */ /* 0x100fe20003803000 */
[----:B------:R-:W1:Y:S01]  /*12420*/  LDSM.16.MT88.4 R112, [R177+0xc800] ;  /* 0x00c80000b170783b */ /* 0x000e620000004200 */
[----:B------:R-:W-:Y:S01]  /*12430*/  PRMT R155, R156, 0x7632, R155 ;  /* 0x000076329c9b7816 */ /* 0x000fe2000000009b */
[----:B------:R-:W-:Y:S01]  /*12440*/  FMUL.FTZ R98, R0, R98 ;  /* 0x0000006200627220 */ /* 0x000fe20000410000 */
[----:B------:R-:W-:Y:S01]  /*12450*/  PRMT R109, R2, 0x5410, R108 ;  /* 0x00005410026d7816 */ /* 0x000fe2000000006c */
[--C-:B------:R-:W-:Y:S01]  /*12460*/  HSET2.LE.AND R108, R116, R134.reuse, PT ;  /* 0x00000086746c7233 */ /* 0x100fe20003803000 */
[----:B------:R-:W-:Y:S01]  /*12470*/  PRMT R2, R159, 0x5410, R160 ;  /* 0x000054109f027816 */ /* 0x000fe200000000a0 */
[----:B------:R-:W-:Y:S01]  /*12480*/  FMUL.FTZ R99, R0, R99 ;  /* 0x0000006300637220 */ /* 0x000fe20000410000 */
[----:B------:R-:W-:Y:S01]  /*12490*/  PRMT R157, R158, 0x7632, R157 ;  /* 0x000076329e9d7816 */ /* 0x000fe2000000009d */
[----:B------:R-:W3:Y:S01]  /*124a0*/  LDSM.16.MT88.4 R116, [R178+0xc800] ;  /* 0x00c80000b274783b */ /* 0x000ee20000004200 */
[----:B------:R-:W-:Y:S01]  /*124b0*/  HSET2.LE.AND R109, R109, R134, PT ;  /* 0x000000866d6d7233 */ /* 0x000fe20003803000 */
[----:B------:R-:W-:Y:S02]  /*124c0*/  LOP3.LUT R108, R108, R2, RZ, 0xc0, !PT ;  /* 0x000000026c6c7212 */ /* 0x000fe400078ec0ff */
[----:B------:R-:W-:Y:S01]  /*124d0*/  PRMT R2, R162, 0x5410, R161 ;  /* 0x00005410a2027816 */ /* 0x000fe200000000a1 */
[C---:B----4-:R-:W-:Y:S03]  /*124e0*/  HMMA.16816.F32.BF16 R92, R136.reuse, R104, R92 ;  /* 0x00000068885c723c */ /* 0x050fe6000004185c */
[----:B------:R-:W-:Y:S02]  /*124f0*/  LOP3.LUT R109, R109, R2, RZ, 0xc0, !PT ;  /* 0x000000026d6d7212 */ /* 0x000fe400078ec0ff */
[----:B------:R-:W-:Y:S04]  /*12500*/  PRMT R2, R156, 0x5410, R155 ;  /* 0x000054109c027816 */ /* 0x000fe8000000009b */
[----:B------:R-:W-:Y:S01]  /*12510*/  LOP3.LUT R110, R110, R2, RZ, 0xc0, !PT ;  /* 0x000000026e6e7212 */ /* 0x000fe200078ec0ff */
[----:B------:R-:W-:Y:S02]  /*12520*/  HMMA.16816.F32.BF16 R96, R136, R106, R96 ;  /* 0x0000006a8860723c */ /* 0x000fe40000041860 */
[----:B------:R-:W-:Y:S01]  /*12530*/  PRMT R2, R158, 0x5410, R157 ;  /* 0x000054109e027816 */ /* 0x000fe2000000009d */
[----:B------:R-:W-:Y:S03]  /*12540*/  IMAD.WIDE.U32 R104, R122, -0x2daee0ad, RZ ;  /* 0xd2511f537a687825 */ /* 0x000fe600078e00ff */
[----:B------:R-:W-:Y:S02]  /*12550*/  LOP3.LUT R111, R111, R2, RZ, 0xc0, !PT ;  /* 0x000000026f6f7212 */ /* 0x000fe400078ec0ff */
[----:B------:R-:W-:Y:S01]  /*12560*/  LOP3.LUT R2, R145, UR28, R146, 0x96, !PT ;  /* 0x0000001c91027c12 */ /* 0x000fe2000f8e9692 */
[----:B------:R-:W-:Y:S03]  /*12570*/  IMAD.WIDE.U32 R122, R123, -0x2daee0ad, RZ ;  /* 0xd2511f537b7a7825 */ /* 0x000fe600078e00ff */
[----:B------:R-:W-:Y:S02]  /*12580*/  LOP3.LUT R120, R105, UR31, R244, 0x96, !PT ;  /* 0x0000001f69787c12 */ /* 0x000fe4000f8e96f4 */
[----:B------:R-:W-:Y:S03]  /*12590*/  LOP3.LUT R124, R123, UR27, R104, 0x96, !PT ;  /* 0x0000001b7b7c7c12 */ /* 0x000fe6000f8e9668 */
[----:B------:R-:W-:Y:S01]  /*125a0*/  IMAD.WIDE.U32 R120, R120, -0x326172a9, RZ ;  /* 0xcd9e8d5778787825 */ /* 0x000fe200078e00ff */
[----:B------:R-:W4:Y:S01]  /*125b0*/  LDSM.16.MT88.4 R104, [R180+0xc800] ;  /* 0x00c80000b468783b */ /* 0x000f220000004200 */
[C---:B-1----:R-:W-:Y:S02]  /*125c0*/  HMMA.16816.F32.BF16 R4, R108.reuse, R112, R4 ;  /* 0x000000706c04723c */ /* 0x042fe40000041804 */
[----:B------:R-:W-:Y:S01]  /*125d0*/  IMAD.WIDE.U32 R124, R124, -0x326172a9, RZ ;  /* 0xcd9e8d577c7c7825 */ /* 0x000fe200078e00ff */
[----:B------:R-:W-:Y:S02]  /*125e0*/  LOP3.LUT R121, R121, UR29, R172, 0x96, !PT ;  /* 0x0000001d79797c12 */ /* 0x000fe4000f8e96ac */
[----:B------:R-:W-:Y:S02]  /*125f0*/  IADD3 R172, P0, R174, UR24, RZ ;  /* 0x00000018aeac7c10 */ /* 0x000fe4000ff1e0ff */
[----:B------:R-:W-:Y:S01]  /*12600*/  LOP3.LUT R123, R125, UR26, R120, 0x96, !PT ;  /* 0x0000001a7d7b7c12 */ /* 0x000fe2000f8e9678 */
[----:B------:R-:W-:Y:S01]  /*12610*/  IMAD.WIDE.U32 R120, R121, -0x2daee0ad, RZ ;  /* 0xd2511f5379787825 */ /* 0x000fe200078e00ff */
[C---:B------:R-:W-:Y:S01]  /*12620*/  LOP3.LUT R112, R2.reuse, 0xffff, RZ, 0xc0, !PT ;  /* 0x0000ffff02707812 */ /* 0x040fe200078ec0ff */
[C---:B------:R-:W-:Y:S02]  /*12630*/  HMMA.16816.F32.BF16 R8, R108.reuse, R114, R8 ;  /* 0x000000726c08723c */ /* 0x040fe40000041808 */
[----:B------:R-:W-:Y:S01]  /*12640*/  LOP3.LUT R113, R2, 0xff, RZ, 0xc0, !PT ;  /* 0x000000ff02717812 */ /* 0x000fe200078ec0ff */
[----:B------:R-:W-:Y:S01]  /*12650*/  IMAD.WIDE.U32 R130, R123, -0x2daee0ad, RZ ;  /* 0xd2511f537b827825 */ /* 0x000fe200078e00ff */
[----:B------:R-:W-:Y:S02]  /*12660*/  SHF.R.U32.HI R112, RZ, 0x8, R112 ;  /* 0x00000008ff707819 */ /* 0x000fe40000011670 */
[C---:B------:R-:W-:Y:S02]  /*12670*/  ISETP.GE.U32.AND P6, PT, R133.reuse, R113, PT ;  /* 0x000000718500720c */ /* 0x040fe40003fc6070 */
[C---:B---3--:R-:W-:Y:S01]  /*12680*/  HMMA.16816.F32.BF16 R12, R108.reuse, R116, R12 ;  /* 0x000000746c0c723c */ /* 0x048fe2000004180c */
[----:B------:R-:W-:Y:S03]  /*12690*/  LOP3.LUT R112, R112, 0xffff, RZ, 0xc0, !PT ;  /* 0x0000ffff70707812 */ /* 0x000fe600078ec0ff */
[--C-:B------:R-:W-:Y:S02]  /*126a0*/  SHF.R.U32.HI R113, RZ, 0x10, R2.reuse ;  /* 0x00000010ff717819 */ /* 0x100fe40000011602 */
[----:B------:R-:W-:Y:S02]  /*126b0*/  ISETP.GE.U32.AND P5, PT, R133, R112, PT ;  /* 0x000000708500720c */ /* 0x000fe40003fa6070 */
[----:B------:R-:W-:Y:S01]  /*126c0*/  SHF.R.U32.HI R2, RZ, 0x18, R2 ;  /* 0x00000018ff027819 */ /* 0x000fe20000011602 */
[C---:B------:R-:W-:Y:S03]  /*126d0*/  HMMA.16816.F32.BF16 R16, R108.reuse, R118, R16 ;  /* 0x000000766c10723c */ /* 0x040fe60000041810 */
[----:B------:R-:W-:Y:S01]  /*126e0*/  @!P6 HFMA2.BF16_V2 R143, -RZ.H0_H0, RZ.H0_H0, -R140.H0_H0 ;  /* 0x200000ffff8fe231 */ /* 0x000fe2000034098c */
[----:B------:R-:W-:Y:S02]  /*126f0*/  IADD3.X R173, R175, UR21, RZ, P0, !PT ;  /* 0x00000015afad7c10 */ /* 0x000fe400087fe4ff */
[----:B------:R-:W-:Y:S02]  /*12700*/  ISETP.GE.U32.AND P0, PT, R133, R2, PT ;  /* 0x000000028500720c */ /* 0x000fe40003f06070 */
[----:B------:R1:W-:Y:S01]  /*12710*/  @!P6 STL.S16 [R1+0x5c], R143 ;  /* 0x00005c8f0100e387 */ /* 0x0003e20000100600 */
[----:B------:R-:W-:Y:S03]  /*12720*/  PRMT R123, R143, 0x7610, R123 ;  /* 0x000076108f7b7816 */ /* 0x000fe6000000007b */
[----:B-----5:R-:W-:Y:S01]  /*12730*/  @!P5 HFMA2.BF16_V2 R135, -RZ.H0_H0, RZ.H0_H0, -R167.H0_H0 ;  /* 0x200000ffff87d231 */ /* 0x020fe200003409a7 */
[----:B------:R-:W-:Y:S01]  /*12740*/  LOP3.LUT R116, R144, 0xff, RZ, 0xc0, !PT ;  /* 0x000000ff90747812 */ /* 0x000fe200078ec0ff */
[C---:B----4-:R-:W-:Y:S01]  /*12750*/  HMMA.16816.F32.BF16 R20, R108.reuse, R104, R20 ;  /* 0x000000686c14723c */ /* 0x050fe20000041814 */
[----:B------:R-:W-:Y:S02]  /*12760*/  @!P6 PRMT R140, R123, 0x5410, RZ ;  /* 0x000054107b8ce816 */ /* 0x000fe400000000ff */
[----:B------:R3:W-:Y:S01]  /*12770*/  @!P5 STL.S16 [R1+0x60], R135 ;  /* 0x000060870100d387 */ /* 0x0007e20000100600 */
[----:B------:R-:W-:Y:S01]  /*12780*/  PRMT R2, R135, 0x7610, R2 ;  /* 0x0000761087027816 */ /* 0x000fe20000000002 */
[----:B------:R-:W-:Y:S01]  /*12790*/  @!P0 HFMA2.BF16_V2 R215, -RZ.H0_H0, RZ.H0_H0, -R165.H0_H0 ;  /* 0x200000ffffd78231 */ /* 0x000fe200003409a5 */
[----:B------:R-:W-:Y:S01]  /*127a0*/  ISETP.GE.U32.AND P6, PT, R133, R116, PT ;  /* 0x000000748500720c */ /* 0x000fe20003fc6070 */
[----:B------:R-:W-:Y:S01]  /*127b0*/  STG.E.U16 [R174.64], R140 ;  /* 0x0000008cae007986 */ /* 0x000fe2000c101512 */
[----:B------:R-:W-:Y:S01]  /*127c0*/  @!P5 PRMT R167, R2, 0x5410, RZ ;  /* 0x0000541002a7d816 */ /* 0x000fe200000000ff */
[C---:B------:R-:W-:Y:S02]  /*127d0*/  HMMA.16816.F32.BF16 R24, R108.reuse, R106, R24 ;  /* 0x0000006a6c18723c */ /* 0x040fe40000041818 */
[----:B------:R-:W-:Y:S01]  /*127e0*/  LDSM.16.MT88.4 R116, [R177+0xe800] ;  /* 0x00e80000b174783b */ /* 0x000fe20000004200 */
[----:B------:R-:W-:Y:S02]  /*127f0*/  PRMT R105, R215, 0x7610, R105 ;  /* 0x00007610d7697816 */ /* 0x000fe40000000069 */
[----:B------:R-:W-:Y:S02]  /*12800*/  LOP3.LUT R122, R121, UR5, R122, 0x96, !PT ;  /* 0x00000005797a7c12 */ /* 0x000fe4000f8e967a */
[----:B------:R-:W-:Y:S02]  /*12810*/  LOP3.LUT R121, R113, 0xff, RZ, 0xc0, !PT ;  /* 0x000000ff71797812 */ /* 0x000fe400078ec0ff */
[----:B------:R-:W-:Y:S01]  /*12820*/  @!P0 PRMT R165, R105, 0x5410, RZ ;  /* 0x0000541069a58816 */ /* 0x000fe200000000ff */
[----:B-1----:R1:W4:Y:S01]  /*12830*/  LDL.S16 R143, [R1+0x54] ;  /* 0x00005400018f7983 */ /* 0x0023220000100600 */
[----:B------:R-:W-:Y:S01]  /*12840*/  ISETP.GE.U32.AND P1, PT, R133, R121, PT ;  /* 0x000000798500720c */ /* 0x000fe20003f26070 */
[----:B------:R-:W-:Y:S01]  /*12850*/  IMAD.WIDE.U32 R122, R122, -0x326172a9, RZ ;  /* 0xcd9e8d577a7a7825 */ /* 0x000fe200078e00ff */
[----:B------:R-:W-:Y:S01]  /*12860*/  LOP3.LUT R125, R131, UR16, R120, 0x96, !PT ;  /* 0x00000010837d7c12 */ /* 0x000fe2000f8e9678 */
[----:B------:R-:W5:Y:S01]  /*12870*/  LDSM.16.MT88.4 R112, [R179+0xc800] ;  /* 0x00c80000b370783b */ /* 0x000f620000004200 */
[--C-:B------:R-:W-:Y:S02]  /*12880*/  SHF.R.U32.HI R121, RZ, 0x18, R144.reuse ;  /* 0x00000018ff797819 */ /* 0x100fe40000011690 */
[----:B------:R-:W-:Y:S02]  /*12890*/  LOP3.LUT R120, R144, 0xffff, RZ, 0xc0, !PT ;  /* 0x0000ffff90787812 */ /* 0x000fe400078ec0ff */
[----:B------:R-:W-:Y:S02]  /*128a0*/  ISETP.GE.U32.AND P5, PT, R133, R121, PT ;  /* 0x000000798500720c */ /* 0x000fe40003fa6070 */
[----:B------:R-:W-:Y:S01]  /*128b0*/  SHF.R.U32.HI R144, RZ, 0x10, R144 ;  /* 0x00000010ff907819 */ /* 0x000fe20000011690 */
[----:B---3--:R1:W3:Y:S01]  /*128c0*/  LDL.S16 R135, [R1+0x50] ;  /* 0x0000500001877983 */ /* 0x0082e20000100600 */
[--C-:B------:R-:W-:Y:S01]  /*128d0*/  SHF.R.U32.HI R2, RZ, 0x8, R120.reuse ;  /* 0x00000008ff027819 */ /* 0x100fe20000011678 */
[----:B------:R-:W-:Y:S02]  /*128e0*/  @!P1 HFMA2.BF16_V2 R170, -RZ.H0_H0, RZ.H0_H0, -R166.H0_H0 ;  /* 0x200000ffffaa9231 */ /* 0x000fe400003409a6 */
[----:B------:R-:W-:Y:S01]  /*128f0*/  STG.E.U16 [R174.64+0x2], R167 ;  /* 0x000002a7ae007986 */ /* 0x000fe2000c101512 */
[----:B------:R-:W-:Y:S02]  /*12900*/  LOP3.LUT R104, R2, 0xffff, RZ, 0xc0, !PT ;  /* 0x0000ffff02687812 */ /* 0x000fe400078ec0ff */
[----:B------:R-:W-:Y:S01]  /*12910*/  PRMT R120, R170, 0x7610, R120 ;  /* 0x00007610aa787816 */ /* 0x000fe20000000078 */
[----:B------:R1:W-:Y:S01]  /*12920*/  @!P1 STL.S16 [R1+0x64], R170 ;  /* 0x000064aa01009387 */ /* 0x0003e20000100600 */
[----:B------:R-:W-:Y:S02]  /*12930*/  LOP3.LUT R2, R103, UR4, R150, 0x96, !PT ;  /* 0x0000000467027c12 */ /* 0x000fe4000f8e9696 */
[----:B------:R-:W-:Y:S01]  /*12940*/  @!P1 PRMT R166, R120, 0x5410, RZ ;  /* 0x0000541078a69816 */ /* 0x000fe200000000ff */
[----:B------:R-:W-:Y:S01]  /*12950*/  STG.E.U16 [R172.64+0x2], R165 ;  /* 0x000002a5ac007986 */ /* 0x000fe2000c101512 */
[----:B------:R-:W-:Y:S01]  /*12960*/  ISETP.GE.U32.AND P1, PT, R133, R104, PT ;  /* 0x000000688500720c */ /* 0x000fe20003f26070 */
[----:B------:R-:W-:Y:S01]  /*12970*/  IMAD.WIDE.U32 R120, R125, -0x326172a9, RZ ;  /* 0xcd9e8d577d787825 */ /* 0x000fe200078e00ff */
[----:B------:R-:W-:Y:S01]  /*12980*/  LOP3.LUT R104, R144, 0xff, RZ, 0xc0, !PT ;  /* 0x000000ff90687812 */ /* 0x000fe200078ec0ff */
[----:B------:R-:W-:Y:S01]  /*12990*/  @!P0 STL.S16 [R1+0x3c], R215 ;  /* 0x00003cd701008387 */ /* 0x000fe20000100600 */
[----:B------:R-:W-:Y:S02]  /*129a0*/  LOP3.LUT R103, R102, 0xffff, RZ, 0xc0, !PT ;  /* 0x0000ffff66677812 */ /* 0x000fe400078ec0ff */
[----:B------:R-:W-:Y:S01]  /*129b0*/  ISETP.GE.U32.AND P0, PT, R133, R104, PT ;  /* 0x000000688500720c */ /* 0x000fe20003f06070 */
[----:B------:R2:W3:Y:S04]  /*129c0*/  LDL.S16 R139, [R1+0x4c] ;  /* 0x00004c00018b7983 */ /* 0x0004e80000100600 */
[----:B------:R2:W3:Y:S04]  /*129d0*/  LDL.S16 R138, [R1+0x48] ;  /* 0x00004800018a7983 */ /* 0x0004e80000100600 */
[----:B------:R-:W2:Y:S01]  /*129e0*/  LDSM.16.MT88.4 R104, [R178+0xe800] ;  /* 0x00e80000b268783b */ /* 0x000ea20000004200 */
[C---:B-----5:R-:W-:Y:S01]  /*129f0*/  HMMA.16816.F32.BF16 R28, R108.reuse, R112, R28 ;  /* 0x000000706c1c723c */ /* 0x060fe2000004181c */
[----:B-1----:R-:W-:Y:S02]  /*12a00*/  LOP3.LUT R170, R123, UR20, R124, 0x96, !PT ;  /* 0x000000147baa7c12 */ /* 0x002fe4000f8e967c */
[C---:B------:R-:W-:Y:S04]  /*12a10*/  LOP3.LUT R124, R2.reuse, 0xff, RZ, 0xc0, !PT ;  /* 0x000000ff027c7812 */ /* 0x040fe800078ec0ff */
[----:B------:R-:W-:Y:S01]  /*12a20*/  STG.E.U16 [R172.64], R166 ;  /* 0x000000a6ac007986 */ /* 0x000fe2000c101512 */
[----:B------:R-:W-:Y:S04]  /*12a30*/  LOP3.LUT R123, R121, UR28, R122, 0x96, !PT ;  /* 0x0000001c797b7c12 */ /* 0x000fe8000f8e967a */
[----:B------:R-:W-:Y:S01]  /*12a40*/  LOP3.LUT R112, R2, 0xffff, RZ, 0xc0, !PT ;  /* 0x0000ffff02707812 */ /* 0x000fe200078ec0ff */
[C---:B------:R-:W-:Y:S01]  /*12a50*/  HMMA.16816.F32.BF16 R32, R108.reuse, R114, R32 ;  /* 0x000000726c20723c */ /* 0x040fe20000041820 */
[----:B------:R-:W-:Y:S02]  /*12a60*/  SHF.R.U32.HI R113, RZ, 0x10, R2 ;  /* 0x00000010ff717819 */ /* 0x000fe40000011602 */
[----:B------:R-:W-:Y:S02]  /*12a70*/  SHF.R.U32.HI R112, RZ, 0x8, R112 ;  /* 0x00000008ff707819 */ /* 0x000fe40000011670 */
[----:B------:R-:W-:Y:S02]  /*12a80*/  LOP3.LUT R113, R113, 0xff, RZ, 0xc0, !PT ;  /* 0x000000ff71717812 */ /* 0x000fe400078ec0ff */
[----:B------:R-:W-:Y:S01]  /*12a90*/  LOP3.LUT R112, R112, 0xffff, RZ, 0xc0, !PT ;  /* 0x0000ffff70707812 */ /* 0x000fe200078ec0ff */
[C---:B------:R-:W-:Y:S01]  /*12aa0*/  HMMA.16816.F32.BF16 R36, R108.reuse, R116, R36 ;  /* 0x000000746c24723c */ /* 0x040fe20000041824 */
[----:B------:R-:W-:Y:S03]  /*12ab0*/  SHF.R.U32.HI R2, RZ, 0x18, R2 ;  /* 0x00000018ff027819 */ /* 0x000fe60000011602 */
[----:B------:R-:W-:Y:S03]  /*12ac0*/  LOP3.LUT R122, R121, UR28, R122, 0x96, !PT ;  /* 0x0000001c797a7c12 */ /* 0x000fe6000f8e967a */
[----:B------:R-:W-:Y:S01]  /*12ad0*/  LOP3.LUT R117, R102, 0xff, RZ, 0xc0, !PT ;  /* 0x000000ff66757812 */ /* 0x000fe200078ec0ff */
[C---:B------:R-:W-:Y:S01]  /*12ae0*/  HMMA.16816.F32.BF16 R40, R108.reuse, R118, R40 ;  /* 0x000000766c28723c */ /* 0x040fe20000041828 */
[----:B------:R-:W-:Y:S03]  /*12af0*/  FFMA.FTZ R116, R171, c[0x0][0x23c], -R141 ;  /* 0x00008f00ab747a23 */ /* 0x000fe6000001088d */
[----:B------:R-:W-:Y:S01]  /*12b00*/  IMAD.WIDE.U32 R170, R170, -0x2daee0ad, RZ ;  /* 0xd2511f53aaaa7825 */ /* 0x000fe200078e00ff */
[----:B------:R1:W-:Y:S03]  /*12b10*/  MUFU.EX2 R221, R116 ;  /* 0x0000007400dd7308 */ /* 0x0003e60000000800 */
[C---:B--2---:R-:W-:Y:S08]  /*12b20*/  HMMA.16816.F32.BF16 R44, R108.reuse, R104, R44 ;  /* 0x000000686c2c723c */ /* 0x044ff0000004182c */
[C---:B------:R-:W-:Y:S01]  /*12b30*/  HMMA.16816.F32.BF16 R48, R108.reuse, R106, R48 ;  /* 0x0000006a6c30723c */ /* 0x040fe20000041830 */
[----:B------:R-:W-:Y:S03]  /*12b40*/  LDSM.16.MT88.4 R104, [R177+0x10800] ;  /* 0x01080000b168783b */ /* 0x000fe60000004200 */
[----:B------:R-:W-:Y:S05]  /*12b50*/  @!P6 HFMA2.BF16_V2 R214, -RZ.H0_H0, RZ.H0_H0, -R164.H0_H0 ;  /* 0x200000ffffd6e231 */ /* 0x000fea00003409a4 */
[----:B------:R-:W-:Y:S03]  /*12b60*/  @!P6 STL.S16 [R1+0xc], R214 ;  /* 0x00000cd60100e387 */ /* 0x000fe60000100600 */
[----:B------:R-:W-:Y:S01]  /*12b70*/  PRMT R136, R214, 0x7610, R136 ;  /* 0x00007610d6887816 */ /* 0x000fe20000000088 */
[----:B------:R2:W5:Y:S03]  /*12b80*/  LDL.S16 R137, [R1+0x8] ;  /* 0x0000080001897983 */ /* 0x0005660000100600 */
[----:B------:R-:W-:Y:S02]  /*12b90*/  @!P6 PRMT R164, R136, 0x5410, RZ ;  /* 0x0000541088a4e816 */ /* 0x000fe400000000ff */
[----:B------:R2:W2:Y:S01]  /*12ba0*/  LDL.S16 R136, [R1+0x44] ;  /* 0x0000440001887983 */ /* 0x0004a20000100600 */
[----:B------:R-:W-:Y:S03]  /*12bb0*/  ISETP.GE.U32.AND P6, PT, R133, R124, PT ;  /* 0x0000007c8500720c */ /* 0x000fe60003fc6070 */
[----:B------:R-:W-:Y:S01]  /*12bc0*/  STG.E.U16 [R174.64+0x10], R164 ;  /* 0x000010a4ae007986 */ /* 0x000fe2000c101512 */
[----:B----4-:R-:W-:Y:S05]  /*12bd0*/  @!P1 HFMA2.BF16_V2 R143, -RZ.H0_H0, RZ.H0_H0, -R163.H0_H0 ;  /* 0x200000ffff8f9231 */ /* 0x010fea00003409a3 */
[----:B------:R-:W-:Y:S01]  /*12be0*/  @!P1 STL.S16 [R1+0x54], R143 ;  /* 0x0000548f01009387 */ /* 0x000fe20000100600 */
[----:B------:R-:W-:Y:S04]  /*12bf0*/  PRMT R125, R143, 0x7610, R125 ;  /* 0x000076108f7d7816 */ /* 0x000fe8000000007d */
[----:B------:R-:W-:Y:S01]  /*12c00*/  @!P1 PRMT R163, R125, 0x5410, RZ ;  /* 0x000054107da39816 */ /* 0x000fe200000000ff */
[----:B---3--:R-:W-:Y:S01]  /*12c10*/  @!P0 HFMA2.BF16_V2 R135, -RZ.H0_H0, RZ.H0_H0, -R169.H0_H0 ;  /* 0x200000ffff878231 */ /* 0x008fe200003409a9 */
[----:B------:R-:W-:Y:S03]  /*12c20*/  ISETP.GE.U32.AND P1, PT, R133, R113, PT ;  /* 0x000000718500720c */ /* 0x000fe60003f26070 */
[----:B------:R-:W-:Y:S01]  /*12c30*/  STG.E.U16 [R174.64+0x12], R163 ;  /* 0x000012a3ae007986 */ /* 0x000fe2000c101512 */
[----:B------:R-:W-:Y:S02]  /*12c40*/  SHF.R.U32.HI R125, RZ, 0x18, R102 ;  /* 0x00000018ff7d7819 */ /* 0x000fe40000011666 */
[----:B------:R-:W-:Y:S01]  /*12c50*/  PRMT R124, R135, 0x7610, R124 ;  /* 0x00007610877c7816 */ /* 0x000fe2000000007c */
[----:B------:R3:W-:Y:S03]  /*12c60*/  @!P0 STL.S16 [R1+0x50], R135 ;  /* 0x0000508701008387 */ /* 0x0007e60000100600 */
[----:B------:R-:W-:Y:S02]  /*12c70*/  @!P0 PRMT R169, R124, 0x5410, RZ ;  /* 0x000054107ca98816 */ /* 0x000fe400000000ff */
[----:B------:R-:W-:Y:S02]  /*12c80*/  ISETP.GE.U32.AND P0, PT, R133, R112, PT ;  /* 0x000000708500720c */ /* 0x000fe40003f06070 */
[----:B------:R-:W4:Y:S01]  /*12c90*/  LDSM.16.MT88.4 R112, [R180+0xe800] ;  /* 0x00e80000b470783b */ /* 0x000f220000004200 */
[----:B------:R-:W-:Y:S02]  /*12ca0*/  SHF.R.U32.HI R124, RZ, 0x10, R102 ;  /* 0x00000010ff7c7819 */ /* 0x000fe40000011666 */
[----:B------:R-:W-:Y:S01]  /*12cb0*/  SHF.R.U32.HI R102, RZ, 0x8, R103 ;  /* 0x00000008ff667819 */ /* 0x000fe20000011667 */
[----:B------:R-:W-:Y:S01]  /*12cc0*/  FFMA.FTZ R103, R205, c[0x0][0x23c], -R142 ;  /* 0x00008f00cd677a23 */ /* 0x000fe2000001088e */
[----:B------:R-:W-:Y:S03]  /*12cd0*/  @!P5 HFMA2.BF16_V2 R139, -RZ.H0_H0, RZ.H0_H0, -R168.H0_H0 ;  /* 0x200000ffff8bd231 */ /* 0x000fe600003409a8 */
[----:B------:R-:W-:Y:S01]  /*12ce0*/  STG.E.U16 [R172.64+0x10], R169 ;  /* 0x000010a9ac007986 */ /* 0x000fe2000c101512 */
[----:B------:R-:W-:Y:S01]  /*12cf0*/  MUFU.EX2 R219, R103 ;  /* 0x0000006700db7308 */ /* 0x000fe20000000800 */
[----:B------:R-:W-:Y:S01]  /*12d00*/  @!P6 HFMA2.BF16_V2 R138, -RZ.H0_H0, RZ.H0_H0, -R159.H0_H0 ;  /* 0x200000ffff8ae231 */ /* 0x000fe2000034099f */
[----:B------:R-:W-:Y:S04]  /*12d10*/  PRMT R132, R139, 0x7610, R132 ;  /* 0x000076108b847816 */ /* 0x000fe80000000084 */
[----:B------:R-:W-:Y:S02]  /*12d20*/  PRMT R131, R138, 0x7610, R131 ;  /* 0x000076108a837816 */ /* 0x000fe40000000083 */
[----:B------:R-:W-:Y:S01]  /*12d30*/  @!P5 PRMT R168, R132, 0x5410, RZ ;  /* 0x0000541084a8d816 */ /* 0x000fe200000000ff */
[----:B---3--:R3:W3:Y:S01]  /*12d40*/  LDL.S16 R135, [R1+0x1c] ;  /* 0x00001c0001877983 */ /* 0x0086e20000100600 */
[----:B------:R-:W-:Y:S03]  /*12d50*/  @!P6 PRMT R159, R131, 0x5410, RZ ;  /* 0x00005410839fe816 */ /* 0x000fe600000000ff */
[----:B------:R-:W-:Y:S01]  /*12d60*/  @!P5 STL.S16 [R1+0x4c], R139 ;  /* 0x00004c8b0100d387 */ /* 0x000fe20000100600 */
[C---:B------:R-:W-:Y:S01]  /*12d70*/  ISETP.GE.U32.AND P5, PT, R133.reuse, R2, PT ;  /* 0x000000028500720c */ /* 0x040fe20003fa6070 */
[----:B------:R-:W-:Y:S02]  /*12d80*/  FFMA.FTZ R2, R204, c[0x0][0x23c], -R141 ;  /* 0x00008f00cc027a23 */ /* 0x000fe4000001088d */
[----:B------:R-:W-:Y:S01]  /*12d90*/  @!P6 STL.S16 [R1+0x48], R138 ;  /* 0x0000488a0100e387 */ /* 0x000fe20000100600 */
[----:B------:R-:W-:Y:S01]  /*12da0*/  ISETP.GE.U32.AND P6, PT, R133, R117, PT ;  /* 0x000000758500720c */ /* 0x000fe20003fc6070 */
[----:B------:R4:W4:Y:S02]  /*12db0*/  MUFU.EX2 R220, R2 ;  /* 0x0000000200dc7308 */ /* 0x0009240000000800 */
[----:B------:R2:W3:Y:S04]  /*12dc0*/  LDL.S16 R132, [R1+0x4] ;  /* 0x0000040001847983 */ /* 0x0004e80000100600 */
[----:B------:R2:W3:Y:S04]  /*12dd0*/  LDL.S16 R131, [R1+0x18] ;  /* 0x0000180001837983 */ /* 0x0004e80000100600 */
[----:B-1----:R-:W1:Y:S01]  /*12de0*/  LDSM.16.MT88.4 R116, [R179+0xe800] ;  /* 0x00e80000b374783b */ /* 0x002e620000004200 */
[C---:B----4-:R-:W-:Y:S01]  /*12df0*/  HMMA.16816.F32.BF16 R52, R108.reuse, R112, R52 ;  /* 0x000000706c34723c */ /* 0x050fe20000041834 */
[----:B------:R-:W-:Y:S05]  /*12e00*/  @!P6 HFMA2.BF16_V2 R249, -RZ.H0_H0, RZ.H0_H0, -R156.H0_H0 ;  /* 0x200000fffff9e231 */ /* 0x000fea000034099c */
[----:B------:R-:W-:Y:S01]  /*12e10*/  @!P6 PRMT R156, R249, 0x5410, RZ ;  /* 0x00005410f99ce816 */ /* 0x000fe200000000ff */
[----:B------:R-:W-:Y:S01]  /*12e20*/  STG.E.U16 [R172.64+0x12], R168 ;  /* 0x000012a8ac007986 */ /* 0x000fe2000c101512 */
[C---:B------:R-:W-:Y:S03]  /*12e30*/  HMMA.16816.F32.BF16 R56, R108.reuse, R114, R56 ;  /* 0x000000726c38723c */ /* 0x040fe60000041838 */
[----:B------:R-:W-:Y:S01]  /*12e40*/  STG.E.U16 [R174.64+0x20], R159 ;  /* 0x0000209fae007986 */ /* 0x000fe2000c101512 */
[----:B------:R-:W-:Y:S02]  /*12e50*/  LOP3.LUT R2, R124, 0xff, RZ, 0xc0, !PT ;  /* 0x000000ff7c027812 */ /* 0x000fe400078ec0ff */
[----:B------:R-:W-:Y:S06]  /*12e60*/  F2FP.BF16.PACK_AB R154, R220, R221 ;  /* 0x000000dddc9a723e */ /* 0x000fec00000010ff */
[----:B------:R-:W-:Y:S01]  /*12e70*/  PRMT R153, R154, 0x7632, R153 ;  /* 0x000076329a997816 */ /* 0x000fe20000000099 */
[----:B-----5:R-:W-:Y:S01]  /*12e80*/  @!P0 HFMA2.BF16_V2 R137, -RZ.H0_H0, RZ.H0_H0, -R160.H0_H0 ;  /* 0x200000ffff898231 */ /* 0x020fe200003409a0 */
[C---:B-1----:R-:W-:Y:S01]  /*12e90*/  HMMA.16816.F32.BF16 R60, R108.reuse, R116, R60 ;  /* 0x000000746c3c723c */ /* 0x042fe2000004183c */
[----:B--2---:R-:W-:Y:S03]  /*12ea0*/  @!P1 HFMA2.BF16_V2 R136, -RZ.H0_H0, RZ.H0_H0, -R162.H0_H0 ;  /* 0x200000ffff889231 */ /* 0x004fe600003409a2 */
[----:B------:R-:W-:Y:S01]  /*12eb0*/  @!P0 STL.S16 [R1+0x8], R137 ;  /* 0x0000088901008387 */ /* 0x000fe20000100600 */
[----:B------:R-:W-:Y:S03]  /*12ec0*/  PRMT R129, R137, 0x7610, R129 ;  /* 0x0000761089817816 */ /* 0x000fe60000000081 */
[----:B------:R-:W-:Y:S01]  /*12ed0*/  @!P1 STL.S16 [R1+0x44], R136 ;  /* 0x0000448801009387 */ /* 0x000fe20000100600 */
[C---:B------:R-:W-:Y:S03]  /*12ee0*/  HMMA.16816.F32.BF16 R64, R108.reuse, R118, R64 ;  /* 0x000000766c40723c */ /* 0x040fe60000041840 */
[----:B------:R-:W-:Y:S02]  /*12ef0*/  @!P0 PRMT R160, R129, 0x5410, RZ ;  /* 0x0000541081a08816 */ /* 0x000fe400000000ff */
[----:B------:R1:W2:Y:S01]  /*12f00*/  LDL.S16 R129, [R1] ;  /* 0x0000000001817983 */ /* 0x0002a20000100600 */
[----:B------:R-:W-:Y:S02]  /*12f10*/  PRMT R126, R136, 0x7610, R126 ;  /* 0x00007610887e7816 */ /* 0x000fe4000000007e */
[C---:B------:R-:W-:Y:S01]  /*12f20*/  ISETP.GE.U32.AND P0, PT, R133.reuse, R2, PT ;  /* 0x000000028500720c */ /* 0x040fe20003f06070 */
[----:B------:R-:W-:Y:S01]  /*12f30*/  LDSM.16.MT88.4 R116, [R180+0x10800] ;  /* 0x01080000b474783b */ /* 0x000fe20000004200 */
[C---:B------:R-:W-:Y:S02]  /*12f40*/  HMMA.16816.F32.BF16 R68, R108.reuse, R104, R68 ;  /* 0x000000686c44723c */ /* 0x040fe40000041844 */
[----:B------:R-:W-:Y:S02]  /*12f50*/  @!P1 PRMT R162, R126, 0x5410, RZ ;  /* 0x000054107ea29816 */ /* 0x000fe400000000ff */
[----:B------:R-:W-:Y:S03]  /*12f60*/  LOP3.LUT R2, R102, 0xffff, RZ, 0xc0, !PT ;  /* 0x0000ffff66027812 */ /* 0x000fe600078ec0ff */
[----:B------:R-:W-:Y:S01]  /*12f70*/  SHF.R.U32.HI R104, RZ, 0x18, R120 ;  /* 0x00000018ff687819 */ /* 0x000fe20000011678 */
[C---:B------:R-:W-:Y:S01]  /*12f80*/  HMMA.16816.F32.BF16 R72, R108.reuse, R106, R72 ;  /* 0x0000006a6c48723c */ /* 0x040fe20000041848 */
[----:B------:R-:W-:Y:S01]  /*12f90*/  ISETP.GE.U32.AND P1, PT, R133, R2, PT ;  /* 0x000000028500720c */ /* 0x000fe20003f26070 */
[----:B------:R-:W-:Y:S02]  /*12fa0*/  STG.E.U16 [R174.64+0x22], R160 ;  /* 0x000022a0ae007986 */ /* 0x000fe4000c101512 */
[----:B------:R-:W-:Y:S01]  /*12fb0*/  FFMA.FTZ R2, R206, c[0x0][0x23c], -R142 ;  /* 0x00008f00ce027a23 */ /* 0x000fe2000001088e */
[----:B------:R-:W-:Y:S01]  /*12fc0*/  LOP3.LUT R105, R120, 0xffff, RZ, 0xc0, !PT ;  /* 0x0000ffff78697812 */ /* 0x000fe200078ec0ff */
[----:B------:R-:W-:Y:S02]  /*12fd0*/  STG.E.U16 [R172.64+0x20], R162 ;  /* 0x000020a2ac007986 */ /* 0x000fe4000c101512 */
[----:B------:R4:W5:Y:S04]  /*12fe0*/  MUFU.EX2 R218, R2 ;  /* 0x0000000200da7308 */ /* 0x0009680000000800 */
[----:B----4-:R-:W-:Y:S02]  /*12ff0*/  LOP3.LUT R2, R123, 0xffff, RZ, 0xc0, !PT ;  /* 0x0000ffff7b027812 */ /* 0x010fe400078ec0ff */
[----:B-----5:R-:W-:Y:S02]  /*13000*/  F2FP.BF16.PACK_AB R152, R218, R219 ;  /* 0x000000dbda98723e */ /* 0x020fe400000010ff */
[----:B------:R-:W-:Y:S02]  /*13010*/  SHF.R.U32.HI R103, RZ, 0x8, R2 ;  /* 0x00000008ff677819 */ /* 0x000fe40000011602 */
[----:B------:R-:W-:Y:S01]  /*13020*/  PRMT R151, R152, 0x7632, R151 ;  /* 0x0000763298977816 */ /* 0x000fe20000000097 */
[----:B---3--:R-:W-:Y:S05]  /*13030*/  @!P5 HFMA2.BF16_V2 R135, -RZ.H0_H0, RZ.H0_H0, -R161.H0_H0 ;  /* 0x200000ffff87d231 */ /* 0x008fea00003409a1 */
[----:B------:R-:W-:Y:S01]  /*13040*/  @!P5 STL.S16 [R1+0x1c], R135 ;  /* 0x00001c870100d387 */ /* 0x000fe20000100600 */
[----:B------:R-:W-:Y:S03]  /*13050*/  PRMT R102, R135, 0x7610, R102 ;  /* 0x0000761087667816 */ /* 0x000fe60000000066 */
[----:B------:R1:W3:Y:S01]  /*13060*/  LDL.S16 R126, [R1+0x14] ;  /* 0x00001400017e7983 */ /* 0x0002e20000100600 */
[----:B------:R-:W-:Y:S01]  /*13070*/  @!P5 PRMT R161, R102, 0x5410, RZ ;  /* 0x0000541066a1d816 */ /* 0x000fe200000000ff */
[----:B------:R-:W-:Y:S02]  /*13080*/  @!P1 HFMA2.BF16_V2 R132, -RZ.H0_H0, RZ.H0_H0, -R155.H0_H0 ;  /* 0x200000ffff849231 */ /* 0x000fe4000034099b */
[----:B------:R1:W4:Y:S01]  /*13090*/  LDL.S16 R124, [R1+0x10] ;  /* 0x00001000017c7983 */ /* 0x0003220000100600 */
[----:B------:R-:W-:Y:S01]  /*130a0*/  ISETP.GE.U32.AND P5, PT, R133, R125, PT ;  /* 0x0000007d8500720c */ /* 0x000fe20003fa6070 */
[----:B------:R-:W-:Y:S02]  /*130b0*/  @!P0 HFMA2.BF16_V2 R131, -RZ.H0_H0, RZ.H0_H0, -R158.H0_H0 ;  /* 0x200000ffff838231 */ /* 0x000fe4000034099e */
[----:B------:R-:W-:Y:S01]  /*130c0*/  @!P1 STL.S16 [R1+0x4], R132 ;  /* 0x0000048401009387 */ /* 0x000fe20000100600 */
[----:B------:R-:W-:Y:S02]  /*130d0*/  LOP3.LUT R102, R123, 0xff, RZ, 0xc0, !PT ;  /* 0x000000ff7b667812 */ /* 0x000fe400078ec0ff */
[----:B------:R-:W-:Y:S01]  /*130e0*/  PRMT R113, R132, 0x7610, R113 ;  /* 0x0000761084717816 */ /* 0x000fe20000000071 */
[----:B------:R-:W-:Y:S01]  /*130f0*/  @!P0 STL.S16 [R1+0x18], R131 ;  /* 0x0000188301008387 */ /* 0x000fe20000100600 */
[----:B------:R-:W-:Y:S02]  /*13100*/  PRMT R112, R131, 0x7610, R112 ;  /* 0x0000761083707816 */ /* 0x000fe40000000070 */
[----:B------:R-:W-:Y:S01]  /*13110*/  ISETP.GE.U32.AND P6, PT, R133, R102, PT ;  /* 0x000000668500720c */ /* 0x000fe20003fc6070 */
[----:B------:R-:W-:Y:S01]  /*13120*/  STG.E.U16 [R172.64+0x22], R161 ;  /* 0x000022a1ac007986 */ /* 0x000fe2000c101512 */
[----:B------:R-:W-:Y:S02]  /*13130*/  SHF.R.U32.HI R102, RZ, 0x10, R123 ;  /* 0x00000010ff667819 */ /* 0x000fe4000001167b */
[----:B------:R-:W-:Y:S01]  /*13140*/  @!P1 PRMT R155, R113, 0x5410, RZ ;  /* 0x00005410719b9816 */ /* 0x000fe200000000ff */
[----:B------:R-:W-:Y:S01]  /*13150*/  STG.E.U16 [R174.64+0x30], R156 ;  /* 0x0000309cae007986 */ /* 0x000fe2000c101512 */
[----:B------:R-:W-:Y:S02]  /*13160*/  LOP3.LUT R2, R102, 0xff, RZ, 0xc0, !PT ;  /* 0x000000ff66027812 */ /* 0x000fe400078ec0ff */
[----:B------:R-:W-:Y:S01]  /*13170*/  LOP3.LUT R102, R103, 0xffff, RZ, 0xc0, !PT ;  /* 0x0000ffff67667812 */ /* 0x000fe200078ec0ff */
[----:B------:R-:W-:Y:S01]  /*13180*/  FFMA.FTZ R103, R212, c[0x0][0x23c], -R141 ;  /* 0x00008f00d4677a23 */ /* 0x000fe2000001088d */
[C---:B------:R-:W-:Y:S01]  /*13190*/  ISETP.GE.U32.AND P1, PT, R133.reuse, R2, PT ;  /* 0x000000028500720c */ /* 0x040fe20003f26070 */
[----:B------:R-:W-:Y:S01]  /*131a0*/  STG.E.U16 [R174.64+0x32], R155 ;  /* 0x0000329bae007986 */ /* 0x000fe2000c101512 */
[----:B------:R-:W-:Y:S01]  /*131b0*/  @!P0 PRMT R158, R112, 0x5410, RZ ;  /* 0x00005410709e8816 */ /* 0x000fe200000000ff */
[----:B------:R-:W-:Y:S01]  /*131c0*/  @!P6 HFMA2.BF16_V2 R248, -RZ.H0_H0, RZ.H0_H0, -R154.H0_H0 ;  /* 0x200000fffff8e231 */ /* 0x000fe2000034099a */
[----:B------:R-:W-:Y:S01]  /*131d0*/  ISETP.GE.U32.AND P0, PT, R133, R102, PT ;  /* 0x000000668500720c */ /* 0x000fe20003f06070 */
[----:B------:R-:W5:Y:S01]  /*131e0*/  LDSM.16.MT88.4 R112, [R178+0x10800] ;  /* 0x01080000b270783b */ /* 0x000f620000004200 */
[C---:B------:R-:W-:Y:S01]  /*131f0*/  LOP3.LUT R2, R120.reuse, 0xff, RZ, 0xc0, !PT ;  /* 0x000000ff78027812 */ /* 0x040fe200078ec0ff */
[----:B------:R1:W-:Y:S01]  /*13200*/  MUFU.EX2 R216, R103 ;  /* 0x0000006700d87308 */ /* 0x0003e20000000800 */
[----:B------:R-:W-:Y:S02]  /*13210*/  SHF.R.U32.HI R123, RZ, 0x18, R123 ;  /* 0x00000018ff7b7819 */ /* 0x000fe4000001167b */
[----:B------:R-:W-:Y:S03]  /*13220*/  LOP3.LUT R125, R120, 0xff, RZ, 0xc0, !PT ;  /* 0x000000ff787d7812 */ /* 0x000fe600078ec0ff */
[----:B------:R-:W-:Y:S01]  /*13230*/  STG.E.U16 [R172.64+0x30], R158 ;  /* 0x0000309eac007986 */ /* 0x000fe2000c101512 */
[----:B--2---:R-:W-:Y:S05]  /*13240*/  @!P5 HFMA2.BF16_V2 R129, -RZ.H0_H0, RZ.H0_H0, -R157.H0_H0 ;  /* 0x200000ffff81d231 */ /* 0x004fea000034099d */
[----:B------:R-:W-:Y:S01]  /*13250*/  @!P5 STL.S16 [R1], R129 ;  /* 0x000000810100d387 */ /* 0x000fe20000100600 */
[----:B------:R-:W-:Y:S01]  /*13260*/  PRMT R102, R129, 0x7610, R102 ;  /* 0x0000761081667816 */ /* 0x000fe20000000066 */
[C---:B-----5:R-:W-:Y:S02]  /*13270*/  HMMA.16816.F32.BF16 R76, R108.reuse, R112, R76 ;  /* 0x000000706c4c723c */ /* 0x060fe4000004184c */
[----:B------:R2:W5:Y:S01]  /*13280*/  LDL.S16 R131, [R1+0x58] ;  /* 0x0000580001837983 */ /* 0x0005620000100600 */
[----:B------:R-:W-:Y:S02]  /*13290*/  @!P5 PRMT R157, R102, 0x5410, RZ ;  /* 0x00005410669dd816 */ /* 0x000fe400000000ff */
[C---:B------:R-:W-:Y:S01]  /*132a0*/  ISETP.GE.U32.AND P5, PT, R133.reuse, R2, PT ;  /* 0x000000028500720c */ /* 0x040fe20003fa6070 */
[----:B------:R-:W-:Y:S01]  /*132b0*/  FFMA.FTZ R2, R208, c[0x0][0x23c], -R141 ;  /* 0x00008f00d0027a23 */ /* 0x000fe2000001088d */
[----:B------:R-:W-:Y:S01]  /*132c0*/  PRMT R102, R154, 0x5410, R153 ;  /* 0x000054109a667816 */ /* 0x000fe20000000099 */
[----:B------:R-:W-:Y:S01]  /*132d0*/  FFMA.FTZ R112, R210, c[0x0][0x23c], -R142 ;  /* 0x00008f00d2707a23 */ /* 0x000fe2000001088e */
[C---:B------:R-:W-:Y:S01]  /*132e0*/  HMMA.16816.F32.BF16 R80, R108.reuse, R114, R80 ;  /* 0x000000726c50723c */ /* 0x040fe20000041850 */
[----:B------:R2:W2:Y:S01]  /*132f0*/  MUFU.EX2 R217, R2 ;  /* 0x0000000200d97308 */ /* 0x0004a20000000800 */
[----:B------:R-:W-:Y:S01]  /*13300*/  STG.E.U16 [R172.64+0x32], R157 ;  /* 0x0000329dac007986 */ /* 0x000fe2000c101512 */
[----:B------:R-:W-:Y:S02]  /*13310*/  @!P6 PRMT R154, R248, 0x5410, RZ ;  /* 0x00005410f89ae816 */ /* 0x000fe400000000ff */
[----:B------:R-:W-:Y:S03]  /*13320*/  ISETP.GE.U32.AND P6, PT, R133, R123, PT ;  /* 0x0000007b8500720c */ /* 0x000fe60003fc6070 */
[C---:B------:R-:W-:Y:S01]  /*13330*/  HMMA.16816.F32.BF16 R84, R108.reuse, R116, R84 ;  /* 0x000000746c54723c */ /* 0x040fe20000041854 */
[----:B------:R-:W-:Y:S01]  /*13340*/  SHF.R.U32.HI R123, RZ, 0x10, R120 ;  /* 0x00000010ff7b7819 */ /* 0x000fe20000011678 */
[----:B------:R-:W-:Y:S01]  /*13350*/  STG.E.U16 [R174.64+0x40], R154 ;  /* 0x0000409aae007986 */ /* 0x000fe2000c101512 */
[----:B------:R3:W-:Y:S01]  /*13360*/  MUFU.EX2 R214, R112 ;  /* 0x0000007000d67308 */ /* 0x0007e20000000800 */
[----:B------:R-:W-:Y:S02]  /*13370*/  SHF.R.U32.HI R113, RZ, 0x18, R122 ;  /* 0x00000018ff717819 */ /* 0x000fe4000001167a */
[----:B-1----:R-:W-:Y:S02]  /*13380*/  LOP3.LUT R103, R123, 0xff, RZ, 0xc0, !PT ;  /* 0x000000ff7b677812 */ /* 0x002fe400078ec0ff */
[C---:B------:R-:W-:Y:S01]  /*13390*/  HMMA.16816.F32.BF16 R88, R108.reuse, R118, R88 ;  /* 0x000000766c58723c */ /* 0x040fe20000041858 */
[----:B------:R-:W-:Y:S01]  /*133a0*/  LOP3.LUT R123, R122, 0xff, RZ, 0xc0, !PT ;  /* 0x000000ff7a7b7812 */ /* 0x000fe200078ec0ff */
[----:B------:R-:W-:Y:S02]  /*133b0*/  LDSM.16.MT88.4 R116, [R180+0xd000] ;  /* 0x00d00000b474783b */ /* 0x000fe40000004200 */
[----:B--2---:R-:W-:Y:S02]  /*133c0*/  SHF.R.U32.HI R2, RZ, 0x10, R120 ;  /* 0x00000010ff027819 */ /* 0x004fe40000011678 */
[----:B------:R-:W-:Y:S02]  /*133d0*/  F2FP.BF16.PACK_AB R147, R216, R217 ;  /* 0x000000d9d893723e */ /* 0x000fe400000010ff */
[----:B------:R-:W-:Y:S04]  /*133e0*/  LOP3.LUT R2, R2, 0xff, RZ, 0xc0, !PT ;  /* 0x000000ff02027812 */ /* 0x000fe800078ec0ff */
[----:B------:R-:W-:Y:S01]  /*133f0*/  PRMT R148, R147, 0x7632, R148 ;  /* 0x0000763293947816 */ /* 0x000fe20000000094 */
[----:B---3--:R-:W-:Y:S02]  /*13400*/  @!P0 HFMA2.BF16_V2 R126, -RZ.H0_H0, RZ.H0_H0, -R153.H0_H0 ;  /* 0x200000ffff7e8231 */ /* 0x008fe40000340999 */
[----:B----4-:R-:W-:Y:S03]  /*13410*/  @!P1 HFMA2.BF16_V2 R124, -RZ.H0_H0, RZ.H0_H0, -R152.H0_H0 ;  /* 0x200000ffff7c9231 */ /* 0x010fe60000340998 */
[----:B------:R1:W-:Y:S01]  /*13420*/  @!P0 STL.S16 [R1+0x14], R126 ;  /* 0x0000147e01008387 */ /* 0x0003e20000100600 */
[----:B------:R-:W-:Y:S03]  /*13430*/  PRMT R128, R126, 0x7610, R128 ;  /* 0x000076107e807816 */ /* 0x000fe60000000080 */
[----:B------:R2:W-:Y:S01]  /*13440*/  @!P1 STL.S16 [R1+0x10], R124 ;  /* 0x0000107c01009387 */ /* 0x0005e20000100600 */
[----:B------:R-:W-:Y:S02]  /*13450*/  PRMT R127, R124, 0x7610, R127 ;  /* 0x000076107c7f7816 */ /* 0x000fe4000000007f */
[----:B------:R-:W-:Y:S01]  /*13460*/  @!P0 PRMT R153, R128, 0x5410, RZ ;  /* 0x0000541080998816 */ /* 0x000fe200000000ff */
[----:B------:R-:W3:Y:S01]  /*13470*/  LDL.LU R132, [R1+0x68] ;  /* 0x0000680001847983 */ /* 0x000ee20000300800 */
[----:B------:R-:W-:Y:S02]  /*13480*/  ISETP.GE.U32.AND P0, PT, R133, R2, PT ;  /* 0x000000028500720c */ /* 0x000fe40003f06070 */
[----:B------:R-:W-:Y:S01]  /*13490*/  PRMT R2, R152, 0x5410, R151 ;  /* 0x0000541098027816 */ /* 0x000fe20000000097 */
[----:B------:R-:W-:Y:S01]  /*134a0*/  STG.E.U16 [R174.64+0x42], R153 ;  /* 0x00004299ae007986 */ /* 0x000fe2000c101512 */
[----:B------:R-:W-:Y:S02]  /*134b0*/  @!P1 PRMT R152, R127, 0x5410, RZ ;  /* 0x000054107f989816 */ /* 0x000fe400000000ff */
[----:B------:R-:W-:Y:S01]  /*134c0*/  ISETP.GE.U32.AND P1, PT, R133, R104, PT ;  /* 0x000000688500720c */ /* 0x000fe20003f26070 */
[----:B------:R-:W4:Y:S01]  /*134d0*/  LDL.LU R127, [R1+0x78] ;  /* 0x00007800017f7983 */ /* 0x000f220000300800 */
[----:B------:R-:W-:Y:S02]  /*134e0*/  FFMA.FTZ R104, R207, c[0x0][0x23c], -R142 ;  /* 0x00008f00cf687a23 */ /* 0x000fe4000001088e */
[----:B------:R-:W-:Y:S01]  /*134f0*/  FFMA.FTZ R207, R222, c[0x0][0x23c], -R141 ;  /* 0x00008f00decf7a23 */ /* 0x000fe2000001088d */
[----:B------:R-:W-:Y:S01]  /*13500*/  STG.E.U16 [R172.64+0x40], R152 ;  /* 0x00004098ac007986 */ /* 0x000fe2000c101512 */
[----:B------:R2:W2:Y:S01]  /*13510*/  MUFU.EX2 R215, R104 ;  /* 0x0000006800d77308 */ /* 0x0004a20000000800 */
[----:B-1----:R-:W-:Y:S02]  /*13520*/  LOP3.LUT R126, R120, 0xffff, RZ, 0xc0, !PT ;  /* 0x0000ffff787e7812 */ /* 0x002fe400078ec0ff */
[----:B------:R-:W-:Y:S02]  /*13530*/  SHF.R.U32.HI R121, RZ, 0x10, R122 ;  /* 0x00000010ff797819 */ /* 0x000fe4000001167a */
[----:B--2---:R-:W-:Y:S02]  /*13540*/  SHF.R.U32.HI R124, RZ, 0x18, R120 ;  /* 0x00000018ff7c7819 */ /* 0x004fe40000011678 */
[----:B------:R-:W-:Y:S03]  /*13550*/  SHF.R.U32.HI R120, RZ, 0x8, R105 ;  /* 0x00000008ff787819 */ /* 0x000fe60000011669 */
[----:B------:R-:W-:Y:S01]  /*13560*/  MUFU.EX2 R207, R207 ;  /* 0x000000cf00cf7308 */ /* 0x000fe20000000800 */
[----:B------:R-:W-:Y:S02]  /*13570*/  PRMT R129, R103, 0x5410, R124 ;  /* 0x0000541067817816 */ /* 0x000fe4000000007c */
[----:B------:R-:W-:Y:S02]  /*13580*/  LOP3.LUT R103, R122, 0xffff, RZ, 0xc0, !PT ;  /* 0x0000ffff7a677812 */ /* 0x000fe400078ec0ff */
[----:B------:R-:W-:Y:S01]  /*13590*/  PRMT R128, R125, 0x5410, R120 ;  /* 0x000054107d807816 */ /* 0x000fe20000000078 */
[--C-:B------:R-:W-:Y:S01]  /*135a0*/  HSET2.LE.AND R115, R129, R134.reuse, PT ;  /* 0x0000008681737233 */ /* 0x100fe20003803000 */
[----:B------:R-:W-:Y:S02]  /*135b0*/  SHF.R.U32.HI R120, RZ, 0x8, R103 ;  /* 0x00000008ff787819 */ /* 0x000fe40000011667 */
[----:B------:R-:W-:Y:S02]  /*135c0*/  LOP3.LUT R112, R121, 0xff, RZ, 0xc0, !PT ;  /* 0x000000ff79707812 */ /* 0x000fe400078ec0ff */
[----:B------:R-:W-:Y:S01]  /*135d0*/  PRMT R114, R123, 0x5410, R120 ;  /* 0x000054107b727816 */ /* 0x000fe20000000078 */
[----:B------:R-:W1:Y:S01]  /*135e0*/  LDSM.16.MT88.4 R104, [R179+0x10800] ;  /* 0x01080000b368783b */ /* 0x000e620000004200 */
[----:B------:R-:W-:Y:S02]  /*135f0*/  SHF.R.U32.HI R103, RZ, 0x8, R126 ;  /* 0x00000008ff677819 */ /* 0x000fe4000001167e */
[----:B------:R-:W-:Y:S02]  /*13600*/  F2FP.BF16.PACK_AB R150, R214, R215 ;  /* 0x000000d7d696723e */ /* 0x000fe400000010ff */
[----:B------:R-:W-:Y:S02]  /*13610*/  LOP3.LUT R103, R103, 0xffff, RZ, 0xc0, !PT ;  /* 0x0000ffff67677812 */ /* 0x000fe400078ec0ff */
[----:B------:R-:W-:Y:S01]  /*13620*/  PRMT R113, R112, 0x5410, R113 ;  /* 0x0000541070717816 */ /* 0x000fe20000000071 */
[----:B------:R-:W2:Y:S01]  /*13630*/  LDSM.16.MT88.4 R120, [R177+0xd000] ;  /* 0x00d00000b178783b */ /* 0x000ea20000004200 */
[--C-:B------:R-:W-:Y:S01]  /*13640*/  HSET2.LE.AND R112, R114, R134.reuse, PT ;  /* 0x0000008672707233 */ /* 0x100fe20003803000 */
[----:B------:R-:W-:Y:S01]  /*13650*/  PRMT R149, R150, 0x7632, R149 ;  /* 0x0000763296957816 */ /* 0x000fe20000000095 */
[--C-:B------:R-:W-:Y:S02]  /*13660*/  HSET2.LE.AND R114, R128, R134.reuse, PT ;  /* 0x0000008680727233 */ /* 0x100fe40003803000 */
[--C-:B------:R-:W-:Y:S01]  /*13670*/  HSET2.LE.AND R113, R113, R134.reuse, PT ;  /* 0x0000008671717233 */ /* 0x100fe20003803000 */
[----:B------:R-:W-:Y:S04]  /*13680*/  LOP3.LUT R112, R112, R102, RZ, 0xc0, !PT ;  /* 0x0000006670707212 */ /* 0x000fe800078ec0ff */
[----:B------:R-:W-:Y:S01]  /*13690*/  LOP3.LUT R113, R113, R2, RZ, 0xc0, !PT ;  /* 0x0000000271717212 */ /* 0x000fe200078ec0ff */
[----:B------:R-:W-:Y:S01]  /*136a0*/  FFMA.FTZ R2, R236, c[0x0][0x23c], -R142 ;  /* 0x00008f00ec027a23 */ /* 0x000fe2000001088e */
[----:B-----5:R-:W-:Y:S03]  /*136b0*/  @!P6 HFMA2.BF16_V2 R131, -RZ.H0_H0, RZ.H0_H0, -R151.H0_H0 ;  /* 0x200000ffff83e231 */ /* 0x020fe60000340997 */
[----:B------:R5:W-:Y:S02]  /*136c0*/  MUFU.EX2 R208, R2 ;  /* 0x0000000200d07308 */ /* 0x000be40000000800 */
[----:B------:R2:W-:Y:S01]  /*136d0*/  @!P6 STL.S16 [R1+0x58], R131 ;  /* 0x000058830100e387 */ /* 0x0005e20000100600 */
[----:B------:R-:W-:Y:S03]  /*136e0*/  PRMT R124, R131, 0x7610, R124 ;  /* 0x00007610837c7816 */ /* 0x000fe6000000007c */
[----:B------:R3:W4:Y:S01]  /*136f0*/  LDL.S16 R137, [R1+0x30] ;  /* 0x0000300001897983 */ /* 0x0007220000100600 */
[----:B------:R-:W-:Y:S02]  /*13700*/  @!P6 PRMT R151, R124, 0x5410, RZ ;  /* 0x000054107c97e816 */ /* 0x000fe400000000ff */
[----:B------:R-:W-:Y:S01]  /*13710*/  ISETP.GE.U32.AND P6, PT, R133, R103, PT ;  /* 0x000000678500720c */ /* 0x000fe20003fc6070 */
[----:B------:R3:W4:Y:S01]  /*13720*/  LDL.S16 R136, [R1+0x38] ;  /* 0x0000380001887983 */ /* 0x0007220000100600 */
[--C-:B------:R-:W-:Y:S02]  /*13730*/  FFMA.FTZ R103, R224, c[0x0][0x23c], -R141.reuse ;  /* 0x00008f00e0677a23 */ /* 0x100fe4000001088d */
[----:B------:R-:W3:Y:S01]  /*13740*/  LDC.U8 R224, c[0x0][0x2d8] ;  /* 0x0000b600ffe07b82 */ /* 0x000ee20000000000 */
[----:B------:R3:W4:Y:S01]  /*13750*/  LDL.S16 R143, [R1+0x40] ;  /* 0x00004000018f7983 */ /* 0x0007220000100600 */
[----:B------:R2:W-:Y:S01]  /*13760*/  MUFU.EX2 R210, R103 ;  /* 0x0000006700d27308 */ /* 0x0005e20000000800 */
[C---:B-1----:R-:W-:Y:S02]  /*13770*/  HMMA.16816.F32.BF16 R92, R108.reuse, R104, R92 ;  /* 0x000000686c5c723c */ /* 0x042fe4000004185c */
[----:B------:R1:W4:Y:S04]  /*13780*/  LDL.S16 R135, [R1+0x2c] ;  /* 0x00002c0001877983 */ /* 0x0003280000100600 */
[----:B------:R-:W-:Y:S01]  /*13790*/  STG.E.U16 [R172.64+0x42], R151 ;  /* 0x00004297ac007986 */ /* 0x000fe2000c101512 */
[----:B-----5:R-:W-:Y:S01]  /*137a0*/  LOP3.LUT R2, R171, UR4, R130, 0x96, !PT ;  /* 0x00000004ab027c12 */ /* 0x020fe2000f8e9682 */
[----:B------:R-:W-:Y:S02]  /*137b0*/  HMMA.16816.F32.BF16 R96, R108, R106, R96 ;  /* 0x0000006a6c60723c */ /* 0x000fe40000041860 */
[----:B------:R-:W-:Y:S02]  /*137c0*/  LDSM.16.MT88.4 R104, [R179+0xd000] ;  /* 0x00d00000b368783b */ /* 0x000fe40000004200 */
[--C-:B--2---:R-:W-:Y:S02]  /*137d0*/  FFMA.FTZ R131, R223, c[0x0][0x23c], -R141.reuse ;  /* 0x00008f00df837a23 */ /* 0x104fe4000001088d */
[----:B------:R-:W-:Y:S04]  /*137e0*/  FFMA.FTZ R141, R213, c[0x0][0x23c], -R141 ;  /* 0x00008f00d58d7a23 */ /* 0x000fe8000001088d */
[----:B------:R-:W-:Y:S01]  /*137f0*/  LDSM.16.MT88.4 R108, [R177+0xf000] ;  /* 0x00f00000b16c783b */ /* 0x000fe20000004200 */
[----:B------:R-:W2:Y:S01]  /*13800*/  MUFU.EX2 R206, R141 ;  /* 0x0000008d00ce7308 */ /* 0x000ea20000000800 */
[----:B------:R-:W-:Y:S02]  /*13810*/  LOP3.LUT R103, R170, 0xff, RZ, 0xc0, !PT ;  /* 0x000000ffaa677812 */ /* 0x000fe400078ec0ff */
[----:B--2---:R-:W-:Y:S04]  /*13820*/  F2FP.BF16.PACK_AB R146, R206, R207 ;  /* 0x000000cfce92723e */ /* 0x004fe800000010ff */
[----:B------:R-:W-:Y:S01]  /*13830*/  PRMT R145, R146, 0x7632, R145 ;  /* 0x0000763292917816 */ /* 0x000fe20000000091 */
[----:B---3--:R-:W-:Y:S01]  /*13840*/  FFMA.FTZ R132, R3, R132, R211 ;  /* 0x0000008403847223 */ /* 0x008fe200000100d3 */
[----:B------:R-:W-:Y:S01]  /*13850*/  SHF.R.U32.HI R3, RZ, 0x10, R170 ;  /* 0x00000010ff037819 */ /* 0x000fe200000116aa */
[----:B------:R-:W-:Y:S01]  /*13860*/  MUFU.EX2 R211, R131 ;  /* 0x0000008300d37308 */ /* 0x000fe20000000800 */
[----:B----4-:R-:W-:Y:S01]  /*13870*/  FFMA.FTZ R133, R0, R127, R209 ;  /* 0x0000007f00857223 */ /* 0x010fe200000100d1 */
[----:B------:R-:W-:Y:S01]  /*13880*/  PRMT R0, R147, 0x5410, R148 ;  /* 0x0000541093007816 */ /* 0x000fe20000000094 */
[----:B------:R-:W2:Y:S03]  /*13890*/  LDSM.16.MT88.4 R124, [R178+0xd000] ;  /* 0x00d00000b27c783b */ /* 0x000ea60000004200 */
[----:B------:R-:W-:Y:S02]  /*138a0*/  LOP3.LUT R114, R114, R0, RZ, 0xc0, !PT ;  /* 0x0000000072727212 */ /* 0x000fe400078ec0ff */
[----:B------:R-:W-:Y:S04]  /*138b0*/  PRMT R0, R150, 0x5410, R149 ;  /* 0x0000541096007816 */ /* 0x000fe80000000095 */
[----:B------:R-:W-:Y:S01]  /*138c0*/  LOP3.LUT R115, R115, R0, RZ, 0xc0, !PT ;  /* 0x0000000073737212 */ /* 0x000fe200078ec0ff */
[----:B------:R-:W-:Y:S04]  /*138d0*/  FFMA.FTZ R0, R233, c[0x0][0x23c], -R142 ;  /* 0x00008f00e9007a23 */ /* 0x000fe8000001088e */
[----:B------:R-:W3:Y:S02]  /*138e0*/  MUFU.EX2 R209, R0 ;  /* 0x0000000000d17308 */ /* 0x000ee40000000800 */
[C---:B------:R-:W-:Y:S08]  /*138f0*/  HMMA.16816.F32.BF16 R4, R112.reuse, R120, R4 ;  /* 0x000000787004723c */ /* 0x040ff00000041804 */
[C---:B------:R-:W-:Y:S01]  /*13900*/  HMMA.16816.F32.BF16 R8, R112.reuse, R122, R8 ;  /* 0x0000007a7008723c */ /* 0x040fe20000041808 */
[----:B------:R-:W4:Y:S03]  /*13910*/  LDSM.16.MT88.4 R120, [R178+0xf000] ;  /* 0x00f00000b278783b */ /* 0x000f260000004200 */
[----:B---3--:R-:W-:Y:S04]  /*13920*/  F2FP.BF16.PACK_AB R144, R208, R209 ;  /* 0x000000d1d090723e */ /* 0x008fe800000010ff */
[C---:B--2---:R-:W-:Y:S01]  /*13930*/  HMMA.16816.F32.BF16 R12, R112.reuse, R124, R12 ;  /* 0x0000007c700c723c */ /* 0x044fe2000004180c */
[----:B------:R-:W-:Y:S04]  /*13940*/  LOP3.LUT R0, R170, 0xffff, RZ, 0xc0, !PT ;  /* 0x0000ffffaa007812 */ /* 0x000fe800078ec0ff */
[----:B------:R-:W-:Y:S02]  /*13950*/  SHF.R.U32.HI R102, RZ, 0x8, R0 ;  /* 0x00000008ff667819 */ /* 0x000fe40000011600 */
[----:B------:R-:W-:Y:S01]  /*13960*/  LOP3.LUT R0, R171, UR4, R130, 0x96, !PT ;  /* 0x00000004ab007c12 */ /* 0x000fe2000f8e9682 */
[C---:B------:R-:W-:Y:S01]  /*13970*/  HMMA.16816.F32.BF16 R16, R112.reuse, R126, R16 ;  /* 0x0000007e7010723c */ /* 0x040fe20000041810 */
[----:B------:R-:W2:Y:S03]  /*13980*/  LDSM.16.MT88.4 R124, [R180+0xf000] ;  /* 0x00f00000b47c783b */ /* 0x000ea60000004200 */
[----:B------:R-:W-:Y:S02]  /*13990*/  PRMT R138, R103, 0x5410, R102 ;  /* 0x00005410678a7816 */ /* 0x000fe40000000066 */
[----:B------:R-:W-:Y:S02]  /*139a0*/  LOP3.LUT R102, R3, 0xff, RZ, 0xc0, !PT ;  /* 0x000000ff03667812 */ /* 0x000fe400078ec0ff */
[C---:B------:R-:W-:Y:S01]  /*139b0*/  HMMA.16816.F32.BF16 R20, R112.reuse, R116, R20 ;  /* 0x000000747014723c */ /* 0x040fe20000041814 */
[----:B------:R-:W-:Y:S03]  /*139c0*/  @!P5 HFMA2.BF16_V2 R137, -RZ.H0_H0, RZ.H0_H0, -R147.H0_H0 ;  /* 0x200000ffff89d231 */ /* 0x000fe60000340993 */
[----:B------:R-:W-:Y:S01]  /*139d0*/  HSET2.LE.AND R138, R138, R134, PT ;  /* 0x000000868a8a7233 */ /* 0x000fe20003803000 */
[----:B------:R-:W-:Y:S01]  /*139e0*/  LOP3.LUT R3, R2, 0xff, RZ, 0xc0, !PT ;  /* 0x000000ff02037812 */ /* 0x000fe200078ec0ff */
[----:B------:R3:W-:Y:S01]  /*139f0*/  @!P5 STL.S16 [R1+0x30], R137 ;  /* 0x000030890100d387 */ /* 0x0007e20000100600 */
[----:B------:R-:W-:Y:S01]  /*13a00*/  @!P6 HFMA2.BF16_V2 R136, -RZ.H0_H0, RZ.H0_H0, -R148.H0_H0 ;  /* 0x200000ffff88e231 */ /* 0x000fe20000340994 */
[C---:B------:R-:W-:Y:S01]  /*13a10*/  HMMA.16816.F32.BF16 R24, R112.reuse, R118, R24 ;  /* 0x000000767018723c */ /* 0x040fe20000041818 */
[----:B------:R-:W-:Y:S01]  /*13a20*/  @!P0 HFMA2.BF16_V2 R143, -RZ.H0_H0, RZ.H0_H0, -R150.H0_H0 ;  /* 0x200000ffff8f8231 */ /* 0x000fe20000340996 */
[----:B------:R-:W2:Y:S02]  /*13a30*/  LDSM.16.MT88.4 R116, [R179+0xf000] ;  /* 0x00f00000b374783b */ /* 0x000ea40000004200 */
[----:B------:R-:W-:Y:S01]  /*13a40*/  SHF.R.U32.HI R103, RZ, 0x18, R170 ;  /* 0x00000018ff677819 */ /* 0x000fe200000116aa */
[----:B------:R-:W-:Y:S03]  /*13a50*/  @!P1 HFMA2.BF16_V2 R135, -RZ.H0_H0, RZ.H0_H0, -R149.H0_H0 ;  /* 0x200000ffff879231 */ /* 0x000fe60000340995 */
[C---:B------:R-:W-:Y:S01]  /*13a60*/  HMMA.16816.F32.BF16 R28, R112.reuse, R104, R28 ;  /* 0x00000068701c723c */ /* 0x040fe2000004181c */
[----:B------:R-:W-:Y:S01]  /*13a70*/  PRMT R139, R102, 0x5410, R103 ;  /* 0x00005410668b7816 */ /* 0x000fe20000000067 */
[----:B------:R-:W-:Y:S02]  /*13a80*/  @!P6 STL.S16 [R1+0x38], R136 ;  /* 0x000038880100e387 */ /* 0x000fe40000100600 */
[--C-:B------:R-:W-:Y:S02]  /*13a90*/  SHF.R.U32.HI R102, RZ, 0x10, R0.reuse ;  /* 0x00000010ff667819 */ /* 0x100fe40000011600 */
[----:B------:R-:W-:Y:S01]  /*13aa0*/  @!P0 STL.S16 [R1+0x40], R143 ;  /* 0x0000408f01008387 */ /* 0x000fe20000100600 */
[--C-:B------:R-:W-:Y:S01]  /*13ab0*/  HSET2.LE.AND R139, R139, R134.reuse, PT ;  /* 0x000000868b8b7233 */ /* 0x100fe20003803000 */
[C---:B------:R-:W-:Y:S01]  /*13ac0*/  HMMA.16816.F32.BF16 R32, R112.reuse, R106, R32 ;  /* 0x0000006a7020723c */ /* 0x040fe20000041820 */
[----:B------:R-:W-:Y:S01]  /*13ad0*/  SHF.R.U32.HI R103, RZ, 0x18, R0 ;  /* 0x00000018ff677819 */ /* 0x000fe20000011600 */
[----:B------:R-:W1:Y:S02]  /*13ae0*/  LDSM.16.MT88.4 R104, [R177+0x11000] ;  /* 0x01100000b168783b */ /* 0x000e640000004200 */
[----:B------:R-:W-:Y:S04]  /*13af0*/  LOP3.LUT R102, R102, 0xff, RZ, 0xc0, !PT ;  /* 0x000000ff66667812 */ /* 0x000fe800078ec0ff */
[C---:B------:R-:W-:Y:S02]  /*13b00*/  HMMA.16816.F32.BF16 R36, R112.reuse, R108, R36 ;  /* 0x0000006c7024723c */ /* 0x040fe40000041824 */
[----:B------:R-:W-:Y:S04]  /*13b10*/  @!P1 STL.S16 [R1+0x2c], R135 ;  /* 0x00002c8701009387 */ /* 0x000fe80000100600 */
[----:B------:R1:W5:Y:S02]  /*13b20*/  LDL.S16 R233, [R1+0x28] ;  /* 0x0000280001e97983 */ /* 0x0003640000100600 */
[C---:B------:R-:W-:Y:S02]  /*13b30*/  HMMA.16816.F32.BF16 R40, R112.reuse, R110, R40 ;  /* 0x0000006e7028723c */ /* 0x040fe40000041828 */
[----:B------:R1:W5:Y:S04]  /*13b40*/  LDL.S16 R223, [R1+0x24] ;  /* 0x0000240001df7983 */ /* 0x0003680000100600 */
[----:B------:R1:W5:Y:S02]  /*13b50*/  LDL.S16 R222, [R1+0x20] ;  /* 0x0000200001de7983 */ /* 0x0003640000100600 */
[C---:B----4-:R-:W-:Y:S02]  /*13b60*/  HMMA.16816.F32.BF16 R44, R112.reuse, R120, R44 ;  /* 0x00000078702c723c */ /* 0x050fe4000004182c */
[----:B------:R-:W4:Y:S05]  /*13b70*/  LDSM.16.MT88.4 R108, [R178+0x11000] ;  /* 0x01100000b26c783b */ /* 0x000f2a0000004200 */
[--C-:B------:R-:W-:Y:S01]  /*13b80*/  FFMA.FTZ R121, R235, c[0x0][0x23c], -R142.reuse ;  /* 0x00008f00eb797a23 */ /* 0x100fe2000001088e */
[C---:B------:R-:W-:Y:S01]  /*13b90*/  HMMA.16816.F32.BF16 R48, R112.reuse, R122, R48 ;  /* 0x0000007a7030723c */ /* 0x040fe20000041830 */
[----:B------:R-:W-:Y:S02]  /*13ba0*/  FFMA.FTZ R142, R234, c[0x0][0x23c], -R142 ;  /* 0x00008f00ea8e7a23 */ /* 0x000fe4000001088e */
[----:B------:R1:W5:Y:S01]  /*13bb0*/  LDL.S16 R234, [R1+0x34] ;  /* 0x0000340001ea7983 */ /* 0x0003620000100600 */
[----:B------:R-:W-:Y:S01]  /*13bc0*/  FADD.FTZ R120, R237, R132 ;  /* 0x00000084ed787221 */ /* 0x000fe20000010000 */
[----:B------:R-:W-:Y:S02]  /*13bd0*/  MUFU.EX2 R204, R142 ;  /* 0x0000008e00cc7308 */ /* 0x000fe40000000800 */
[----:B------:R-:W-:Y:S01]  /*13be0*/  PRMT R123, R137, 0x7610, R123 ;  /* 0x00007610897b7816 */ /* 0x000fe2000000007b */
[C---:B--2---:R-:W-:Y:S01]  /*13bf0*/  HMMA.16816.F32.BF16 R52, R112.reuse, R124, R52 ;  /* 0x0000007c7034723c */ /* 0x044fe20000041834 */
[----:B------:R-:W-:Y:S03]  /*13c00*/  PRMT R122, R136, 0x7610, R122 ;  /* 0x00007610887a7816 */ /* 0x000fe6000000007a */
[----:B------:R-:W-:Y:S02]  /*13c10*/  @!P5 PRMT R147, R123, 0x5410, RZ ;  /* 0x000054107b93d816 */ /* 0x000fe400000000ff */
[----:B------:R-:W-:Y:S01]  /*13c20*/  ISETP.GE.U32.AND P5, PT, R224, R3, PT ;  /* 0x00000003e000720c */ /* 0x000fe20003fa6070 */
[----:B------:R2:W1:Y:S01]  /*13c30*/  MUFU.EX2 R205, R121 ;  /* 0x0000007900cd7308 */ /* 0x0004620000000800 */
[C---:B------:R-:W-:Y:S01]  /*13c40*/  HMMA.16816.F32.BF16 R56, R112.reuse, R126, R56 ;  /* 0x0000007e7038723c */ /* 0x040fe20000041838 */
[----:B------:R-:W-:Y:S03]  /*13c50*/  LDSM.16.MT88.4 R124, [R180+0xd800] ;  /* 0x00d80000b47c783b */ /* 0x000fe60000004200 */
[----:B------:R-:W-:Y:S02]  /*13c60*/  @!P6 PRMT R148, R122, 0x5410, RZ ;  /* 0x000054107a94e816 */ /* 0x000fe400000000ff */
[--C-:B---3--:R-:W-:Y:S02]  /*13c70*/  PRMT R137, R102, 0x5410, R103.reuse ;  /* 0x0000541066897816 */ /* 0x108fe40000000067 */
[C---:B------:R-:W-:Y:S01]  /*13c80*/  HMMA.16816.F32.BF16 R60, R112.reuse, R116, R60 ;  /* 0x00000074703c723c */ /* 0x040fe2000004183c */
[----:B------:R-:W-:Y:S03]  /*13c90*/  STG.E.U16 [R174.64+0x50], R147 ;  /* 0x00005093ae007986 */ /* 0x000fe6000c101512 */
[--C-:B------:R-:W-:Y:S01]  /*13ca0*/  HSET2.LE.AND R137, R137, R134.reuse, PT ;  /* 0x0000008689897233 */ /* 0x100fe20003803000 */
[----:B------:R-:W-:Y:S01]  /*13cb0*/  STG.E.U16 [R174.64+0x52], R148 ;  /* 0x00005294ae007986 */ /* 0x000fe2000c101512 */
[----:B------:R-:W-:Y:S02]  /*13cc0*/  PRMT R103, R144, 0x7632, R103 ;  /* 0x0000763290677816 */ /* 0x000fe40000000067 */
[C---:B------:R-:W-:Y:S01]  /*13cd0*/  HMMA.16816.F32.BF16 R64, R112.reuse, R118, R64 ;  /* 0x000000767040723c */ /* 0x040fe20000041840 */
[----:B------:R-:W3:Y:S03]  /*13ce0*/  LDSM.16.MT88.4 R116, [R180+0x11000] ;  /* 0x01100000b474783b */ /* 0x000ee60000004200 */
[----:B------:R-:W-:Y:S02]  /*13cf0*/  F2FP.BF16.PACK_AB R102, R211, R210 ;  /* 0x000000d2d366723e */ /* 0x000fe400000010ff */
[C---:B------:R-:W-:Y:S02]  /*13d00*/  LOP3.LUT R3, R0.reuse, 0xffff, RZ, 0xc0, !PT ;  /* 0x0000ffff00037812 */ /* 0x040fe400078ec0ff */
[C---:B-1----:R-:W-:Y:S01]  /*13d10*/  HMMA.16816.F32.BF16 R68, R112.reuse, R104, R68 ;  /* 0x000000687044723c */ /* 0x042fe20000041844 */
[----:B--2---:R-:W-:Y:S02]  /*13d20*/  PRMT R121, R143, 0x7610, R121 ;  /* 0x000076108f797816 */ /* 0x004fe40000000079 */
[----:B------:R-:W-:Y:S01]  /*13d30*/  LDSM.16.MT88.4 R140, [R177+0xf800] ;  /* 0x00f80000b18c783b */ /* 0x000fe20000004200 */
[----:B------:R-:W-:Y:S02]  /*13d40*/  SHF.R.U32.HI R3, RZ, 0x8, R3 ;  /* 0x00000008ff037819 */ /* 0x000fe40000011603 */
[----:B------:R-:W-:Y:S02]  /*13d50*/  @!P0 PRMT R150, R121, 0x5410, RZ ;  /* 0x0000541079968816 */ /* 0x000fe400000000ff */
[C---:B------:R-:W-:Y:S01]  /*13d60*/  HMMA.16816.F32.BF16 R72, R112.reuse, R106, R72 ;  /* 0x0000006a7048723c */ /* 0x040fe20000041848 */
[----:B------:R-:W-:Y:S02]  /*13d70*/  LOP3.LUT R104, R0, 0xff, RZ, 0xc0, !PT ;  /* 0x000000ff00687812 */ /* 0x000fe400078ec0ff */
[----:B------:R-:W-:Y:S01]  /*13d80*/  STG.E.U16 [R172.64+0x50], R150 ;  /* 0x00005096ac007986 */ /* 0x000fe2000c101512 */
[--C-:B------:R-:W-:Y:S02]  /*13d90*/  SHF.R.U32.HI R0, RZ, 0x18, R2.reuse ;  /* 0x00000018ff007819 */ /* 0x100fe40000011602 */
[----:B------:R-:W-:Y:S01]  /*13da0*/  PRMT R136, R104, 0x5410, R3 ;  /* 0x0000541068887816 */ /* 0x000fe20000000003 */
[----:B------:R-:W-:Y:S01]  /*13db0*/  FADD.FTZ R3, R238, R133 ;  /* 0x00000085ee037221 */ /* 0x000fe20000010000 */
[C---:B----4-:R-:W-:Y:S01]  /*13dc0*/  HMMA.16816.F32.BF16 R76, R112.reuse, R108, R76 ;  /* 0x0000006c704c723c */ /* 0x050fe2000004184c */
[----:B------:R-:W1:Y:S01]  /*13dd0*/  LDSM.16.MT88.4 R104, [R179+0x11000] ;  /* 0x01100000b368783b */ /* 0x000e620000004200 */
[----:B------:R-:W-:Y:S02]  /*13de0*/  ISETP.GE.U32.AND P6, PT, R224, R0, PT ;  /* 0x00000000e000720c */ /* 0x000fe40003fc6070 */
[----:B------:R-:W-:Y:S01]  /*13df0*/  HSET2.LE.AND R136, R136, R134, PT ;  /* 0x0000008688887233 */ /* 0x000fe20003803000 */
[----:B------:R-:W-:Y:S02]  /*13e00*/  SHF.R.U32.HI R0, RZ, 0x10, R2 ;  /* 0x00000010ff007819 */ /* 0x000fe40000011602 */
[----:B------:R-:W-:Y:S01]  /*13e10*/  PRMT R108, R135, 0x7610, R108 ;  /* 0x00007610876c7816 */ /* 0x000fe2000000006c */
[C---:B------:R-:W-:Y:S01]  /*13e20*/  HMMA.16816.F32.BF16 R80, R112.reuse, R110, R80 ;  /* 0x0000006e7050723c */ /* 0x040fe20000041850 */
[----:B------:R-:W-:Y:S03]  /*13e30*/  LDSM.16.MT88.4 R132, [R179+0xd800] ;  /* 0x00d80000b384783b */ /* 0x000fe60000004200 */
[----:B------:R-:W-:Y:S02]  /*13e40*/  @!P1 PRMT R149, R108, 0x5410, RZ ;  /* 0x000054106c959816 */ /* 0x000fe400000000ff */
[----:B------:R-:W-:Y:S02]  /*13e50*/  LOP3.LUT R0, R0, 0xff, RZ, 0xc0, !PT ;  /* 0x000000ff00007812 */ /* 0x000fe400078ec0ff */
[----:B------:R-:W-:Y:S01]  /*13e60*/  LOP3.LUT R2, R2, 0xffff, RZ, 0xc0, !PT ;  /* 0x0000ffff02027812 */ /* 0x000fe200078ec0ff */
[C---:B---3--:R-:W-:Y:S01]  /*13e70*/  HMMA.16816.F32.BF16 R84, R112.reuse, R116, R84 ;  /* 0x000000747054723c */ /* 0x048fe20000041854 */
[----:B------:R-:W2:Y:S01]  /*13e80*/  LDSM.16.MT88.4 R108, [R177+0xd800] ;  /* 0x00d80000b16c783b */ /* 0x000ea20000004200 */
[----:B------:R-:W-:Y:S01]  /*13e90*/  ISETP.GE.U32.AND P0, PT, R224, R0, PT ;  /* 0x00000000e000720c */ /* 0x000fe20003f06070 */
[----:B------:R-:W-:Y:S01]  /*13ea0*/  FADD.FTZ R0, R241, R120 ;  /* 0x00000078f1007221 */ /* 0x000fe20000010000 */
[----:B------:R-:W-:Y:S03]  /*13eb0*/  SHF.R.U32.HI R2, RZ, 0x8, R2 ;  /* 0x00000008ff027819 */ /* 0x000fe60000011602 */
[----:B------:R-:W-:Y:S01]  /*13ec0*/  FADD.FTZ R213, R240, R0 ;  /* 0x00000000f0d57221 */ /* 0x000fe20000010000 */
[C---:B------:R-:W-:Y:S01]  /*13ed0*/  HMMA.16816.F32.BF16 R88, R112.reuse, R118, R88 ;  /* 0x000000767058723c */ /* 0x040fe20000041858 */
[----:B------:R-:W-:Y:S01]  /*13ee0*/  LOP3.LUT R2, R2, 0xffff, RZ, 0xc0, !PT ;  /* 0x0000ffff02027812 */ /* 0x000fe200078ec0ff */
[----:B------:R-:W3:Y:S03]  /*13ef0*/  LDSM.16.MT88.4 R116, [R178+0xd800] ;  /* 0x00d80000b274783b */ /* 0x000ee60000004200 */
[----:B------:R-:W-:Y:S01]  /*13f00*/  ISETP.GE.U32.AND P1, PT, R224, R2, PT ;  /* 0x00000002e000720c */ /* 0x000fe20003f26070 */
[--C-:B------:R-:W-:Y:S01]  /*13f10*/  FADD.FTZ R2, R239, R3.reuse ;  /* 0x00000003ef027221 */ /* 0x100fe20000010000 */
[----:B------:R-:W-:Y:S03]  /*13f20*/  PRMT R3, R102, 0x7632, R3 ;  /* 0x0000763266037816 */ /* 0x000fe60000000003 */
[----:B------:R-:W-:Y:S02]  /*13f30*/  STG.E.U16 [R172.64+0x52], R149 ;  /* 0x00005295ac007986 */ /* 0x000fe4000c101512 */
[----:B------:R-:W-:Y:S01]  /*13f40*/  FADD.FTZ R212, R242, R2 ;  /* 0x00000002f2d47221 */ /* 0x000fe20000010000 */
[----:B------:R-:W-:Y:S02]  /*13f50*/  F2FP.BF16.PACK_AB R2, R204, R205 ;  /* 0x000000cdcc02723e */ /* 0x000fe400000010ff */
[----:B------:R-:W-:Y:S01]  /*13f60*/  PRMT R120, R102, 0x5410, R3 ;  /* 0x0000541066787816 */ /* 0x000fe20000000003 */
[C---:B-1----:R-:W-:Y:S01]  /*13f70*/  HMMA.16816.F32.BF16 R92, R112.reuse, R104, R92 ;  /* 0x00000068705c723c */ /* 0x042fe2000004185c */
[----:B------:R-:W-:Y:S02]  /*13f80*/  PRMT R0, R2, 0x7632, R0 ;  /* 0x0000763202007816 */ /* 0x000fe40000000000 */
[----:B------:R-:W-:Y:S04]  /*13f90*/  LOP3.LUT R136, R136, R120, RZ, 0xc0, !PT ;  /* 0x0000007888887212 */ /* 0x000fe800078ec0ff */
[----:B------:R-:W-:Y:S01]  /*13fa0*/  PRMT R104, R144, 0x5410, R103 ;  /* 0x0000541090687816 */ /* 0x000fe20000000067 */
[----:B------:R-:W-:Y:S04]  /*13fb0*/  HMMA.16816.F32.BF16 R96, R112, R106, R96 ;  /* 0x0000006a7060723c */ /* 0x000fe80000041860 */
[----:B------:R-:W-:Y:S02]  /*13fc0*/  LOP3.LUT R137, R137, R104, RZ, 0xc0, !PT ;  /* 0x0000006889897212 */ /* 0x000fe400078ec0ff */
[----:B------:R-:W-:Y:S06]  /*13fd0*/  PRMT R104, R146, 0x5410, R145 ;  /* 0x0000541092687816 */ /* 0x000fec0000000091 */
[----:B------:R-:W-:Y:S02]  /*13fe0*/  LOP3.LUT R138, R138, R104, RZ, 0xc0, !PT ;  /* 0x000000688a8a7212 */ /* 0x000fe400078ec0ff */
[----:B------:R-:W-:Y:S04]  /*13ff0*/  PRMT R104, R2, 0x5410, R0 ;  /* 0x0000541002687816 */ /* 0x000fe80000000000 */
[----:B------:R-:W-:Y:S07]  /*14000*/  LOP3.LUT R139, R139, R104, RZ, 0xc0, !PT ;  /* 0x000000688b8b7212 */ /* 0x000fee00078ec0ff */
[C---:B--2---:R-:W-:Y:S01]  /*14010*/  HMMA.16816.F32.BF16 R104, R136.reuse, R108, R4 ;  /* 0x0000006c8868723c */ /* 0x044fe20000041804 */
[----:B------:R-:W1:Y:S07]  /*14020*/  LDSM.16.MT88.4 R4, [R178+0xf800] ;  /* 0x00f80000b204783b */ /* 0x000e6e0000004200 */
[C---:B------:R-:W-:Y:S01]  /*14030*/  HMMA.16816.F32.BF16 R108, R136.reuse, R110, R8 ;  /* 0x0000006e886c723c */ /* 0x040fe20000041808 */
[----:B------:R-:W2:Y:S07]  /*14040*/  LDSM.16.MT88.4 R8, [R180+0xf800] ;  /* 0x00f80000b408783b */ /* 0x000eae0000004200 */
[C---:B---3--:R-:W-:Y:S01]  /*14050*/  HMMA.16816.F32.BF16 R112, R136.reuse, R116, R12 ;  /* 0x000000748870723c */ /* 0x048fe2000004180c */
[----:B------:R-:W3:Y:S07]  /*14060*/  LDSM.16.MT88.4 R12, [R179+0xf800] ;  /* 0x00f80000b30c783b */ /* 0x000eee0000004200 */
[C---:B------:R-:W-:Y:S01]  /*14070*/  HMMA.16816.F32.BF16 R116, R136.reuse, R118, R16 ;  /* 0x000000768874723c */ /* 0x040fe20000041810 */
[----:B------:R-:W4:Y:S07]  /*14080*/  LDSM.16.MT88.4 R16, [R177+0x11800] ;  /* 0x01180000b110783b */ /* 0x000f2e0000004200 */
[C---:B------:R-:W-:Y:S08]  /*14090*/  HMMA.16816.F32.BF16 R120, R136.reuse, R124, R20 ;  /* 0x0000007c8878723c */ /* 0x040ff00000041814 */
[C---:B------:R-:W-:Y:S08]  /*140a0*/  HMMA.16816.F32.BF16 R124, R136.reuse, R126, R24 ;  /* 0x0000007e887c723c */ /* 0x040ff00000041818 */
[C---:B------:R-:W-:Y:S08]  /*140b0*/  HMMA.16816.F32.BF16 R128, R136.reuse, R132, R28 ;  /* 0x000000848880723c */ /* 0x040ff0000004181c */
[C---:B------:R-:W-:Y:S08]  /*140c0*/  HMMA.16816.F32.BF16 R132, R136.reuse, R134, R32 ;  /* 0x000000868884723c */ /* 0x040ff00000041820 */
[C---:B------:R-:W-:Y:S08]  /*140d0*/  HMMA.16816.F32.BF16 R36, R136.reuse, R140, R36 ;  /* 0x0000008c8824723c */ /* 0x040ff00000041824 */
[C---:B------:R-:W-:Y:S08]  /*140e0*/  HMMA.16816.F32.BF16 R40, R136.reuse, R142, R40 ;  /* 0x0000008e8828723c */ /* 0x040ff00000041828 */
[C---:B-1----:R-:W-:Y:S07]  /*140f0*/  HMMA.16816.F32.BF16 R44, R136.reuse, R4, R44 ;  /* 0x00000004882c723c */ /* 0x042fee000004182c */
[C---:B------:R-:W-:Y:S01]  /*14100*/  LOP3.LUT R5, R170.reuse, 0xff, RZ, 0xc0, !PT ;  /* 0x000000ffaa057812 */ /* 0x040fe200078ec0ff */
[C---:B------:R-:W-:Y:S01]  /*14110*/  HMMA.16816.F32.BF16 R48, R136.reuse, R6, R48 ;  /* 0x000000068830723c */ /* 0x040fe20000041830 */
[----:B------:R-:W-:Y:S06]  /*14120*/  LOP3.LUT R4, R170, 0xffff, RZ, 0xc0, !PT ;  /* 0x0000ffffaa047812 */ /* 0x000fec00078ec0ff */
[--C-:B------:R-:W-:Y:S01]  /*14130*/  SHF.R.U32.HI R6, RZ, 0x10, R170.reuse ;  /* 0x00000010ff067819 */ /* 0x100fe200000116aa */
[C---:B--2---:R-:W-:Y:S01]  /*14140*/  HMMA.16816.F32.BF16 R52, R136.reuse, R8, R52 ;  /* 0x000000088834723c */ /* 0x044fe20000041834 */
[----:B------:R-:W-:Y:S06]  /*14150*/  SHF.R.U32.HI R170, RZ, 0x18, R170 ;  /* 0x00000018ffaa7819 */ /* 0x000fec00000116aa */
[----:B------:R-:W-:Y:S01]  /*14160*/  LOP3.LUT R9, R6, 0xff, RZ, 0xc0, !PT ;  /* 0x000000ff06097812 */ /* 0x000fe200078ec0ff */
[C---:B------:R-:W-:Y:S08]  /*14170*/  HMMA.16816.F32.BF16 R56, R136.reuse, R10, R56 ;  /* 0x0000000a8838723c */ /* 0x040ff00000041838 */
[C---:B---3--:R-:W-:Y:S07]  /*14180*/  HMMA.16816.F32.BF16 R60, R136.reuse, R12, R60 ;  /* 0x0000000c883c723c */ /* 0x048fee000004183c */
[----:B------:R-:W-:Y:S01]  /*14190*/  FADD.FTZ R13, R232, R213 ;  /* 0x000000d5e80d7221 */ /* 0x000fe20000010000 */
[C---:B------:R-:W-:Y:S01]  /*141a0*/  HMMA.16816.F32.BF16 R64, R136.reuse, R14, R64 ;  /* 0x0000000e8840723c */ /* 0x040fe20000041840 */
[----:B------:R-:W-:Y:S07]  /*141b0*/  FADD.FTZ R12, R230, R212 ;  /* 0x000000d4e60c7221 */ /* 0x000fee0000010000 */
[C---:B----4-:R-:W-:Y:S07]  /*141c0*/  HMMA.16816.F32.BF16 R68, R136.reuse, R16, R68 ;  /* 0x000000108844723c */ /* 0x050fee0000041844 */
[----:B------:R-:W-:Y:S01]  /*141d0*/  FADD.FTZ R17, R231, R13 ;  /* 0x0000000de7117221 */ /* 0x000fe20000010000 */
[C---:B------:R-:W-:Y:S01]  /*141e0*/  HMMA.16816.F32.BF16 R72, R136.reuse, R18, R72 ;  /* 0x000000128848723c */ /* 0x040fe20000041848 */
[----:B------:R-:W-:Y:S02]  /*141f0*/  FADD.FTZ R16, R229, R12 ;  /* 0x0000000ce5107221 */ /* 0x000fe40000010000 */
[----:B------:R-:W-:Y:S01]  /*14200*/  LDSM.16.MT88.4 R12, [R179+0x11800] ;  /* 0x01180000b30c783b */ /* 0x000fe20000004200 */
[----:B------:R-:W-:Y:S02]  /*14210*/  FADD.FTZ R17, R228, R17 ;  /* 0x00000011e4117221 */ /* 0x000fe40000010000 */
[----:B------:R-:W-:Y:S02]  /*14220*/  FADD.FTZ R16, R226, R16 ;  /* 0x00000010e2107221 */ /* 0x000fe40000010000 */
[----:B------:R-:W-:Y:S04]  /*14230*/  FADD.FTZ R17, R227, R17 ;  /* 0x00000011e3117221 */ /* 0x000fe80000010000 */
[----:B------:R-:W-:Y:S01]  /*14240*/  FADD.FTZ R16, R225, R16 ;  /* 0x00000010e1107221 */ /* 0x000fe20000010000 */
[----:B-----5:R-:W-:Y:S02]  /*14250*/  @!P1 HFMA2.BF16_V2 R233, -RZ.H0_H0, RZ.H0_H0, -R3.H0_H0 ;  /* 0x200000ffffe99231 */ /* 0x020fe40000340903 */
[----:B------:R-:W-:Y:S03]  /*14260*/  @!P0 HFMA2.BF16_V2 R223, -RZ.H0_H0, RZ.H0_H0, -R144.H0_H0 ;  /* 0x200000ffffdf8231 */ /* 0x000fe60000340990 */
[----:B------:R-:W-:Y:S01]  /*14270*/  PRMT R23, R233, 0x7610, R23 ;  /* 0x00007610e9177816 */ /* 0x000fe20000000017 */
[----:B------:R-:W-:Y:S01]  /*14280*/  @!P6 HFMA2.BF16_V2 R222, -RZ.H0_H0, RZ.H0_H0, -R103.H0_H0 ;  /* 0x200000ffffdee231 */ /* 0x000fe20000340967 */
[----:B------:R-:W-:Y:S02]  /*14290*/  PRMT R22, R223, 0x7610, R22 ;  /* 0x00007610df167816 */ /* 0x000fe40000000016 */
[----:B------:R-:W-:Y:S02]  /*142a0*/  @!P1 PRMT R3, R23, 0x5410, RZ ;  /* 0x0000541017039816 */ /* 0x000fe400000000ff */
[----:B------:R-:W-:Y:S02]  /*142b0*/  @!P0 PRMT R144, R22, 0x5410, RZ ;  /* 0x0000541016908816 */ /* 0x000fe400000000ff */
[----:B------:R-:W-:Y:S01]  /*142c0*/  PRMT R21, R222, 0x7610, R21 ;  /* 0x00007610de157816 */ /* 0x000fe20000000015 */
[----:B------:R-:W-:Y:S03]  /*142d0*/  STG.E.U16 [R174.64+0x62], R3 ;  /* 0x00006203ae007986 */ /* 0x000fe6000c101512 */
[----:B------:R-:W-:Y:S01]  /*142e0*/  @!P6 PRMT R103, R21, 0x5410, RZ ;  /* 0x000054101567e816 */ /* 0x000fe200000000ff */
[----:B------:R-:W-:Y:S05]  /*142f0*/  @!P5 HFMA2.BF16_V2 R234, -RZ.H0_H0, RZ.H0_H0, -R102.H0_H0 ;  /* 0x200000ffffead231 */ /* 0x000fea0000340966 */
[----:B------:R-:W-:Y:S01]  /*14300*/  @!P5 STL.S16 [R1+0x34], R234 ;  /* 0x000034ea0100d387 */ /* 0x000fe20000100600 */
[----:B------:R-:W-:Y:S03]  /*14310*/  PRMT R20, R234, 0x7610, R20 ;  /* 0x00007610ea147816 */ /* 0x000fe60000000014 */
[----:B------:R-:W-:Y:S01]  /*14320*/  @!P1 STL.S16 [R1+0x28], R233 ;  /* 0x000028e901009387 */ /* 0x000fe20000100600 */
[----:B------:R-:W-:Y:S02]  /*14330*/  @!P5 PRMT R102, R20, 0x5410, RZ ;  /* 0x000054101466d816 */ /* 0x000fe400000000ff */
[C---:B------:R-:W-:Y:S01]  /*14340*/  ISETP.GE.U32.AND P5, PT, R224.reuse, R5, PT ;  /* 0x00000005e000720c */ /* 0x040fe20003fa6070 */
[----:B------:R-:W-:Y:S01]  /*14350*/  @!P0 STL.S16 [R1+0x24], R223 ;  /* 0x000024df01008387 */ /* 0x000fe20000100600 */
[----:B------:R-:W-:Y:S02]  /*14360*/  SHF.R.U32.HI R20, RZ, 0x8, R4 ;  /* 0x00000008ff147819 */ /* 0x000fe40000011604 */
[----:B------:R-:W-:Y:S01]  /*14370*/  ISETP.GE.U32.AND P1, PT, R224, R9, PT ;  /* 0x00000009e000720c */ /* 0x000fe20003f26070 */
[----:B------:R-:W1:Y:S01]  /*14380*/  LDSM.16.MT88.4 R4, [R178+0x11800] ;  /* 0x01180000b204783b */ /* 0x000e620000004200 */
[----:B------:R-:W-:Y:S04]  /*14390*/  LOP3.LUT R8, R20, 0xffff, RZ, 0xc0, !PT ;  /* 0x0000ffff14087812 */ /* 0x000fe800078ec0ff */
[C---:B------:R-:W-:Y:S03]  /*143a0*/  ISETP.GE.U32.AND P0, PT, R224.reuse, R8, PT ;  /* 0x00000008e000720c */ /* 0x040fe60003f06070 */
[----:B------:R-:W-:Y:S01]  /*143b0*/  @!P6 STL.S16 [R1+0x20], R222 ;  /* 0x000020de0100e387 */ /* 0x000fe20000100600 */
[----:B------:R-:W-:Y:S01]  /*143c0*/  ISETP.GE.U32.AND P6, PT, R224, R170, PT ;  /* 0x000000aae000720c */ /* 0x000fe20003fc6070 */
[----:B------:R-:W-:Y:S02]  /*143d0*/  @!P5 HFMA2.BF16_V2 R243, -RZ.H0_H0, RZ.H0_H0, -R146.H0_H0 ;  /* 0x200000fffff3d231 */ /* 0x000fe40000340992 */
[----:B------:R-:W2:Y:S01]  /*143e0*/  LDSM.16.MT88.4 R8, [R180+0x11800] ;  /* 0x01180000b408783b */ /* 0x000ea20000004200 */
[----:B------:R-:W-:Y:S02]  /*143f0*/  @!P1 HFMA2.BF16_V2 R251, -RZ.H0_H0, RZ.H0_H0, -R2.H0_H0 ;  /* 0x200000fffffb9231 */ /* 0x000fe40000340902 */
[----:B------:R-:W-:Y:S03]  /*14400*/  @!P5 PRMT R146, R243, 0x5410, RZ ;  /* 0x00005410f392d816 */ /* 0x000fe600000000ff */
[----:B------:R-:W-:Y:S01]  /*14410*/  @!P0 HFMA2.BF16_V2 R252, -RZ.H0_H0, RZ.H0_H0, -R145.H0_H0 ;  /* 0x200000fffffc8231 */ /* 0x000fe20000340991 */
[----:B------:R-:W-:Y:S01]  /*14420*/  @!P1 PRMT R2, R251, 0x5410, RZ ;  /* 0x00005410fb029816 */ /* 0x000fe200000000ff */
[----:B------:R3:W-:Y:S02]  /*14430*/  STG.E.U16 [R174.64+0x60], R102 ;  /* 0x00006066ae007986 */ /* 0x0007e4000c101512 */
[----:B------:R-:W-:Y:S01]  /*14440*/  @!P6 HFMA2.BF16_V2 R250, -RZ.H0_H0, RZ.H0_H0, -R0.H0_H0 ;  /* 0x200000fffffae231 */ /* 0x000fe20000340900 */
[----:B------:R-:W-:Y:S01]  /*14450*/  @!P0 PRMT R145, R252, 0x5410, RZ ;  /* 0x00005410fc918816 */ /* 0x000fe200000000ff */
[----:B------:R-:W-:Y:S01]  /*14460*/  STG.E.U16 [R172.64+0x60], R144 ;  /* 0x00006090ac007986 */ /* 0x000fe2000c101512 */
[----:B------:R-:W-:Y:S02]  /*14470*/  PLOP3.LUT P0, PT, PT, PT, UP0, 0x80, 0x0 ;  /* 0x000000000000781c */ /* 0x000fe40003f0f008 */
[----:B------:R-:W-:Y:S01]  /*14480*/  @!P6 PRMT R0, R250, 0x5410, RZ ;  /* 0x00005410fa00e816 */ /* 0x000fe200000000ff */
[----:B------:R-:W-:Y:S04]  /*14490*/  STG.E.U16 [R172.64+0x62], R103 ;  /* 0x00006267ac007986 */ /* 0x000fe8000c101512 */
[----:B------:R-:W-:Y:S04]  /*144a0*/  STG.E.U16 [R174.64+0x70], R146 ;  /* 0x00007092ae007986 */ /* 0x000fe8000c101512 */
[----:B------:R-:W-:Y:S01]  /*144b0*/  STG.E.U16 [R174.64+0x72], R145 ;  /* 0x00007291ae007986 */ /* 0x000fe2000c101512 */
[C---:B-1----:R-:W-:Y:S03]  /*144c0*/  HMMA.16816.F32.BF16 R76, R136.reuse, R4, R76 ;  /* 0x00000004884c723c */ /* 0x042fe6000004184c */
[----:B------:R1:W-:Y:S04]  /*144d0*/  STG.E.U16 [R172.64+0x70], R2 ;  /* 0x00007002ac007986 */ /* 0x0003e8000c101512 */
[----:B------:R4:W-:Y:S01]  /*144e0*/  STG.E.U16 [R172.64+0x72], R0 ;  /* 0x00007200ac007986 */ /* 0x0009e2000c101512 */
[----:B------:R-:W-:Y:S01]  /*144f0*/  FADD.FTZ R5, R221, R17 ;  /* 0x00000011dd057221 */ /* 0x000fe20000010000 */
[C---:B------:R-:W-:Y:S03]  /*14500*/  HMMA.16816.F32.BF16 R80, R136.reuse, R6, R80 ;  /* 0x000000068850723c */ /* 0x040fe60000041850 */
[----:B------:R-:W-:Y:S02]  /*14510*/  FADD.FTZ R4, R219, R16 ;  /* 0x00000010db047221 */ /* 0x000fe40000010000 */
[----:B------:R-:W-:Y:S02]  /*14520*/  FADD.FTZ R16, R220, R5 ;  /* 0x00000005dc107221 */ /* 0x000fe40000010000 */
[----:B------:R-:W-:Y:S01]  /*14530*/  FADD.FTZ R5, R218, R4 ;  /* 0x00000004da057221 */ /* 0x000fe20000010000 */
[C---:B--2---:R-:W-:Y:S01]  /*14540*/  HMMA.16816.F32.BF16 R84, R136.reuse, R8, R84 ;  /* 0x000000088854723c */ /* 0x044fe20000041854 */
[----:B------:R-:W-:Y:S03]  /*14550*/  FADD.FTZ R4, R217, R16 ;  /* 0x00000010d9047221 */ /* 0x000fe60000010000 */
[----:B------:R-:W-:Y:S02]  /*14560*/  FADD.FTZ R5, R215, R5 ;  /* 0x00000005d7057221 */ /* 0x000fe40000010000 */
[----:B------:R-:W-:Y:S02]  /*14570*/  FADD.FTZ R4, R216, R4 ;  /* 0x00000004d8047221 */ /* 0x000fe40000010000 */
[C---:B------:R-:W-:Y:S01]  /*14580*/  HMMA.16816.F32.BF16 R88, R136.reuse, R10, R88 ;  /* 0x0000000a8858723c */ /* 0x040fe20000041858 */
[----:B------:R-:W-:Y:S03]  /*14590*/  FADD.FTZ R5, R214, R5 ;  /* 0x00000005d6057221 */ /* 0x000fe60000010000 */
[----:B------:R-:W-:Y:S02]  /*145a0*/  FADD.FTZ R4, R210, R4 ;  /* 0x00000004d2047221 */ /* 0x000fe40000010000 */
[----:B---3--:R-:W-:Y:S02]  /*145b0*/  IMAD.MOV.U32 R102, RZ, RZ, R100 ;  /* 0x000000ffff667224 */ /* 0x008fe400078e0064 */
[C---:B------:R-:W-:Y:S01]  /*145c0*/  HMMA.16816.F32.BF16 R92, R136.reuse, R12, R92 ;  /* 0x0000000c885c723c */ /* 0x040fe2000004185c */
[----:B-1----:R-:W-:Y:S03]  /*145d0*/  FADD.FTZ R2, R211, R4 ;  /* 0x00000004d3027221 */ /* 0x002fe60000010000 */
[----:B----4-:R-:W-:Y:S02]  /*145e0*/  FADD.FTZ R0, R209, R5 ;  /* 0x00000005d1007221 */ /* 0x010fe40000010000 */
[----:B------:R-:W-:Y:S01]  /*145f0*/  FADD.FTZ R2, R207, R2 ;  /* 0x00000002cf027221 */ /* 0x000fe20000010000 */
[----:B------:R-:W-:Y:S01]  /*14600*/  IADD3 R207, P1, R174, -0x80, RZ ;  /* 0xffffff80aecf7810 */ /* 0x000fe20007f3e0ff */
[----:B------:R-:W-:Y:S01]  /*14610*/  FADD.FTZ R0, R208, R0 ;  /* 0x00000000d0007221 */ /* 0x000fe20000010000 */
[----:B------:R-:W-:Y:S03]  /*14620*/  HMMA.16816.F32.BF16 R96, R136, R14, R96 ;  /* 0x0000000e8860723c */ /* 0x000fe60000041860 */
[----:B------:R-:W-:Y:S01]  /*14630*/  FADD.FTZ R2, R206, R2 ;  /* 0x00000002ce027221 */ /* 0x000fe20000010000 */
[----:B------:R-:W-:Y:S01]  /*14640*/  IADD3.X R103, R175, -0x1, RZ, P1, !PT ;  /* 0xffffffffaf677810 */ /* 0x000fe20000ffe4ff */
[----:B------:R-:W-:Y:S03]  /*14650*/  FADD.FTZ R0, R205, R0 ;  /* 0x00000000cd007221 */ /* 0x000fe60000010000 */
[----:B------:R1:W-:Y:S01]  /*14660*/  STL [R1+0x68], R2 ;  /* 0x0000680201007387 */ /* 0x0003e20000100800 */
[----:B------:R-:W-:Y:S05]  /*14670*/  FADD.FTZ R0, R204, R0 ;  /* 0x00000000cc007221 */ /* 0x000fea0000010000 */
[----:B------:R2:W-:Y:S01]  /*14680*/  STL [R1+0x78], R0 ;  /* 0x0000780001007387 */ /* 0x0005e20000100800 */
[----:B-1----:R-:W-:Y:S01]  /*14690*/  IMAD.MOV.U32 R2, RZ, RZ, R101 ;  /* 0x000000ffff027224 */ /* 0x002fe200078e0065 */
[----:B--2---:R-:W-:-:S05]  /*146a0*/  @P0 BRA `(.L_x_1091) ;  /* 0xffffb14000000947 */ /* 0x004fca000383ffff */
.L_x_1090:
[----:B------:R-:W2:Y:S04]  /*146b0*/  LDL.LU R4, [R1+0x68] ;  /* 0x0000680001047983 */ /* 0x000ea80000300800 */
[----:B------:R-:W3:Y:S01]  /*146c0*/  S2R R140, SR_TID.X ;  /* 0x00000000008c7919 */ /* 0x000ee20000002100 */
[----:B------:R-:W4:Y:S01]  /*146d0*/  S2UR UR6, SR_CTAID.Y ;  /* 0x00000000000679c3 */ /* 0x000f220000002600 */
[----:B------:R-:W-:-:S02]  /*146e0*/  UISETP.NE.AND UP3, UPT, UR11, -0x1, UPT ;  /* 0xffffffff0b00788c */ /* 0x000fc4000bf65270 */
[----:B------:R-:W2:Y:S01]  /*146f0*/  LDL.LU R3, [R1+0x78] ;  /* 0x0000780001037983 */ /* 0x000ea20000300800 */
[----:B------:R-:W-:Y:S01]  /*14700*/  ULDC.64 UR4, c[0x0][0x1e8] ;  /* 0x00007a0000047ab9 */ /* 0x000fe20000000a00 */
[----:B------:R-:W-:Y:S01]  /*14710*/  BSSY B0, `(.L_x_1094) ;  /* 0x0000144000007945 */ /* 0x000fe20003800000 */
[----:B------:R-:W-:Y:S02]  /*14720*/  ULDC.U8 UR9, c[0x0][0x329] ;  /* 0x0000ca4000097ab9 */ /* 0x000fe40000000000 */
[----:B------:R-:W-:Y:S01]  /*14730*/  UISETP.NE.AND UP1, UPT, UR9, URZ, UPT ;  /* 0x0000003f0900728c */ /* 0x000fe2000bf25270 */
[----:B------:R-:W1:Y:S01]  /*14740*/  S2UR UR10, SR_CTAID.Z ;  /* 0x00000000000a79c3 */ /* 0x000e620000002700 */
[----:B------:R-:W-:Y:S02]  /*14750*/  ULDC UR8, c[0x0][0x214] ;  /* 0x0000850000087ab9 */ /* 0x000fe40000000800 */
[----:B------:R-:W-:Y:S02]  /*14760*/  @UP3 UIMAD.WIDE.U32 UR20, UR11, UR4, URZ ;  /* 0x000000040b1432a5 */ /* 0x000fe4000f8e003f */
[----:B------:R-:W-:-:S02]  /*14770*/  UMOV UR24, URZ ;  /* 0x0000003f00187c82 */ /* 0x000fc40008000000 */
[----:B------:R-:W-:Y:S02]  /*14780*/  @UP3 UIMAD UR7, UR11, UR5, UR21 ;  /* 0x000000050b0732a4 */ /* 0x000fe4000f8e0215 */
[----:B------:R-:W-:Y:S02]  /*14790*/  UMOV UR25, URZ ;  /* 0x0000003f00197c82 */ /* 0x000fe40008000000 */
[----:B------:R-:W-:Y:S02]  /*147a0*/  ULDC.64 UR4, c[0x0][0x1e0] ;  /* 0x0000780000047ab9 */ /* 0x000fe40000000a00 */
[----:B------:R-:W-:Y:S01]  /*147b0*/  @UP1 ULDC UR13, c[0x0][0x210] ;  /* 0x00008400000d1ab9 */ /* 0x000fe20000000800 */
[----:B---3--:R-:W-:Y:S01]  /*147c0*/  SHF.R.S32.HI R141, RZ, 0x1f, R140 ;  /* 0x0000001fff8d7819 */ /* 0x008fe2000001148c */
[----:B----4-:R-:W-:Y:S02]  /*147d0*/  @!UP3 USHF.R.S32.HI UR12, URZ, 0x1f, UR6 ;  /* 0x0000001f3f0cb899 */ /* 0x010fe40008011406 */
[----:B------:R-:W-:Y:S01]  /*147e0*/  @!UP3 UIMAD.WIDE.U32 UR22, UR6, UR4, URZ ;  /* 0x000000040616b2a5 */ /* 0x000fe2000f8e003f */
[CC--:B------:R-:W-:Y:S01]  /*147f0*/  LEA.HI R5, R141.reuse, R140.reuse, RZ, 0x2 ;  /* 0x0000008c8d057211 */ /* 0x0c0fe200078f10ff */
[----:B------:R-:W-:Y:S01]  /*14800*/  @!UP3 UIMAD UR12, UR12, UR4, URZ ;  /* 0x000000040c0cb2a4 */ /* 0x000fe2000f8e023f */
[----:B------:R-:W-:Y:S01]  /*14810*/  LEA.HI R139, R141, R140, RZ, 0x5 ;  /* 0x0000008c8d8b7211 */ /* 0x000fe200078f28ff */
[----:B------:R-:W-:-:S02]  /*14820*/  @UP1 UIMAD UR13, UR13, UR8, URZ ;  /* 0x000000080d0d12a4 */ /* 0x000fc4000f8e023f */
[----:B------:R-:W-:Y:S01]  /*14830*/  ULDC.U8 UR4, c[0x0][0x328] ;  /* 0x0000ca0000047ab9 */ /* 0x000fe20000000000 */
[----:B------:R-:W-:Y:S01]  /*14840*/  SHF.R.S32.HI R6, RZ, 0x5, R139 ;  /* 0x00000005ff067819 */ /* 0x000fe2000001148b */
        /* <DEDUP_REMOVED lines=8> */
[----:B------:R-:W-:Y:S02]  /*148d0*/  @UP1 UMOV UR5, 0x1 ;  /* 0x0000000100051882 */ /* 0x000fe40000000000 */
[----:B------:R-:W-:Y:S02]  /*148e0*/  @!UP1 UIMAD UR5, UR13, UR4, URZ ;  /* 0x000000040d0592a4 */ /* 0x000fe4000f8e023f */
[----:B------:R-:W-:Y:S02]  /*148f0*/  @UP1 ULDC UR15, c[0x0][0x210] ;  /* 0x00008400000f1ab9 */ /* 0x000fe40000000800 */
[----:B------:R-:W-:-:S02]  /*14900*/  UIMAD UR5, UR6, UR5, URZ ;  /* 0x00000005060572a4 */ /* 0x000fc4000f8e023f */
[----:B------:R-:W-:Y:S02]  /*14910*/  @!UP1 UMOV UR15, 0x1 ;  /* 0x00000001000f9882 */ /* 0x000fe40000000000 */
[----:B------:R-:W-:Y:S02]  /*14920*/  @!UP0 UIMAD UR11, UR6, UR8, URZ ;  /* 0x00000008060b82a4 */ /* 0x000fe4000f8e023f */
[----:B------:R-:W-:Y:S02]  /*14930*/  USEL UR5, UR5, URZ, UP4 ;  /* 0x0000003f05057287 */ /* 0x000fe4000a000000 */
[----:B------:R-:W-:Y:S02]  /*14940*/  @!UP4 USHF.R.S32.HI UR25, URZ, 0x1f, UR11 ;  /* 0x0000001f3f19c899 */ /* 0x000fe4000801140b */
[----:B---3--:R-:W-:Y:S02]  /*14950*/  UIMAD UR4, UR9, UR15, URZ ;  /* 0x0000000f090472a4 */ /* 0x008fe4000f8e023f */
[----:B-1----:R-:W-:-:S02]  /*14960*/  UIMAD UR13, UR10, UR13, UR5 ;  /* 0x0000000d0a0d72a4 */ /* 0x002fc4000f8e0205 */
[----:B------:R-:W-:Y:S02]  /*14970*/  USHF.L.U32 UR4, UR4, 0x6, URZ ;  /* 0x0000000604047899 */ /* 0x000fe4000800063f */
[----:B------:R-:W-:Y:S02]  /*14980*/  @!UP4 UMOV UR24, UR11 ;  /* 0x0000000b0018cc82 */ /* 0x000fe40008000000 */
[----:B------:R-:W-:Y:S02]  /*14990*/  USHF.R.S32.HI UR5, URZ, 0x1f, UR4 ;  /* 0x0000001f3f057899 */ /* 0x000fe40008011404 */
[----:B------:R-:W-:Y:S02]  /*149a0*/  USHF.R.S32.HI UR6, URZ, 0x1f, UR13 ;  /* 0x0000001f3f067899 */ /* 0x000fe4000801140d */
[----:B------:R-:W-:Y:S02]  /*149b0*/  UIADD3 UR4, UP1, UP0, UR4, UR24, UR13 ;  /* 0x0000001804047290 */ /* 0x000fe4000f83e00d */
[----:B------:R-:W-:-:S02]  /*149c0*/  @!UP3 UIADD3 UR7, UR23, UR12, URZ ;  /* 0x0000000c1707b290 */ /* 0x000fc4000fffe03f */
[----:B------:R-:W-:Y:S02]  /*149d0*/  UIADD3.X UR5, UR5, UR25, UR6, UP1, UP0 ;  /* 0x0000001905057290 */ /* 0x000fe40008fe0406 */
[----:B------:R-:W-:Y:S01]  /*149e0*/  @!UP3 UMOV UR20, UR22 ;  /* 0x000000160014bc82 */ /* 0x000fe20008000000 */
[----:B--2---:R-:W1:Y:S04]  /*149f0*/  SHFL.BFLY PT, R2, R4, 0x2, 0x1f ;  /* 0x0c401f0004027f89 */ /* 0x004e6800000e0000 */
[----:B------:R-:W2:Y:S01]  /*14a00*/  SHFL.BFLY PT, R0, R3, 0x2, 0x1f ;  /* 0x0c401f0003007f89 */ /* 0x000ea200000e0000 */
[----:B-1----:R-:W-:-:S05]  /*14a10*/  FADD.FTZ R2, R2, R4 ;  /* 0x0000000402027221 */ /* 0x002fca0000010000 */
[----:B------:R-:W1:Y:S01]  /*14a20*/  SHFL.BFLY PT, R4, R2, 0x1, 0x1f ;  /* 0x0c201f0002047f89 */ /* 0x000e6200000e0000 */
[----:B--2---:R-:W-:-:S05]  /*14a30*/  FADD.FTZ R0, R0, R3 ;  /* 0x0000000300007221 */ /* 0x004fca0000010000 */
[----:B------:R-:W2:Y:S01]  /*14a40*/  SHFL.BFLY PT, R3, R0, 0x1, 0x1f ;  /* 0x0c201f0000037f89 */ /* 0x000ea200000e0000 */
[----:B-1----:R-:W-:Y:S01]  /*14a50*/  FADD.FTZ R103, R2, R4 ;  /* 0x0000000402677221 */ /* 0x002fe20000010000 */
[----:B------:R-:W-:Y:S02]  /*14a60*/  MOV R2, 0x3f800000 ;  /* 0x3f80000000027802 */ /* 0x000fe40000000f00 */
[----:B------:R-:W-:Y:S02]  /*14a70*/  SHF.R.S32.HI R4, RZ, 0x1f, R5 ;  /* 0x0000001fff047819 */ /* 0x000fe40000011405 */
[----:B------:R-:W-:Y:S01]  /*14a80*/  FSETP.NE.FTZ.AND P4, PT, R103, RZ, PT ;  /* 0x000000ff6700720b */ /* 0x000fe20003f95000 */
[----:B--2---:R-:W-:Y:S01]  /*14a90*/  FADD.FTZ R102, R0, R3 ;  /* 0x0000000300667221 */ /* 0x004fe20000010000 */
[----:B------:R-:W-:Y:S02]  /*14aa0*/  MOV R3, 0x3f800000 ;  /* 0x3f80000000037802 */ /* 0x000fe40000000f00 */
[----:B------:R-:W-:-:S02]  /*14ab0*/  SHF.R.S32.HI R0, RZ, 0x2, R5 ;  /* 0x00000002ff007819 */ /* 0x000fc40000011405 */
[----:B------:R-:W-:Y:S02]  /*14ac0*/  FSETP.NE.FTZ.AND P3, PT, R102, RZ, PT ;  /* 0x000000ff6600720b */ /* 0x000fe40003f75000 */
[----:B------:R-:W-:Y:S02]  /*14ad0*/  LEA.HI R4, R4, R0, RZ, 0x3 ;  /* 0x0000000004047211 */ /* 0x000fe400078f18ff */
[----:B------:R-:W-:-:S03]  /*14ae0*/  LOP3.LUT R5, R5, 0x3ffffffc, RZ, 0xc0, !PT ;  /* 0x3ffffffc05057812 */ /* 0x000fc600078ec0ff */
[----:B------:R-:W1:Y:S01]  /*14af0*/  @P4 MUFU.RCP R2, R103 ;  /* 0x0000006700024308 */ /* 0x000e620000001000 */
[----:B------:R-:W-:Y:S02]  /*14b00*/  LOP3.LUT R4, R4, 0xfffffff8, RZ, 0xc0, !PT ;  /* 0xfffffff804047812 */ /* 0x000fe400078ec0ff */
[----:B------:R-:W-:Y:S02]  /*14b10*/  IADD3 R5, -R5, R140, RZ ;  /* 0x0000008c05057210 */ /* 0x000fe40007ffe1ff */
[----:B------:R-:W-:Y:S02]  /*14b20*/  IADD3 R17, R0, -R4, RZ ;  /* 0x8000000400117210 */ /* 0x000fe40007ffe0ff */
[----:B------:R-:W-:Y:S01]  /*14b30*/  LEA R138, R6, R5, 0x9 ;  /* 0x00000005068a7211 */ /* 0x000fe200078e48ff */
[----:B------:R-:W2:Y:S01]  /*14b40*/  @P3 MUFU.RCP R3, R102 ;  /* 0x0000006600033308 */ /* 0x000ea20000001000 */
[----:B------:R-:W-:Y:S01]  /*14b50*/  R2P PR, R17, 0x6 ;  /* 0x0000000611007804 */ /* 0x000fe20000000000 */
[----:B-1----:R-:W-:-:S04]  /*14b60*/  FMUL.FTZ R2, R2, c[0x0][0x2dc] ;  /* 0x0000b70002027a20 */ /* 0x002fc80000410000 */
[C---:B------:R-:W-:Y:S02]  /*14b70*/  FMUL.FTZ R137, R2.reuse, R104 ;  /* 0x0000006802897220 */ /* 0x040fe40000410000 */
[C---:B------:R-:W-:Y:S02]  /*14b80*/  FMUL.FTZ R4, R2.reuse, R105 ;  /* 0x0000006902047220 */ /* 0x040fe40000410000 */
[----:B--2---:R-:W-:Y:S02]  /*14b90*/  FMUL.FTZ R0, R3, c[0x0][0x2dc] ;  /* 0x0000b70003007a20 */ /* 0x004fe40000410000 */
[----:B------:R-:W-:Y:S01]  /*14ba0*/  FMUL.FTZ R136, R2, R108 ;  /* 0x0000006c02887220 */ /* 0x000fe20000410000 */
[----:B------:R-:W-:Y:S01]  /*14bb0*/  F2FP.BF16.PACK_AB R4, R4, R137 ;  /* 0x000000890404723e */ /* 0x000fe200000010ff */
[C---:B------:R-:W-:Y:S02]  /*14bc0*/  FMUL.FTZ R5, R2.reuse, R109 ;  /* 0x0000006d02057220 */ /* 0x040fe40000410000 */
[----:B------:R-:W-:-:S02]  /*14bd0*/  FMUL.FTZ R23, R2, R37 ;  /* 0x0000002502177220 */ /* 0x000fc40000410000 */
        /* <DEDUP_REMOVED lines=17> */
[C---:B------:R-:W-:Y:S02]  /*14cf0*/  FMUL.FTZ R133, R2.reuse, R133 ;  /* 0x0000008502857220 */ /* 0x040fe40000410000 */
        /* <DEDUP_REMOVED lines=12> */
[C---:B------:R-:W-:Y:S02]  /*14dc0*/  FMUL.FTZ R37, R2.reuse, R57 ;  /* 0x0000003902257220 */ /* 0x040fe40000410000 */
        /* <DEDUP_REMOVED lines=26> */
[----:B------:R-:W-:Y:S02]  /*14f70*/  FMUL.FTZ R97, R2, R97 ;  /* 0x0000006102617220 */ /* 0x000fe40000410000 */
        /* <DEDUP_REMOVED lines=8> */
[C---:B------:R-:W-:Y:S01]  /*15000*/  FMUL.FTZ R110, R0.reuse, R110 ;  /* 0x0000006e006e7220 */ /* 0x040fe20000410000 */
[----:B------:R-:W-:Y:S01]  /*15010*/  LOP3.LUT R2, R17, 0x1, RZ, 0xc0, !PT ;  /* 0x0000000111027812 */ /* 0x000fe200078ec0ff */
[C---:B------:R-:W-:Y:S01]  /*15020*/  FMUL.FTZ R9, R0.reuse, R111 ;  /* 0x0000006f00097220 */ /* 0x040fe20000410000 */
[----:B------:R-:W-:Y:S01]  /*15030*/  F2FP.BF16.PACK_AB R3, R3, R106 ;  /* 0x0000006a0303723e */ /* 0x000fe200000010ff */
[----:B------:R-:W-:Y:S01]  /*15040*/  FMUL.FTZ R114, R0, R114 ;  /* 0x0000007200727220 */ /* 0x000fe20000410000 */
[----:B------:R-:W-:Y:S01]  /*15050*/  ISETP.NE.U32.AND P0, PT, R2, 0x1, PT ;  /* 0x000000010200780c */ /* 0x000fe20003f05070 */
        /* <DEDUP_REMOVED lines=24> */
[C---:B------:R-:W-:Y:S01]  /*151e0*/  FMUL.FTZ R54, R0.reuse, R54 ;  /* 0x0000003600367220 */ /* 0x040fe20000410000 */
[----:B------:R-:W-:Y:S01]  /*151f0*/  MOV R8, 0x20 ;  /* 0x0000002000087802 */ /* 0x000fe20000000f00 */
[----:B------:R-:W-:Y:S01]  /*15200*/  FMUL.FTZ R38, R0, R55 ;  /* 0x0000003700267220 */ /* 0x000fe20000410000 */
[----:B------:R-:W-:Y:S01]  /*15210*/  F2FP.BF16.PACK_AB R42, R42, R6 ;  /* 0x000000062a2a723e */ /* 0x000fe200000010ff */
[----:B------:R-:W-:Y:S01]  /*15220*/  FMUL.FTZ R58, R0, R58 ;  /* 0x0000003a003a7220 */ /* 0x000fe20000410000 */
[----:B------:R-:W-:Y:S01]  /*15230*/  SEL R8, R8, 0xffffffe0, !P1 ;  /* 0xffffffe008087807 */ /* 0x000fe20004800000 */
[C---:B------:R-:W-:Y:S01]  /*15240*/  FMUL.FTZ R36, R0.reuse, R59 ;  /* 0x0000003b00247220 */ /* 0x040fe20000410000 */
[----:B------:R-:W-:Y:S01]  /*15250*/  MOV R6, 0x40 ;  /* 0x0000004000067802 */ /* 0x000fe20000000f00 */
[C---:B------:R-:W-:Y:S01]  /*15260*/  FMUL.FTZ R62, R0.reuse, R62 ;  /* 0x0000003e003e7220 */ /* 0x040fe20000410000 */
[----:B------:R-:W-:Y:S01]  /*15270*/  F2FP.BF16.PACK_AB R47, R23, R109 ;  /* 0x0000006d172f723e */ /* 0x000fe200000010ff */
[----:B------:R-:W-:Y:S01]  /*15280*/  FMUL.FTZ R34, R0, R63 ;  /* 0x0000003f00227220 */ /* 0x000fe20000410000 */
[----:B------:R-:W-:Y:S01]  /*15290*/  SEL R6, R6, 0xffffffc0, !P2 ;  /* 0xffffffc006067807 */ /* 0x000fe20005000000 */
        /* <DEDUP_REMOVED lines=33> */
[----:B------:R-:W-:Y:S02]  /*154b0*/  SHF.L.U32 R0, R17, 0x6, RZ ;  /* 0x0000000611007819 */ /* 0x000fe400000006ff */
[----:B------:R-:W-:Y:S02]  /*154c0*/  F2FP.BF16.PACK_AB R18, R18, R94 ;  /* 0x0000005e1212723e */ /* 0x000fe400000010ff */
[----:B------:R-:W-:Y:S02]  /*154d0*/  LOP3.LUT R0, R0, 0x1c0, RZ, 0xc0, !PT ;  /* 0x000001c000007812 */ /* 0x000fe400078ec0ff */
[----:B------:R-:W-:-:S02]  /*154e0*/  F2FP.BF16.PACK_AB R17, R97, R96 ;  /* 0x000000606111723e */ /* 0x000fc400000010ff */
[----:B------:R-:W-:Y:S02]  /*154f0*/  LEA.HI R0, R0, R0, RZ, 0x1d ;  /* 0x0000000000007211 */ /* 0x000fe400078fe8ff */
[----:B------:R-:W-:Y:S02]  /*15500*/  F2FP.BF16.PACK_AB R16, R99, R98 ;  /* 0x000000626310723e */ /* 0x000fe400000010ff */
[----:B------:R-:W-:-:S04]  /*15510*/  LEA R0, R138, R0, 0x1 ;  /* 0x000000008a007211 */ /* 0x000fc800078e08ff */
[----:B------:R-:W-:-:S04]  /*15520*/  SHF.L.U32 R0, R0, 0x1, RZ ;  /* 0x0000000100007819 */ /* 0x000fc800000006ff */
[C---:B------:R-:W-:Y:S01]  /*15530*/  IADD3 R2, R0.reuse, -0x10, RZ ;  /* 0xfffffff000027810 */ /* 0x040fe20007ffe0ff */
[----:B------:R1:W-:Y:S01]  /*15540*/  STS [R0+0x400], R3 ;  /* 0x0004000300007388 */ /* 0x0003e20000000800 */
[----:B------:R-:W-:-:S03]  /*15550*/  @P0 IADD3 R2, R0, 0x10, RZ ;  /* 0x0000001000020810 */ /* 0x000fc60007ffe0ff */
[----:B------:R2:W-:Y:S04]  /*15560*/  STS [R0], R4 ;  /* 0x0000000400007388 */ /* 0x0005e80000000800 */
[----:B------:R3:W-:Y:S04]  /*15570*/  STS [R2], R5 ;  /* 0x0000000502007388 */ /* 0x0007e80000000800 */
[----:B------:R-:W-:Y:S01]  /*15580*/  STS [R2+0x400], R9 ;  /* 0x0004000902007388 */ /* 0x000fe20000000800 */
[----:B-1----:R-:W-:Y:S02]  /*15590*/  IADD3 R3, R0, R8, RZ ;  /* 0x0000000800037210 */ /* 0x002fe40007ffe0ff */
[----:B------:R-:W-:-:S02]  /*155a0*/  IADD3 R8, R8, R2, RZ ;  /* 0x0000000208087210 */ /* 0x000fc40007ffe0ff */
[-C--:B--2---:R-:W-:Y:S01]  /*155b0*/  IADD3 R4, R3, R6.reuse, RZ ;  /* 0x0000000603047210 */ /* 0x084fe20007ffe0ff */
[----:B------:R1:W-:Y:S01]  /*155c0*/  STS [R3], R7 ;  /* 0x0000000703007388 */ /* 0x0003e20000000800 */
[----:B---3--:R-:W-:-:S03]  /*155d0*/  IADD3 R5, R0, R6, RZ ;  /* 0x0000000600057210 */ /* 0x008fc60007ffe0ff */
[----:B------:R-:W-:Y:S04]  /*155e0*/  STS [R3+0x400], R11 ;  /* 0x0004000b03007388 */ /* 0x000fe80000000800 */
[----:B------:R-:W-:Y:S04]  /*155f0*/  STS [R8], R10 ;  /* 0x0000000a08007388 */ /* 0x000fe80000000800 */
[----:B------:R-:W-:Y:S04]  /*15600*/  STS [R8+0x400], R13 ;  /* 0x0004000d08007388 */ /* 0x000fe80000000800 */
[----:B------:R-:W-:Y:S04]  /*15610*/  STS [R5], R12 ;  /* 0x0000000c05007388 */ /* 0x000fe80000000800 */
[----:B------:R-:W-:Y:S01]  /*15620*/  STS [R5+0x400], R15 ;  /* 0x0004000f05007388 */ /* 0x000fe20000000800 */
[----:B-1----:R-:W-:-:S02]  /*15630*/  IADD3 R7, R6, R2, RZ ;  /* 0x0000000206077210 */ /* 0x002fc40007ffe0ff */
[----:B------:R-:W-:-:S03]  /*15640*/  IADD3 R6, R8, R6, RZ ;  /* 0x0000000608067210 */ /* 0x000fc60007ffe0ff */
        /* <DEDUP_REMOVED lines=27> */
[----:B------:R3:W-:Y:S04]  /*15800*/  STS [R3+0x4400], R26 ;  /* 0x0044001a03007388 */ /* 0x0007e80000000800 */
[----:B------:R-:W-:Y:S04]  /*15810*/  STS [R8+0x4000], R25 ;  /* 0x0040001908007388 */ /* 0x000fe80000000800 */
[----:B------:R4:W-:Y:S01]  /*15820*/  STS [R8+0x4400], R24 ;  /* 0x0044001808007388 */ /* 0x0009e20000000800 */
[----:B-1----:R-:W-:-:S03]  /*15830*/  LOP3.LUT R0, R139, 0xffffffe0, RZ, 0xc0, !PT ;  /* 0xffffffe08b007812 */ /* 0x002fc600078ec0ff */
[----:B------:R-:W-:Y:S01]  /*15840*/  STS [R5+0x4000], R23 ;  /* 0x0040001705007388 */ /* 0x000fe20000000800 */
[----:B------:R-:W-:-:S03]  /*15850*/  IADD3 R0, R140, -R0, RZ ;  /* 0x800000008c007210 */ /* 0x000fc60007ffe0ff */
[----:B------:R-:W-:Y:S01]  /*15860*/  STS [R5+0x4400], R22 ;  /* 0x0044001605007388 */ /* 0x000fe20000000800 */
[----:B--2---:R-:W1:Y:S01]  /*15870*/  @P4 MUFU.LG2 R2, R103 ;  /* 0x0000006700024308 */ /* 0x004e620000000c00 */
[----:B------:R-:W-:Y:S02]  /*15880*/  LOP3.LUT P0, RZ, R0, 0x3, RZ, 0xc0, !PT ;  /* 0x0000000300ff7812 */ /* 0x000fe4000780c0ff */
[----:B------:R-:W-:Y:S04]  /*15890*/  STS [R7+0x4000], R21 ;  /* 0x0040001507007388 */ /* 0x000fe80000000800 */
[----:B------:R2:W-:Y:S01]  /*158a0*/  STS [R7+0x4400], R20 ;  /* 0x0044001407007388 */ /* 0x0005e20000000800 */
[----:B---3--:R-:W3:Y:S03]  /*158b0*/  @P3 MUFU.LG2 R3, R102 ;  /* 0x0000006600033308 */ /* 0x008ee60000000c00 */
[----:B------:R2:W-:Y:S04]  /*158c0*/  STS [R4+0x4000], R19 ;  /* 0x0040001304007388 */ /* 0x0005e80000000800 */
[----:B------:R2:W-:Y:S01]  /*158d0*/  STS [R4+0x4400], R18 ;  /* 0x0044001204007388 */ /* 0x0005e20000000800 */
[----:B-1----:R-:W-:Y:S01]  /*158e0*/  @P4 FMUL.FTZ R2, R2, 0.69314718246459960938 ;  /* 0x3f31721802024820 */ /* 0x002fe20000410000 */
[----:B----4-:R-:W-:-:S02]  /*158f0*/  MOV R8, 0x7f800000 ;  /* 0x7f80000000087802 */ /* 0x010fc40000000f00 */
[----:B------:R1:W-:Y:S04]  /*15900*/  STS [R6+0x4000], R17 ;  /* 0x0040001106007388 */ /* 0x0003e80000000800 */
[----:B------:R1:W-:Y:S01]  /*15910*/  STS [R6+0x4400], R16 ;  /* 0x0044001006007388 */ /* 0x0003e20000000800 */
[----:B---3--:R-:W-:-:S03]  /*15920*/  @P3 FMUL.FTZ R0, R3, 0.69314718246459960938 ;  /* 0x3f31721803003820 */ /* 0x008fc60000410000 */
[----:B------:R-:W-:Y:S01]  /*15930*/  BAR.SYNC.DEFER_BLOCKING 0x0 ;  /* 0x0000000000007b1d */ /* 0x000fe20000010000 */
[----:B------:R-:W-:Y:S01]  /*15940*/  @P3 FFMA.FTZ R8, R100, c[0x0][0x238], R0 ;  /* 0x00008e0064083a23 */ /* 0x000fe20000010000 */
[----:B--2---:R-:W-:Y:S01]  /*15950*/  MOV R7, 0x7f800000 ;  /* 0x7f80000000077802 */ /* 0x004fe20000000f00 */
[----:B------:R-:W-:-:S03]  /*15960*/  @P4 FFMA.FTZ R7, R101, c[0x0][0x238], R2 ;  /* 0x00008e0065074a23 */ /* 0x000fc60000010002 */
        /* <DEDUP_REMOVED lines=13> */
[----:B--23--:R-:W2:Y:S01]  /*15a40*/  LDL.LU R142, [R1+0xc4] ;  /* 0x0000c400018e7983 */ /* 0x00cea20000300800 */
[----:B------:R-:W-:Y:S01]  /*15a50*/  UIMAD UR6, UR9, -0x40, UR17 ;  /* 0xffffffc0090678a4 */ /* 0x000fe2000f8e0211 */
[----:B--2---:R-:W-:-:S05]  /*15a60*/  IADD3 R0, R142, 0x8, RZ ;  /* 0x000000088e007810 */ /* 0x004fca0007ffe0ff */
[----:B------:R-:W-:Y:S02]  /*15a70*/  ISETP.GE.AND P3, PT, R142, UR6, PT ;  /* 0x000000068e007c0c */ /* 0x000fe4000bf66270 */
[----:B------:R-:W-:-:S11]  /*15a80*/  ISETP.GE.AND P2, PT, R0, UR6, PT ;  /* 0x0000000600007c0c */ /* 0x000fd6000bf46270 */
[----:B------:R-:W-:Y:S02]  /*15a90*/  @!P3 IMAD R2, R142, UR15, RZ ;  /* 0x0000000f8e02bc24 */ /* 0x000fe4000f8e02ff */
[----:B------:R-:W-:-:S03]  /*15aa0*/  @!P2 IMAD R0, R0, UR15, RZ ;  /* 0x0000000f0000ac24 */ /* 0x000fc6000f8e02ff */
[----:B------:R-:W-:Y:S02]  /*15ab0*/  @!P3 IADD3 R3, P1, R2, UR4, RZ ;  /* 0x000000040203bc10 */ /* 0x000fe4000ff3e0ff */
[----:B-1----:R-:W-:Y:S02]  /*15ac0*/  @!P2 IADD3 R6, P0, R0, UR4, RZ ;  /* 0x000000040006ac10 */ /* 0x002fe4000ff1e0ff */
        /* <DEDUP_REMOVED lines=8> */
.L_x_1095:
[----:B--23--:R-:W-:Y:S05]  /*15b50*/  BSYNC B0 ;  /* 0x0000000000007941 */ /* 0x00cfea0003800000 */
.L_x_1094:
[----:B------:R-:W2:Y:S04]  /*15b60*/  LDL.64 R64, [R1+0x88] ;  /* 0x0000880001407983 */ /* 0x000ea80000100a00 */
[----:B------:R3:W5:Y:S04]  /*15b70*/  LDL R14, [R1+0x98] ;  /* 0x00009800010e7983 */ /* 0x0007680000100800 */
[----:B------:R3:W5:Y:S01]  /*15b80*/  LDL R13, [R1+0x9c] ;  /* 0x00009c00010d7983 */ /* 0x0007620000100800 */
[----:B------:R-:W-:Y:S01]  /*15b90*/  LEA.HI R12, R141, R140, RZ, 0x3 ;  /* 0x0000008c8d0c7211 */ /* 0x000fe200078f18ff */
[----:B------:R-:W-:Y:S01]  /*15ba0*/  UIMAD UR9, UR9, -0x40, UR17 ;  /* 0xffffffc0090978a4 */ /* 0x000fe2000f8e0211 */
[----:B------:R-:W-:Y:S01]  /*15bb0*/  BSSY B0, `(.L_x_1096) ;  /* 0x0000022000007945 */ /* 0x000fe20003800000 */
[----:B------:R-:W4:Y:S01]  /*15bc0*/  S2R R0, SR_TID.X ;  /* 0x0000000000007919 */ /* 0x000f220000002100 */
[----:B-1----:R-:W-:Y:S01]  /*15bd0*/  SHF.R.S32.HI R3, RZ, 0x3, R12 ;  /* 0x00000003ff037819 */ /* 0x002fe2000001140c */
[----:B------:R-:W-:-:S02]  /*15be0*/  USHF.R.S32.HI UR6, URZ, 0x1f, UR10 ;  /* 0x0000001f3f067899 */ /* 0x000fc4000801140a */
[----:B------:R-:W1:Y:S01]  /*15bf0*/  S2R R10, SR_CTAID.Z ;  /* 0x00000000000a7919 */ /* 0x000e620000002700 */
[----:B------:R-:W-:Y:S02]  /*15c00*/  ULDC.64 UR4, c[0x0][0x1f0] ;  /* 0x00007c0000047ab9 */ /* 0x000fe40000000a00 */
[----:B------:R-:W-:-:S04]  /*15c10*/  UIMAD UR4, UR6, UR4, URZ ;  /* 0x00000004060472a4 */ /* 0x000fc8000f8e023f */
[----:B------:R-:W-:Y:S01]  /*15c20*/  UIMAD UR4, UR10, UR5, UR4 ;  /* 0x000000050a0472a4 */ /* 0x000fe2000f8e0204 */
[----:B----4-:R-:W-:-:S04]  /*15c30*/  SHF.R.S32.HI R2, RZ, 0x1f, R0 ;  /* 0x0000001fff027819 */ /* 0x010fc80000011400 */
[----:B------:R-:W-:-:S04]  /*15c40*/  LEA.HI R2, R2, R0, RZ, 0x3 ;  /* 0x0000000002027211 */ /* 0x000fc800078f18ff */
[----:B------:R-:W-:Y:S02]  /*15c50*/  SHF.R.S32.HI R2, RZ, 0x3, R2 ;  /* 0x00000003ff027819 */ /* 0x000fe40000011402 */
[----:B--2---:R-:W-:Y:S02]  /*15c60*/  SHF.R.S32.HI R0, RZ, 0x1f, R64 ;  /* 0x0000001fff007819 */ /* 0x004fe40000011440 */
[----:B------:R-:W-:-:S04]  /*15c70*/  IADD3 R4, P0, R64, UR20, RZ ;  /* 0x0000001440047c10 */ /* 0x000fc8000ff1e0ff */
[----:B------:R-:W-:Y:S01]  /*15c80*/  IADD3.X R5, R0, UR7, RZ, P0, !PT ;  /* 0x0000000700057c10 */ /* 0x000fe200087fe4ff */
[----:B------:R-:W-:Y:S01]  /*15c90*/  IMAD.U32 R0, RZ, RZ, UR14 ;  /* 0x0000000eff007e24 */ /* 0x000fe2000f8e00ff */
[----:B------:R-:W-:Y:S02]  /*15ca0*/  ISETP.GE.AND P0, PT, R3, UR9, PT ;  /* 0x0000000903007c0c */ /* 0x000fe4000bf06270 */
[----:B------:R-:W-:Y:S01]  /*15cb0*/  SHF.R.S32.HI R3, RZ, 0x1f, R2 ;  /* 0x0000001fff037819 */ /* 0x000fe20000011402 */
[----:B-1----:R-:W-:-:S04]  /*15cc0*/  IMAD.WIDE.U32 R10, R10, c[0x0][0x1f0], R4 ;  /* 0x00007c000a0a7a25 */ /* 0x002fc800078e0004 */
[----:B------:R-:W-:Y:S01]  /*15cd0*/  IMAD.WIDE R2, R0, 0x40, R2 ;  /* 0x0000004000027825 */ /* 0x000fe200078e0202 */
[----:B------:R-:W-:-:S05]  /*15ce0*/  IADD3 R9, R11, UR4, RZ ;  /* 0x000000040b097c10 */ /* 0x000fca000fffe0ff */
[----:B------:R-:W-:Y:S05]  /*15cf0*/  @P0 BRA `(.L_x_1097) ;  /* 0x000000d000000947 */ /* 0x000fea0003800000 */
[----:B---3--:R-:W-:Y:S01]  /*15d00*/  IMAD R0, R3, c[0x0][0x1e8], RZ ;  /* 0x00007a0003007a24 */ /* 0x008fe200078e02ff */
        /* <DEDUP_REMOVED lines=12> */
.L_x_1097:
[----:B---3--:R-:W-:Y:S05]  /*15dd0*/  BSYNC B0 ;  /* 0x0000000000007941 */ /* 0x008fea0003800000 */
.L_x_1096:
        /* <DEDUP_REMOVED lines=20> */
.L_x_1099:
[----:B------:R-:W-:Y:S05]  /*15f20*/  BSYNC B0 ;  /* 0x0000000000007941 */ /* 0x000fea0003800000 */
.L_x_1098:
        /* <DEDUP_REMOVED lines=20> */
.L_x_1101:
[----:B------:R-:W-:Y:S05]  /*16070*/  BSYNC B0 ;  /* 0x0000000000007941 */ /* 0x000fea0003800000 */
.L_x_1100:
        /* <DEDUP_REMOVED lines=21> */
.L_x_1102:
        /* <DEDUP_REMOVED lines=11> */
.L_x_1298:


//--------------------- .text._ZN5flash16flash_fwd_kernelI23Flash_fwd_kernel_traitsILi192ELi64ELi64ELi4ELb0ELb0EN7cutlass10bfloat16_tE19Flash_kernel_traitsILi192ELi64ELi64ELi4ES3_EELb0ELb0ELb1ELb0ELb0ELb0ELb1ELb0EEEvNS_16Flash_fwd_paramsE --------------------------
	.section	.text._ZN5flash16flash_fwd_kernelI23Flash_fwd_kernel_traitsILi192ELi64ELi64ELi4ELb0ELb0EN7cutlass10bfloat16_tE19Flash_kernel_traitsILi192ELi64ELi64ELi4ES3_EELb0ELb0ELb1ELb0ELb0ELb0ELb1ELb0EEEvNS_16Flash_fwd_paramsE,"ax",@progbits
	.sectioninfo	@"SHI_REGISTERS=254"
	.align	128
        .global         _ZN5flash16flash_fwd_kernelI23Flash_fwd_kernel_traitsILi192ELi64ELi64ELi4ELb0ELb0EN7cutlass10bfloat16_tE19Flash_kernel_traitsILi192ELi64ELi64ELi4ES3_EELb0ELb0ELb1ELb0ELb0ELb0ELb1ELb0EEEvNS_16Flash_fwd_paramsE
        .type           _ZN5flash16flash_fwd_kernelI23Flash_fwd_kernel_traitsILi192ELi64ELi64ELi4ELb0ELb0EN7cutlass10bfloat16_tE19Flash_kernel_traitsILi192ELi64ELi64ELi4ES3_EELb0ELb0ELb1ELb0ELb0ELb0ELb1ELb0EEEvNS_16Flash_fwd_paramsE,@function
        .size           _ZN5flash16flash_fwd_kernelI23Flash_fwd_kernel_traitsILi192ELi64ELi64ELi4ELb0ELb0EN7cutlass10bfloat16_tE19Flash_kernel_traitsILi192ELi64ELi64ELi4ES3_EELb0ELb0ELb1ELb0ELb0ELb0ELb1ELb0EEEvNS_16Flash_fwd_paramsE,(.L_x_1299 - _ZN5flash16flash_fwd_kernelI23Flash_fwd_kernel_traitsILi192ELi64ELi64ELi4ELb0ELb0EN7cutlass10bfloat16_tE19Flash_kernel_traitsILi192ELi64ELi64ELi4ES3_EELb0ELb0ELb1ELb0ELb0ELb0ELb1ELb0EEEvNS_16Flash_fwd_paramsE)
        .other          _ZN5flash16flash_fwd_kernelI23Flash_fwd_kernel_traitsILi192ELi64ELi64ELi4ELb0ELb0EN7cutlass10bfloat16_tE19Flash_kernel_traitsILi192ELi64ELi64ELi4ES3_EELb0ELb0ELb1ELb0ELb0ELb0ELb1ELb0EEEvNS_16Flash_fwd_paramsE,@"STO_CUDA_ENTRY STV_DEFAULT"
_ZN5flash16flash_fwd_kernelI23Flash_fwd_kernel_traitsILi192ELi64ELi64ELi4ELb0ELb0EN7cutlass10bfloat16_tE19Flash_kernel_traitsILi192ELi64ELi64ELi4ES3_EELb0ELb0ELb1ELb0ELb0ELb0ELb1ELb0EEEvNS_16Flash_fwd_paramsE:
.text._ZN5flash16flash_fwd_kernelI23Flash_fwd_kernel_traitsILi192ELi64ELi64ELi4ELb0ELb0EN7cutlass10bfloat16_tE19Flash_kernel_traitsILi192ELi64ELi64ELi4ES3_EELb0ELb0ELb1ELb0ELb0ELb0ELb1ELb0EEEvNS_16Flash_fwd_paramsE:
        /* <DEDUP_REMOVED lines=56> */
.L_x_1103:
[----:B------:R-:W-:Y:S02]  /*0380*/  ULDC UR6, c[0x0][0x218] ;  /* 0x0000860000067ab9 */ /* 0x000fe40000000800 */
.L_x_1104:
        /* <DEDUP_REMOVED lines=64> */
[----:B------:R-:W-:-:S02]  /*0790*/  @!UP0 UIMAD UR21, UR21, UR4, URZ ;  /* 0x00000004151582a4 */ /* 0x000fc4000f8e023f */
[----:B------:R-:W-:Y:S01]  /*07a0*/  @UP0 UIMAD UR7, UR11, UR7, UR9 ;  /* 0x000000070b0702a4 */ /* 0x000fe2000f8e0209 */
[----:B------:R-:W-:Y:S01]  /*07b0*/  IMAD.WIDE R16, R17, 0x40, R14 ;  /* 0x0000004011107825 */ /* 0x000fe200078e020e */
[----:B------:R-:W-:Y:S01]  /*07c0*/  ULDC UR10, c[0x0][0x214] ;  /* 0x00008500000a7ab9 */ /* 0x000fe20000000800 */
[C---:B------:R-:W-:Y:S01]  /*07d0*/  IADD3 R7, R8.reuse, 0x40, RZ ;  /* 0x0000004008077810 */ /* 0x040fe20007ffe0ff */
[----:B------:R-:W-:Y:S01]  /*07e0*/  @UP1 ULDC UR16, c[0x0][0x210] ;  /* 0x0000840000101ab9 */ /* 0x000fe20000000800 */
[----:B------:R-:W-:Y:S01]  /*07f0*/  IADD3 R6, R8, 0x80, RZ ;  /* 0x0000008008067810 */ /* 0x000fe20007ffe0ff */
[----:B------:R-:W-:Y:S02]  /*0800*/  @!UP0 UIMAD.WIDE.U32 UR24, UR12, UR4, URZ ;  /* 0x000000040c1882a5 */ /* 0x000fe4000f8e003f */
[----:B------:R-:W-:Y:S02]  /*0810*/  ULDC UR9, c[0x0][0x234] ;  /* 0x00008d0000097ab9 */ /* 0x000fe40000000800 */
[----:B------:R-:W-:-:S02]  /*0820*/  @UP1 UIMAD UR16, UR16, UR10, URZ ;  /* 0x0000000a101012a4 */ /* 0x000fc4000f8e023f */
[----:B------:R-:W-:Y:S02]  /*0830*/  @!UP1 USEL UR16, UR10, UR9, !UP2 ;  /* 0x000000090a109287 */ /* 0x000fe4000d000000 */
[----:B------:R-:W-:Y:S02]  /*0840*/  @!UP0 UIMAD UR21, UR12, UR5, UR21 ;  /* 0x000000050c1582a4 */ /* 0x000fe4000f8e0215 */
[----:B------:R-:W-:Y:S02]  /*0850*/  ULDC UR6, c[0x0][0x1c0] ;  /* 0x0000700000067ab9 */ /* 0x000fe40000000800 */
[----:B------:R-:W-:Y:S02]  /*0860*/  @UP1 UMOV UR20, 0x1 ;  /* 0x0000000100141882 */ /* 0x000fe40000000000 */
[----:B------:R-:W-:Y:S02]  /*0870*/  @!UP1 UIMAD UR20, UR16, UR6, URZ ;  /* 0x00000006101492a4 */ /* 0x000fe4000f8e023f */
[----:B------:R-:W-:-:S02]  /*0880*/  USHF.R.S32.HI UR22, URZ, 0x1f, UR13 ;  /* 0x0000001f3f167899 */ /* 0x000fc4000801140d */
[----:B------:R-:W-:Y:S02]  /*0890*/  @!UP0 UMOV UR8, UR24 ;  /* 0x0000001800088c82 */ /* 0x000fe40008000000 */
[----:B------:R-:W-:Y:S01]  /*08a0*/  @!UP0 UIADD3 UR7, UR25, UR21, URZ ;  /* 0x0000001519078290 */ /* 0x000fe2000fffe03f */
[C---:B------:R-:W-:Y:S01]  /*08b0*/  IADD3 R2, P0, R8.reuse, UR8, RZ ;  /* 0x0000000808027c10 */ /* 0x040fe2000ff1e0ff */
[----:B------:R-:W-:Y:S02]  /*08c0*/  UIADD3 UR17, -UR15, UR17, URZ ;  /* 0x000000110f117290 */ /* 0x000fe4000fffe13f */
[----:B------:R-:W-:Y:S02]  /*08d0*/  @!UP3 UIMAD UR23, UR12, UR10, URZ ;  /* 0x0000000a0c17b2a4 */ /* 0x000fe4000f8e023f */
[----:B------:R-:W-:Y:S01]  /*08e0*/  UIMAD UR20, UR12, UR20, URZ ;  /* 0x000000140c1472a4 */ /* 0x000fe2000f8e023f */
[----:B------:R-:W-:Y:S01]  /*08f0*/  LEA.HI.X.SX32 R3, R8, UR7, 0x1, P0 ;  /* 0x0000000708037c11 */ /* 0x000fe200080f0eff */
[----:B------:R-:W-:Y:S01]  /*0900*/  ULDC.64 UR4, c[0x0][0x1f0] ;  /* 0x00007c0000047ab9 */ /* 0x000fe20000000a00 */
[----:B------:R-:W-:Y:S01]  /*0910*/  ISETP.GE.AND P0, PT, R14, UR17, PT ;  /* 0x000000110e007c0c */ /* 0x000fe2000bf06270 */
[----:B------:R-:W-:-:S02]  /*0920*/  UIMAD UR4, UR22, UR4, URZ ;  /* 0x00000004160472a4 */ /* 0x000fc4000f8e023f */
[----:B------:R-:W-:Y:S01]  /*0930*/  @!UP3 USEL UR23, UR23, UR11, !UP0 ;  /* 0x0000000b1717b287 */ /* 0x000fe2000c000000 */
[----:B-1----:R-:W-:Y:S01]  /*0940*/  IMAD.WIDE.U32 R10, R10, c[0x0][0x1f0], R2 ;  /* 0x00007c000a0a7a25 */ /* 0x002fe200078e0002 */
[----:B------:R-:W-:Y:S02]  /*0950*/  @UP1 ULDC UR22, c[0x0][0x210] ;  /* 0x0000840000161ab9 */ /* 0x000fe40000000800 */
[----:B------:R-:W-:Y:S02]  /*0960*/  USEL UR20, UR20, URZ, UP3 ;  /* 0x0000003f14147287 */ /* 0x000fe40009800000 */
[----:B------:R-:W-:Y:S02]  /*0970*/  @!UP1 UMOV UR22, 0x1 ;  /* 0x0000000100169882 */ /* 0x000fe40000000000 */
[----:B------:R-:W-:Y:S02]  /*0980*/  UIMAD UR15, UR15, UR22, URZ ;  /* 0x000000160f0f72a4 */ /* 0x000fe4000f8e023f */
[----:B------:R-:W-:-:S02]  /*0990*/  UIMAD UR16, UR13, UR16, UR20 ;  /* 0x000000100d1072a4 */ /* 0x000fc4000f8e0214 */
[----:B------:R-:W-:Y:S02]  /*09a0*/  UMOV UR26, URZ ;  /* 0x0000003f001a7c82 */ /* 0x000fe40008000000 */
        /* <DEDUP_REMOVED lines=23> */
.L_x_1107:
[----:B------:R-:W-:Y:S05]  /*0b20*/  BSYNC B0 ;  /* 0x0000000000007941 */ /* 0x000fea0003800000 */
.L_x_1106:
        /* <DEDUP_REMOVED lines=20> */
.L_x_1109:
[----:B------:R-:W-:Y:S05]  /*0c70*/  BSYNC B0 ;  /* 0x0000000000007941 */ /* 0x000fea0003800000 */
.L_x_1108:
        /* <DEDUP_REMOVED lines=20> */
.L_x_1111:
[----:B------:R-:W-:Y:S05]  /*0dc0*/  BSYNC B0 ;  /* 0x0000000000007941 */ /* 0x000fea0003800000 */
.L_x_1110:
        /* <DEDUP_REMOVED lines=19> */
.L_x_1113:
[----:B------:R-:W-:Y:S05]  /*0f00*/  BSYNC B0 ;  /* 0x0000000000007941 */ /* 0x000fea0003800000 */
.L_x_1112:
        /* <DEDUP_REMOVED lines=35> */
.L_x_1105:
        /* <DEDUP_REMOVED lines=32> */
.L_x_1114:
        /* <DEDUP_REMOVED lines=44> */
.L_x_1115:
        /* <DEDUP_REMOVED lines=33> */
[----:B------:R-:W-:Y:S01]  /*1810*/  IADD3 R10, P0, R214, UR6, RZ ;  /* 0x00000006d60a7c10 */ /* 0x000fe2000ff1e0ff */
[----:B------:R-:W-:Y:S01]  /*1820*/  UIADD3 UR6, -UR15, UR17, URZ ;  /* 0x000000110f067290 */ /* 0x000fe2000fffe13f */
[----:B------:R-:W-:Y:S01]  /*1830*/  LEA.HI R5, R0, R7, RZ, 0x3 ;  /* 0x0000000700057211 */ /* 0x000fe200078f18ff */
[----:B------:R-:W-:Y:S01]  /*1840*/  IMAD.SHL.U32 R9, R201, 0x8, RZ ;  /* 0x00000008c9097824 */ /* 0x000fe200078e00ff */
[----:B------:R-:W-:-:S02]  /*1850*/  LEA.HI R6, R3, R4, RZ, 0x6 ;  /* 0x0000000403067211 */ /* 0x000fc400078f30ff */
[C---:B------:R-:W-:Y:S01]  /*1860*/  LOP3.LUT R0, R5.reuse, 0xfffffff8, RZ, 0xc0, !PT ;  /* 0xfffffff805007812 */ /* 0x040fe200078ec0ff */
[----:B------:R-:W-:Y:S01]  /*1870*/  IMAD.SHL.U32 R5, R5, 0x40, RZ ;  /* 0x0000004005057824 */ /* 0x000fe200078e00ff */
[----:B------:R-:W-:Y:S01]  /*1880*/  IADD3.X R11, R215, UR20, RZ, P0, !PT ;  /* 0x00000014d70b7c10 */ /* 0x000fe200087fe4ff */
[----:B------:R-:W-:Y:S01]  /*1890*/  IMAD.SHL.U32 R6, R6, 0x8, RZ ;  /* 0x0000000806067824 */ /* 0x000fe200078e00ff */
[----:B------:R-:W-:Y:S01]  /*18a0*/  IADD3 R206, P1, R12, UR24, RZ ;  /* 0x000000180cce7c10 */ /* 0x000fe2000ff3e0ff */
[----:B------:R-:W-:Y:S01]  /*18b0*/  IMAD.IADD R0, R7, 0x1, -R0 ;  /* 0x0000000107007824 */ /* 0x000fe200078e0a00 */
[----:B------:R-:W-:Y:S01]  /*18c0*/  IADD3 R204, R214, 0x40, RZ ;  /* 0x00000040d6cc7810 */ /* 0x000fe20007ffe0ff */
[----:B-1----:R-:W-:Y:S01]  /*18d0*/  IMAD.WIDE.U32 R16, R16, c[0x0][0x1a8], R10 ;  /* 0x00006a0010107a25 */ /* 0x002fe200078e000a */
[----:B------:R-:W-:Y:S02]  /*18e0*/  LOP3.LUT R205, R205, 0xfffffe00, R6, 0xf8, !PT ;  /* 0xfffffe00cdcd7812 */ /* 0x000fe400078ef806 */
[C---:B------:R-:W-:Y:S01]  /*18f0*/  LOP3.LUT P3, RZ, R0.reuse, 0x4, RZ, 0xc0, !PT ;  /* 0x0000000400ff7812 */ /* 0x040fe2000786c0ff */
[----:B------:R-:W-:Y:S01]  /*1900*/  IMAD R7, R15, c[0x0][0x1a0], RZ ;  /* 0x000068000f077a24 */ /* 0x000fe200078e02ff */
[----:B------:R-:W-:Y:S01]  /*1910*/  LOP3.LUT P2, RZ, R0, 0x2, RZ, 0xc0, !PT ;  /* 0x0000000200ff7812 */ /* 0x000fe2000784c0ff */
[----:B------:R-:W-:Y:S01]  /*1920*/  IMAD.WIDE.U32 R10, R14, c[0x0][0x1a0], R214 ;  /* 0x000068000e0a7a25 */ /* 0x000fe200078e00d6 */
[----:B------:R-:W-:-:S02]  /*1930*/  IADD3.X R207, R13, UR7, R8, P1, !PT ;  /* 0x000000070dcf7c10 */ /* 0x000fc40008ffe408 */
[----:B------:R-:W-:Y:S01]  /*1940*/  IADD3 R203, R214, 0x80, RZ ;  /* 0x00000080d6cb7810 */ /* 0x000fe20007ffe0ff */
[----:B------:R-:W-:Y:S01]  /*1950*/  IMAD.SHL.U32 R0, R0, 0x40, RZ ;  /* 0x0000004000007824 */ /* 0x000fe200078e00ff */
[----:B------:R-:W-:Y:S01]  /*1960*/  IADD3 R6, P0, R10, UR26, RZ ;  /* 0x0000001a0a067c10 */ /* 0x000fe2000ff1e0ff */
[----:B------:R-:W-:Y:S02]  /*1970*/  IMAD R7, R14, c[0x0][0x1a4], R7 ;  /* 0x000069000e077a24 */ /* 0x000fe400078e0207 */
[----:B------:R-:W-:Y:S01]  /*1980*/  IMAD.WIDE.U32 R206, R134, c[0x0][0x1b0], R206 ;  /* 0x00006c0086ce7a25 */ /* 0x000fe200078e00ce */
[----:B------:R-:W-:Y:S02]  /*1990*/  LOP3.LUT R0, R0, 0x1c0, RZ, 0xc0, !PT ;  /* 0x000001c000007812 */ /* 0x000fe400078ec0ff */
        /* <DEDUP_REMOVED lines=8> */
[----:B------:R-:W-:Y:S01]  /*1a20*/  LEA.HI R6, R3, R4, RZ, 0x5 ;  /* 0x0000000403067211 */ /* 0x000fe200078f28ff */
[----:B------:R-:W-:Y:S01]  /*1a30*/  IMAD.MOV.U32 R7, RZ, RZ, 0x10 ;  /* 0x00000010ff077424 */ /* 0x000fe200078e00ff */
[----:B------:R-:W-:Y:S01]  /*1a40*/  LOP3.LUT R0, R9, R0, RZ, 0x3c, !PT ;  /* 0x0000000009007212 */ /* 0x000fe200078e3cff */
[----:B------:R-:W-:Y:S01]  /*1a50*/  IMAD.SHL.U32 R205, R205, 0x2, RZ ;  /* 0x00000002cdcd7824 */ /* 0x000fe200078e00ff */
[----:B------:R-:W-:Y:S01]  /*1a60*/  SHF.R.S32.HI R89, RZ, 0x5, R6 ;  /* 0x00000005ff597819 */ /* 0x000fe20000011406 */
[----:B------:R-:W-:Y:S01]  /*1a70*/  IMAD.IADD R209, R207, 0x1, R209 ;  /* 0x00000001cfd17824 */ /* 0x000fe200078e02d1 */
[----:B------:R-:W-:Y:S01]  /*1a80*/  LOP3.LUT R0, R0, 0xfffffe00, R5, 0xf8, !PT ;  /* 0xfffffe0000007812 */ /* 0x000fe200078ef805 */
[----:B------:R-:W-:Y:S01]  /*1a90*/  IMAD.MOV.U32 R5, RZ, RZ, 0x20 ;  /* 0x00000020ff057424 */ /* 0x000fe200078e00ff */
[----:B------:R-:W-:Y:S01]  /*1aa0*/  IADD3 R13, R17, UR4, RZ ;  /* 0x00000004110d7c10 */ /* 0x000fe2000fffe0ff */
[----:B------:R-:W-:Y:S01]  /*1ab0*/  IMAD.IADD R219, R135, 0x1, R219 ;  /* 0x0000000187db7824 */ /* 0x000fe200078e02db */
[----:B------:R-:W-:-:S02]  /*1ac0*/  SEL R7, R7, 0xfffffff0, !P2 ;  /* 0xfffffff007077807 */ /* 0x000fc40005000000 */
[----:B------:R-:W-:Y:S01]  /*1ad0*/  SEL R5, R5, 0xffffffe0, !P3 ;  /* 0xffffffe005057807 */ /* 0x000fe20005800000 */
        /* <DEDUP_REMOVED lines=31> */
.L_x_1117:
[----:B------:R-:W-:Y:S05]  /*1cd0*/  BSYNC B0 ;  /* 0x0000000000007941 */ /* 0x000fea0003800000 */
.L_x_1116:
        /* <DEDUP_REMOVED lines=37> */
.L_x_1119:
[----:B------:R-:W-:Y:S05]  /*1f30*/  BSYNC B0 ;  /* 0x0000000000007941 */ /* 0x000fea0003800000 */
.L_x_1118:
        /* <DEDUP_REMOVED lines=37> */
.L_x_1121:
[----:B------:R-:W-:Y:S05]  /*2190*/  BSYNC B0 ;  /* 0x0000000000007941 */ /* 0x000fea0003800000 */
.L_x_1120:
        /* <DEDUP_REMOVED lines=40> */
.L_x_1123:
[----:B------:R-:W-:Y:S05]  /*2420*/  BSYNC B0 ;  /* 0x0000000000007941 */ /* 0x000fea0003800000 */
.L_x_1122:
        /* <DEDUP_REMOVED lines=37> */
.L_x_1125:
[----:B------:R-:W-:Y:S05]  /*2680*/  BSYNC B0 ;  /* 0x0000000000007941 */ /* 0x000fea0003800000 */
.L_x_1124:
        /* <DEDUP_REMOVED lines=33> */
.L_x_1127:
[----:B------:R-:W-:Y:S05]  /*28a0*/  BSYNC B0 ;  /* 0x0000000000007941 */ /* 0x000fea0003800000 */
.L_x_1126:
[----:B------:R-:W-:Y:S01]  /*28b0*/  ISETP.GE.AND P0, PT, R9, UR12, PT ;  /* 0x0000000c09007c0c */ /* 0x000fe2000bf06270 */
[----:B------:R-:W-:-:S12]  /*28c0*/  BSSY B0, `(.L_x_1128) ;  /* 0x000001f000007945 */ /* 0x000fd80003800000 */
        /* <DEDUP_REMOVED lines=30> */
.L_x_1129:
[----:B------:R-:W-:Y:S05]  /*2ab0*/  BSYNC B0 ;  /* 0x0000000000007941 */ /* 0x000fea0003800000 */
.L_x_1128:
[----:B------:R-:W-:Y:S01]  /*2ac0*/  ISETP.GE.AND P0, PT, R8, UR12, PT ;  /* 0x0000000c08007c0c */ /* 0x000fe2000bf06270 */
[----:B------:R-:W-:Y:S01]  /*2ad0*/  ULDC.64 UR4, c[0x0][0x1a0] ;  /* 0x0000680000047ab9 */ /* 0x000fe20000000a00 */
[----:B------:R-:W-:Y:S01]  /*2ae0*/  LOP3.LUT R11, R6, 0xffffffe0, RZ, 0xc0, !PT ;  /* 0xffffffe0060b7812 */ /* 0x000fe200078ec0ff */
[----:B------:R-:W-:Y:S01]  /*2af0*/  USHF.L.U64.HI UR22, UR4, UR22, UR5 ;  /* 0x0000001604167299 */ /* 0x000fe20008010205 */
[----:B------:R-:W-:Y:S01]  /*2b00*/  BSSY B0, `(.L_x_1130) ;  /* 0x0000023000007945 */ /* 0x000fe20003800000 */
[----:B------:R-:W-:Y:S02]  /*2b10*/  USHF.L.U32 UR23, UR4, 0x6, URZ ;  /* 0x0000000604177899 */ /* 0x000fe4000800063f */
[----:B------:R-:W-:-:S06]  /*2b20*/  IMAD.IADD R11, R4, 0x1, -R11 ;  /* 0x00000001040b7824 */ /* 0x000fcc00078e0a0b */
        /* <DEDUP_REMOVED lines=11> */
[C---:B-12---:R-:W-:Y:S02]  /*2be0*/  @!P3 LEA R16, P4, R20.reuse, c[0x0][0x168], 0x1 ;  /* 0x00005a001410ba11 */ /* 0x046fe400078808ff */
        /* <DEDUP_REMOVED lines=20> */
.L_x_1131:
[----:B------:R-:W-:Y:S05]  /*2d30*/  BSYNC B0 ;  /* 0x0000000000007941 */ /* 0x000fea0003800000 */
.L_x_1130:
[----:B------:R-:W0:Y:S01]  /*2d40*/  LDGDEPBAR ;  /* 0x00000000000079af */ /* 0x000e220000000000 */
[----:B------:R-:W-:Y:S01]  /*2d50*/  ISETP.GE.AND P0, PT, R14, UR12, PT ;  /* 0x0000000c0e007c0c */ /* 0x000fe2000bf06270 */
[----:B------:R-:W-:Y:S01]  /*2d60*/  UIMAD UR5, UR22, UR13, URZ ;  /* 0x0000000d160572a4 */ /* 0x000fe2000f8e023f */
[----:B-123--:R-:W-:Y:S01]  /*2d70*/  IMAD.U32 R17, RZ, RZ, UR13 ;  /* 0x0000000dff117e24 */ /* 0x00efe2000f8e00ff */
[----:B------:R-:W-:Y:S01]  /*2d80*/  SHF.R.S32.HI R6, RZ, 0x1f, R11 ;  /* 0x0000001fff067819 */ /* 0x000fe2000001140b */
[----:B------:R-:W-:Y:S01]  /*2d90*/  IMAD.MOV.U32 R218, RZ, RZ, R134 ;  /* 0x000000ffffda7224 */ /* 0x000fe200078e0086 */
[----:B------:R-:W-:Y:S01]  /*2da0*/  UIMAD UR5, UR24, UR23, UR5 ;  /* 0x00000017180572a4 */ /* 0x000fe2000f8e0205 */
[----:B------:R-:W-:Y:S01]  /*2db0*/  BSSY B0, `(.L_x_1132) ;  /* 0x0000024000007945 */ /* 0x000fe20003800000 */
[----:B------:R-:W-:Y:S01]  /*2dc0*/  LEA.HI R6, R6, R11, RZ, 0x2 ;  /* 0x0000000b06067211 */ /* 0x000fe200078f10ff */
[----:B------:R-:W-:-:S03]  /*2dd0*/  IMAD.WIDE.U32 R16, R17, UR23, R218 ;  /* 0x0000001711107c25 */ /* 0x000fc6000f8e00da */
[----:B------:R-:W-:Y:S02]  /*2de0*/  SHF.R.S32.HI R6, RZ, 0x2, R6 ;  /* 0x00000002ff067819 */ /* 0x000fe40000011406 */
        /* <DEDUP_REMOVED lines=32> */
.L_x_1133:
[----:B------:R-:W-:Y:S05]  /*2ff0*/  BSYNC B0 ;  /* 0x0000000000007941 */ /* 0x000fea0003800000 */
.L_x_1132:
        /* <DEDUP_REMOVED lines=36> */
.L_x_1135:
[----:B------:R-:W-:Y:S05]  /*3240*/  BSYNC B0 ;  /* 0x0000000000007941 */ /* 0x000fea0003800000 */
.L_x_1134:
        /* <DEDUP_REMOVED lines=35> */
.L_x_1137:
[----:B------:R-:W-:Y:S05]  /*3480*/  BSYNC B0 ;  /* 0x0000000000007941 */ /* 0x000fea0003800000 */
.L_x_1136:
        /* <DEDUP_REMOVED lines=37> */
.L_x_1139:
[----:B------:R-:W-:Y:S05]  /*36e0*/  BSYNC B0 ;  /* 0x0000000000007941 */ /* 0x000fea0003800000 */
.L_x_1138:
[C---:B------:R-:W-:Y:S01]  /*36f0*/  IMAD.SHL.U32 R8, R2.reuse, 0x40, RZ ;  /* 0x0000004002087824 */ /* 0x040fe200078e00ff */
[----:B------:R-:W-:Y:S01]  /*3700*/  R2P PR, R2, 0x6 ;  /* 0x0000000602007804 */ /* 0x000fe20000000000 */
[----:B------:R-:W-:Y:S01]  /*3710*/  IMAD.SHL.U32 R14, R14, 0x8, RZ ;  /* 0x000000080e0e7824 */ /* 0x000fe200078e00ff */
[----:B------:R-:W-:Y:S01]  /*3720*/  UIADD3 UR12, UR16, 0x1, -UR17 ;  /* 0x00000001100c7890 */ /* 0x000fe2000fffe811 */
[C---:B------:R-:W-:Y:S01]  /*3730*/  IMAD R202, R89.reuse, 0x400, R0 ;  /* 0x0000040059ca7824 */ /* 0x040fe200078e0200 */
[----:B------:R-:W-:Y:S01]  /*3740*/  LOP3.LUT R9, R8, 0x1c0, RZ, 0xc0, !PT ;  /* 0x000001c008097812 */ /* 0x000fe200078ec0ff */
[----:B------:R-:W-:Y:S01]  /*3750*/  IMAD.SHL.U32 R216, R4, 0x2, RZ ;  /* 0x0000000204d87824 */ /* 0x000fe200078e00ff */
[----:B------:R-:W-:Y:S01]  /*3760*/  LEA R89, R89, UR15, 0x4 ;  /* 0x0000000f59597c11 */ /* 0x000fe2000f8e20ff */
[----:B------:R-:W-:Y:S01]  /*3770*/  IMAD.SHL.U32 R202, R202, 0x2, RZ ;  /* 0x00000002caca7824 */ /* 0x000fe200078e00ff */
[----:B------:R-:W-:Y:S01]  /*3780*/  LOP3.LUT R8, R9, 0x8, R14, 0xf8, !PT ;  /* 0x0000000809087812 */ /* 0x000fe200078ef80e */
[----:B------:R-:W-:Y:S01]  /*3790*/  ULDC UR5, c[0x0][0x2e4] ;  /* 0x0000b90000057ab9 */ /* 0x000fe20000000800 */
[----:B------:R-:W-:Y:S01]  /*37a0*/  SHF.R.U32.HI R9, RZ, 0x3, R9 ;  /* 0x00000003ff097819 */ /* 0x000fe20000011609 */
[--C-:B------:R-:W-:Y:S01]  /*37b0*/  IMAD R200, R7, 0x2, R202.reuse ;  /* 0x0000000207c87824 */ /* 0x100fe200078e02ca */
[----:B------:R-:W-:Y:S01]  /*37c0*/  LDSM.16.M88.4 R68, [R202] ;  /* 0x00000000ca44783b */ /* 0x000fe20000000200 */
[C---:B------:R-:W-:Y:S01]  /*37d0*/  IMAD R198, R5.reuse, 0x2, R202 ;  /* 0x0000000205c67824 */ /* 0x040fe200078e02ca */
[----:B------:R-:W-:Y:S01]  /*37e0*/  LOP3.LUT R8, R8, R9, RZ, 0x3c, !PT ;  /* 0x0000000908087212 */ /* 0x000fe200078e3cff */
[----:B------:R-:W-:Y:S01]  /*37f0*/  IMAD R197, R5, 0x2, R200 ;  /* 0x0000000205c57824 */ /* 0x000fe200078e02c8 */
[----:B--2---:R-:W-:Y:S01]  /*3800*/  LDSM.16.M88.4 R20, [R200] ;  /* 0x00000000c814783b */ /* 0x004fe20000000200 */
[----:B------:R-:W-:Y:S01]  /*3810*/  LOP3.LUT R216, R216, 0x6, RZ, 0xc0, !PT ;  /* 0x00000006d8d87812 */ /* 0x000fe200078ec0ff */
[----:B------:R-:W-:Y:S01]  /*3820*/  ULDC UR4, c[0x0][0x2e8] ;  /* 0x0000ba0000047ab9 */ /* 0x000fe20000000800 */
[----:B------:R-:W-:Y:S01]  /*3830*/  IMAD R201, R201, 0x200, R8 ;  /* 0x00000200c9c97824 */ /* 0x000fe200078e0208 */
[----:B------:R-:W-:Y:S01]  /*3840*/  LDSM.16.M88.4 R64, [R197] ;  /* 0x00000000c540783b */ /* 0x000fe20000000200 */
[----:B------:R-:W-:Y:S01]  /*3850*/  UIADD3 UR5, UR16, -UR5, -UR17 ;  /* 0x8000000510057290 */ /* 0x000fe2000fffe811 */
[----:B------:R-:W-:Y:S01]  /*3860*/  IMAD.IADD R6, R6, 0x1, R89 ;  /* 0x0000000106067824 */ /* 0x000fe200078e0259 */
[----:B------:R-:W-:Y:S01]  /*3870*/  UIADD3 UR4, UR12, UR4, URZ ;  /* 0x000000040c047290 */ /* 0x000fe2000fffe03f */
[----:B------:R-:W-:Y:S01]  /*3880*/  IMAD.SHL.U32 R201, R201, 0x2, RZ ;  /* 0x00000002c9c97824 */ /* 0x000fe200078e00ff */
[----:B-1----:R-:W-:Y:S01]  /*3890*/  LDSM.16.M88.4 R8, [R198] ;  /* 0x00000000c608783b */ /* 0x002fe20000000200 */
[----:B------:R-:W-:Y:S01]  /*38a0*/  UISETP.GT.AND UP0, UPT, UR13, UR9, UPT ;  /* 0x000000090d00728c */ /* 0x000fe2000bf04270 */
[----:B------:R-:W-:-:S02]  /*38b0*/  IADD3 R213, R6, UR5, RZ ;  /* 0x0000000506d57c10 */ /* 0x000fc4000fffe0ff */
[----:B------:R-:W1:Y:S01]  /*38c0*/  LDSM.16.M88.4 R40, [R201+0x6000] ;  /* 0x00600000c928783b */ /* 0x000e620000000200 */
[C---:B------:R-:W-:Y:S02]  /*38d0*/  IADD3 R2, R201.reuse, 0x6000, RZ ;  /* 0x00006000c9027810 */ /* 0x040fe40007ffe0ff */
[----:B------:R-:W-:Y:S01]  /*38e0*/  IADD3 R199, R201, 0x6020, RZ ;  /* 0x00006020c9c77810 */ /* 0x000fe20007ffe0ff */
[----:B------:R-:W2:Y:S01]  /*38f0*/  LDSM.16.M88.4 R32, [R201+0x6800] ;  /* 0x00680000c920783b */ /* 0x000ea20000000200 */
[----:B------:R-:W-:Y:S01]  /*3900*/  @P1 IADD3 R199, R2, -0x20, RZ ;  /* 0xffffffe002c71810 */ /* 0x000fe20007ffe0ff */
[----:B------:R-:W-:Y:S01]  /*3910*/  IMAD.MOV.U32 R2, RZ, RZ, 0x40 ;  /* 0x00000040ff027424 */ /* 0x000fe200078e00ff */
[C---:B------:R-:W-:Y:S01]  /*3920*/  IADD3 R212, R6.reuse, UR4, RZ ;  /* 0x0000000406d47c10 */ /* 0x040fe2000fffe0ff */
[----:B------:R-:W5:Y:S01]  /*3930*/  LDSM.16.M88.4 R76, [R201+0x7000] ;  /* 0x00700000c94c783b */ /* 0x000f620000000200 */
[----:B------:R-:W-:Y:S02]  /*3940*/  IADD3 R6, R6, 0x8, RZ ;  /* 0x0000000806067810 */ /* 0x000fe40007ffe0ff */
[----:B------:R-:W-:Y:S01]  /*3950*/  SEL R2, R2, 0xffffffc0, !P2 ;  /* 0xffffffc002027807 */ /* 0x000fe20005000000 */
[----:B------:R-:W3:Y:S01]  /*3960*/  LDSM.16.M88.4 R60, [R201+0x7800] ;  /* 0x00780000c93c783b */ /* 0x000ee20000000200 */
[----:B------:R-:W-:-:S02]  /*3970*/  IADD3 R210, R6, UR4, RZ ;  /* 0x0000000406d27c10 */ /* 0x000fc4000fffe0ff */
[----:B------:R-:W-:Y:S01]  /*3980*/  IMNMX R212, R212, UR16, PT ;  /* 0x00000010d4d47c17 */ /* 0x000fe2000b800200 */
[----:B------:R-:W4:Y:S01]  /*3990*/  LDSM.16.M88.4 R56, [R199] ;  /* 0x00000000c738783b */ /* 0x000f220000000200 */
[----:B------:R-:W-:Y:S01]  /*39a0*/  IMAD.IADD R195, R201, 0x1, R2 ;  /* 0x00000001c9c37824 */ /* 0x000fe200078e0202 */
[----:B------:R-:W-:Y:S01]  /*39b0*/  IADD3 R211, R6, UR5, RZ ;  /* 0x0000000506d37c10 */ /* 0x000fe2000fffe0ff */
[----:B------:R-:W-:Y:S01]  /*39c0*/  IMAD.IADD R188, R2, 0x1, R199 ;  /* 0x0000000102bc7824 */ /* 0x000fe200078e02c7 */
[----:B------:R-:W3:Y:S01]  /*39d0*/  LDSM.16.M88.4 R52, [R199+0x800] ;  /* 0x00080000c734783b */ /* 0x000ee20000000200 */
[----:B------:R-:W-:Y:S02]  /*39e0*/  IMNMX R210, R210, UR16, PT ;  /* 0x00000010d2d27c17 */ /* 0x000fe4000b800200 */
[----:B------:R-:W-:Y:S01]  /*39f0*/  IMNMX R213, RZ, R213, !PT ;  /* 0x000000d5ffd57217 */ /* 0x000fe20007800200 */
[----:B------:R-:W3:Y:S01]  /*3a00*/  LDSM.16.M88.4 R48, [R199+0x1000] ;  /* 0x00100000c730783b */ /* 0x000ee20000000200 */
[----:B------:R-:W-:-:S02]  /*3a10*/  IMNMX R211, RZ, R211, !PT ;  /* 0x000000d3ffd37217 */ /* 0x000fc40007800200 */
[C---:B------:R-:W-:Y:S01]  /*3a20*/  IADD3 R191, R199.reuse, 0x800, RZ ;  /* 0x00000800c7bf7810 */ /* 0x040fe20007ffe0ff */
[----:B------:R-:W3:Y:S01]  /*3a30*/  LDSM.16.M88.4 R16, [R195+0x6000] ;  /* 0x00600000c310783b */ /* 0x000ee20000000200 */
[C---:B------:R-:W-:Y:S02]  /*3a40*/  IADD3 R190, R199.reuse, 0x1000, RZ ;  /* 0x00001000c7be7810 */ /* 0x040fe40007ffe0ff */
[C---:B------:R-:W-:Y:S01]  /*3a50*/  IADD3 R189, R199.reuse, 0x1800, RZ ;  /* 0x00001800c7bd7810 */ /* 0x040fe20007ffe0ff */
[----:B------:R-:W3:Y:S01]  /*3a60*/  LDSM.16.M88.4 R24, [R199+0x1800] ;  /* 0x00180000c718783b */ /* 0x000ee20000000200 */
[C---:B------:R-:W-:Y:S02]  /*3a70*/  IADD3 R187, R199.reuse, 0x2000, RZ ;  /* 0x00002000c7bb7810 */ /* 0x040fe40007ffe0ff */
[C---:B------:R-:W-:Y:S01]  /*3a80*/  IADD3 R186, R199.reuse, 0x2800, RZ ;  /* 0x00002800c7ba7810 */ /* 0x040fe20007ffe0ff */
[----:B------:R-:W3:Y:S01]  /*3a90*/  LDSM.16.M88.4 R12, [R195+0x6800] ;  /* 0x00680000c30c783b */ /* 0x000ee20000000200 */
[----:B------:R-:W-:-:S02]  /*3aa0*/  IADD3 R185, R199, 0x3000, RZ ;  /* 0x00003000c7b97810 */ /* 0x000fc40007ffe0ff */
[C---:B------:R-:W-:Y:S01]  /*3ab0*/  IADD3 R184, R199.reuse, 0x3800, RZ ;  /* 0x00003800c7b87810 */ /* 0x040fe20007ffe0ff */
[C---:B-1----:R-:W-:Y:S01]  /*3ac0*/  HMMA.16816.F32.BF16 R44, R68.reuse, R40, RZ ;  /* 0x00000028442c723c */ /* 0x042fe200000418ff */
[----:B------:R-:W1:Y:S01]  /*3ad0*/  LDSM.16.M88.4 R84, [R195+0x7000] ;  /* 0x00700000c354783b */ /* 0x000e620000000200 */
[C---:B------:R-:W-:Y:S02]  /*3ae0*/  IADD3 R183, R199.reuse, 0x4000, RZ ;  /* 0x00004000c7b77810 */ /* 0x040fe40007ffe0ff */
[C---:B------:R-:W-:Y:S01]  /*3af0*/  IADD3 R182, R199.reuse, 0x4800, RZ ;  /* 0x00004800c7b67810 */ /* 0x040fe20007ffe0ff */
[----:B------:R-:W-:Y:S01]  /*3b00*/  LDSM.16.M88.4 R80, [R195+0x7800] ;  /* 0x00780000c350783b */ /* 0x000fe20000000200 */
[C---:B------:R-:W-:Y:S02]  /*3b10*/  IADD3 R181, R199.reuse, 0x5000, RZ ;  /* 0x00005000c7b57810 */ /* 0x040fe40007ffe0ff */
[----:B------:R-:W-:Y:S01]  /*3b20*/  HMMA.16816.F32.BF16 R40, R68, R42, RZ ;  /* 0x0000002a4428723c */ /* 0x000fe200000418ff */
[----:B------:R-:W0:Y:S01]  /*3b30*/  LDGDEPBAR ;  /* 0x00000000000079af */ /* 0x000e220000000000 */
[----:B------:R-:W-:-:S06]  /*3b40*/  IADD3 R180, R199, 0x5800, RZ ;  /* 0x00005800c7b47810 */ /* 0x000fcc0007ffe0ff */
[C---:B--2---:R-:W-:Y:S08]  /*3b50*/  HMMA.16816.F32.BF16 R36, R68.reuse, R32, RZ ;  /* 0x000000204424723c */ /* 0x044ff000000418ff */
[C---:B------:R-:W-:Y:S08]  /*3b60*/  HMMA.16816.F32.BF16 R32, R68.reuse, R34, RZ ;  /* 0x000000224420723c */ /* 0x040ff000000418ff */
[C---:B-----5:R-:W-:Y:S08]  /*3b70*/  HMMA.16816.F32.BF16 R28, R68.reuse, R76, RZ ;  /* 0x0000004c441c723c */ /* 0x060ff000000418ff */
[C---:B------:R-:W-:Y:S08]  /*3b80*/  HMMA.16816.F32.BF16 R76, R68.reuse, R78, RZ ;  /* 0x0000004e444c723c */ /* 0x040ff000000418ff */
[----:B---3--:R-:W-:Y:S08]  /*3b90*/  HMMA.16816.F32.BF16 R72, R68, R60, RZ ;  /* 0x0000003c4448723c */ /* 0x008ff000000418ff */
[C---:B----4-:R-:W-:Y:S08]  /*3ba0*/  HMMA.16816.F32.BF16 R44, R20.reuse, R56, R44 ;  /* 0x00000038142c723c */ /* 0x050ff0000004182c */
[----:B------:R-:W-:Y:S01]  /*3bb0*/  HMMA.16816.F32.BF16 R40, R20, R58, R40 ;  /* 0x0000003a1428723c */ /* 0x000fe20000041828 */
[----:B------:R-:W-:Y:S07]  /*3bc0*/  LDSM.16.M88.4 R56, [R188+0x800] ;  /* 0x00080000bc38783b */ /* 0x000fee0000000200 */
[----:B------:R-:W-:Y:S01]  /*3bd0*/  HMMA.16816.F32.BF16 R68, R68, R62, RZ ;  /* 0x0000003e4444723c */ /* 0x000fe200000418ff */
[----:B------:R-:W2:Y:S07]  /*3be0*/  LDSM.16.M88.4 R60, [R188] ;  /* 0x00000000bc3c783b */ /* 0x000eae0000000200 */
[C---:B------:R-:W-:Y:S08]  /*3bf0*/  HMMA.16816.F32.BF16 R36, R20.reuse, R52, R36 ;  /* 0x000000341424723c */ /* 0x040ff00000041824 */
[C---:B------:R-:W-:Y:S01]  /*3c00*/  HMMA.16816.F32.BF16 R32, R20.reuse, R54, R32 ;  /* 0x000000361420723c */ /* 0x040fe20000041820 */
[----:B------:R-:W3:Y:S07]  /*3c10*/  LDSM.16.M88.4 R52, [R188+0x1000] ;  /* 0x00100000bc34783b */ /* 0x000eee0000000200 */
[C---:B------:R-:W-:Y:S08]  /*3c20*/  HMMA.16816.F32.BF16 R28, R20.reuse, R48, R28 ;  /* 0x00000030141c723c */ /* 0x040ff0000004181c */
[----:B------:R-:W-:Y:S01]  /*3c30*/  HMMA.16816.F32.BF16 R76, R20, R50, R76 ;  /* 0x00000032144c723c */ /* 0x000fe2000004184c */
[----:B------:R-:W-:Y:S07]  /*3c40*/  LDSM.16.M88.4 R48, [R188+0x1800] ;  /* 0x00180000bc30783b */ /* 0x000fee0000000200 */
[C---:B------:R-:W-:Y:S08]  /*3c50*/  HMMA.16816.F32.BF16 R44, R8.reuse, R16, R44 ;  /* 0x00000010082c723c */ /* 0x040ff0000004182c */
[----:B------:R-:W-:Y:S01]  /*3c60*/  HMMA.16816.F32.BF16 R40, R8, R18, R40 ;  /* 0x000000120828723c */ /* 0x000fe20000041828 */
[----:B------:R-:W-:Y:S07]  /*3c70*/  LDSM.16.M88.4 R16, [R201+0x8800] ;  /* 0x00880000c910783b */ /* 0x000fee0000000200 */
[C---:B------:R-:W-:Y:S08]  /*3c80*/  HMMA.16816.F32.BF16 R72, R20.reuse, R24, R72 ;  /* 0x000000181448723c */ /* 0x040ff00000041848 */
[----:B------:R-:W-:Y:S01]  /*3c90*/  HMMA.16816.F32.BF16 R68, R20, R26, R68 ;  /* 0x0000001a1444723c */ /* 0x000fe20000041844 */
[----:B------:R-:W-:Y:S04]  /*3ca0*/  LDSM.16.M88.4 R24, [R202+0x2000] ;  /* 0x00200000ca18783b */ /* 0x000fe80000000200 */
[----:B------:R-:W4:Y:S03]  /*3cb0*/  LDSM.16.M88.4 R20, [R201+0x8000] ;  /* 0x00800000c914783b */ /* 0x000f260000000200 */
[C---:B------:R-:W-:Y:S08]  /*3cc0*/  HMMA.16816.F32.BF16 R36, R8.reuse, R12, R36 ;  /* 0x0000000c0824723c */ /* 0x040ff00000041824 */
[C---:B------:R-:W-:Y:S01]  /*3cd0*/  HMMA.16816.F32.BF16 R32, R8.reuse, R14, R32 ;  /* 0x0000000e0820723c */ /* 0x040fe20000041820 */
[----:B------:R-:W5:Y:S07]  /*3ce0*/  LDSM.16.M88.4 R12, [R201+0x9000] ;  /* 0x00900000c90c783b */ /* 0x000f6e0000000200 */
[C---:B-1----:R-:W-:Y:S08]  /*3cf0*/  HMMA.16816.F32.BF16 R28, R8.reuse, R84, R28 ;  /* 0x00000054081c723c */ /* 0x042ff0000004181c */
[----:B------:R-:W-:Y:S01]  /*3d00*/  HMMA.16816.F32.BF16 R76, R8, R86, R76 ;  /* 0x00000056084c723c */ /* 0x000fe2000004184c */
[----:B------:R-:W-:Y:S07]  /*3d10*/  LDSM.16.M88.4 R84, [R201+0xb000] ;  /* 0x00b00000c954783b */ /* 0x000fee0000000200 */
[C---:B--2---:R-:W-:Y:S08]  /*3d20*/  HMMA.16816.F32.BF16 R44, R64.reuse, R60, R44 ;  /* 0x0000003c402c723c */ /* 0x044ff0000004182c */
[----:B------:R-:W-:Y:S01]  /*3d30*/  HMMA.16816.F32.BF16 R40, R64, R62, R40 ;  /* 0x0000003e4028723c */ /* 0x000fe20000041828 */
[----:B------:R-:W-:Y:S07]  /*3d40*/  LDSM.16.M88.4 R60, [R201+0x9800] ;  /* 0x00980000c93c783b */ /* 0x000fee0000000200 */
[C---:B------:R-:W-:Y:S08]  /*3d50*/  HMMA.16816.F32.BF16 R72, R8.reuse, R80, R72 ;  /* 0x000000500848723c */ /* 0x040ff00000041848 */
[----:B------:R-:W-:Y:S01]  /*3d60*/  HMMA.16816.F32.BF16 R68, R8, R82, R68 ;  /* 0x000000520844723c */ /* 0x000fe20000041844 */
[----:B------:R-:W-:Y:S07]  /*3d70*/  LDSM.16.M88.4 R8, [R199+0x2000] ;  /* 0x00200000c708783b */ /* 0x000fee0000000200 */
[C---:B------:R-:W-:Y:S08]  /*3d80*/  HMMA.16816.F32.BF16 R36, R64.reuse, R56, R36 ;  /* 0x000000384024723c */ /* 0x040ff00000041824 */
[C---:B------:R-:W-:Y:S08]  /*3d90*/  HMMA.16816.F32.BF16 R32, R64.reuse, R58, R32 ;  /* 0x0000003a4020723c */ /* 0x040ff00000041820 */
[C---:B---3--:R-:W-:Y:S01]  /*3da0*/  HMMA.16816.F32.BF16 R56, R64.reuse, R52, R28 ;  /* 0x000000344038723c */ /* 0x048fe2000004181c */
[----:B------:R-:W1:Y:S07]  /*3db0*/  LDSM.16.M88.4 R28, [R200+0x2000] ;  /* 0x00200000c81c783b */ /* 0x000e6e0000000200 */
[----:B------:R-:W-:Y:S01]  /*3dc0*/  HMMA.16816.F32.BF16 R76, R64, R54, R76 ;  /* 0x00000036404c723c */ /* 0x000fe2000004184c */
[----:B------:R-:W-:Y:S07]  /*3dd0*/  LDSM.16.M88.4 R52, [R199+0x3000] ;  /* 0x00300000c734783b */ /* 0x000fee0000000200 */
[C---:B----4-:R-:W-:Y:S08]  /*3de0*/  HMMA.16816.F32.BF16 R44, R24.reuse, R20, R44 ;  /* 0x00000014182c723c */ /* 0x050ff0000004182c */
[----:B------:R-:W-:Y:S01]  /*3df0*/  HMMA.16816.F32.BF16 R40, R24, R22, R40 ;  /* 0x000000161828723c */ /* 0x000fe20000041828 */
[----:B------:R-:W-:Y:S07]  /*3e00*/  LDSM.16.M88.4 R20, [R195+0x8000] ;  /* 0x00800000c314783b */ /* 0x000fee0000000200 */
[C---:B------:R-:W-:Y:S08]  /*3e10*/  HMMA.16816.F32.BF16 R72, R64.reuse, R48, R72 ;  /* 0x000000304048723c */ /* 0x040ff00000041848 */
[----:B------:R-:W-:Y:S01]  /*3e20*/  HMMA.16816.F32.BF16 R68, R64, R50, R68 ;  /* 0x000000324044723c */ /* 0x000fe20000041844 */
[----:B------:R-:W-:Y:S04]  /*3e30*/  LDSM.16.M88.4 R48, [R198+0x2000] ;  /* 0x00200000c630783b */ /* 0x000fe80000000200 */
[----:B------:R-:W-:Y:S03]  /*3e40*/  LDSM.16.M88.4 R64, [R195+0x9000] ;  /* 0x00900000c340783b */ /* 0x000fe60000000200 */
[C---:B------:R-:W-:Y:S08]  /*3e50*/  HMMA.16816.F32.BF16 R36, R24.reuse, R16, R36 ;  /* 0x000000101824723c */ /* 0x040ff00000041824 */
[C---:B------:R-:W-:Y:S01]  /*3e60*/  HMMA.16816.F32.BF16 R32, R24.reuse, R18, R32 ;  /* 0x000000121820723c */ /* 0x040fe20000041820 */
[----:B------:R-:W2:Y:S07]  /*3e70*/  LDSM.16.M88.4 R16, [R199+0x2800] ;  /* 0x00280000c710783b */ /* 0x000eae0000000200 */
[C---:B-----5:R-:W-:Y:S08]  /*3e80*/  HMMA.16816.F32.BF16 R56, R24.reuse, R12, R56 ;  /* 0x0000000c1838723c */ /* 0x060ff00000041838 */
[----:B------:R-:W-:Y:S01]  /*3e90*/  HMMA.16816.F32.BF16 R76, R24, R14, R76 ;  /* 0x0000000e184c723c */ /* 0x000fe2000004184c */
[----:B------:R-:W3:Y:S07]  /*3ea0*/  LDSM.16.M88.4 R12, [R199+0x3800] ;  /* 0x00380000c70c783b */ /* 0x000eee0000000200 */
[C---:B-1----:R-:W-:Y:S08]  /*3eb0*/  HMMA.16816.F32.BF16 R44, R28.reuse, R8, R44 ;  /* 0x000000081c2c723c */ /* 0x042ff0000004182c */
[----:B------:R-:W-:Y:S01]  /*3ec0*/  HMMA.16816.F32.BF16 R40, R28, R10, R40 ;  /* 0x0000000a1c28723c */ /* 0x000fe20000041828 */
[----:B------:R-:W-:Y:S07]  /*3ed0*/  LDSM.16.M88.4 R8, [R195+0x9800] ;  /* 0x00980000c308783b */ /* 0x000fee0000000200 */
[C---:B------:R-:W-:Y:S01]  /*3ee0*/  HMMA.16816.F32.BF16 R80, R24.reuse, R60, R72 ;  /* 0x0000003c1850723c */ /* 0x040fe20000041848 */
[----:B------:R-:W1:Y:S07]  /*3ef0*/  LDSM.16.M88.4 R72, [R195+0x8800] ;  /* 0x00880000c348783b */ /* 0x000e6e0000000200 */
[----:B------:R-:W-:Y:S01]  /*3f00*/  HMMA.16816.F32.BF16 R68, R24, R62, R68 ;  /* 0x0000003e1844723c */ /* 0x000fe20000041844 */
[----:B------:R-:W-:Y:S04]  /*3f10*/  LDSM.16.M88.4 R60, [R197+0x2000] ;  /* 0x00200000c53c783b */ /* 0x000fe80000000200 */
[----:B------:R-:W4:Y:S03]  /*3f20*/  LDSM.16.M88.4 R24, [R188+0x2000] ;  /* 0x00200000bc18783b */ /* 0x000f260000000200 */
[C---:B--2---:R-:W-:Y:S08]  /*3f30*/  HMMA.16816.F32.BF16 R36, R28.reuse, R16, R36 ;  /* 0x000000101c24723c */ /* 0x044ff00000041824 */
[----:B------:R-:W-:Y:S01]  /*3f40*/  HMMA.16816.F32.BF16 R32, R28, R18, R32 ;  /* 0x000000121c20723c */ /* 0x000fe20000041820 */
[----:B------:R-:W-:Y:S07]  /*3f50*/  LDSM.16.M88.4 R16, [R201+0xa000] ;  /* 0x00a00000c910783b */ /* 0x000fee0000000200 */
[C---:B------:R-:W-:Y:S08]  /*3f60*/  HMMA.16816.F32.BF16 R44, R48.reuse, R20, R44 ;  /* 0x00000014302c723c */ /* 0x040ff0000004182c */
[----:B------:R-:W-:Y:S01]  /*3f70*/  HMMA.16816.F32.BF16 R40, R48, R22, R40 ;  /* 0x000000163028723c */ /* 0x000fe20000041828 */
[----:B------:R-:W-:Y:S07]  /*3f80*/  LDSM.16.M88.4 R20, [R188+0x3000] ;  /* 0x00300000bc14783b */ /* 0x000fee0000000200 */
[C---:B---3--:R-:W-:Y:S08]  /*3f90*/  HMMA.16816.F32.BF16 R80, R28.reuse, R12, R80 ;  /* 0x0000000c1c50723c */ /* 0x048ff00000041850 */
[C---:B------:R-:W-:Y:S01]  /*3fa0*/  HMMA.16816.F32.BF16 R68, R28.reuse, R14, R68 ;  /* 0x0000000e1c44723c */ /* 0x040fe20000041844 */
[----:B------:R-:W2:Y:S07]  /*3fb0*/  LDSM.16.M88.4 R12, [R188+0x2800] ;  /* 0x00280000bc0c783b */ /* 0x000eae0000000200 */
[C---:B------:R-:W-:Y:S08]  /*3fc0*/  HMMA.16816.F32.BF16 R56, R28.reuse, R52, R56 ;  /* 0x000000341c38723c */ /* 0x040ff00000041838 */
[----:B------:R-:W-:Y:S01]  /*3fd0*/  HMMA.16816.F32.BF16 R76, R28, R54, R76 ;  /* 0x000000361c4c723c */ /* 0x000fe2000004184c */
[----:B------:R-:W3:Y:S04]  /*3fe0*/  LDSM.16.M88.4 R52, [R202+0x4000] ;  /* 0x00400000ca34783b */ /* 0x000ee80000000200 */
[----:B------:R-:W-:Y:S03]  /*3ff0*/  LDSM.16.M88.4 R28, [R199+0x4000] ;  /* 0x00400000c71c783b */ /* 0x000fe60000000200 */
[C---:B-1----:R-:W-:Y:S08]  /*4000*/  HMMA.16816.F32.BF16 R36, R48.reuse, R72, R36 ;  /* 0x000000483024723c */ /* 0x042ff00000041824 */
[----:B------:R-:W-:Y:S01]  /*4010*/  HMMA.16816.F32.BF16 R32, R48, R74, R32 ;  /* 0x0000004a3020723c */ /* 0x000fe20000041820 */
[----:B------:R-:W-:Y:S07]  /*4020*/  LDSM.16.M88.4 R72, [R188+0x3800] ;  /* 0x00380000bc48783b */ /* 0x000fee0000000200 */
[C---:B----4-:R-:W-:Y:S08]  /*4030*/  HMMA.16816.F32.BF16 R44, R60.reuse, R24, R44 ;  /* 0x000000183c2c723c */ /* 0x050ff0000004182c */
[----:B------:R-:W-:Y:S01]  /*4040*/  HMMA.16816.F32.BF16 R40, R60, R26, R40 ;  /* 0x0000001a3c28723c */ /* 0x000fe20000041828 */
[----:B------:R-:W1:Y:S07]  /*4050*/  LDSM.16.M88.4 R24, [R201+0xa800] ;  /* 0x00a80000c918783b */ /* 0x000e6e0000000200 */
[C---:B------:R-:W-:Y:S08]  /*4060*/  HMMA.16816.F32.BF16 R56, R48.reuse, R64, R56 ;  /* 0x000000403038723c */ /* 0x040ff00000041838 */
[----:B------:R-:W-:Y:S01]  /*4070*/  HMMA.16816.F32.BF16 R76, R48, R66, R76 ;  /* 0x00000042304c723c */ /* 0x000fe2000004184c */
[----:B------:R-:W4:Y:S07]  /*4080*/  LDSM.16.M88.4 R64, [R200+0x4000] ;  /* 0x00400000c840783b */ /* 0x000f2e0000000200 */
[----:B--2---:R-:W-:Y:S08]  /*4090*/  HMMA.16816.F32.BF16 R36, R60, R12, R36 ;  /* 0x0000000c3c24723c */ /* 0x004ff00000041824 */
[----:B---3--:R-:W-:Y:S08]  /*40a0*/  HMMA.16816.F32.BF16 R44, R52, R16, R44 ;  /* 0x00000010342c723c */ /* 0x008ff0000004182c */
[----:B------:R-:W-:Y:S01]  /*40b0*/  HMMA.16816.F32.BF16 R32, R60, R14, R32 ;  /* 0x0000000e3c20723c */ /* 0x000fe20000041820 */
[----:B------:R-:W2:Y:S07]  /*40c0*/  LDSM.16.M88.4 R12, [R199+0x4800] ;  /* 0x00480000c70c783b */ /* 0x000eae0000000200 */
[----:B------:R-:W-:Y:S01]  /*40d0*/  HMMA.16816.F32.BF16 R40, R52, R18, R40 ;  /* 0x000000123428723c */ /* 0x000fe20000041828 */
[----:B------:R-:W-:Y:S07]  /*40e0*/  LDSM.16.M88.4 R16, [R197+0x4000] ;  /* 0x00400000c510783b */ /* 0x000fee0000000200 */
[C---:B------:R-:W-:Y:S08]  /*40f0*/  HMMA.16816.F32.BF16 R80, R48.reuse, R8, R80 ;  /* 0x000000083050723c */ /* 0x040ff00000041850 */
[----:B------:R-:W-:Y:S01]  /*4100*/  HMMA.16816.F32.BF16 R68, R48, R10, R68 ;  /* 0x0000000a3044723c */ /* 0x000fe20000041844 */
[----:B------:R-:W-:Y:S04]  /*4110*/  LDSM.16.M88.4 R8, [R198+0x4000] ;  /* 0x00400000c608783b */ /* 0x000fe80000000200 */
[----:B------:R-:W3:Y:S03]  /*4120*/  LDSM.16.M88.4 R48, [R195+0xa000] ;  /* 0x00a00000c330783b */ /* 0x000ee60000000200 */
[----:B------:R-:W-:Y:S08]  /*4130*/  HMMA.16816.F32.BF16 R56, R60, R20, R56 ;  /* 0x000000143c38723c */ /* 0x000ff00000041838 */
[----:B-1----:R-:W-:Y:S08]  /*4140*/  HMMA.16816.F32.BF16 R36, R52, R24, R36 ;  /* 0x000000183424723c */ /* 0x002ff00000041824 */
[----:B------:R-:W-:Y:S01]  /*4150*/  HMMA.16816.F32.BF16 R76, R60, R22, R76 ;  /* 0x000000163c4c723c */ /* 0x000fe2000004184c */
[----:B------:R-:W-:Y:S07]  /*4160*/  LDSM.16.M88.4 R20, [R188+0x4000] ;  /* 0x00400000bc14783b */ /* 0x000fee0000000200 */
[C---:B----4-:R-:W-:Y:S08]  /*4170*/  HMMA.16816.F32.BF16 R44, R64.reuse, R28, R44 ;  /* 0x0000001c402c723c */ /* 0x050ff0000004182c */
[----:B------:R-:W-:Y:S01]  /*4180*/  HMMA.16816.F32.BF16 R40, R64, R30, R40 ;  /* 0x0000001e4028723c */ /* 0x000fe20000041828 */
[----:B------:R-:W-:Y:S07]  /*4190*/  LDSM.16.M88.4 R28, [R201+0xb800] ;  /* 0x00b80000c91c783b */ /* 0x000fee0000000200 */
[----:B------:R-:W-:Y:S01]  /*41a0*/  HMMA.16816.F32.BF16 R32, R52, R26, R32 ;  /* 0x0000001a3420723c */ /* 0x000fe20000041820 */
[----:B------:R-:W1:Y:S07]  /*41b0*/  LDSM.16.M88.4 R24, [R199+0x5000] ;  /* 0x00500000c718783b */ /* 0x000e6e0000000200 */
[C---:B------:R-:W-:Y:S08]  /*41c0*/  HMMA.16816.F32.BF16 R80, R60.reuse, R72, R80 ;  /* 0x000000483c50723c */ /* 0x040ff00000041850 */
[----:B------:R-:W-:Y:S01]  /*41d0*/  HMMA.16816.F32.BF16 R68, R60, R74, R68 ;  /* 0x0000004a3c44723c */ /* 0x000fe20000041844 */
[----:B------:R-:W4:Y:S07]  /*41e0*/  LDSM.16.M88.4 R60, [R195+0xa800] ;  /* 0x00a80000c33c783b */ /* 0x000f2e0000000200 */
[----:B------:R-:W-:Y:S01]  /*41f0*/  HMMA.16816.F32.BF16 R72, R52, R84, R56 ;  /* 0x000000543448723c */ /* 0x000fe20000041838 */
[----:B------:R-:W-:Y:S07]  /*4200*/  LDSM.16.M88.4 R56, [R188+0x4800] ;  /* 0x00480000bc38783b */ /* 0x000fee0000000200 */
[----:B--2---:R-:W-:Y:S08]  /*4210*/  HMMA.16816.F32.BF16 R36, R64, R12, R36 ;  /* 0x0000000c4024723c */ /* 0x004ff00000041824 */
[----:B------:R-:W-:Y:S08]  /*4220*/  HMMA.16816.F32.BF16 R76, R52, R86, R76 ;  /* 0x00000056344c723c */ /* 0x000ff0000004184c */
[C---:B---3--:R-:W-:Y:S08]  /*4230*/  HMMA.16816.F32.BF16 R44, R8.reuse, R48, R44 ;  /* 0x00000030082c723c */ /* 0x048ff0000004182c */
[----:B------:R-:W-:Y:S01]  /*4240*/  HMMA.16816.F32.BF16 R40, R8, R50, R40 ;  /* 0x000000320828723c */ /* 0x000fe20000041828 */
[----:B------:R-:W-:Y:S07]  /*4250*/  LDSM.16.M88.4 R48, [R199+0x5800] ;  /* 0x00580000c730783b */ /* 0x000fee0000000200 */
[C---:B------:R-:W-:Y:S01]  /*4260*/  HMMA.16816.F32.BF16 R32, R64.reuse, R14, R32 ;  /* 0x0000000e4020723c */ /* 0x040fe20000041820 */
[----:B------:R-:W2:Y:S07]  /*4270*/  LDSM.16.M88.4 R12, [R195+0xb000] ;  /* 0x00b00000c30c783b */ /* 0x000eae0000000200 */
[----:B-1----:R-:W-:Y:S08]  /*4280*/  HMMA.16816.F32.BF16 R72, R64, R24, R72 ;  /* 0x000000184048723c */ /* 0x002ff00000041848 */
[----:B----4-:R-:W-:Y:S08]  /*4290*/  HMMA.16816.F32.BF16 R36, R8, R60, R36 ;  /* 0x0000003c0824723c */ /* 0x010ff00000041824 */
[----:B------:R-:W-:Y:S08]  /*42a0*/  HMMA.16816.F32.BF16 R76, R64, R26, R76 ;  /* 0x0000001a404c723c */ /* 0x000ff0000004184c */
[C---:B------:R-:W-:Y:S08]  /*42b0*/  HMMA.16816.F32.BF16 R44, R16.reuse, R20, R44 ;  /* 0x00000014102c723c */ /* 0x040ff0000004182c */
[----:B------:R-:W-:Y:S01]  /*42c0*/  HMMA.16816.F32.BF16 R40, R16, R22, R40 ;  /* 0x000000161028723c */ /* 0x000fe20000041828 */
[----:B------:R-:W1:Y:S07]  /*42d0*/  LDSM.16.M88.4 R20, [R188+0x5000] ;  /* 0x00500000bc14783b */ /* 0x000e6e0000000200 */
[----:B------:R-:W-:Y:S08]  /*42e0*/  HMMA.16816.F32.BF16 R80, R52, R28, R80 ;  /* 0x0000001c3450723c */ /* 0x000ff00000041850 */
[----:B--2---:R-:W-:Y:S01]  /*42f0*/  HMMA.16816.F32.BF16 R72, R8, R12, R72 ;  /* 0x0000000c0848723c */ /* 0x004fe20000041848 */
[----:B------:R-:W-:-:S02]  /*4300*/  FMUL.FTZ R28, R44, c[0x0][0x2ec] ;  /* 0x0000bb002c1c7a20 */ /* 0x000fc40000410000 */
[----:B------:R-:W-:Y:S02]  /*4310*/  FMUL.FTZ R25, R47, c[0x0][0x2ec] ;  /* 0x0000bb002f197a20 */ /* 0x000fe40000410000 */
[----:B------:R-:W-:Y:S02]  /*4320*/  FMUL.FTZ R2, R45, c[0x0][0x2ec] ;  /* 0x0000bb002d027a20 */ /* 0x000fe40000410000 */
[----:B------:R-:W2:Y:S01]  /*4330*/  MUFU.TANH R28, R28 ;  /* 0x0000001c001c7308 */ /* 0x000ea20000002400 */
[----:B------:R-:W-:Y:S01]  /*4340*/  HMMA.16816.F32.BF16 R36, R16, R56, R36 ;  /* 0x000000381024723c */ /* 0x000fe20000041824 */
[----:B------:R-:W-:Y:S02]  /*4350*/  FMUL.FTZ R26, R40, c[0x0][0x2ec] ;  /* 0x0000bb00281a7a20 */ /* 0x000fe40000410000 */
[----:B------:R-:W-:Y:S02]  /*4360*/  FMUL.FTZ R24, R46, c[0x0][0x2ec] ;  /* 0x0000bb002e187a20 */ /* 0x000fe40000410000 */
[----:B------:R-:W-:-:S02]  /*4370*/  FMUL.FTZ R27, R41, c[0x0][0x2ec] ;  /* 0x0000bb00291b7a20 */ /* 0x000fc40000410000 */
[----:B------:R-:W3:Y:S01]  /*4380*/  MUFU.TANH R25, R25 ;  /* 0x0000001900197308 */ /* 0x000ee20000002400 */
[----:B------:R-:W-:Y:S01]  /*4390*/  HMMA.16816.F32.BF16 R76, R8, R14, R76 ;  /* 0x0000000e084c723c */ /* 0x000fe2000004184c */
[----:B------:R-:W4:Y:S01]  /*43a0*/  LDSM.16.M88.4 R12, [R195+0xb800] ;  /* 0x00b80000c30c783b */ /* 0x000f220000000200 */
[----:B------:R-:W-:-:S05]  /*43b0*/  FMUL.FTZ R29, R42, c[0x0][0x2ec] ;  /* 0x0000bb002a1d7a20 */ /* 0x000fca0000410000 */
[----:B------:R-:W-:Y:S01]  /*43c0*/  MUFU.TANH R2, R2 ;  /* 0x0000000200027308 */ /* 0x000fe20000002400 */
[----:B------:R-:W-:Y:S07]  /*43d0*/  HMMA.16816.F32.BF16 R68, R52, R30, R68 ;  /* 0x0000001e3444723c */ /* 0x000fee0000041844 */
[----:B------:R-:W5:Y:S01]  /*43e0*/  MUFU.TANH R24, R24 ;  /* 0x0000001800187308 */ /* 0x000f620000002400 */
[----:B------:R-:W-:Y:S01]  /*43f0*/  HMMA.16816.F32.BF16 R80, R64, R48, R80 ;  /* 0x000000304050723c */ /* 0x000fe20000041850 */
[----:B------:R-:W-:-:S02]  /*4400*/  FMUL.FTZ R36, R36, c[0x0][0x2ec] ;  /* 0x0000bb0024247a20 */ /* 0x000fc40000410000 */
[----:B------:R-:W-:Y:S02]  /*4410*/  FMUL.FTZ R30, R43, c[0x0][0x2ec] ;  /* 0x0000bb002b1e7a20 */ /* 0x000fe40000410000 */
[----:B------:R-:W-:Y:S02]  /*4420*/  FMUL.FTZ R38, R38, c[0x0][0x2ec] ;  /* 0x0000bb0026267a20 */ /* 0x000fe40000410000 */
[----:B------:R2:W-:Y:S01]  /*4430*/  MUFU.TANH R40, R36 ;  /* 0x0000002400287308 */ /* 0x0005e20000002400 */
[----:B-1----:R-:W-:Y:S01]  /*4440*/  HMMA.16816.F32.BF16 R72, R16, R20, R72 ;  /* 0x000000141048723c */ /* 0x002fe20000041848 */
[----:B------:R-:W-:Y:S02]  /*4450*/  FMUL.FTZ R39, R39, c[0x0][0x2ec] ;  /* 0x0000bb0027277a20 */ /* 0x000fe40000410000 */
[----:B------:R-:W-:-:S04]  /*4460*/  FMUL.FTZ R37, R37, c[0x0][0x2ec] ;  /* 0x0000bb0025257a20 */ /* 0x000fc80000410000 */
[----:B------:R-:W-:Y:S01]  /*4470*/  IMAD.U32 R21, RZ, RZ, UR13 ;  /* 0x0000000dff157e24 */ /* 0x000fe2000f8e00ff */
[----:B------:R-:W-:Y:S01]  /*4480*/  HMMA.16816.F32.BF16 R32, R8, R62, R32 ;  /* 0x0000003e0820723c */ /* 0x000fe20000041820 */
[----:B------:R-:W1:Y:S02]  /*4490*/  MUFU.TANH R26, R26 ;  /* 0x0000001a001a7308 */ /* 0x000e640000002400 */
[----:B--2---:R-:W-:-:S05]  /*44a0*/  IMAD R36, R21, 0x40, R216 ;  /* 0x0000004015247824 */ /* 0x004fca00078e02d8 */
[----:B------:R-:W-:Y:S01]  /*44b0*/  HMMA.16816.F32.BF16 R76, R16, R22, R76 ;  /* 0x00000016104c723c */ /* 0x000fe2000004184c */
[----:B------:R-:W2:Y:S01]  /*44c0*/  LDSM.16.M88.4 R20, [R188+0x5800] ;  /* 0x00580000bc14783b */ /* 0x000ea20000000200 */
[----:B------:R-:W-:Y:S01]  /*44d0*/  MUFU.TANH R27, R27 ;  /* 0x0000001b001b7308 */ /* 0x000fe20000002400 */
[----:B------:R-:W-:-:S04]  /*44e0*/  DEPBAR.LE SB0, 0x0 ;  /* 0x000080000000791a */ /* 0x000fc80000000000 */
[C---:B------:R-:W-:Y:S01]  /*44f0*/  IADD3 R4, R36.reuse, 0x8, RZ ;  /* 0x0000000824047810 */ /* 0x040fe20007ffe0ff */
[----:B------:R-:W-:Y:S01]  /*4500*/  HMMA.16816.F32.BF16 R68, R64, R50, R68 ;  /* 0x000000324044723c */ /* 0x000fe20000041844 */
[-C--:B------:R-:W-:Y:S01]  /*4510*/  ISETP.GE.AND P5, PT, R36, R212.reuse, PT ;  /* 0x000000d42400720c */ /* 0x080fe20003fa6270 */
[----:B------:R-:W1:Y:S01]  /*4520*/  MUFU.TANH R29, R29 ;  /* 0x0000001d001d7308 */ /* 0x000e620000002400 */
[----:B------:R-:W-:Y:S01]  /*4530*/  ISETP.GE.AND P1, PT, R4, R212, PT ;  /* 0x000000d40400720c */ /* 0x000fe20003f26270 */
[----:B------:R-:W-:Y:S01]  /*4540*/  FMUL.FTZ R72, R72, c[0x0][0x2ec] ;  /* 0x0000bb0048487a20 */ /* 0x000fe20000410000 */
[-C--:B------:R-:W-:Y:S01]  /*4550*/  ISETP.GE.AND P0, PT, R4, R210.reuse, PT ;  /* 0x000000d20400720c */ /* 0x080fe20003f06270 */
[----:B------:R-:W-:Y:S01]  /*4560*/  FMUL.FTZ R75, R75, c[0x0][0x2ec] ;  /* 0x0000bb004b4b7a20 */ /* 0x000fe20000410000 */
[----:B------:R-:W-:Y:S01]  /*4570*/  IADD3 R6, R36, 0x1, RZ ;  /* 0x0000000124067810 */ /* 0x000fe20007ffe0ff */
[----:B----4-:R-:W-:Y:S01]  /*4580*/  HMMA.16816.F32.BF16 R80, R8, R12, R80 ;  /* 0x0000000c0850723c */ /* 0x010fe20000041850 */
[C---:B------:R-:W-:Y:S01]  /*4590*/  ISETP.LT.OR P1, PT, R4.reuse, R213, P1 ;  /* 0x000000d50400720c */ /* 0x040fe20000f21670 */
[----:B------:R-:W4:Y:S01]  /*45a0*/  MUFU.TANH R30, R30 ;  /* 0x0000001e001e7308 */ /* 0x000f220000002400 */
[----:B------:R-:W-:Y:S01]  /*45b0*/  ISETP.LT.OR P0, PT, R4, R211, P0 ;  /* 0x000000d30400720c */ /* 0x000fe20000701670 */
[----:B------:R-:W-:Y:S01]  /*45c0*/  FMUL.FTZ R74, R74, c[0x0][0x2ec] ;  /* 0x0000bb004a4a7a20 */ /* 0x000fe20000410000 */
[C---:B------:R-:W-:Y:S01]  /*45d0*/  ISETP.LT.OR P5, PT, R36.reuse, R213, P5 ;  /* 0x000000d52400720c */ /* 0x040fe20002fa1670 */
[----:B------:R-:W-:Y:S01]  /*45e0*/  FMUL.FTZ R73, R73, c[0x0][0x2ec] ;  /* 0x0000bb0049497a20 */ /* 0x000fe20000410000 */
[----:B------:R-:W-:Y:S01]  /*45f0*/  IADD3 R4, R36, 0x9, RZ ;  /* 0x0000000924047810 */ /* 0x000fe20007ffe0ff */
[----:B------:R-:W-:Y:S01]  /*4600*/  HMMA.16816.F32.BF16 R32, R16, R58, R32 ;  /* 0x0000003a1020723c */ /* 0x000fe20000041820 */
[----:B------:R-:W-:Y:S01]  /*4610*/  ISETP.GE.AND P4, PT, R6, R210, PT ;  /* 0x000000d20600720c */ /* 0x000fe20003f86270 */
[----:B------:R1:W1:Y:S01]  /*4620*/  MUFU.TANH R41, R38 ;  /* 0x0000002600297308 */ /* 0x0002620000002400 */
[----:B------:R-:W-:Y:S01]  /*4630*/  FSEL R31, R28, -INF , !P5 ;  /* 0xff8000001c1f7808 */ /* 0x000fe20006800000 */
[----:B------:R-:W-:Y:S01]  /*4640*/  FMUL.FTZ R76, R76, c[0x0][0x2ec] ;  /* 0x0000bb004c4c7a20 */ /* 0x000fe20000410000 */
[-C--:B------:R-:W-:Y:S01]  /*4650*/  ISETP.GE.AND P6, PT, R6, R212.reuse, PT ;  /* 0x000000d40600720c */ /* 0x080fe20003fc6270 */
[----:B------:R-:W-:Y:S01]  /*4660*/  FMUL.FTZ R77, R77, c[0x0][0x2ec] ;  /* 0x0000bb004d4d7a20 */ /* 0x000fe20000410000 */
[C---:B------:R-:W-:Y:S01]  /*4670*/  ISETP.GE.AND P2, PT, R4.reuse, R212, PT ;  /* 0x000000d40400720c */ /* 0x040fe20003f46270 */
[----:B------:R-:W-:Y:S01]  /*4680*/  HMMA.16816.F32.BF16 R68, R8, R14, R68 ;  /* 0x0000000e0844723c */ /* 0x000fe20000041844 */
[-C--:B------:R-:W-:Y:S01]  /*4690*/  ISETP.GE.AND P3, PT, R4, R210.reuse, PT ;  /* 0x000000d20400720c */ /* 0x080fe20003f66270 */
[----:B------:R-:W-:Y:S01]  /*46a0*/  MUFU.TANH R167, R72 ;  /* 0x0000004800a77308 */ /* 0x000fe20000002400 */
[----:B------:R-:W-:Y:S01]  /*46b0*/  ISETP.GE.AND P5, PT, R36, R210, PT ;  /* 0x000000d22400720c */ /* 0x000fe20003fa6270 */
[----:B------:R-:W-:Y:S01]  /*46c0*/  FMUL.FTZ R78, R78, c[0x0][0x2ec] ;  /* 0x0000bb004e4e7a20 */ /* 0x000fe20000410000 */
[----:B------:R-:W-:Y:S01]  /*46d0*/  ISETP.LT.OR P4, PT, R6, R211, P4 ;  /* 0x000000d30600720c */ /* 0x000fe20002781670 */
[----:B------:R-:W-:Y:S01]  /*46e0*/  FMUL.FTZ R79, R79, c[0x0][0x2ec] ;  /* 0x0000bb004f4f7a20 */ /* 0x000fe20000410000 */
[----:B------:R-:W-:Y:S01]  /*46f0*/  IADD3 R12, R36, 0x10, RZ ;  /* 0x00000010240c7810 */ /* 0x000fe20007ffe0ff */
[----:B--2---:R-:W-:Y:S01]  /*4700*/  HMMA.16816.F32.BF16 R80, R16, R20, R80 ;  /* 0x000000141050723c */ /* 0x004fe20000041850 */
[-C--:B------:R-:W-:Y:S01]  /*4710*/  ISETP.LT.OR P6, PT, R6, R213.reuse, P6 ;  /* 0x000000d50600720c */ /* 0x080fe200037c1670 */
[----:B------:R-:W-:Y:S01]  /*4720*/  MUFU.TANH R39, R39 ;  /* 0x0000002700277308 */ /* 0x000fe20000002400 */
[----:B------:R-:W-:-:S02]  /*4730*/  ISETP.LT.OR P2, PT, R4, R213, P2 ;  /* 0x000000d50400720c */ /* 0x000fc40001741670 */
[----:B------:R-:W-:-:S03]  /*4740*/  ISETP.LT.OR P3, PT, R4, R211, P3 ;  /* 0x000000d30400720c */ /* 0x000fc60001f61670 */
[----:B-1----:R-:W-:Y:S01]  /*4750*/  FMUL.FTZ R38, R32, c[0x0][0x2ec] ;  /* 0x0000bb0020267a20 */ /* 0x002fe20000410000 */
[C---:B------:R-:W-:Y:S01]  /*4760*/  ISETP.LT.OR P5, PT, R36.reuse, R211, P5 ;  /* 0x000000d32400720c */ /* 0x040fe20002fa1670 */
[----:B------:R-:W-:Y:S01]  /*4770*/  FMUL.FTZ R32, R33, c[0x0][0x2ec] ;  /* 0x0000bb0021207a20 */ /* 0x000fe20000410000 */
[----:B------:R-:W-:Y:S01]  /*4780*/  IADD3 R4, R36, 0x11, RZ ;  /* 0x0000001124047810 */ /* 0x000fe20007ffe0ff */
[----:B------:R-:W-:Y:S01]  /*4790*/  FMUL.FTZ R33, R34, c[0x0][0x2ec] ;  /* 0x0000bb0022217a20 */ /* 0x000fe20000410000 */
[----:B---3--:R-:W-:Y:S01]  /*47a0*/  FSEL R6, R25, -INF , !P4 ;  /* 0xff80000019067808 */ /* 0x008fe20006000000 */
[----:B------:R-:W1:Y:S01]  /*47b0*/  MUFU.TANH R38, R38 ;  /* 0x0000002600267308 */ /* 0x000e620000002400 */
[----:B------:R-:W-:Y:S01]  /*47c0*/  ISETP.GE.AND P4, PT, R12, R210, PT ;  /* 0x000000d20c00720c */ /* 0x000fe20003f86270 */
[----:B------:R-:W-:Y:S01]  /*47d0*/  HMMA.16816.F32.BF16 R68, R16, R22, R68 ;  /* 0x000000161044723c */ /* 0x000fe20000041844 */
[----:B-----5:R-:W-:Y:S01]  /*47e0*/  FSEL R24, R24, -INF , !P5 ;  /* 0xff80000018187808 */ /* 0x020fe20006800000 */
[----:B------:R-:W-:Y:S01]  /*47f0*/  FMUL.FTZ R34, R35, c[0x0][0x2ec] ;  /* 0x0000bb0023227a20 */ /* 0x000fe20000410000 */
[----:B------:R-:W-:-:S02]  /*4800*/  FSEL R28, R2, -INF , !P6 ;  /* 0xff800000021c7808 */ /* 0x000fc40007000000 */
[----:B------:R-:W-:Y:S01]  /*4810*/  FSEL R25, R26, -INF , !P1 ;  /* 0xff8000001a197808 */ /* 0x000fe20004800000 */
[----:B------:R-:W2:Y:S01]  /*4820*/  MUFU.TANH R32, R32 ;  /* 0x0000002000207308 */ /* 0x000ea20000002400 */
[-C--:B------:R-:W-:Y:S02]  /*4830*/  ISETP.GE.AND P5, PT, R12, R212.reuse, PT ;  /* 0x000000d40c00720c */ /* 0x080fe40003fa6270 */
[----:B------:R-:W-:Y:S01]  /*4840*/  ISETP.GE.AND P6, PT, R4, R212, PT ;  /* 0x000000d40400720c */ /* 0x000fe20003fc6270 */
[----:B------:R-:W-:Y:S01]  /*4850*/  FMUL.FTZ R82, R82, c[0x0][0x2ec] ;  /* 0x0000bb0052527a20 */ /* 0x000fe20000410000 */
[----:B------:R-:W-:Y:S01]  /*4860*/  ISETP.GE.AND P1, PT, R4, R210, PT ;  /* 0x000000d20400720c */ /* 0x000fe20003f26270 */
[----:B------:R-:W-:Y:S01]  /*4870*/  FMUL.FTZ R80, R80, c[0x0][0x2ec] ;  /* 0x0000bb0050507a20 */ /* 0x000fe20000410000 */
[----:B------:R-:W-:Y:S01]  /*4880*/  ISETP.LT.OR P4, PT, R12, R211, P4 ;  /* 0x000000d30c00720c */ /* 0x000fe20002781670 */
[----:B------:R-:W3:Y:S01]  /*4890*/  MUFU.TANH R37, R37 ;  /* 0x0000002500257308 */ /* 0x000ee20000002400 */
[C---:B------:R-:W-:Y:S01]  /*48a0*/  IADD3 R8, R36.reuse, 0x18, RZ ;  /* 0x0000001824087810 */ /* 0x040fe20007ffe0ff */
[----:B------:R-:W-:Y:S01]  /*48b0*/  FMUL.FTZ R81, R81, c[0x0][0x2ec] ;  /* 0x0000bb0051517a20 */ /* 0x000fe20000410000 */
[C---:B------:R-:W-:Y:S01]  /*48c0*/  IADD3 R9, R36.reuse, 0x19, RZ ;  /* 0x0000001924097810 */ /* 0x040fe20007ffe0ff */
[----:B------:R-:W-:Y:S01]  /*48d0*/  FMUL.FTZ R83, R83, c[0x0][0x2ec] ;  /* 0x0000bb0053537a20 */ /* 0x000fe20000410000 */
[----:B------:R-:W-:-:S02]  /*48e0*/  IADD3 R10, R36, 0x20, RZ ;  /* 0x00000020240a7810 */ /* 0x000fc40007ffe0ff */
[-C--:B------:R-:W-:Y:S01]  /*48f0*/  ISETP.LT.OR P5, PT, R12, R213.reuse, P5 ;  /* 0x000000d50c00720c */ /* 0x080fe20002fa1670 */
[----:B------:R-:W5:Y:S01]  /*4900*/  MUFU.TANH R172, R75 ;  /* 0x0000004b00ac7308 */ /* 0x000f620000002400 */
[----:B------:R-:W-:Y:S01]  /*4910*/  ISETP.LT.OR P6, PT, R4, R213, P6 ;  /* 0x000000d50400720c */ /* 0x000fe200037c1670 */
[----:B------:R-:W-:Y:S01]  /*4920*/  FMUL.FTZ R68, R68, c[0x0][0x2ec] ;  /* 0x0000bb0044447a20 */ /* 0x000fe20000410000 */
[----:B------:R-:W-:Y:S01]  /*4930*/  ISETP.LT.OR P1, PT, R4, R211, P1 ;  /* 0x000000d30400720c */ /* 0x000fe20000f21670 */
[----:B------:R-:W-:Y:S01]  /*4940*/  FMUL.FTZ R69, R69, c[0x0][0x2ec] ;  /* 0x0000bb0045457a20 */ /* 0x000fe20000410000 */
[----:B------:R-:W-:Y:S01]  /*4950*/  FSEL R4, R29, -INF , !P0 ;  /* 0xff8000001d047808 */ /* 0x000fe20004000000 */
[----:B------:R-:W-:Y:S01]  /*4960*/  FMUL.FTZ R70, R70, c[0x0][0x2ec] ;  /* 0x0000bb0046467a20 */ /* 0x000fe20000410000 */
[----:B------:R-:W-:Y:S01]  /*4970*/  FSEL R27, R27, -INF , !P2 ;  /* 0xff8000001b1b7808 */ /* 0x000fe20005000000 */
[----:B------:R-:W1:Y:S01]  /*4980*/  MUFU.TANH R33, R33 ;  /* 0x0000002100217308 */ /* 0x000e620000002400 */
[----:B----4-:R-:W-:Y:S01]  /*4990*/  FSEL R2, R30, -INF , !P3 ;  /* 0xff8000001e027808 */ /* 0x010fe20005800000 */
[----:B------:R-:W-:Y:S01]  /*49a0*/  FMUL.FTZ R71, R71, c[0x0][0x2ec] ;  /* 0x0000bb0047477a20 */ /* 0x000fe20000410000 */
[----:B------:R-:W-:-:S02]  /*49b0*/  FSEL R14, R41, -INF , !P4 ;  /* 0xff800000290e7808 */ /* 0x000fc40006000000 */
[CC--:B------:R-:W-:Y:S02]  /*49c0*/  ISETP.GE.AND P0, PT, R8.reuse, R212.reuse, PT ;  /* 0x000000d40800720c */ /* 0x0c0fe40003f06270 */
[C---:B------:R-:W-:Y:S01]  /*49d0*/  ISETP.GE.AND P2, PT, R9.reuse, R212, PT ;  /* 0x000000d40900720c */ /* 0x040fe20003f46270 */
[----:B------:R-:W4:Y:S01]  /*49e0*/  MUFU.TANH R34, R34 ;  /* 0x0000002200227308 */ /* 0x000f220000002400 */
[----:B------:R-:W-:Y:S02]  /*49f0*/  ISETP.GE.AND P3, PT, R8, R210, PT ;  /* 0x000000d20800720c */ /* 0x000fe40003f66270 */
[----:B------:R-:W-:Y:S02]  /*4a00*/  ISETP.GE.AND P4, PT, R10, R212, PT ;  /* 0x000000d40a00720c */ /* 0x000fe40003f86270 */
[----:B------:R-:W-:Y:S02]  /*4a10*/  FSEL R11, R40, -INF , !P5 ;  /* 0xff800000280b7808 */ /* 0x000fe40006800000 */
[----:B------:R-:W-:Y:S01]  /*4a20*/  ISETP.GE.AND P5, PT, R9, R210, PT ;  /* 0x000000d20900720c */ /* 0x000fe20003fa6270 */
[----:B------:R-:W2:Y:S01]  /*4a30*/  MUFU.TANH R162, R74 ;  /* 0x0000004a00a27308 */ /* 0x000ea20000002400 */
[----:B------:R-:W-:-:S02]  /*4a40*/  ISETP.LT.OR P0, PT, R8, R213, P0 ;  /* 0x000000d50800720c */ /* 0x000fc40000701670 */
[----:B------:R-:W-:Y:S02]  /*4a50*/  ISETP.LT.OR P3, PT, R8, R211, P3 ;  /* 0x000000d30800720c */ /* 0x000fe40001f61670 */
[CC--:B------:R-:W-:Y:S02]  /*4a60*/  ISETP.LT.OR P2, PT, R9.reuse, R213.reuse, P2 ;  /* 0x000000d50900720c */ /* 0x0c0fe40001741670 */
[----:B------:R-:W-:Y:S01]  /*4a70*/  ISETP.LT.OR P4, PT, R10, R213, P4 ;  /* 0x000000d50a00720c */ /* 0x000fe20002781670 */
[----:B------:R-:W3:Y:S01]  /*4a80*/  MUFU.TANH R166, R82 ;  /* 0x0000005200a67308 */ /* 0x000ee20000002400 */
[C---:B------:R-:W-:Y:S02]  /*4a90*/  IADD3 R8, R36.reuse, 0x21, RZ ;  /* 0x0000002124087810 */ /* 0x040fe40007ffe0ff */
[----:B------:R-:W-:Y:S02]  /*4aa0*/  IADD3 R16, R36, 0x29, RZ ;  /* 0x0000002924107810 */ /* 0x000fe40007ffe0ff */
[----:B------:R-:W-:-:S02]  /*4ab0*/  ISETP.LT.OR P5, PT, R9, R211, P5 ;  /* 0x000000d30900720c */ /* 0x000fc40002fa1670 */
[----:B-1----:R-:W-:Y:S01]  /*4ac0*/  FSEL R9, R38, -INF , !P0 ;  /* 0xff80000026097808 */ /* 0x002fe20004000000 */
[----:B------:R-:W1:Y:S01]  /*4ad0*/  MUFU.TANH R159, R73 ;  /* 0x00000049009f7308 */ /* 0x000e620000002400 */
[----:B--2---:R-:W-:Y:S02]  /*4ae0*/  FSEL R13, R32, -INF , !P2 ;  /* 0xff800000200d7808 */ /* 0x004fe40005000000 */
[----:B------:R-:W-:Y:S02]  /*4af0*/  FSEL R167, R167, -INF , !P4 ;  /* 0xff800000a7a77808 */ /* 0x000fe40006000000 */
[----:B------:R-:W-:Y:S02]  /*4b00*/  ISETP.GE.AND P0, PT, R8, R210, PT ;  /* 0x000000d20800720c */ /* 0x000fe40003f06270 */
[C---:B------:R-:W-:Y:S01]  /*4b10*/  ISETP.GE.AND P2, PT, R16.reuse, R212, PT ;  /* 0x000000d41000720c */ /* 0x040fe20003f46270 */
[----:B------:R-:W2:Y:S01]  /*4b20*/  MUFU.TANH R165, R76 ;  /* 0x0000004c00a57308 */ /* 0x000ea20000002400 */
[----:B------:R-:W-:-:S02]  /*4b30*/  ISETP.GE.AND P4, PT, R16, R210, PT ;  /* 0x000000d21000720c */ /* 0x000fc40003f86270 */
[----:B------:R-:W-:Y:S02]  /*4b40*/  ISETP.LT.OR P0, PT, R8, R211, P0 ;  /* 0x000000d30800720c */ /* 0x000fe40000701670 */
[C---:B------:R-:W-:Y:S02]  /*4b50*/  ISETP.LT.OR P2, PT, R16.reuse, R213, P2 ;  /* 0x000000d51000720c */ /* 0x040fe40001741670 */
[----:B------:R-:W-:Y:S01]  /*4b60*/  ISETP.LT.OR P4, PT, R16, R211, P4 ;  /* 0x000000d31000720c */ /* 0x000fe20002781670 */
[----:B------:R-:W-:Y:S01]  /*4b70*/  MUFU.TANH R161, R77 ;  /* 0x0000004d00a17308 */ /* 0x000fe20000002400 */
[----:B------:R-:W-:Y:S02]  /*4b80*/  FSEL R12, R39, -INF , !P1 ;  /* 0xff800000270c7808 */ /* 0x000fe40004800000 */
[----:B------:R-:W-:Y:S02]  /*4b90*/  IADD3 R16, R36, 0x30, RZ ;  /* 0x0000003024107810 */ /* 0x000fe40007ffe0ff */
[----:B------:R-:W-:-:S02]  /*4ba0*/  ISETP.GE.AND P1, PT, R10, R210, PT ;  /* 0x000000d20a00720c */ /* 0x000fc40003f26270 */
[----:B---3--:R-:W-:Y:S01]  /*4bb0*/  FSEL R15, R37, -INF , !P6 ;  /* 0xff800000250f7808 */ /* 0x008fe20007000000 */
[----:B------:R-:W3:Y:S01]  /*4bc0*/  MUFU.TANH R164, R78 ;  /* 0x0000004e00a47308 */ /* 0x000ee20000002400 */
[----:B-----5:R-:W-:Y:S02]  /*4bd0*/  FSEL R172, R172, -INF , !P0 ;  /* 0xff800000acac7808 */ /* 0x020fe40004000000 */
[----:B------:R-:W-:Y:S02]  /*4be0*/  ISETP.GE.AND P6, PT, R8, R212, PT ;  /* 0x000000d40800720c */ /* 0x000fe40003fc6270 */
[----:B------:R-:W-:Y:S02]  /*4bf0*/  ISETP.GE.AND P0, PT, R16, R210, PT ;  /* 0x000000d21000720c */ /* 0x000fe40003f06270 */
[----:B------:R-:W-:Y:S01]  /*4c00*/  ISETP.LT.OR P1, PT, R10, R211, P1 ;  /* 0x000000d30a00720c */ /* 0x000fe20000f21670 */
[----:B------:R-:W5:Y:S01]  /*4c10*/  MUFU.TANH R170, R79 ;  /* 0x0000004f00aa7308 */ /* 0x000f620000002400 */
[----:B------:R-:W-:-:S02]  /*4c20*/  IADD3 R17, R36, 0x28, RZ ;  /* 0x0000002824117810 */ /* 0x000fc40007ffe0ff */
[----:B------:R-:W-:Y:S02]  /*4c30*/  ISETP.LT.OR P6, PT, R8, R213, P6 ;  /* 0x000000d50800720c */ /* 0x000fe400037c1670 */
[----:B------:R-:W-:Y:S02]  /*4c40*/  ISETP.LT.OR P0, PT, R16, R211, P0 ;  /* 0x000000d31000720c */ /* 0x000fe40000701670 */
[----:B------:R-:W-:Y:S01]  /*4c50*/  FSEL R10, R33, -INF , !P3 ;  /* 0xff800000210a7808 */ /* 0x000fe20005800000 */
[----:B------:R-:W1:Y:S01]  /*4c60*/  MUFU.TANH R171, R80 ;  /* 0x0000005000ab7308 */ /* 0x000e620000002400 */
[----:B----4-:R-:W-:Y:S02]  /*4c70*/  FSEL R8, R34, -INF , !P5 ;  /* 0xff80000022087808 */ /* 0x010fe40006800000 */
[----:B------:R-:W-:Y:S02]  /*4c80*/  FSEL R162, R162, -INF , !P1 ;  /* 0xff800000a2a27808 */ /* 0x000fe40004800000 */
[----:B------:R-:W-:-:S02]  /*4c90*/  ISETP.GE.AND P3, PT, R17, R212, PT ;  /* 0x000000d41100720c */ /* 0x000fc40003f66270 */
[C---:B------:R-:W-:Y:S01]  /*4ca0*/  ISETP.GE.AND P5, PT, R17.reuse, R210, PT ;  /* 0x000000d21100720c */ /* 0x040fe20003fa6270 */
[----:B------:R-:W4:Y:S01]  /*4cb0*/  MUFU.TANH R169, R81 ;  /* 0x0000005100a97308 */ /* 0x000f220000002400 */
[----:B------:R-:W-:Y:S02]  /*4cc0*/  ISETP.GE.AND P1, PT, R16, R212, PT ;  /* 0x000000d41000720c */ /* 0x000fe40003f26270 */
[----:B------:R-:W-:Y:S02]  /*4cd0*/  FSEL R166, R166, -INF , !P0 ;  /* 0xff800000a6a67808 */ /* 0x000fe40004000000 */
[----:B------:R-:W-:Y:S02]  /*4ce0*/  PLOP3.LUT P0, PT, PT, PT, UP0, 0x80, 0x0 ;  /* 0x000000000000781c */ /* 0x000fe40003f0f008 */
[C---:B------:R-:W-:Y:S01]  /*4cf0*/  ISETP.LT.OR P3, PT, R17.reuse, R213, P3 ;  /* 0x000000d51100720c */ /* 0x040fe20001f61670 */
[----:B------:R-:W4:Y:S01]  /*4d00*/  MUFU.TANH R142, R83 ;  /* 0x00000053008e7308 */ /* 0x000f220000002400 */
[----:B------:R-:W-:-:S02]  /*4d10*/  ISETP.LT.OR P5, PT, R17, R211, P5 ;  /* 0x000000d31100720c */ /* 0x000fc40002fa1670 */
[----:B------:R-:W-:Y:S02]  /*4d20*/  ISETP.LT.OR P1, PT, R16, R213, P1 ;  /* 0x000000d51000720c */ /* 0x000fe40000f21670 */
[C---:B------:R-:W-:Y:S02]  /*4d30*/  IADD3 R17, R36.reuse, 0x31, RZ ;  /* 0x0000003124117810 */ /* 0x040fe40007ffe0ff */
[C---:B------:R-:W-:Y:S01]  /*4d40*/  IADD3 R16, R36.reuse, 0x38, RZ ;  /* 0x0000003824107810 */ /* 0x040fe20007ffe0ff */
[----:B------:R-:W4:Y:S01]  /*4d50*/  MUFU.TANH R143, R68 ;  /* 0x00000044008f7308 */ /* 0x000f220000002400 */
[----:B------:R-:W-:Y:S02]  /*4d60*/  IADD3 R36, R36, 0x39, RZ ;  /* 0x0000003924247810 */ /* 0x000fe40007ffe0ff */
[----:B-1----:R-:W-:Y:S02]  /*4d70*/  FSEL R159, R159, -INF , !P6 ;  /* 0xff8000009f9f7808 */ /* 0x002fe40007000000 */
[----:B--2---:R-:W-:-:S02]  /*4d80*/  FSEL R165, R165, -INF , !P3 ;  /* 0xff800000a5a57808 */ /* 0x004fc40005800000 */
[----:B---3--:R-:W-:Y:S01]  /*4d90*/  FSEL R164, R164, -INF , !P5 ;  /* 0xff800000a4a47808 */ /* 0x008fe20006800000 */
[----:B------:R-:W-:Y:S01]  /*4da0*/  MUFU.TANH R141, R69 ;  /* 0x00000045008d7308 */ /* 0x000fe20000002400 */
[----:B------:R-:W-:Y:S02]  /*4db0*/  FSEL R161, R161, -INF , !P2 ;  /* 0xff800000a1a17808 */ /* 0x000fe40005000000 */
[----:B-----5:R-:W-:Y:S02]  /*4dc0*/  FSEL R170, R170, -INF , !P4 ;  /* 0xff800000aaaa7808 */ /* 0x020fe40006000000 */
[----:B------:R-:W-:Y:S02]  /*4dd0*/  FSEL R171, R171, -INF , !P1 ;  /* 0xff800000abab7808 */ /* 0x000fe40004800000 */
[C---:B------:R-:W-:Y:S01]  /*4de0*/  ISETP.GE.AND P6, PT, R17.reuse, R212, PT ;  /* 0x000000d41100720c */ /* 0x040fe20003fc6270 */
[----:B------:R-:W1:Y:S01]  /*4df0*/  MUFU.TANH R140, R70 ;  /* 0x00000046008c7308 */ /* 0x000e620000002400 */
[----:B------:R-:W-:Y:S01]  /*4e00*/  BAR.SYNC.DEFER_BLOCKING 0x0 ;  /* 0x0000000000007b1d */ /* 0x000fe20000010000 */
[----:B------:R-:W-:-:S02]  /*4e10*/  ISETP.GE.AND P3, PT, R17, R210, PT ;  /* 0x000000d21100720c */ /* 0x000fc40003f66270 */
[C---:B------:R-:W-:Y:S02]  /*4e20*/  ISETP.GE.AND P5, PT, R16.reuse, R212, PT ;  /* 0x000000d41000720c */ /* 0x040fe40003fa6270 */
[----:B------:R-:W-:Y:S02]  /*4e30*/  ISETP.GE.AND P2, PT, R16, R210, PT ;  /* 0x000000d21000720c */ /* 0x000fe40003f46270 */
[----:B------:R-:W2:Y:S01]  /*4e40*/  MUFU.TANH R160, R71 ;  /* 0x0000004700a07308 */ /* 0x000ea20000002400 */
        /* <DEDUP_REMOVED lines=8> */
[----:B----4-:R-:W-:Y:S02]  /*4ed0*/  FSEL R169, R169, -INF , !P6 ;  /* 0xff800000a9a97808 */ /* 0x010fe40007000000 */
[----:B------:R-:W-:-:S02]  /*4ee0*/  FSEL R142, R142, -INF , !P3 ;  /* 0xff8000008e8e7808 */ /* 0x000fc40005800000 */
[----:B------:R-:W-:Y:S02]  /*4ef0*/  FSEL R143, R143, -INF , !P5 ;  /* 0xff8000008f8f7808 */ /* 0x000fe40006800000 */
[----:B-1----:R-:W-:Y:S02]  /*4f00*/  FSEL R140, R140, -INF , !P2 ;  /* 0xff8000008c8c7808 */ /* 0x002fe40005000000 */
[----:B------:R-:W-:Y:S02]  /*4f10*/  FSEL R141, R141, -INF , !P4 ;  /* 0xff8000008d8d7808 */ /* 0x000fe40006000000 */
[----:B--2---:R-:W-:Y:S01]  /*4f20*/  FSEL R160, R160, -INF , !P1 ;  /* 0xff800000a0a07808 */ /* 0x004fe20004800000 */
        /* <DEDUP_REMOVED lines=102> */
.L_x_1142:
[----:B------:R-:W-:Y:S05]  /*5590*/  BSYNC B0 ;  /* 0x0000000000007941 */ /* 0x000fea0003800000 */
.L_x_1141:
[----:B------:R-:W0:Y:S02]  /*55a0*/  LDGDEPBAR ;  /* 0x00000000000079af */ /* 0x000e240000000000 */
.L_x_1140:
        /* <DEDUP_REMOVED lines=311> */
[----:B------:R-:W-:Y:S01]  /*6920*/  MOV R4, R134 ;  /* 0x0000008600047202 */ /* 0x000fe20000000f00 */
[----:B------:R-:W-:Y:S01]  /*6930*/  IMAD.U32 R0, RZ, RZ, UR13 ;  /* 0x0000000dff007e24 */ /* 0x000fe2000f8e00ff */
[----:B------:R-:W-:Y:S01]  /*6940*/  UISETP.GT.AND UP0, UPT, UR13, UR9, UPT ;  /* 0x000000090d00728c */ /* 0x000fe2000bf04270 */
[----:B------:R-:W-:Y:S01]  /*6950*/  IMAD.MOV.U32 R5, RZ, RZ, R219 ;  /* 0x000000ffff057224 */ /* 0x000fe200078e00db */
[----:B------:R-:W-:-:S03]  /*6960*/  UIMAD UR4, UR5, UR23, UR4 ;  /* 0x00000017050472a4 */ /* 0x000fc6000f8e0204 */
        /* <DEDUP_REMOVED lines=94> */
[----:B----4-:R-:W3:Y:S04]  /*6f50*/  LDSM.16.M88.4 R4, [R201+0x6000] ;  /* 0x00600000c904783b */ /* 0x010ee80000000200 */
[----:B------:R-:W5:Y:S04]  /*6f60*/  LDSM.16.M88.4 R32, [R201+0x6800] ;  /* 0x00680000c920783b */ /* 0x000f680000000200 */
[----:B------:R-:W-:Y:S04]  /*6f70*/  LDSM.16.M88.4 R164, [R200] ;  /* 0x00000000c8a4783b */ /* 0x000fe80000000200 */
[----:B------:R-:W4:Y:S04]  /*6f80*/  LDSM.16.M88.4 R136, [R199] ;  /* 0x00000000c788783b */ /* 0x000f280000000200 */
[----:B------:R-:W4:Y:S04]  /*6f90*/  LDSM.16.M88.4 R148, [R201+0x7000] ;  /* 0x00700000c994783b */ /* 0x000f280000000200 */
[----:B------:R-:W4:Y:S04]  /*6fa0*/  LDSM.16.M88.4 R140, [R201+0x7800] ;  /* 0x00780000c98c783b */ /* 0x000f280000000200 */
[----:B------:R-:W4:Y:S04]  /*6fb0*/  LDSM.16.M88.4 R28, [R191] ;  /* 0x00000000bf1c783b */ /* 0x000f280000000200 */
[----:B------:R-:W-:Y:S04]  /*6fc0*/  LDSM.16.M88.4 R160, [R198] ;  /* 0x00000000c6a0783b */ /* 0x000fe80000000200 */
[----:B-1----:R-:W1:Y:S04]  /*6fd0*/  LDSM.16.M88.4 R16, [R195+0x6000] ;  /* 0x00600000c310783b */ /* 0x002e680000000200 */
[----:B------:R-:W1:Y:S01]  /*6fe0*/  LDSM.16.M88.4 R24, [R190] ;  /* 0x00000000be18783b */ /* 0x000e620000000200 */
[C---:B---3--:R-:W-:Y:S03]  /*6ff0*/  HMMA.16816.F32.BF16 R8, R168.reuse, R4, RZ ;  /* 0x00000004a808723c */ /* 0x048fe600000418ff */
[----:B------:R-:W3:Y:S04]  /*7000*/  LDSM.16.M88.4 R172, [R189] ;  /* 0x00000000bdac783b */ /* 0x000ee80000000200 */
[----:B--2---:R-:W2:Y:S01]  /*7010*/  LDSM.16.M88.4 R12, [R195+0x6800] ;  /* 0x00680000c30c783b */ /* 0x004ea20000000200 */
[C---:B------:R-:W-:Y:S03]  /*7020*/  HMMA.16816.F32.BF16 R4, R168.reuse, R6, RZ ;  /* 0x00000006a804723c */ /* 0x040fe600000418ff */
[----:B------:R-:W-:Y:S04]  /*7030*/  LDSM.16.M88.4 R156, [R195+0x7000] ;  /* 0x00700000c39c783b */ /* 0x000fe80000000200 */
[----:B------:R-:W-:Y:S01]  /*7040*/  LDSM.16.M88.4 R176, [R195+0x7800] ;  /* 0x00780000c3b0783b */ /* 0x000fe20000000200 */
[C---:B-----5:R-:W-:Y:S03]  /*7050*/  HMMA.16816.F32.BF16 R20, R168.reuse, R32, RZ ;  /* 0x00000020a814723c */ /* 0x060fe600000418ff */
[----:B------:R-:W-:Y:S04]  /*7060*/  LDSM.16.M88.4 R224, [R188+0x3800] ;  /* 0x00380000bce0783b */ /* 0x000fe80000000200 */
[----:B------:R-:W0:Y:S01]  /*7070*/  LDGDEPBAR ;  /* 0x00000000000079af */ /* 0x000e220000000000 */
[----:B------:R-:W-:Y:S08]  /*7080*/  HMMA.16816.F32.BF16 R32, R168, R34, RZ ;  /* 0x00000022a820723c */ /* 0x000ff000000418ff */
[----:B----4-:R-:W-:Y:S08]  /*7090*/  HMMA.16816.F32.BF16 R8, R164, R136, R8 ;  /* 0x00000088a408723c */ /* 0x010ff00000041808 */
[C---:B------:R-:W-:Y:S08]  /*70a0*/  HMMA.16816.F32.BF16 R152, R168.reuse, R148, RZ ;  /* 0x00000094a898723c */ /* 0x040ff000000418ff */
[C---:B------:R-:W-:Y:S08]  /*70b0*/  HMMA.16816.F32.BF16 R148, R168.reuse, R150, RZ ;  /* 0x00000096a894723c */ /* 0x040ff000000418ff */
[----:B------:R-:W-:Y:S08]  /*70c0*/  HMMA.16816.F32.BF16 R144, R168, R140, RZ ;  /* 0x0000008ca890723c */ /* 0x000ff000000418ff */
[----:B------:R-:W-:Y:S01]  /*70d0*/  HMMA.16816.F32.BF16 R4, R164, R138, R4 ;  /* 0x0000008aa404723c */ /* 0x000fe20000041804 */
[----:B------:R-:W-:Y:S07]  /*70e0*/  LDSM.16.M88.4 R136, [R197] ;  /* 0x00000000c588783b */ /* 0x000fee0000000200 */
[----:B------:R-:W-:Y:S01]  /*70f0*/  HMMA.16816.F32.BF16 R168, R168, R142, RZ ;  /* 0x0000008ea8a8723c */ /* 0x000fe200000418ff */
[----:B------:R-:W4:Y:S07]  /*7100*/  LDSM.16.M88.4 R140, [R188] ;  /* 0x00000000bc8c783b */ /* 0x000f2e0000000200 */
[C---:B------:R-:W-:Y:S08]  /*7110*/  HMMA.16816.F32.BF16 R20, R164.reuse, R28, R20 ;  /* 0x0000001ca414723c */ /* 0x040ff00000041814 */
[----:B------:R-:W-:Y:S01]  /*7120*/  HMMA.16816.F32.BF16 R32, R164, R30, R32 ;  /* 0x0000001ea420723c */ /* 0x000fe20000041820 */
[----:B------:R-:W5:Y:S07]  /*7130*/  LDSM.16.M88.4 R28, [R188+0x800] ;  /* 0x00080000bc1c783b */ /* 0x000f6e0000000200 */
[C---:B-1----:R-:W-:Y:S08]  /*7140*/  HMMA.16816.F32.BF16 R8, R160.reuse, R16, R8 ;  /* 0x00000010a008723c */ /* 0x042ff00000041808 */
[----:B------:R-:W-:Y:S01]  /*7150*/  HMMA.16816.F32.BF16 R4, R160, R18, R4 ;  /* 0x00000012a004723c */ /* 0x000fe20000041804 */
        /* <DEDUP_REMOVED lines=9> */
[----:B------:R-:W-:Y:S01]  /*71f0*/  HMMA.16816.F32.BF16 R32, R160, R14, R32 ;  /* 0x0000000ea020723c */ /* 0x000fe20000041820 */
[----:B------:R-:W2:Y:S07]  /*7200*/  LDSM.16.M88.4 R12, [R201+0x8800] ;  /* 0x00880000c90c783b */ /* 0x000eae0000000200 */
[C---:B----4-:R-:W-:Y:S08]  /*7210*/  HMMA.16816.F32.BF16 R8, R136.reuse, R140, R8 ;  /* 0x0000008c8808723c */ /* 0x050ff00000041808 */
[----:B------:R-:W-:Y:S01]  /*7220*/  HMMA.16816.F32.BF16 R4, R136, R142, R4 ;  /* 0x0000008e8804723c */ /* 0x000fe20000041804 */
[----:B------:R-:W-:Y:S07]  /*7230*/  LDSM.16.M88.4 R140, [R187] ;  /* 0x00000000bb8c783b */ /* 0x000fee0000000200 */
[C---:B------:R-:W-:Y:S08]  /*7240*/  HMMA.16816.F32.BF16 R152, R160.reuse, R156, R152 ;  /* 0x0000009ca098723c */ /* 0x040ff00000041898 */
[C---:B------:R-:W-:Y:S01]  /*7250*/  HMMA.16816.F32.BF16 R148, R160.reuse, R158, R148 ;  /* 0x0000009ea094723c */ /* 0x040fe20000041894 */
[----:B------:R-:W-:Y:S07]  /*7260*/  LDSM.16.M88.4 R156, [R201+0x9000] ;  /* 0x00900000c99c783b */ /* 0x000fee0000000200 */
[C---:B------:R-:W-:Y:S08]  /*7270*/  HMMA.16816.F32.BF16 R144, R160.reuse, R176, R144 ;  /* 0x000000b0a090723c */ /* 0x040ff00000041890 */
[----:B------:R-:W-:Y:S01]  /*7280*/  HMMA.16816.F32.BF16 R168, R160, R178, R168 ;  /* 0x000000b2a0a8723c */ /* 0x000fe200000418a8 */
[----:B------:R-:W4:Y:S04]  /*7290*/  LDSM.16.M88.4 R160, [R200+0x2000] ;  /* 0x00200000c8a0783b */ /* 0x000f280000000200 */
[----:B------:R-:W2:Y:S03]  /*72a0*/  LDSM.16.M88.4 R176, [R201+0x9800] ;  /* 0x00980000c9b0783b */ /* 0x000ea60000000200 */
[C---:B-----5:R-:W-:Y:S08]  /*72b0*/  HMMA.16816.F32.BF16 R20, R136.reuse, R28, R20 ;  /* 0x0000001c8814723c */ /* 0x060ff00000041814 */
[----:B------:R-:W-:Y:S01]  /*72c0*/  HMMA.16816.F32.BF16 R32, R136, R30, R32 ;  /* 0x0000001e8820723c */ /* 0x000fe20000041820 */
[----:B------:R-:W5:Y:S07]  /*72d0*/  LDSM.16.M88.4 R28, [R186] ;  /* 0x00000000ba1c783b */ /* 0x000f6e0000000200 */
[C---:B-1----:R-:W-:Y:S08]  /*72e0*/  HMMA.16816.F32.BF16 R8, R172.reuse, R16, R8 ;  /* 0x00000010ac08723c */ /* 0x042ff00000041808 */
[----:B------:R-:W-:Y:S01]  /*72f0*/  HMMA.16816.F32.BF16 R4, R172, R18, R4 ;  /* 0x00000012ac04723c */ /* 0x000fe20000041804 */
[----:B------:R-:W-:Y:S07]  /*7300*/  LDSM.16.M88.4 R16, [R195+0x8000] ;  /* 0x00800000c310783b */ /* 0x000fee0000000200 */
        /* <DEDUP_REMOVED lines=8> */
[----:B------:R-:W-:Y:S01]  /*7390*/  HMMA.16816.F32.BF16 R32, R172, R14, R32 ;  /* 0x0000000eac20723c */ /* 0x000fe20000041820 */
[----:B------:R-:W2:Y:S07]  /*73a0*/  LDSM.16.M88.4 R12, [R195+0x8800] ;  /* 0x00880000c30c783b */ /* 0x000eae0000000200 */
[C---:B----4-:R-:W-:Y:S08]  /*73b0*/  HMMA.16816.F32.BF16 R8, R160.reuse, R140, R8 ;  /* 0x0000008ca008723c */ /* 0x050ff00000041808 */
        /* <DEDUP_REMOVED lines=11> */
[----:B------:R-:W4:Y:S07]  /*7470*/  LDSM.16.M88.4 R28, [R188+0x2000] ;  /* 0x00200000bc1c783b */ /* 0x000f2e0000000200 */
        /* <DEDUP_REMOVED lines=8> */
[----:B------:R-:W-:Y:S04]  /*7500*/  LDSM.16.M88.4 R164, [R202+0x4000] ;  /* 0x00400000caa4783b */ /* 0x000fe80000000200 */
[----:B------:R-:W-:Y:S03]  /*7510*/  LDSM.16.M88.4 R160, [R201+0xb000] ;  /* 0x00b00000c9a0783b */ /* 0x000fe60000000200 */
[C---:B--2---:R-:W-:Y:S08]  /*7520*/  HMMA.16816.F32.BF16 R20, R136.reuse, R12, R20 ;  /* 0x0000000c8814723c */ /* 0x044ff00000041814 */
[----:B------:R-:W-:Y:S01]  /*7530*/  HMMA.16816.F32.BF16 R32, R136, R14, R32 ;  /* 0x0000000e8820723c */ /* 0x000fe20000041820 */
[----:B------:R-:W1:Y:S07]  /*7540*/  LDSM.16.M88.4 R12, [R201+0xa000] ;  /* 0x00a00000c90c783b */ /* 0x000e6e0000000200 */
[C---:B----4-:R-:W-:Y:S08]  /*7550*/  HMMA.16816.F32.BF16 R8, R172.reuse, R28, R8 ;  /* 0x0000001cac08723c */ /* 0x050ff00000041808 */
        /* <DEDUP_REMOVED lines=106> */
[----:B------:R-:W1:Y:S01]  /*7c00*/  MUFU.TANH R4, R4 ;  /* 0x0000000400047308 */ /* 0x000e620000002400 */
[----:B------:R-:W-:-:S02]  /*7c10*/  FMUL.FTZ R157, R169, c[0x0][0x2ec] ;  /* 0x0000bb00a99d7a20 */ /* 0x000fc40000410000 */
[----:B------:R-:W-:Y:S02]  /*7c20*/  FMUL.FTZ R141, R170, c[0x0][0x2ec] ;  /* 0x0000bb00aa8d7a20 */ /* 0x000fe40000410000 */
[----:B-----5:R-:W-:-:S03]  /*7c30*/  FMUL.FTZ R153, R171, c[0x0][0x2ec] ;  /* 0x0000bb00ab997a20 */ /* 0x020fc60000410000 */
[----:B------:R1:W1:Y:S08]  /*7c40*/  MUFU.TANH R227, R152 ;  /* 0x0000009800e37308 */ /* 0x0002700000002400 */
[----:B------:R1:W1:Y:S08]  /*7c50*/  MUFU.TANH R177, R154 ;  /* 0x0000009a00b17308 */ /* 0x0002700000002400 */
[----:B------:R1:W1:Y:S08]  /*7c60*/  MUFU.TANH R223, R160 ;  /* 0x000000a000df7308 */ /* 0x0002700000002400 */
[----:B------:R-:W1:Y:S08]  /*7c70*/  MUFU.TANH R179, R179 ;  /* 0x000000b300b37308 */ /* 0x000e700000002400 */
[----:B------:R1:W1:Y:S08]  /*7c80*/  MUFU.TANH R173, R162 ;  /* 0x000000a200ad7308 */ /* 0x0002700000002400 */
[----:B------:R-:W1:Y:S08]  /*7c90*/  MUFU.TANH R5, R5 ;  /* 0x0000000500057308 */ /* 0x000e700000002400 */
        /* <DEDUP_REMOVED lines=10> */
[----:B--234-:R-:W-:Y:S01]  /*7d40*/  UIADD3 UR12, UR8, -0x3, URZ ;  /* 0xfffffffd080c7890 */ /* 0x01cfe2000fffe03f */
        /* <DEDUP_REMOVED lines=25> */
[----:B------:R-:W-:Y:S02]  /*7ee0*/  @!P4 LEA R16, P0, R6, c[0x0][0x168], 0x1 ;  /* 0x00005a000610ca11 */ /* 0x000fe400078008ff */
[----:B------:R-:W-:Y:S01]  /*7ef0*/  IADD3.X R7, R12, UR7, RZ, P5, !PT ;  /* 0x000000070c077c10 */ /* 0x000fe2000affe4ff */
[----:B------:R-:W-:Y:S01]  /*7f00*/  @!PT LDS RZ, [RZ] ;  /* 0x00000000fffff984 */ /* 0x000fe20000000800 */
[----:B------:R-:W-:Y:S01]  /*7f10*/  @!PT LDS RZ, [RZ] ;  /* 0x00000000fffff984 */ /* 0x000fe20000000800 */
[----:B------:R-:W-:Y:S01]  /*7f20*/  @!PT LDS RZ, [RZ] ;  /* 0x00000000fffff984 */ /* 0x000fe20000000800 */
[----:B------:R4:W-:Y:S01]  /*7f30*/  @!P3 LDGSTS.E.BYPASS.LTC128B.128 [R205+0x8000], [R24.64+0x80] ;  /* 0x0800008018cdbfae */ /* 0x0009e2000b901d52 */
[C---:B------:R-:W-:Y:S02]  /*7f40*/  @!P3 LEA R30, P5, R6.reuse, c[0x0][0x168], 0x1 ;  /* 0x00005a00061eba11 */ /* 0x040fe400078a08ff */
[C---:B------:R-:W-:Y:S01]  /*7f50*/  @!P4 LEA.HI.X R17, R6.reuse, c[0x0][0x16c], R7, 0x1, P0 ;  /* 0x00005b000611ca11 */ /* 0x040fe200000f0c07 */
[----:B------:R2:W-:Y:S01]  /*7f60*/  @P2 STS.128 [R205+0xa000], RZ ;  /* 0x00a000ffcd002388 */ /* 0x0005e20000000c00 */
[----:B------:R-:W-:-:S02]  /*7f70*/  @!P2 LEA R28, P0, R6, c[0x0][0x168], 0x1 ;  /* 0x00005a00061caa11 */ /* 0x000fc400078008ff */
[C---:B------:R-:W-:Y:S01]  /*7f80*/  IADD3 R12, P1, R6.reuse, UR6, RZ ;  /* 0x00000006060c7c10 */ /* 0x040fe2000ff3e0ff */
[----:B------:R-:W-:Y:S01]  /*7f90*/  @!PT LDS RZ, [RZ] ;  /* 0x00000000fffff984 */ /* 0x000fe20000000800 */
[----:B------:R-:W-:Y:S01]  /*7fa0*/  @!PT LDS RZ, [RZ] ;  /* 0x00000000fffff984 */ /* 0x000fe20000000800 */
[----:B------:R-:W-:Y:S01]  /*7fb0*/  @!PT LDS RZ, [RZ] ;  /* 0x00000000fffff984 */ /* 0x000fe20000000800 */
[----:B------:R5:W-:Y:S01]  /*7fc0*/  @!P2 LDGSTS.E.BYPASS.LTC128B.128 [R205+0xa000], [R18.64+0x100] ;  /* 0x0a00010012cdafae */ /* 0x000be2000b901d52 */
[C-C-:B------:R-:W-:Y:S02]  /*7fd0*/  @!P3 LEA.HI.X R31, R6.reuse, c[0x0][0x16c], R7.reuse, 0x1, P5 ;  /* 0x00005b00061fba11 */ /* 0x140fe400028f0c07 */
[----:B------:R-:W-:Y:S01]  /*7fe0*/  @!P2 LEA.HI.X R29, R6, c[0x0][0x16c], R7, 0x1, P0 ;  /* 0x00005b00061daa11 */ /* 0x000fe200000f0c07 */
[----:B------:R2:W-:Y:S01]  /*7ff0*/  @P4 STS.128 [R205+0x6800], RZ ;  /* 0x006800ffcd004388 */ /* 0x0005e20000000c00 */
[----:B------:R-:W-:Y:S02]  /*8000*/  IADD3.X R7, R7, UR7, RZ, P1, !PT ;  /* 0x0000000707077c10 */ /* 0x000fe40008ffe4ff */
[C---:B------:R-:W-:Y:S01]  /*8010*/  IADD3 R6, P6, R12.reuse, UR6, RZ ;  /* 0x000000060c067c10 */ /* 0x040fe2000ffde0ff */
[----:B------:R-:W-:Y:S01]  /*8020*/  @!PT LDS RZ, [RZ] ;  /* 0x00000000fffff984 */ /* 0x000fe20000000800 */
[----:B------:R-:W-:Y:S01]  /*8030*/  @!PT LDS RZ, [RZ] ;  /* 0x00000000fffff984 */ /* 0x000fe20000000800 */
[----:B------:R-:W-:Y:S01]  /*8040*/  @!PT LDS RZ, [RZ] ;  /* 0x00000000fffff984 */ /* 0x000fe20000000800 */
[----:B------:R1:W-:Y:S01]  /*8050*/  @!P4 LDGSTS.E.BYPASS.LTC128B.128 [R205+0x6800], [R16.64] ;  /* 0x0680000010cdcfae */ /* 0x0003e2000b901d52 */
[----:B---3--:R-:W-:-:S03]  /*8060*/  @!P4 LEA R14, P5, R12, c[0x0][0x168], 0x1 ;  /* 0x00005a000c0eca11 */ /* 0x008fc600078a08ff */
[----:B------:R2:W-:Y:S01]  /*8070*/  @P3 STS.128 [R205+0x8800], RZ ;  /* 0x008800ffcd003388 */ /* 0x0005e20000000c00 */
[----:B------:R-:W-:-:S03]  /*8080*/  @!P4 LEA.HI.X R15, R12, c[0x0][0x16c], R7, 0x1, P5 ;  /* 0x00005b000c0fca11 */ /* 0x000fc600028f0c07 */
[----:B------:R-:W-:Y:S01]  /*8090*/  @!PT LDS RZ, [RZ] ;  /* 0x00000000fffff984 */ /* 0x000fe20000000800 */
[----:B------:R-:W-:Y:S01]  /*80a0*/  @!PT LDS RZ, [RZ] ;  /* 0x00000000fffff984 */ /* 0x000fe20000000800 */
[----:B------:R-:W-:Y:S01]  /*80b0*/  @!PT LDS RZ, [RZ] ;  /* 0x00000000fffff984 */ /* 0x000fe20000000800 */
[----:B------:R2:W-:Y:S01]  /*80c0*/  @!P3 LDGSTS.E.BYPASS.LTC128B.128 [R205+0x8800], [R30.64+0x80] ;  /* 0x088000801ecdbfae */ /* 0x0005e2000b901d52 */
[----:B------:R-:W-:Y:S02]  /*80d0*/  @!P4 LEA R26, P5, R6, c[0x0][0x168], 0x1 ;  /* 0x00005a00061aca11 */ /* 0x000fe400078a08ff */
[C---:B----4-:R-:W-:Y:S01]  /*80e0*/  @!P3 LEA R24, P0, R12.reuse, c[0x0][0x168], 0x1 ;  /* 0x00005a000c18ba11 */ /* 0x050fe200078008ff */
[----:B------:R2:W-:Y:S03]  /*80f0*/  @P2 STS.128 [R205+0xa800], RZ ;  /* 0x00a800ffcd002388 */ /* 0x0005e60000000c00 */
[C---:B------:R-:W-:Y:S01]  /*8100*/  @!P3 LEA.HI.X R25, R12.reuse, c[0x0][0x16c], R7, 0x1, P0 ;  /* 0x00005b000c19ba11 */ /* 0x040fe200000f0c07 */
[----:B------:R-:W-:Y:S01]  /*8110*/  @!PT LDS RZ, [RZ] ;  /* 0x00000000fffff984 */ /* 0x000fe20000000800 */
[----:B------:R-:W-:Y:S01]  /*8120*/  @!PT LDS RZ, [RZ] ;  /* 0x00000000fffff984 */ /* 0x000fe20000000800 */
[----:B------:R-:W-:Y:S01]  /*8130*/  @!PT LDS RZ, [RZ] ;  /* 0x00000000fffff984 */ /* 0x000fe20000000800 */
[----:B------:R2:W-:Y:S01]  /*8140*/  @!P2 LDGSTS.E.BYPASS.LTC128B.128 [R205+0xa800], [R28.64+0x100] ;  /* 0x0a8001001ccdafae */ /* 0x0005e2000b901d52 */
[----:B-----5:R-:W-:-:S03]  /*8150*/  @!P2 LEA R18, P1, R12, c[0x0][0x168], 0x1 ;  /* 0x00005a000c12aa11 */ /* 0x020fc600078208ff */
[----:B------:R2:W-:Y:S01]  /*8160*/  @P4 STS.128 [R205+0x7000], RZ ;  /* 0x007000ffcd004388 */ /* 0x0005e20000000c00 */
[----:B------:R-:W-:-:S03]  /*8170*/  @!P2 LEA.HI.X R19, R12, c[0x0][0x16c], R7, 0x1, P1 ;  /* 0x00005b000c13aa11 */ /* 0x000fc600008f0c07 */
[----:B------:R-:W-:Y:S01]  /*8180*/  @!PT LDS RZ, [RZ] ;  /* 0x00000000fffff984 */ /* 0x000fe20000000800 */
[----:B------:R-:W-:Y:S01]  /*8190*/  @!PT LDS RZ, [RZ] ;  /* 0x00000000fffff984 */ /* 0x000fe20000000800 */
[----:B------:R-:W-:Y:S01]  /*81a0*/  @!PT LDS RZ, [RZ] ;  /* 0x00000000fffff984 */ /* 0x000fe20000000800 */
[----:B------:R2:W-:Y:S01]  /*81b0*/  @!P4 LDGSTS.E.BYPASS.LTC128B.128 [R205+0x7000], [R14.64] ;  /* 0x070000000ecdcfae */ /* 0x0005e2000b901d52 */
[----:B------:R-:W-:Y:S02]  /*81c0*/  IADD3.X R7, R7, UR7, RZ, P6, !PT ;  /* 0x0000000707077c10 */ /* 0x000fe4000b7fe4ff */
[C---:B-1----:R-:W-:Y:S01]  /*81d0*/  @!P3 LEA R16, P0, R6.reuse, c[0x0][0x168], 0x1 ;  /* 0x00005a000610ba11 */ /* 0x042fe200078008ff */
        /* <DEDUP_REMOVED lines=30> */
.L_x_1146:
[----:B------:R-:W-:Y:S05]  /*83c0*/  BSYNC B0 ;  /* 0x0000000000007941 */ /* 0x000fea0003800000 */
.L_x_1145:
[----:B------:R-:W0:Y:S02]  /*83d0*/  LDGDEPBAR ;  /* 0x00000000000079af */ /* 0x000e240000000000 */
.L_x_1144:
[----:B--234-:R-:W-:-:S04]  /*83e0*/  IMAD.U32 R7, RZ, RZ, UR13 ;  /* 0x0000000dff077e24 */ /* 0x01cfc8000f8e00ff */
[----:B------:R-:W-:-:S05]  /*83f0*/  IMAD R6, R7, 0x40, R216 ;  /* 0x0000004007067824 */ /* 0x000fca00078e02d8 */
[C---:B------:R-:W-:Y:S02]  /*8400*/  IADD3 R11, R6.reuse, 0x1, RZ ;  /* 0x00000001060b7810 */ /* 0x040fe40007ffe0ff */
[CC--:B------:R-:W-:Y:S02]  /*8410*/  ISETP.GE.AND P3, PT, R6.reuse, R212.reuse, PT ;  /* 0x000000d40600720c */ /* 0x0c0fe40003f66270 */
[C---:B------:R-:W-:Y:S02]  /*8420*/  ISETP.GE.AND P2, PT, R11.reuse, R212, PT ;  /* 0x000000d40b00720c */ /* 0x040fe40003f46270 */
[C---:B------:R-:W-:Y:S02]  /*8430*/  ISETP.GE.AND P5, PT, R11.reuse, R210, PT ;  /* 0x000000d20b00720c */ /* 0x040fe40003fa6270 */
[----:B------:R-:W-:Y:S02]  /*8440*/  IADD3 R7, R6, 0x8, RZ ;  /* 0x0000000806077810 */ /* 0x000fe40007ffe0ff */
[----:B------:R-:W-:-:S02]  /*8450*/  ISETP.LT.OR P2, PT, R11, R213, P2 ;  /* 0x000000d50b00720c */ /* 0x000fc40001741670 */
[----:B------:R-:W-:Y:S02]  /*8460*/  ISETP.LT.OR P5, PT, R11, R211, P5 ;  /* 0x000000d30b00720c */ /* 0x000fe40002fa1670 */
[C---:B------:R-:W-:Y:S02]  /*8470*/  ISETP.LT.OR P3, PT, R6.reuse, R213, P3 ;  /* 0x000000d50600720c */ /* 0x040fe40001f61670 */
[C---:B------:R-:W-:Y:S02]  /*8480*/  IADD3 R11, R6.reuse, 0x9, RZ ;  /* 0x00000009060b7810 */ /* 0x040fe40007ffe0ff */
[C---:B------:R-:W-:Y:S02]  /*8490*/  ISETP.GE.AND P1, PT, R7.reuse, R212, PT ;  /* 0x000000d40700720c */ /* 0x040fe40003f26270 */
[-C--:B------:R-:W-:Y:S02]  /*84a0*/  ISETP.GE.AND P4, PT, R7, R210.reuse, PT ;  /* 0x000000d20700720c */ /* 0x080fe40003f86270 */
[----:B------:R-:W-:-:S02]  /*84b0*/  ISETP.GE.AND P6, PT, R6, R210, PT ;  /* 0x000000d20600720c */ /* 0x000fc40003fc6270 */
[----:B------:R-:W-:Y:S02]  /*84c0*/  FSEL R15, R0, -INF , !P3 ;  /* 0xff800000000f7808 */ /* 0x000fe40005800000 */
[C---:B------:R-:W-:Y:S02]  /*84d0*/  ISETP.GE.AND P0, PT, R11.reuse, R212, PT ;  /* 0x000000d40b00720c */ /* 0x040fe40003f06270 */
[----:B------:R-:W-:Y:S02]  /*84e0*/  ISETP.GE.AND P3, PT, R11, R210, PT ;  /* 0x000000d20b00720c */ /* 0x000fe40003f66270 */
[C---:B------:R-:W-:Y:S02]  /*84f0*/  ISETP.LT.OR P1, PT, R7.reuse, R213, P1 ;  /* 0x000000d50700720c */ /* 0x040fe40000f21670 */
[-C--:B------:R-:W-:Y:S02]  /*8500*/  ISETP.LT.OR P4, PT, R7, R211.reuse, P4 ;  /* 0x000000d30700720c */ /* 0x080fe40002781670 */
[----:B------:R-:W-:-:S02]  /*8510*/  ISETP.LT.OR P6, PT, R6, R211, P6 ;  /* 0x000000d30600720c */ /* 0x000fc400037c1670 */
[----:B-1----:R-:W-:Y:S02]  /*8520*/  FSEL R13, R2, -INF , !P2 ;  /* 0xff800000020d7808 */ /* 0x002fe40005000000 */
[C---:B------:R-:W-:Y:S02]  /*8530*/  IADD3 R7, R6.reuse, 0x10, RZ ;  /* 0x0000001006077810 */ /* 0x040fe40007ffe0ff */
[----:B------:R-:W-:Y:S02]  /*8540*/  IADD3 R2, R6, 0x11, RZ ;  /* 0x0000001106027810 */ /* 0x000fe40007ffe0ff */
[C---:B------:R-:W-:Y:S02]  /*8550*/  ISETP.LT.OR P0, PT, R11.reuse, R213, P0 ;  /* 0x000000d50b00720c */ /* 0x040fe40000701670 */
[----:B------:R-:W-:Y:S02]  /*8560*/  ISETP.LT.OR P3, PT, R11, R211, P3 ;  /* 0x000000d30b00720c */ /* 0x000fe40001f61670 */
[----:B------:R-:W-:-:S02]  /*8570*/  FSEL R133, R133, -INF , !P6 ;  /* 0xff80000085857808 */ /* 0x000fc40007000000 */
[----:B------:R-:W-:Y:S02]  /*8580*/  FSEL R11, R136, -INF , !P5 ;  /* 0xff800000880b7808 */ /* 0x000fe40006800000 */
[----:B------:R-:W-:Y:S02]  /*8590*/  FSEL R137, R137, -INF , !P1 ;  /* 0xff80000089897808 */ /* 0x000fe40004800000 */
[CC--:B------:R-:W-:Y:S02]  /*85a0*/  ISETP.GE.AND P6, PT, R7.reuse, R212.reuse, PT ;  /* 0x000000d40700720c */ /* 0x0c0fe40003fc6270 */
[C---:B------:R-:W-:Y:S02]  /*85b0*/  ISETP.GE.AND P5, PT, R2.reuse, R212, PT ;  /* 0x000000d40200720c */ /* 0x040fe40003fa6270 */
[----:B------:R-:W-:Y:S02]  /*85c0*/  ISETP.GE.AND P1, PT, R2, R210, PT ;  /* 0x000000d20200720c */ /* 0x000fe40003f26270 */
[----:B------:R-:W-:-:S02]  /*85d0*/  ISETP.LT.OR P6, PT, R7, R213, P6 ;  /* 0x000000d50700720c */ /* 0x000fc400037c1670 */
[C---:B------:R-:W-:Y:S02]  /*85e0*/  ISETP.LT.OR P5, PT, R2.reuse, R213, P5 ;  /* 0x000000d50200720c */ /* 0x040fe40002fa1670 */
[-C--:B------:R-:W-:Y:S02]  /*85f0*/  ISETP.LT.OR P1, PT, R2, R211.reuse, P1 ;  /* 0x000000d30200720c */ /* 0x080fe40000f21670 */
[C---:B------:R-:W-:Y:S02]  /*8600*/  ISETP.GE.AND P2, PT, R7.reuse, R210, PT ;  /* 0x000000d20700720c */ /* 0x040fe40003f46270 */
[----:B------:R-:W-:Y:S02]  /*8610*/  IADD3 R2, R6, 0x19, RZ ;  /* 0x0000001906027810 */ /* 0x000fe40007ffe0ff */
[----:B------:R-:W-:Y:S02]  /*8620*/  FSEL R35, R20, -INF , !P6 ;  /* 0xff80000014237808 */ /* 0x000fe40007000000 */
[----:B------:R-:W-:-:S02]  /*8630*/  ISETP.LT.OR P2, PT, R7, R211, P2 ;  /* 0x000000d30700720c */ /* 0x000fc40001741670 */
[----:B------:R-:W-:Y:S02]  /*8640*/  ISETP.GE.AND P6, PT, R2, R210, PT ;  /* 0x000000d20200720c */ /* 0x000fe40003fc6270 */
[----:B------:R-:W-:Y:S02]  /*8650*/  FSEL R27, R8, -INF , !P2 ;  /* 0xff800000081b7808 */ /* 0x000fe40005000000 */
[----:B------:R-:W-:Y:S02]  /*8660*/  ISETP.LT.OR P6, PT, R2, R211, P6 ;  /* 0x000000d30200720c */ /* 0x000fe400037c1670 */
[----:B------:R-:W-:Y:S02]  /*8670*/  FMNMX.FTZ R8, R132, R15, !PT ;  /* 0x0000000f84087209 */ /* 0x000fe40007810000 */
[----:B------:R-:W-:Y:S02]  /*8680*/  FSEL R33, R21, -INF , !P5 ;  /* 0xff80000015217808 */ /* 0x000fe40006800000 */
[----:B------:R-:W-:-:S02]  /*8690*/  FSEL R21, R4, -INF , !P6 ;  /* 0xff80000004157808 */ /* 0x000fc40007000000 */
[----:B------:R-:W-:Y:S02]  /*86a0*/  IADD3 R0, R6, 0x18, RZ ;  /* 0x0000001806007810 */ /* 0x000fe40007ffe0ff */
[----:B------:R-:W-:Y:S02]  /*86b0*/  FMNMX.FTZ R4, R13, R8, !PT ;  /* 0x000000080d047209 */ /* 0x000fe40007810000 */
[----:B------:R-:W-:Y:S02]  /*86c0*/  FSEL R139, R139, -INF , !P4 ;  /* 0xff8000008b8b7808 */ /* 0x000fe40006000000 */
[----:B------:R-:W-:Y:S02]  /*86d0*/  FSEL R17, R138, -INF , !P0 ;  /* 0xff8000008a117808 */ /* 0x000fe40004000000 */
[C---:B------:R-:W-:Y:S02]  /*86e0*/  ISETP.GE.AND P4, PT, R0.reuse, R212, PT ;  /* 0x000000d40000720c */ /* 0x040fe40003f86270 */
[----:B------:R-:W-:-:S02]  /*86f0*/  ISETP.GE.AND P0, PT, R0, R210, PT ;  /* 0x000000d20000720c */ /* 0x000fc40003f06270 */
[----:B------:R-:W-:Y:S02]  /*8700*/  FMNMX.FTZ R4, R137, R4, !PT ;  /* 0x0000000489047209 */ /* 0x000fe40007810000 */
[C---:B------:R-:W-:Y:S02]  /*8710*/  ISETP.LT.OR P4, PT, R0.reuse, R213, P4 ;  /* 0x000000d50000720c */ /* 0x040fe40002781670 */
[----:B------:R-:W-:Y:S02]  /*8720*/  ISETP.LT.OR P0, PT, R0, R211, P0 ;  /* 0x000000d30000720c */ /* 0x000fe40000701670 */
[----:B------:R-:W-:Y:S02]  /*8730*/  FSEL R7, R148, -INF , !P3 ;  /* 0xff80000094077808 */ /* 0x000fe40005800000 */
[----:B------:R-:W-:Y:S02]  /*8740*/  FMNMX.FTZ R4, R17, R4, !PT ;  /* 0x0000000411047209 */ /* 0x000fe40007810000 */
[----:B------:R-:W-:-:S02]  /*8750*/  IADD3 R0, R6, 0x20, RZ ;  /* 0x0000002006007810 */ /* 0x000fc40007ffe0ff */
[----:B------:R-:W-:Y:S02]  /*8760*/  ISETP.GE.AND P3, PT, R2, R212, PT ;  /* 0x000000d40200720c */ /* 0x000fe40003f66270 */
[----:B------:R-:W-:Y:S02]  /*8770*/  FMNMX.FTZ R8, R35, R4, !PT ;  /* 0x0000000423087209 */ /* 0x000fe40007810000 */
[C---:B------:R-:W-:Y:S02]  /*8780*/  ISETP.GE.AND P2, PT, R0.reuse, R212, PT ;  /* 0x000000d40000720c */ /* 0x040fe40003f46270 */
[----:B------:R-:W-:Y:S02]  /*8790*/  ISETP.GE.AND P5, PT, R0, R210, PT ;  /* 0x000000d20000720c */ /* 0x000fe40003fa6270 */
[----:B------:R-:W-:Y:S02]  /*87a0*/  ISETP.LT.OR P3, PT, R2, R213, P3 ;  /* 0x000000d50200720c */ /* 0x000fe40001f61670 */
[----:B------:R-:W-:-:S02]  /*87b0*/  FMNMX.FTZ R4, R3, R133, !PT ;  /* 0x0000008503047209 */ /* 0x000fc40007810000 */
[----:B------:R-:W-:Y:S02]  /*87c0*/  IADD3 R2, R6, 0x21, RZ ;  /* 0x0000002106027810 */ /* 0x000fe40007ffe0ff */
[----:B------:R-:W-:Y:S02]  /*87d0*/  FSEL R31, R23, -INF , !P4 ;  /* 0xff800000171f7808 */ /* 0x000fe40006000000 */
[----:B------:R-:W-:Y:S02]  /*87e0*/  FMNMX.FTZ R8, R33, R8, !PT ;  /* 0x0000000821087209 */ /* 0x000fe40007810000 */
[C---:B------:R-:W-:Y:S02]  /*87f0*/  ISETP.LT.OR P2, PT, R0.reuse, R213, P2 ;  /* 0x000000d50000720c */ /* 0x040fe40001741670 */
[----:B------:R-:W-:Y:S02]  /*8800*/  ISETP.LT.OR P5, PT, R0, R211, P5 ;  /* 0x000000d30000720c */ /* 0x000fe40002fa1670 */
[----:B------:R-:W-:-:S02]  /*8810*/  FSEL R25, R9, -INF , !P1 ;  /* 0xff80000009197808 */ /* 0x000fc40004800000 */
[----:B------:R-:W-:Y:S02]  /*8820*/  FMNMX.FTZ R4, R11, R4, !PT ;  /* 0x000000040b047209 */ /* 0x000fe40007810000 */
[----:B------:R-:W-:Y:S02]  /*8830*/  IADD3 R0, R6, 0x28, RZ ;  /* 0x0000002806007810 */ /* 0x000fe40007ffe0ff */
[C---:B------:R-:W-:Y:S02]  /*8840*/  ISETP.GE.AND P1, PT, R2.reuse, R212, PT ;  /* 0x000000d40200720c */ /* 0x040fe40003f26270 */
[----:B------:R-:W-:Y:S02]  /*8850*/  ISETP.GE.AND P4, PT, R2, R210, PT ;  /* 0x000000d20200720c */ /* 0x000fe40003f86270 */
[----:B------:R-:W-:Y:S02]  /*8860*/  FSEL R29, R22, -INF , !P3 ;  /* 0xff800000161d7808 */ /* 0x000fe40005800000 */
[----:B------:R-:W-:-:S02]  /*8870*/  FMNMX.FTZ R8, R31, R8, !PT ;  /* 0x000000081f087209 */ /* 0x000fc40007810000 */
[----:B------:R-:W-:Y:S02]  /*8880*/  FSEL R23, R10, -INF , !P0 ;  /* 0xff8000000a177808 */ /* 0x000fe40004000000 */
[----:B------:R-:W-:Y:S02]  /*8890*/  FMNMX.FTZ R4, R139, R4, !PT ;  /* 0x000000048b047209 */ /* 0x000fe40007810000 */
[C---:B------:R-:W-:Y:S02]  /*88a0*/  ISETP.GE.AND P0, PT, R0.reuse, R212, PT ;  /* 0x000000d40000720c */ /* 0x040fe40003f06270 */
[----:B------:R-:W-:Y:S02]  /*88b0*/  ISETP.GE.AND P3, PT, R0, R210, PT ;  /* 0x000000d20000720c */ /* 0x000fe40003f66270 */
[C---:B------:R-:W-:Y:S02]  /*88c0*/  ISETP.LT.OR P1, PT, R2.reuse, R213, P1 ;  /* 0x000000d50200720c */ /* 0x040fe40000f21670 */
[----:B------:R-:W-:-:S02]  /*88d0*/  ISETP.LT.OR P4, PT, R2, R211, P4 ;  /* 0x000000d30200720c */ /* 0x000fc40002781670 */
[----:B------:R-:W-:Y:S02]  /*88e0*/  IADD3 R2, R6, 0x29, RZ ;  /* 0x0000002906027810 */ /* 0x000fe40007ffe0ff */
[----:B------:R-:W-:Y:S02]  /*88f0*/  FSEL R227, R227, -INF , !P2 ;  /* 0xff800000e3e37808 */ /* 0x000fe40005000000 */
[----:B------:R-:W-:Y:S02]  /*8900*/  FMNMX.FTZ R8, R29, R8, !PT ;  /* 0x000000081d087209 */ /* 0x000fe40007810000 */
[----:B------:R-:W-:Y:S02]  /*8910*/  FMNMX.FTZ R4, R7, R4, !PT ;  /* 0x0000000407047209 */ /* 0x000fe40007810000 */
[C---:B------:R-:W-:Y:S02]  /*8920*/  ISETP.LT.OR P0, PT, R0.reuse, R213, P0 ;  /* 0x000000d50000720c */ /* 0x040fe40000701670 */
[----:B------:R-:W-:-:S02]  /*8930*/  ISETP.LT.OR P3, PT, R0, R211, P3 ;  /* 0x000000d30000720c */ /* 0x000fc40001f61670 */
[----:B------:R-:W-:Y:S02]  /*8940*/  IADD3 R0, R6, 0x30, RZ ;  /* 0x0000003006007810 */ /* 0x000fe40007ffe0ff */
[C---:B------:R-:W-:Y:S02]  /*8950*/  ISETP.GE.AND P6, PT, R2.reuse, R212, PT ;  /* 0x000000d40200720c */ /* 0x040fe40003fc6270 */
[----:B------:R-:W-:Y:S02]  /*8960*/  ISETP.GE.AND P2, PT, R2, R210, PT ;  /* 0x000000d20200720c */ /* 0x000fe40003f46270 */
[----:B------:R-:W-:Y:S02]  /*8970*/  FSEL R225, R225, -INF , !P1 ;  /* 0xff800000e1e17808 */ /* 0x000fe40004800000 */
[----:B------:R-:W-:Y:S02]  /*8980*/  FMNMX.FTZ R8, R227, R8, !PT ;  /* 0x00000008e3087209 */ /* 0x000fe40007810000 */
[----:B------:R-:W-:-:S02]  /*8990*/  FMNMX.FTZ R4, R27, R4, !PT ;  /* 0x000000041b047209 */ /* 0x000fc40007810000 */
[----:B------:R-:W-:Y:S02]  /*89a0*/  FSEL R177, R177, -INF , !P5 ;  /* 0xff800000b1b17808 */ /* 0x000fe40006800000 */
[C---:B------:R-:W-:Y:S02]  /*89b0*/  ISETP.GE.AND P5, PT, R0.reuse, R212, PT ;  /* 0x000000d40000720c */ /* 0x040fe40003fa6270 */
[----:B------:R-:W-:Y:S02]  /*89c0*/  ISETP.GE.AND P1, PT, R0, R210, PT ;  /* 0x000000d20000720c */ /* 0x000fe40003f26270 */
[C---:B------:R-:W-:Y:S02]  /*89d0*/  ISETP.LT.OR P6, PT, R2.reuse, R213, P6 ;  /* 0x000000d50200720c */ /* 0x040fe400037c1670 */
[----:B------:R-:W-:Y:S02]  /*89e0*/  ISETP.LT.OR P2, PT, R2, R211, P2 ;  /* 0x000000d30200720c */ /* 0x000fe40001741670 */
[----:B------:R-:W-:-:S02]  /*89f0*/  IADD3 R2, R6, 0x31, RZ ;  /* 0x0000003106027810 */ /* 0x000fc40007ffe0ff */
[----:B------:R-:W-:Y:S02]  /*8a00*/  FSEL R223, R223, -INF , !P0 ;  /* 0xff800000dfdf7808 */ /* 0x000fe40004000000 */
[----:B------:R-:W-:Y:S02]  /*8a10*/  FMNMX.FTZ R8, R225, R8, !PT ;  /* 0x00000008e1087209 */ /* 0x000fe40007810000 */
[----:B------:R-:W-:Y:S02]  /*8a20*/  FMNMX.FTZ R4, R25, R4, !PT ;  /* 0x0000000419047209 */ /* 0x000fe40007810000 */
[C---:B------:R-:W-:Y:S02]  /*8a30*/  ISETP.LT.OR P5, PT, R0.reuse, R213, P5 ;  /* 0x000000d50000720c */ /* 0x040fe40002fa1670 */
[----:B------:R-:W-:Y:S02]  /*8a40*/  ISETP.LT.OR P1, PT, R0, R211, P1 ;  /* 0x000000d30000720c */ /* 0x000fe40000f21670 */
[----:B------:R-:W-:-:S02]  /*8a50*/  FSEL R175, R175, -INF , !P4 ;  /* 0xff800000afaf7808 */ /* 0x000fc40006000000 */
[----:B------:R-:W-:Y:S02]  /*8a60*/  IADD3 R0, R6, 0x38, RZ ;  /* 0x0000003806007810 */ /* 0x000fe40007ffe0ff */
[----:B------:R-:W-:Y:S02]  /*8a70*/  ISETP.GE.AND P4, PT, R2, R212, PT ;  /* 0x000000d40200720c */ /* 0x000fe40003f86270 */
[----:B------:R-:W-:Y:S02]  /*8a80*/  FSEL R179, R179, -INF , !P6 ;  /* 0xff800000b3b37808 */ /* 0x000fe40007000000 */
[----:B------:R-:W-:Y:S02]  /*8a90*/  FMNMX.FTZ R8, R223, R8, !PT ;  /* 0x00000008df087209 */ /* 0x000fe40007810000 */
[----:B------:R-:W-:Y:S02]  /*8aa0*/  FMNMX.FTZ R4, R23, R4, !PT ;  /* 0x0000000417047209 */ /* 0x000fe40007810000 */
[----:B------:R-:W-:-:S02]  /*8ab0*/  ISETP.GE.AND P6, PT, R0, R212, PT ;  /* 0x000000d40000720c */ /* 0x000fc40003fc6270 */
[----:B------:R-:W-:Y:S02]  /*8ac0*/  FSEL R163, R163, -INF , !P5 ;  /* 0xff800000a3a37808 */ /* 0x000fe40006800000 */
[-C--:B------:R-:W-:Y:S02]  /*8ad0*/  ISETP.LT.OR P4, PT, R2, R213.reuse, P4 ;  /* 0x000000d50200720c */ /* 0x080fe40002781670 */
[----:B------:R-:W-:Y:S02]  /*8ae0*/  FMNMX.FTZ R8, R179, R8, !PT ;  /* 0x00000008b3087209 */ /* 0x000fe40007810000 */
[----:B------:R-:W-:Y:S02]  /*8af0*/  FMNMX.FTZ R4, R21, R4, !PT ;  /* 0x0000000415047209 */ /* 0x000fe40007810000 */
[----:B------:R-:W-:Y:S02]  /*8b00*/  ISETP.LT.OR P6, PT, R0, R213, P6 ;  /* 0x000000d50000720c */ /* 0x000fe400037c1670 */
[----:B------:R-:W-:-:S02]  /*8b10*/  FSEL R161, R161, -INF , !P4 ;  /* 0xff800000a1a17808 */ /* 0x000fc40006000000 */
[----:B------:R-:W-:Y:S02]  /*8b20*/  FMNMX.FTZ R8, R163, R8, !PT ;  /* 0x00000008a3087209 */ /* 0x000fe40007810000 */
[----:B------:R-:W-:Y:S02]  /*8b30*/  FMNMX.FTZ R4, R177, R4, !PT ;  /* 0x00000004b1047209 */ /* 0x000fe40007810000 */
[----:B------:R-:W-:Y:S02]  /*8b40*/  IADD3 R6, R6, 0x39, RZ ;  /* 0x0000003906067810 */ /* 0x000fe40007ffe0ff */
[----:B------:R-:W-:Y:S02]  /*8b50*/  FSEL R159, R159, -INF , !P6 ;  /* 0xff8000009f9f7808 */ /* 0x000fe40007000000 */
[----:B------:R-:W-:Y:S02]  /*8b60*/  FMNMX.FTZ R8, R161, R8, !PT ;  /* 0x00000008a1087209 */ /* 0x000fe40007810000 */
[----:B------:R-:W-:-:S02]  /*8b70*/  FSEL R173, R173, -INF , !P3 ;  /* 0xff800000adad7808 */ /* 0x000fc40005800000 */
[----:B------:R-:W-:Y:S02]  /*8b80*/  FMNMX.FTZ R4, R175, R4, !PT ;  /* 0x00000004af047209 */ /* 0x000fe40007810000 */
[----:B------:R-:W-:Y:S02]  /*8b90*/  ISETP.GE.AND P5, PT, R6, R212, PT ;  /* 0x000000d40600720c */ /* 0x000fe40003fa6270 */
[----:B------:R-:W-:Y:S02]  /*8ba0*/  FMNMX.FTZ R10, R159, R8, !PT ;  /* 0x000000089f0a7209 */ /* 0x000fe40007810000 */
[-C--:B------:R-:W-:Y:S02]  /*8bb0*/  ISETP.GE.AND P3, PT, R0, R210.reuse, PT ;  /* 0x000000d20000720c */ /* 0x080fe40003f66270 */
[----:B------:R-:W-:Y:S02]  /*8bc0*/  ISETP.GE.AND P0, PT, R2, R210, PT ;  /* 0x000000d20200720c */ /* 0x000fe40003f06270 */
[----:B------:R-:W-:-:S02]  /*8bd0*/  FSEL R171, R5, -INF , !P2 ;  /* 0xff80000005ab7808 */ /* 0x000fc40005000000 */
[----:B------:R-:W-:Y:S02]  /*8be0*/  FMNMX.FTZ R8, R173, R4, !PT ;  /* 0x00000004ad087209 */ /* 0x000fe40007810000 */
[----:B------:R-:W-:Y:S02]  /*8bf0*/  ISETP.LT.OR P5, PT, R6, R213, P5 ;  /* 0x000000d50600720c */ /* 0x000fe40002fa1670 */
[-C--:B------:R-:W-:Y:S02]  /*8c00*/  ISETP.LT.OR P3, PT, R0, R211.reuse, P3 ;  /* 0x000000d30000720c */ /* 0x080fe40001f61670 */
[----:B------:R-:W-:Y:S02]  /*8c10*/  ISETP.LT.OR P0, PT, R2, R211, P0 ;  /* 0x000000d30200720c */ /* 0x000fe40000701670 */
[----:B------:R-:W-:Y:S02]  /*8c20*/  FSEL R155, R155, -INF , !P1 ;  /* 0xff8000009b9b7808 */ /* 0x000fe40004800000 */
[----:B------:R-:W-:-:S02]  /*8c30*/  FMNMX.FTZ R0, R171, R8, !PT ;  /* 0x00000008ab007209 */ /* 0x000fc40007810000 */
[----:B------:R-:W-:Y:S02]  /*8c40*/  FSEL R157, R157, -INF , !P5 ;  /* 0xff8000009d9d7808 */ /* 0x000fe40006800000 */
[C---:B------:R-:W-:Y:S02]  /*8c50*/  ISETP.GE.AND P1, PT, R6.reuse, R210, PT ;  /* 0x000000d20600720c */ /* 0x040fe40003f26270 */
[----:B------:R-:W-:Y:S02]  /*8c60*/  FSEL R143, R143, -INF , !P0 ;  /* 0xff8000008f8f7808 */ /* 0x000fe40004000000 */
[----:B------:R-:W-:Y:S02]  /*8c70*/  FMNMX.FTZ R0, R155, R0, !PT ;  /* 0x000000009b007209 */ /* 0x000fe40007810000 */
[----:B------:R-:W-:Y:S02]  /*8c80*/  FMNMX.FTZ R4, R157, R10, !PT ;  /* 0x0000000a9d047209 */ /* 0x000fe40007810000 */
[----:B------:R-:W-:-:S02]  /*8c90*/  ISETP.LT.OR P1, PT, R6, R211, P1 ;  /* 0x000000d30600720c */ /* 0x000fc40000f21670 */
[----:B------:R-:W-:Y:S01]  /*8ca0*/  FSEL R141, R141, -INF , !P3 ;  /* 0xff8000008d8d7808 */ /* 0x000fe20005800000 */
[----:B------:R-:W1:Y:S01]  /*8cb0*/  SHFL.BFLY PT, R5, R4, 0x2, 0x1f ;  /* 0x0c401f0004057f89 */ /* 0x000e6200000e0000 */
        /* <DEDUP_REMOVED lines=9> */
[----:B-1----:R-:W-:-:S04]  /*8d50*/  FMNMX.FTZ R149, R4, R149, !PT ;  /* 0x0000009504957209 */ /* 0x002fc80007810000 */
[C---:B------:R-:W-:Y:S01]  /*8d60*/  FSETP.NEU.FTZ.AND P1, PT, R149.reuse, -INF , PT ;  /* 0xff8000009500780b */ /* 0x040fe20003f3d000 */
[----:B------:R-:W-:-:S05]  /*8d70*/  FMUL.FTZ R140, R149, c[0x0][0x23c] ;  /* 0x00008f00958c7a20 */ /* 0x000fca0000410000 */
[----:B------:R-:W-:Y:S02]  /*8d80*/  FSEL R140, R140, RZ, P1 ;  /* 0x000000ff8c8c7208 */ /* 0x000fe40000800000 */
[----:B--2---:R-:W-:-:S03]  /*8d90*/  FMNMX.FTZ R148, R5, R148, !PT ;  /* 0x0000009405947209 */ /* 0x004fc60007810000 */
[--C-:B------:R-:W-:Y:S01]  /*8da0*/  FFMA.FTZ R147, R15, c[0x0][0x23c], -R140.reuse ;  /* 0x00008f000f937a23 */ /* 0x100fe2000001088c */
[----:B------:R-:W-:Y:S01]  /*8db0*/  FSEL R5, R149, RZ, P1 ;  /* 0x000000ff95057208 */ /* 0x000fe20000800000 */
[--C-:B------:R-:W-:Y:S01]  /*8dc0*/  FFMA.FTZ R146, R13, c[0x0][0x23c], -R140.reuse ;  /* 0x00008f000d927a23 */ /* 0x100fe2000001088c */
[C---:B------:R-:W-:Y:S01]  /*8dd0*/  FSETP.NEU.FTZ.AND P0, PT, R148.reuse, -INF , PT ;  /* 0xff8000009400780b */ /* 0x040fe20003f1d000 */
[----:B------:R-:W1:Y:S01]  /*8de0*/  LDSM.16.MT88.4 R12, [R194+0xc000] ;  /* 0x00c00000c20c783b */ /* 0x000e620000004200 */
[C---:B------:R-:W-:Y:S01]  /*8df0*/  FMUL.FTZ R152, R148.reuse, c[0x0][0x23c] ;  /* 0x00008f0094987a20 */ /* 0x040fe20000410000 */
[----:B------:R-:W-:Y:S01]  /*8e00*/  MUFU.EX2 R147, R147 ;  /* 0x0000009300937308 */ /* 0x000fe20000000800 */
[----:B------:R-:W-:Y:S01]  /*8e10*/  FSEL R6, R148, RZ, P0 ;  /* 0x000000ff94067208 */ /* 0x000fe20000000000 */
[----:B------:R-:W-:Y:S02]  /*8e20*/  FADD.FTZ R4, R132, -R5 ;  /* 0x8000000584047221 */ /* 0x000fe40000010000 */
[----:B------:R-:W-:Y:S01]  /*8e30*/  FSEL R152, R152, RZ, P0 ;  /* 0x000000ff98987208 */ /* 0x000fe20000000000 */
[----:B------:R-:W-:-:S02]  /*8e40*/  FFMA.FTZ R145, R137, c[0x0][0x23c], -R140 ;  /* 0x00008f0089917a23 */ /* 0x000fc4000001088c */
[----:B------:R-:W-:Y:S01]  /*8e50*/  FADD.FTZ R6, R3, -R6 ;  /* 0x8000000603067221 */ /* 0x000fe20000010000 */
[----:B------:R-:W2:Y:S01]  /*8e60*/  MUFU.EX2 R146, R146 ;  /* 0x0000009200927308 */ /* 0x000ea20000000800 */
[----:B------:R-:W-:Y:S02]  /*8e70*/  FFMA.FTZ R144, R17, c[0x0][0x23c], -R140 ;  /* 0x00008f0011907a23 */ /* 0x000fe4000001088c */
[--C-:B------:R-:W-:Y:S01]  /*8e80*/  FFMA.FTZ R133, R133, c[0x0][0x23c], -R152.reuse ;  /* 0x00008f0085857a23 */ /* 0x100fe20000010898 */
[----:B------:R-:W3:Y:S01]  /*8e90*/  LDSM.16.MT88.4 R16, [R196+0xc000] ;  /* 0x00c00000c410783b */ /* 0x000ee20000004200 */
[--C-:B------:R-:W-:Y:S02]  /*8ea0*/  FFMA.FTZ R2, R11, c[0x0][0x23c], -R152.reuse ;  /* 0x00008f000b027a23 */ /* 0x100fe40000010898 */
[--C-:B------:R-:W-:Y:S01]  /*8eb0*/  FFMA.FTZ R0, R139, c[0x0][0x23c], -R152.reuse ;  /* 0x00008f008b007a23 */ /* 0x100fe20000010898 */
[----:B------:R-:W-:Y:S01]  /*8ec0*/  MUFU.EX2 R145, R145 ;  /* 0x0000009100917308 */ /* 0x000fe20000000800 */
[----:B------:R-:W-:Y:S01]  /*8ed0*/  FFMA.FTZ R151, R7, c[0x0][0x23c], -R152 ;  /* 0x00008f0007977a23 */ /* 0x000fe20000010898 */
[----:B------:R-:W4:Y:S01]  /*8ee0*/  LDSM.16.MT88.4 R8, [R193+0xc000] ;  /* 0x00c00000c108783b */ /* 0x000f220000004200 */
[----:B------:R-:W-:-:S02]  /*8ef0*/  FMUL.FTZ R150, R4, c[0x0][0x23c] ;  /* 0x00008f0004967a20 */ /* 0x000fc40000410000 */
[----:B------:R-:W-:Y:S01]  /*8f00*/  FMUL.FTZ R132, R6, c[0x0][0x23c] ;  /* 0x00008f0006847a20 */ /* 0x000fe20000410000 */
[----:B------:R-:W-:Y:S01]  /*8f10*/  LDSM.16.MT88.4 R136, [R194+0xc800] ;  /* 0x00c80000c288783b */ /* 0x000fe20000004200 */
[--C-:B------:R-:W-:Y:S01]  /*8f20*/  FFMA.FTZ R3, R35, c[0x0][0x23c], -R140.reuse ;  /* 0x00008f0023037a23 */ /* 0x100fe2000001088c */
[----:B------:R-:W5:Y:S01]  /*8f30*/  MUFU.EX2 R144, R144 ;  /* 0x0000009000907308 */ /* 0x000f620000000800 */
[----:B--2---:R-:W-:Y:S01]  /*8f40*/  F2FP.BF16.PACK_AB R4, R146, R147 ;  /* 0x000000939204723e */ /* 0x004fe200000010ff */
[--C-:B------:R-:W-:Y:S02]  /*8f50*/  FFMA.FTZ R154, R33, c[0x0][0x23c], -R140.reuse ;  /* 0x00008f00219a7a23 */ /* 0x100fe4000001088c */
[--C-:B------:R-:W-:Y:S01]  /*8f60*/  FFMA.FTZ R156, R31, c[0x0][0x23c], -R140.reuse ;  /* 0x00008f001f9c7a23 */ /* 0x100fe2000001088c */
[----:B------:R-:W-:Y:S01]  /*8f70*/  LDSM.16.MT88.4 R32, [R193+0xc800] ;  /* 0x00c80000c120783b */ /* 0x000fe20000004200 */
[----:B------:R-:W-:Y:S02]  /*8f80*/  FFMA.FTZ R165, R29, c[0x0][0x23c], -R140 ;  /* 0x00008f001da57a23 */ /* 0x000fe4000001088c */
[----:B------:R-:W-:Y:S01]  /*8f90*/  MUFU.EX2 R133, R133 ;  /* 0x0000008500857308 */ /* 0x000fe20000000800 */
[--C-:B------:R-:W-:Y:S01]  /*8fa0*/  FFMA.FTZ R158, R27, c[0x0][0x23c], -R152.reuse ;  /* 0x00008f001b9e7a23 */ /* 0x100fe20000010898 */
[----:B------:R-:W-:Y:S01]  /*8fb0*/  LDSM.16.MT88.4 R28, [R192+0xc800] ;  /* 0x00c80000c01c783b */ /* 0x000fe20000004200 */
[----:B------:R-:W-:-:S02]  /*8fc0*/  FFMA.FTZ R167, R25, c[0x0][0x23c], -R152 ;  /* 0x00008f0019a77a23 */ /* 0x000fc40000010898 */
[--C-:B------:R-:W-:Y:S01]  /*8fd0*/  FFMA.FTZ R160, R23, c[0x0][0x23c], -R152.reuse ;  /* 0x00008f0017a07a23 */ /* 0x100fe20000010898 */
[----:B------:R-:W-:Y:S01]  /*8fe0*/  LDSM.16.MT88.4 R24, [R196+0xe800] ;  /* 0x00e80000c418783b */ /* 0x000fe20000004200 */
[----:B------:R-:W-:Y:S01]  /*8ff0*/  FFMA.FTZ R169, R21, c[0x0][0x23c], -R152 ;  /* 0x00008f0015a97a23 */ /* 0x000fe20000010898 */
[----:B------:R-:W2:Y:S01]  /*9000*/  MUFU.EX2 R2, R2 ;  /* 0x0000000200027308 */ /* 0x000ea20000000800 */
[----:B-----5:R-:W-:Y:S01]  /*9010*/  F2FP.BF16.PACK_AB R6, R144, R145 ;  /* 0x000000919006723e */ /* 0x020fe200000010ff */
[----:B------:R-:W-:Y:S01]  /*9020*/  LDSM.16.MT88.4 R20, [R194+0xe800] ;  /* 0x00e80000c214783b */ /* 0x000fe20000004200 */
        /* <DEDUP_REMOVED lines=8> */
[----:B------:R-:W5:Y:S01]  /*90b0*/  MUFU.EX2 R151, R151 ;  /* 0x0000009700977308 */ /* 0x000f620000000800 */
[----:B--2---:R-:W-:Y:S01]  /*90c0*/  F2FP.BF16.PACK_AB R5, R2, R133 ;  /* 0x000000850205723e */ /* 0x004fe200000010ff */
[----:B------:R-:W-:Y:S02]  /*90d0*/  FFMA.FTZ R171, R171, c[0x0][0x23c], -R152 ;  /* 0x00008f00abab7a23 */ /* 0x000fe40000010898 */
[----:B------:R-:W-:Y:S02]  /*90e0*/  FFMA.FTZ R172, R157, c[0x0][0x23c], -R140 ;  /* 0x00008f009dac7a23 */ /* 0x000fe4000001088c */
[----:B------:R-:W-:-:S02]  /*90f0*/  FFMA.FTZ R155, R155, c[0x0][0x23c], -R152 ;  /* 0x00008f009b9b7a23 */ /* 0x000fc40000010898 */
[----:B------:R-:W2:Y:S01]  /*9100*/  MUFU.EX2 R150, R150 ;  /* 0x0000009600967308 */ /* 0x000ea20000000800 */
[--C-:B------:R-:W-:Y:S02]  /*9110*/  FFMA.FTZ R174, R143, c[0x0][0x23c], -R152.reuse ;  /* 0x00008f008fae7a23 */ /* 0x100fe40000010898 */
[----:B------:R-:W-:Y:S02]  /*9120*/  FFMA.FTZ R157, R141, c[0x0][0x23c], -R152 ;  /* 0x00008f008d9d7a23 */ /* 0x000fe40000010898 */
[--C-:B------:R-:W-:Y:S02]  /*9130*/  FFMA.FTZ R163, R163, c[0x0][0x23c], -R140.reuse ;  /* 0x00008f00a3a37a23 */ /* 0x100fe4000001088c */
[--C-:B------:R-:W-:Y:S01]  /*9140*/  FFMA.FTZ R170, R161, c[0x0][0x23c], -R140.reuse ;  /* 0x00008f00a1aa7a23 */ /* 0x100fe2000001088c */
[----:B------:R-:W1:Y:S01]  /*9150*/  MUFU.EX2 R132, R132 ;  /* 0x0000008400847308 */ /* 0x000e620000000800 */
[----:B-----5:R-:W-:Y:S01]  /*9160*/  F2FP.BF16.PACK_AB R7, R151, R0 ;  /* 0x000000009707723e */ /* 0x020fe200000010ff */
[----:B------:R-:W-:-:S02]  /*9170*/  FFMA.FTZ R159, R159, c[0x0][0x23c], -R140 ;  /* 0x00008f009f9f7a23 */ /* 0x000fc4000001088c */
[----:B------:R-:W-:Y:S01]  /*9180*/  FFMA.FTZ R152, R153, c[0x0][0x23c], -R152 ;  /* 0x00008f0099987a23 */ /* 0x000fe20000010898 */
[----:B------:R-:W-:Y:S01]  /*9190*/  LDSM.16.MT88.4 R140, [R194+0xd800] ;  /* 0x00d80000c28c783b */ /* 0x000fe20000004200 */
[-C--:B--2---:R-:W-:Y:S02]  /*91a0*/  FMUL.FTZ R120, R120, R150.reuse ;  /* 0x0000009678787220 */ /* 0x084fe40000410000 */
[----:B------:R-:W-:Y:S01]  /*91b0*/  MUFU.EX2 R3, R3 ;  /* 0x0000000300037308 */ /* 0x000fe20000000800 */
[-C--:B------:R-:W-:Y:S02]  /*91c0*/  FMUL.FTZ R121, R121, R150.reuse ;  /* 0x0000009679797220 */ /* 0x080fe40000410000 */
[-C--:B------:R-:W-:Y:S02]  /*91d0*/  FMUL.FTZ R116, R116, R150.reuse ;  /* 0x0000009674747220 */ /* 0x080fe40000410000 */
[----:B------:R-:W-:Y:S02]  /*91e0*/  FMUL.FTZ R117, R117, R150 ;  /* 0x0000009675757220 */ /* 0x000fe40000410000 */
[-C--:B-1----:R-:W-:Y:S01]  /*91f0*/  FMUL.FTZ R122, R122, R132.reuse ;  /* 0x000000847a7a7220 */ /* 0x082fe20000410000 */
[----:B------:R-:W1:Y:S01]  /*9200*/  MUFU.EX2 R154, R154 ;  /* 0x0000009a009a7308 */ /* 0x000e620000000800 */
[----:B------:R-:W-:-:S02]  /*9210*/  FMUL.FTZ R123, R123, R132 ;  /* 0x000000847b7b7220 */ /* 0x000fc40000410000 */
[-C--:B------:R-:W-:Y:S02]  /*9220*/  FMUL.FTZ R118, R118, R132.reuse ;  /* 0x0000008476767220 */ /* 0x080fe40000410000 */
[----:B------:R-:W-:Y:S02]  /*9230*/  FMUL.FTZ R119, R119, R132 ;  /* 0x0000008477777220 */ /* 0x000fe40000410000 */
[-C--:B------:R-:W-:Y:S01]  /*9240*/  FMUL.FTZ R128, R128, R150.reuse ;  /* 0x0000009680807220 */ /* 0x080fe20000410000 */
[----:B------:R-:W-:Y:S01]  /*9250*/  HMMA.16816.F32.BF16 R120, R4, R12, R120 ;  /* 0x0000000c0478723c */ /* 0x000fe20000041878 */
[----:B------:R-:W-:Y:S01]  /*9260*/  FMUL.FTZ R129, R129, R150 ;  /* 0x0000009681817220 */ /* 0x000fe20000410000 */
[----:B------:R-:W-:Y:S01]  /*9270*/  MUFU.EX2 R156, R156 ;  /* 0x0000009c009c7308 */ /* 0x000fe20000000800 */
[-C--:B------:R-:W-:Y:S02]  /*9280*/  FMUL.FTZ R130, R130, R132.reuse ;  /* 0x0000008482827220 */ /* 0x080fe40000410000 */
[----:B------:R-:W-:-:S02]  /*9290*/  FMUL.FTZ R131, R131, R132 ;  /* 0x0000008483837220 */ /* 0x000fc40000410000 */
[-C--:B------:R-:W-:Y:S01]  /*92a0*/  FMUL.FTZ R124, R124, R150.reuse ;  /* 0x000000967c7c7220 */ /* 0x080fe20000410000 */
[C---:B------:R-:W-:Y:S01]  /*92b0*/  HMMA.16816.F32.BF16 R116, R4.reuse, R14, R116 ;  /* 0x0000000e0474723c */ /* 0x040fe20000041874 */
[----:B------:R-:W2:Y:S01]  /*92c0*/  LDSM.16.MT88.4 R12, [R196+0xe000] ;  /* 0x00e00000c40c783b */ /* 0x000ea20000004200 */
[----:B------:R-:W-:Y:S01]  /*92d0*/  FMUL.FTZ R125, R125, R150 ;  /* 0x000000967d7d7220 */ /* 0x000fe20000410000 */
[----:B------:R-:W5:Y:S01]  /*92e0*/  MUFU.EX2 R165, R165 ;  /* 0x000000a500a57308 */ /* 0x000f620000000800 */
[-C--:B------:R-:W-:Y:S02]  /*92f0*/  FMUL.FTZ R126, R126, R132.reuse ;  /* 0x000000847e7e7220 */ /* 0x080fe40000410000 */
[----:B------:R-:W-:Y:S02]  /*9300*/  FMUL.FTZ R127, R127, R132 ;  /* 0x000000847f7f7220 */ /* 0x000fe40000410000 */
[-C--:B------:R-:W-:Y:S01]  /*9310*/  FMUL.FTZ R112, R112, R150.reuse ;  /* 0x0000009670707220 */ /* 0x080fe20000410000 */
[----:B---3--:R-:W-:Y:S01]  /*9320*/  HMMA.16816.F32.BF16 R128, R4, R16, R128 ;  /* 0x000000100480723c */ /* 0x008fe20000041880 */
[----:B------:R-:W-:Y:S01]  /*9330*/  FMUL.FTZ R113, R113, R150 ;  /* 0x0000009671717220 */ /* 0x000fe20000410000 */
[----:B------:R-:W-:Y:S01]  /*9340*/  MUFU.EX2 R158, R158 ;  /* 0x0000009e009e7308 */ /* 0x000fe20000000800 */
[----:B------:R-:W-:-:S02]  /*9350*/  FMUL.FTZ R114, R114, R132 ;  /* 0x0000008472727220 */ /* 0x000fc40000410000 */
[----:B------:R-:W-:Y:S02]  /*9360*/  FMUL.FTZ R115, R115, R132 ;  /* 0x0000008473737220 */ /* 0x000fe40000410000 */
        /* <DEDUP_REMOVED lines=8> */
[----:B----4-:R-:W-:Y:S01]  /*93f0*/  HMMA.16816.F32.BF16 R112, R4, R8, R112 ;  /* 0x000000080470723c */ /* 0x010fe20000041870 */
[----:B------:R-:W-:-:S02]  /*9400*/  FMUL.FTZ R37, R37, R150 ;  /* 0x0000009625257220 */ /* 0x000fc40000410000 */
[-C--:B------:R-:W-:Y:S01]  /*9410*/  FMUL.FTZ R38, R38, R132.reuse ;  /* 0x0000008426267220 */ /* 0x080fe20000410000 */
[----:B------:R-:W-:Y:S01]  /*9420*/  MUFU.EX2 R160, R160 ;  /* 0x000000a000a07308 */ /* 0x000fe20000000800 */
[----:B------:R-:W-:Y:S02]  /*9430*/  FMUL.FTZ R39, R39, R132 ;  /* 0x0000008427277220 */ /* 0x000fe40000410000 */
[-C--:B------:R-:W-:Y:S01]  /*9440*/  FMUL.FTZ R40, R40, R150.reuse ;  /* 0x0000009628287220 */ /* 0x080fe20000410000 */
[----:B------:R-:W-:Y:S01]  /*9450*/  HMMA.16816.F32.BF16 R108, R4, R10, R108 ;  /* 0x0000000a046c723c */ /* 0x000fe2000004186c */
[----:B------:R-:W4:Y:S01]  /*9460*/  LDSM.16.MT88.4 R8, [R194+0xe000] ;  /* 0x00e00000c208783b */ /* 0x000f220000004200 */
        /* <DEDUP_REMOVED lines=109> */
[----:B----4-:R-:W-:Y:S03]  /*9b40*/  HMMA.16816.F32.BF16 R92, R4, R8, R92 ;  /* 0x00000008045c723c */ /* 0x010fe6000004185c */
[----:B------:R-:W-:-:S04]  /*9b50*/  FADD.FTZ R146, R146, R147 ;  /* 0x0000009392927221 */ /* 0x000fc80000010000 */
[----:B------:R-:W-:Y:S01]  /*9b60*/  FADD.FTZ R145, R145, R146 ;  /* 0x0000009291917221 */ /* 0x000fe20000010000 */
[----:B------:R-:W-:Y:S01]  /*9b70*/  HMMA.16816.F32.BF16 R96, R4, R10, R96 ;  /* 0x0000000a0460723c */ /* 0x000fe20000041860 */
[----:B------:R-:W-:Y:S02]  /*9b80*/  LDSM.16.MT88.4 R8, [R192+0xe800] ;  /* 0x00e80000c008783b */ /* 0x000fe40000004200 */
[----:B------:R-:W-:-:S04]  /*9b90*/  FADD.FTZ R144, R144, R145 ;  /* 0x0000009190907221 */ /* 0x000fc80000010000 */
[C---:B-1----:R-:W-:Y:S01]  /*9ba0*/  F2FP.BF16.PACK_AB R4, R154.reuse, R3 ;  /* 0x000000039a04723e */ /* 0x042fe200000010ff */
[----:B------:R-:W-:Y:S01]  /*9bb0*/  FADD.FTZ R3, R3, R144 ;  /* 0x0000009003037221 */ /* 0x000fe20000010000 */
[----:B-----5:R-:W-:Y:S02]  /*9bc0*/  F2FP.BF16.PACK_AB R6, R165, R156 ;  /* 0x0000009ca506723e */ /* 0x020fe400000010ff */
[----:B------:R-:W-:Y:S01]  /*9bd0*/  F2FP.BF16.PACK_AB R5, R167, R158 ;  /* 0x0000009ea705723e */ /* 0x000fe200000010ff */
[----:B------:R-:W-:Y:S01]  /*9be0*/  FADD.FTZ R3, R154, R3 ;  /* 0x000000039a037221 */ /* 0x000fe20000010000 */
[----:B------:R-:W-:-:S03]  /*9bf0*/  F2FP.BF16.PACK_AB R7, R169, R160 ;  /* 0x000000a0a907723e */ /* 0x000fc600000010ff */
[----:B------:R-:W-:Y:S01]  /*9c00*/  FADD.FTZ R156, R156, R3 ;  /* 0x000000039c9c7221 */ /* 0x000fe20000010000 */
[----:B------:R-:W-:-:S03]  /*9c10*/  MOV R3, R148 ;  /* 0x0000009400037202 */ /* 0x000fc60000000f00 */
[----:B--2---:R-:W-:Y:S01]  /*9c20*/  HMMA.16816.F32.BF16 R128, R4, R12, R128 ;  /* 0x0000000c0480723c */ /* 0x004fe20000041880 */
        /* <DEDUP_REMOVED lines=41> */
[----:B------:R-:W-:-:S07]  /*9ec0*/  F2FP.BF16.PACK_AB R7, R171, R168 ;  /* 0x000000a8ab07723e */ /* 0x000fce00000010ff */
[C---:B-1----:R-:W-:Y:S08]  /*9ed0*/  HMMA.16816.F32.BF16 R128, R4.reuse, R12, R128 ;  /* 0x0000000c0480723c */ /* 0x042ff00000041880 */
        /* <DEDUP_REMOVED lines=35> */
[----:B------:R-:W-:-:S02]  /*a110*/  F2FP.BF16.PACK_AB R4, R170, R163 ;  /* 0x000000a3aa04723e */ /* 0x000fc400000010ff */
[----:B------:R-:W-:Y:S02]  /*a120*/  F2FP.BF16.PACK_AB R6, R172, R159 ;  /* 0x0000009fac06723e */ /* 0x000fe400000010ff */
[----:B------:R-:W-:Y:S02]  /*a130*/  F2FP.BF16.PACK_AB R5, R174, R155 ;  /* 0x0000009bae05723e */ /* 0x000fe400000010ff */
[----:B------:R-:W-:-:S07]  /*a140*/  F2FP.BF16.PACK_AB R7, R152, R157 ;  /* 0x0000009d9807723e */ /* 0x000fce00000010ff */
[C---:B--2---:R-:W-:Y:S07]  /*a150*/  HMMA.16816.F32.BF16 R60, R4.reuse, R16, R60 ;  /* 0x00000010043c723c */ /* 0x044fee000004183c */
[----:B------:R-:W-:Y:S01]  /*a160*/  FFMA.FTZ R17, R217, R132, R133 ;  /* 0x00000084d9117223 */ /* 0x000fe20000010085 */
[----:B---3--:R-:W-:Y:S01]  /*a170*/  HMMA.16816.F32.BF16 R128, R4, R8, R128 ;  /* 0x000000080480723c */ /* 0x008fe20000041880 */
[----:B------:R-:W-:Y:S02]  /*a180*/  IMAD.MOV.U32 R132, RZ, RZ, R149 ;  /* 0x000000ffff847224 */ /* 0x000fe400078e0095 */
[----:B------:R-:W-:-:S04]  /*a190*/  FADD.FTZ R17, R2, R17 ;  /* 0x0000001102117221 */ /* 0x000fc80000010000 */
[----:B------:R-:W-:Y:S01]  /*a1a0*/  FADD.FTZ R0, R0, R17 ;  /* 0x0000001100007221 */ /* 0x000fe20000010000 */
[C---:B------:R-:W-:Y:S01]  /*a1b0*/  HMMA.16816.F32.BF16 R124, R4.reuse, R10, R124 ;  /* 0x0000000a047c723c */ /* 0x040fe2000004187c */
[----:B------:R-:W2:Y:S02]  /*a1c0*/  LDSM.16.MT88.4 R8, [R194+0x11800] ;  /* 0x01180000c208783b */ /* 0x000ea40000004200 */
[----:B------:R-:W-:Y:S02]  /*a1d0*/  FADD.FTZ R151, R151, R0 ;  /* 0x0000000097977221 */ /* 0x000fe40000010000 */
[----:B------:R-:W-:Y:S02]  /*a1e0*/  FADD.FTZ R0, R164, R225 ;  /* 0x000000e1a4007221 */ /* 0x000fe40000010000 */
[----:B------:R-:W-:Y:S01]  /*a1f0*/  FADD.FTZ R158, R158, R151 ;  /* 0x000000979e9e7221 */ /* 0x000fe20000010000 */
[----:B----4-:R-:W-:Y:S01]  /*a200*/  HMMA.16816.F32.BF16 R36, R4, R24, R36 ;  /* 0x000000180424723c */ /* 0x010fe20000041824 */
[----:B------:R-:W-:-:S02]  /*a210*/  FADD.FTZ R0, R179, R0 ;  /* 0x00000000b3007221 */ /* 0x000fc40000010000 */
[----:B------:R-:W-:Y:S02]  /*a220*/  FADD.FTZ R167, R167, R158 ;  /* 0x0000009ea7a77221 */ /* 0x000fe40000010000 */
[----:B------:R-:W-:Y:S02]  /*a230*/  FADD.FTZ R163, R163, R0 ;  /* 0x00000000a3a37221 */ /* 0x000fe40000010000 */
[----:B------:R-:W-:Y:S01]  /*a240*/  FADD.FTZ R160, R160, R167 ;  /* 0x000000a7a0a07221 */ /* 0x000fe20000010000 */
[----:B------:R-:W-:Y:S01]  /*a250*/  HMMA.16816.F32.BF16 R40, R4, R26, R40 ;  /* 0x0000001a0428723c */ /* 0x000fe20000041828 */
[----:B------:R-:W3:Y:S01]  /*a260*/  LDSM.16.MT88.4 R24, [R193+0x11800] ;  /* 0x01180000c118783b */ /* 0x000ee20000004200 */
[----:B------:R-:W-:Y:S02]  /*a270*/  FADD.FTZ R170, R170, R163 ;  /* 0x000000a3aaaa7221 */ /* 0x000fe40000010000 */
[----:B------:R-:W-:Y:S02]  /*a280*/  FADD.FTZ R169, R169, R160 ;  /* 0x000000a0a9a97221 */ /* 0x000fe40000010000 */
[----:B------:R-:W-:-:S02]  /*a290*/  FADD.FTZ R159, R159, R170 ;  /* 0x000000aa9f9f7221 */ /* 0x000fc40000010000 */
[----:B-1----:R-:W-:Y:S01]  /*a2a0*/  HMMA.16816.F32.BF16 R68, R4, R12, R68 ;  /* 0x0000000c0444723c */ /* 0x002fe20000041844 */
[----:B------:R-:W-:Y:S02]  /*a2b0*/  FADD.FTZ R166, R166, R169 ;  /* 0x000000a9a6a67221 */ /* 0x000fe40000010000 */
[----:B------:R-:W-:Y:S02]  /*a2c0*/  FADD.FTZ R221, R172, R159 ;  /* 0x0000009facdd7221 */ /* 0x000fe40000010000 */
[----:B------:R-:W-:-:S03]  /*a2d0*/  FADD.FTZ R175, R175, R166 ;  /* 0x000000a6afaf7221 */ /* 0x000fc60000010000 */
[----:B------:R-:W-:Y:S01]  /*a2e0*/  HMMA.16816.F32.BF16 R72, R4, R14, R72 ;  /* 0x0000000e0448723c */ /* 0x000fe20000041848 */
[----:B------:R-:W1:Y:S01]  /*a2f0*/  LDSM.16.MT88.4 R12, [R192+0x11800] ;  /* 0x01180000c00c783b */ /* 0x000e620000004200 */
[----:B------:R-:W-:-:S04]  /*a300*/  FADD.FTZ R2, R168, R175 ;  /* 0x000000afa8027221 */ /* 0x000fc80000010000 */
[----:B------:R-:W-:Y:S02]  /*a310*/  FADD.FTZ R2, R171, R2 ;  /* 0x00000002ab027221 */ /* 0x000fe40000010000 */
[----:B------:R-:W-:Y:S02]  /*a320*/  HMMA.16816.F32.BF16 R120, R4, R140, R120 ;  /* 0x0000008c0478723c */ /* 0x000fe40000041878 */
[----:B------:R-:W-:-:S04]  /*a330*/  FADD.FTZ R155, R155, R2 ;  /* 0x000000029b9b7221 */ /* 0x000fc80000010000 */
[----:B------:R-:W-:Y:S02]  /*a340*/  FADD.FTZ R174, R174, R155 ;  /* 0x0000009baeae7221 */ /* 0x000fe40000010000 */
[----:B------:R-:W-:Y:S02]  /*a350*/  HMMA.16816.F32.BF16 R116, R4, R142, R116 ;  /* 0x0000008e0474723c */ /* 0x000fe40000041874 */
[----:B------:R-:W-:-:S04]  /*a360*/  FADD.FTZ R157, R157, R174 ;  /* 0x000000ae9d9d7221 */ /* 0x000fc80000010000 */
[----:B------:R-:W-:Y:S02]  /*a370*/  FADD.FTZ R217, R152, R157 ;  /* 0x0000009d98d97221 */ /* 0x000fe40000010000 */
        /* <DEDUP_REMOVED lines=15> */
.L_x_1143:
        /* <DEDUP_REMOVED lines=8> */
[----:B------:R-:W-:Y:S01]  /*a4f0*/  ISETP.GE.AND P2, PT, R203, c[0x0][0x220], PT ;  /* 0x00008800cb007a0c */ /* 0x000fe20003f46270 */
[----:B------:R-:W-:Y:S01]  /*a500*/  ULDC.64 UR18, c[0x0][0x118] ;  /* 0x0000460000127ab9 */ /* 0x000fe20000000a00 */
[----:B------:R-:W-:Y:S05]  /*a510*/  BRA `(.L_x_1148) ;  /* 0x0000068000007947 */ /* 0x000fea0003800000 */
.L_x_1150:
        /* <DEDUP_REMOVED lines=61> */
[C---:B------:R-:W-:Y:S02]  /*a8f0*/  @!P3 LEA R20, P1, R5.reuse, c[0x0][0x168], 0x1 ;  /* 0x00005a000514ba11 */ /* 0x040fe400078208ff */
[C---:B--2---:R-:W-:Y:S01]  /*a900*/  @!P2 LEA R18, P0, R5.reuse, c[0x0][0x168], 0x1 ;  /* 0x00005a000512aa11 */ /* 0x044fe200078008ff */
        /* <DEDUP_REMOVED lines=41> */
.L_x_1148:
[----:B------:R-:W-:Y:S04]  /*aba0*/  DEPBAR.LE SB0, 0x0 ;  /* 0x000080000000791a */ /* 0x000fe80000000000 */
[----:B------:R-:W-:Y:S01]  /*abb0*/  BAR.SYNC.DEFER_BLOCKING 0x0 ;  /* 0x0000000000007b1d */ /* 0x000fe20000010000 */
[----:B------:R-:W-:Y:S04]  /*abc0*/  UIADD3 UR8, UR13, -0x1, URZ ;  /* 0xffffffff0d087890 */ /* 0x000fe8000fffe03f */
[----:B------:R-:W-:Y:S02]  /*abd0*/  USHF.R.S32.HI UR5, URZ, 0x1f, UR8 ;  /* 0x0000001f3f057899 */ /* 0x000fe40008011408 */
[----:B------:R-:W-:Y:S01]  /*abe0*/  MOV R225, UR8 ;  /* 0x0000000800e17c02 */ /* 0x000fe20008000f00 */
[----:B------:R-:W-:Y:S02]  /*abf0*/  UIMAD UR4, UR22, UR8, URZ ;  /* 0x00000008160472a4 */ /* 0x000fe4000f8e023f */
[----:B------:R-:W-:Y:S02]  /*ac00*/  UISETP.GT.AND UP0, UPT, UR8, UR9, UPT ;  /* 0x000000090800728c */ /* 0x000fe4000bf04270 */
[----:B------:R-:W-:Y:S01]  /*ac10*/  UIMAD UR4, UR5, UR23, UR4 ;  /* 0x00000017050472a4 */ /* 0x000fe2000f8e0204 */
[----:B------:R-:W-:Y:S05]  /*ac20*/  IMAD.WIDE.U32 R224, R225, UR23, R218 ;  /* 0x00000017e1e07c25 */ /* 0x000fea000f8e00da */
[C---:B------:R-:W-:Y:S02]  /*ac30*/  @!P4 LEA R234, P6, R224.reuse, c[0x0][0x170], 0x1 ;  /* 0x00005c00e0eaca11 */ /* 0x040fe400078c08ff */
[----:B------:R-:W-:Y:S02]  /*ac40*/  IADD3 R222, R225, UR4, RZ ;  /* 0x00000004e1de7c10 */ /* 0x000fe4000fffe0ff */
        /* <DEDUP_REMOVED lines=25> */
[C---:B------:R-:W-:Y:S02]  /*ade0*/  @!P4 LEA R244, P1, R223.reuse, c[0x0][0x170], 0x1 ;  /* 0x00005c00dff4ca11 */ /* 0x040fe400078208ff */
[----:B------:R-:W-:Y:S01]  /*adf0*/  IADD3.X R222, R222, UR10, RZ, P5, !PT ;  /* 0x0000000adede7c10 */ /* 0x000fe2000affe4ff */
[----:B------:R-:W-:Y:S01]  /*ae00*/  @!PT LDS RZ, [RZ] ;  /* 0x00000000fffff984 */ /* 0x000fe20000000800 */
[----:B------:R-:W-:Y:S01]  /*ae10*/  @!PT LDS RZ, [RZ] ;  /* 0x00000000fffff984 */ /* 0x000fe20000000800 */
[----:B------:R-:W-:Y:S01]  /*ae20*/  @!PT LDS RZ, [RZ] ;  /* 0x00000000fffff984 */ /* 0x000fe20000000800 */
[----:B------:R3:W-:Y:S01]  /*ae30*/  @!P2 LDGSTS.E.BYPASS.LTC128B.128 [R205+0x10000], [R228.64+0x100] ;  /* 0x10000100e4cdafae */ /* 0x0007e2000b901d52 */
[C---:B------:R-:W-:Y:S02]  /*ae40*/  @!P3 LEA R240, P0, R223.reuse, c[0x0][0x170], 0x1 ;  /* 0x00005c00dff0ba11 */ /* 0x040fe400078008ff */
[C-C-:B------:R-:W-:Y:S02]  /*ae50*/  @!P4 LEA.HI.X R245, R223.reuse, c[0x0][0x174], R222.reuse, 0x1, P1 ;  /* 0x00005d00dff5ca11 */ /* 0x140fe400008f0cde */
[C-C-:B------:R-:W-:Y:S01]  /*ae60*/  @!P3 LEA.HI.X R241, R223.reuse, c[0x0][0x174], R222.reuse, 0x1, P0 ;  /* 0x00005d00dff1ba11 */ /* 0x140fe200000f0cde */
[----:B------:R-:W-:Y:S01]  /*ae70*/  @P4 STS.128 [R205+0xc800], RZ ;  /* 0x00c800ffcd004388 */ /* 0x000fe20000000c00 */
[C---:B------:R-:W-:Y:S02]  /*ae80*/  @!P2 LEA R238, P5, R223.reuse, c[0x0][0x170], 0x1 ;  /* 0x00005c00dfeeaa11 */ /* 0x040fe400078a08ff */
[C---:B------:R-:W-:Y:S02]  /*ae90*/  IADD3 R220, P6, R223.reuse, UR24, RZ ;  /* 0x00000018dfdc7c10 */ /* 0x040fe4000ffde0ff */
[----:B------:R-:W-:Y:S01]  /*aea0*/  @!P2 LEA.HI.X R239, R223, c[0x0][0x174], R222, 0x1, P5 ;  /* 0x00005d00dfefaa11 */ /* 0x000fe200028f0cde */
        /* <DEDUP_REMOVED lines=10> */
[C---:B-1----:R-:W-:Y:S01]  /*af50*/  @!P2 LEA R234, P0, R220.reuse, c[0x0][0x170], 0x1 ;  /* 0x00005c00dceaaa11 */ /* 0x042fe200078008ff */
        /* <DEDUP_REMOVED lines=204> */
[----:B-----5:R-:W-:Y:S03]  /*bc20*/  FMUL.FTZ R224, R8, c[0x0][0x2ec] ;  /* 0x0000bb0008e07a20 */ /* 0x020fe60000410000 */
[----:B------:R-:W-:Y:S02]  /*bc30*/  FMUL.FTZ R227, R9, c[0x0][0x2ec] ;  /* 0x0000bb0009e37a20 */ /* 0x000fe40000410000 */
        /* <DEDUP_REMOVED lines=13> */
[----:B----4-:R-:W-:Y:S02]  /*bd10*/  FMUL.FTZ R233, R18, c[0x0][0x2ec] ;  /* 0x0000bb0012e97a20 */ /* 0x010fe40000410000 */
[----:B------:R-:W-:Y:S02]  /*bd20*/  FMUL.FTZ R232, R19, c[0x0][0x2ec] ;  /* 0x0000bb0013e87a20 */ /* 0x000fe40000410000 */
[----:B------:R-:W-:Y:S03]  /*bd30*/  FMUL.FTZ R238, R20, c[0x0][0x2ec] ;  /* 0x0000bb0014ee7a20 */ /* 0x000fe60000410000 */
[----:B------:R-:W-:Y:S02]  /*bd40*/  FMUL.FTZ R241, R21, c[0x0][0x2ec] ;  /* 0x0000bb0015f17a20 */ /* 0x000fe40000410000 */
        /* <DEDUP_REMOVED lines=42> */
.L_x_1149:
[----:B------:R-:W-:Y:S01]  /*bff0*/  IMAD.U32 R5, RZ, RZ, UR8 ;  /* 0x00000008ff057e24 */ /* 0x000fe2000f8e00ff */
[----:B-1----:R-:W-:Y:S01]  /*c000*/  LDSM.16.MT88.4 R20, [R194+0xc000] ;  /* 0x00c00000c214783b */ /* 0x002fe20000004200 */
[----:B------:R-:W-:Y:S02]  /*c010*/  UISETP.GT.AND UP0, UPT, UR8, UR9, UPT ;  /* 0x000000090800728c */ /* 0x000fe4000bf04270 */
[----:B------:R-:W-:Y:S01]  /*c020*/  IMAD R4, R5, 0x40, R216 ;  /* 0x0000004005047824 */ /* 0x000fe200078e02d8 */
[----:B------:R-:W-:Y:S04]  /*c030*/  UMOV UR13, UR8 ;  /* 0x00000008000d7c82 */ /* 0x000fe80008000000 */
[CC--:B------:R-:W-:Y:S01]  /*c040*/  ISETP.GE.AND P5, PT, R4.reuse, R213.reuse, PT ;  /* 0x000000d50400720c */ /* 0x0c0fe20003fa6270 */
[----:B------:R-:W-:Y:S01]  /*c050*/  LDSM.16.MT88.4 R28, [R193+0xc000] ;  /* 0x00c00000c11c783b */ /* 0x000fe20000004200 */
[C---:B------:R-:W-:Y:S02]  /*c060*/  IADD3 R7, R4.reuse, 0x8, RZ ;  /* 0x0000000804077810 */ /* 0x040fe40007ffe0ff */
[CC--:B------:R-:W-:Y:S02]  /*c070*/  ISETP.GE.OR P5, PT, R4.reuse, R212.reuse, !P5 ;  /* 0x000000d40400720c */ /* 0x0c0fe40006fa6670 */
[----:B------:R-:W-:Y:S02]  /*c080*/  IADD3 R5, R4, 0x1, RZ ;  /* 0x0000000104057810 */ /* 0x000fe40007ffe0ff */
[----:B------:R-:W-:Y:S02]  /*c090*/  FSEL R220, R220, -INF , !P5 ;  /* 0xff800000dcdc7808 */ /* 0x000fe40006800000 */
[-C--:B------:R-:W-:Y:S02]  /*c0a0*/  ISETP.GE.AND P5, PT, R7, R213.reuse, PT ;  /* 0x000000d50700720c */ /* 0x080fe40003fa6270 */
[C---:B------:R-:W-:Y:S02]  /*c0b0*/  ISETP.GE.AND P6, PT, R5.reuse, R213, PT ;  /* 0x000000d50500720c */ /* 0x040fe40003fc6270 */
[CC--:B------:R-:W-:Y:S02]  /*c0c0*/  ISETP.GE.AND P0, PT, R5.reuse, R211.reuse, PT ;  /* 0x000000d30500720c */ /* 0x0c0fe40003f06270 */
[C---:B------:R-:W-:Y:S02]  /*c0d0*/  ISETP.GE.AND P1, PT, R4.reuse, R211, PT ;  /* 0x000000d30400720c */ /* 0x040fe40003f26270 */
[C---:B------:R-:W-:Y:S02]  /*c0e0*/  ISETP.GE.OR P6, PT, R5.reuse, R212, !P6 ;  /* 0x000000d40500720c */ /* 0x040fe400077c6670 */
[-C--:B------:R-:W-:Y:S02]  /*c0f0*/  ISETP.GE.OR P0, PT, R5, R210.reuse, !P0 ;  /* 0x000000d20500720c */ /* 0x080fe40004706670 */
[C---:B------:R-:W-:Y:S02]  /*c100*/  IADD3 R9, R4.reuse, 0x11, RZ ;  /* 0x0000001104097810 */ /* 0x040fe40007ffe0ff */
[C---:B------:R-:W-:Y:S02]  /*c110*/  ISETP.GE.OR P1, PT, R4.reuse, R210, !P1 ;  /* 0x000000d20400720c */ /* 0x040fe40004f26670 */
[-C--:B------:R-:W-:Y:S02]  /*c120*/  ISETP.GE.OR P5, PT, R7, R212.reuse, !P5 ;  /* 0x000000d40700720c */ /* 0x080fe40006fa6670 */
[----:B------:R-:W-:Y:S02]  /*c130*/  IADD3 R5, R4, 0x9, RZ ;  /* 0x0000000904057810 */ /* 0x000fe40007ffe0ff */
[----:B------:R-:W-:Y:S02]  /*c140*/  FSEL R223, R223, -INF , !P1 ;  /* 0xff800000dfdf7808 */ /* 0x000fe40004800000 */
[----:B------:R-:W-:Y:S02]  /*c150*/  FSEL R224, R224, -INF , !P5 ;  /* 0xff800000e0e07808 */ /* 0x000fe40006800000 */
[-C--:B------:R-:W-:Y:S02]  /*c160*/  ISETP.GE.AND P5, PT, R9, R213.reuse, PT ;  /* 0x000000d50900720c */ /* 0x080fe40003fa6270 */
[-C--:B------:R-:W-:Y:S02]  /*c170*/  ISETP.GE.AND P1, PT, R5, R213.reuse, PT ;  /* 0x000000d50500720c */ /* 0x080fe40003f26270 */
[-C--:B------:R-:W-:Y:S02]  /*c180*/  ISETP.GE.OR P5, PT, R9, R212.reuse, !P5 ;  /* 0x000000d40900720c */ /* 0x080fe40006fa6670 */
[----:B------:R-:W-:Y:S02]  /*c190*/  IADD3 R8, R4, 0x18, RZ ;  /* 0x0000001804087810 */ /* 0x000fe40007ffe0ff */
[-C--:B------:R-:W-:Y:S02]  /*c1a0*/  ISETP.GE.OR P1, PT, R5, R212.reuse, !P1 ;  /* 0x000000d40500720c */ /* 0x080fe40004f26670 */
[----:B------:R-:W-:Y:S02]  /*c1b0*/  FSEL R162, R230, -INF , !P5 ;  /* 0xff800000e6a27808 */ /* 0x000fe40006800000 */
[----:B------:R-:W-:Y:S02]  /*c1c0*/  FSEL R10, R227, -INF , !P1 ;  /* 0xff800000e30a7808 */ /* 0x000fe40004800000 */
[----:B------:R-:W-:Y:S02]  /*c1d0*/  ISETP.GE.AND P1, PT, R8, R213, PT ;  /* 0x000000d50800720c */ /* 0x000fe40003f26270 */
[C---:B------:R-:W-:Y:S02]  /*c1e0*/  ISETP.GE.AND P5, PT, R5.reuse, R211, PT ;  /* 0x000000d30500720c */ /* 0x040fe40003fa6270 */
[----:B------:R-:W-:Y:S02]  /*c1f0*/  IADD3 R11, R4, 0x10, RZ ;  /* 0x00000010040b7810 */ /* 0x000fe40007ffe0ff */
[----:B------:R-:W-:Y:S02]  /*c200*/  ISETP.GE.OR P1, PT, R8, R212, !P1 ;  /* 0x000000d40800720c */ /* 0x000fe40004f26670 */
[----:B------:R-:W-:Y:S02]  /*c210*/  IADD3 R6, R4, 0x19, RZ ;  /* 0x0000001904067810 */ /* 0x000fe40007ffe0ff */
[----:B------:R-:W-:Y:S02]  /*c220*/  ISETP.GE.OR P5, PT, R5, R210, !P5 ;  /* 0x000000d20500720c */ /* 0x000fe40006fa6670 */
[----:B------:R-:W-:Y:S02]  /*c230*/  FSEL R142, R234, -INF , !P1 ;  /* 0xff800000ea8e7808 */ /* 0x000fe40004800000 */
[----:B------:R-:W-:Y:S02]  /*c240*/  FSEL R222, R222, -INF , !P6 ;  /* 0xff800000dede7808 */ /* 0x000fe40007000000 */
[-C--:B------:R-:W-:Y:S02]  /*c250*/  ISETP.GE.AND P6, PT, R11, R213.reuse, PT ;  /* 0x000000d50b00720c */ /* 0x080fe40003fc6270 */
[----:B------:R-:W-:Y:S02]  /*c260*/  FSEL R225, R225, -INF , !P5 ;  /* 0xff800000e1e17808 */ /* 0x000fe40006800000 */
[----:B------:R-:W-:Y:S02]  /*c270*/  ISETP.GE.AND P1, PT, R6, R213, PT ;  /* 0x000000d50600720c */ /* 0x000fe40003f26270 */
[----:B------:R-:W-:Y:S02]  /*c280*/  ISETP.GE.AND P5, PT, R8, R211, PT ;  /* 0x000000d30800720c */ /* 0x000fe40003fa6270 */
[----:B------:R-:W-:Y:S02]  /*c290*/  IADD3 R13, R4, 0x20, RZ ;  /* 0x00000020040d7810 */ /* 0x000fe40007ffe0ff */
[-C--:B------:R-:W-:Y:S02]  /*c2a0*/  ISETP.GE.OR P6, PT, R11, R212.reuse, !P6 ;  /* 0x000000d40b00720c */ /* 0x080fe400077c6670 */
[----:B------:R-:W-:Y:S02]  /*c2b0*/  ISETP.GE.OR P1, PT, R6, R212, !P1 ;  /* 0x000000d40600720c */ /* 0x000fe40004f26670 */
[----:B------:R-:W-:Y:S02]  /*c2c0*/  ISETP.GE.OR P5, PT, R8, R210, !P5 ;  /* 0x000000d20800720c */ /* 0x000fe40006fa6670 */
[----:B------:R-:W-:Y:S02]  /*c2d0*/  IADD3 R12, R4, 0x21, RZ ;  /* 0x00000021040c7810 */ /* 0x000fe40007ffe0ff */
[----:B------:R-:W-:Y:S02]  /*c2e0*/  FSEL R5, R3, -INF , !P0 ;  /* 0xff80000003057808 */ /* 0x000fe40004000000 */
[----:B------:R-:W-:Y:S02]  /*c2f0*/  ISETP.GE.AND P0, PT, R13, R213, PT ;  /* 0x000000d50d00720c */ /* 0x000fe40003f06270 */
[----:B------:R-:W-:Y:S02]  /*c300*/  FSEL R164, R231, -INF , !P6 ;  /* 0xff800000e7a47808 */ /* 0x000fe40007000000 */
[----:B------:R-:W-:Y:S02]  /*c310*/  FSEL R140, R237, -INF , !P1 ;  /* 0xff800000ed8c7808 */ /* 0x000fe40004800000 */
[----:B------:R-:W-:Y:S02]  /*c320*/  FSEL R143, R233, -INF , !P5 ;  /* 0xff800000e98f7808 */ /* 0x000fe40006800000 */
[----:B------:R-:W-:Y:S02]  /*c330*/  ISETP.GE.AND P6, PT, R7, R211, PT ;  /* 0x000000d30700720c */ /* 0x000fe40003fc6270 */
[C---:B------:R-:W-:Y:S02]  /*c340*/  ISETP.GE.AND P1, PT, R12.reuse, R213, PT ;  /* 0x000000d50c00720c */ /* 0x040fe40003f26270 */
[CC--:B------:R-:W-:Y:S02]  /*c350*/  ISETP.GE.AND P5, PT, R12.reuse, R211.reuse, PT ;  /* 0x000000d30c00720c */ /* 0x0c0fe40003fa6270 */
[-C--:B------:R-:W-:Y:S02]  /*c360*/  ISETP.GE.OR P0, PT, R13, R212.reuse, !P0 ;  /* 0x000000d40d00720c */ /* 0x080fe40004706670 */
[C---:B------:R-:W-:Y:S02]  /*c370*/  ISETP.GE.OR P1, PT, R12.reuse, R212, !P1 ;  /* 0x000000d40c00720c */ /* 0x040fe40004f26670 */
[----:B------:R-:W-:Y:S02]  /*c380*/  ISETP.GE.OR P5, PT, R12, R210, !P5 ;  /* 0x000000d20c00720c */ /* 0x000fe40006fa6670 */
[----:B------:R-:W-:Y:S02]  /*c390*/  FMNMX.FTZ R12, R223, R0, !PT ;  /* 0x00000000df0c7209 */ /* 0x000fe40007810000 */
[----:B------:R-:W-:Y:S02]  /*c3a0*/  ISETP.GE.OR P6, PT, R7, R210, !P6 ;  /* 0x000000d20700720c */ /* 0x000fe400077c6670 */
[----:B------:R-:W-:Y:S02]  /*c3b0*/  IADD3 R3, R4, 0x28, RZ ;  /* 0x0000002804037810 */ /* 0x000fe40007ffe0ff */
[----:B------:R-:W-:Y:S02]  /*c3c0*/  FSEL R160, R238, -INF , !P0 ;  /* 0xff800000eea07808 */ /* 0x000fe40004000000 */
[-C--:B------:R-:W-:Y:S02]  /*c3d0*/  ISETP.GE.AND P0, PT, R9, R211.reuse, PT ;  /* 0x000000d30900720c */ /* 0x080fe40003f06270 */
[----:B------:R-:W-:Y:S02]  /*c3e0*/  FSEL R158, R241, -INF , !P1 ;  /* 0xff800000f19e7808 */ /* 0x000fe40004800000 */
[----:B------:R-:W-:Y:S02]  /*c3f0*/  FSEL R7, R226, -INF , !P6 ;  /* 0xff800000e2077808 */ /* 0x000fe40007000000 */
[----:B------:R-:W-:Y:S02]  /*c400*/  ISETP.GE.AND P6, PT, R11, R211, PT ;  /* 0x000000d30b00720c */ /* 0x000fe40003fc6270 */
[----:B------:R-:W-:Y:S02]  /*c410*/  ISETP.GE.AND P1, PT, R3, R213, PT ;  /* 0x000000d50300720c */ /* 0x000fe40003f26270 */
[----:B------:R-:W-:Y:S02]  /*c420*/  FMNMX.FTZ R12, R5, R12, !PT ;  /* 0x0000000c050c7209 */ /* 0x000fe40007810000 */
[----:B------:R-:W-:Y:S02]  /*c430*/  ISETP.GE.OR P0, PT, R9, R210, !P0 ;  /* 0x000000d20900720c */ /* 0x000fe40004706670 */
[----:B------:R-:W-:Y:S02]  /*c440*/  FMNMX.FTZ R9, R220, R2, !PT ;  /* 0x00000002dc097209 */ /* 0x000fe40007810000 */
[----:B------:R-:W-:Y:S02]  /*c450*/  ISETP.GE.OR P6, PT, R11, R210, !P6 ;  /* 0x000000d20b00720c */ /* 0x000fe400077c6670 */
[----:B------:R-:W-:Y:S02]  /*c460*/  ISETP.GE.OR P1, PT, R3, R212, !P1 ;  /* 0x000000d40300720c */ /* 0x000fe40004f26670 */
[----:B------:R-:W-:Y:S02]  /*c470*/  IADD3 R8, R4, 0x29, RZ ;  /* 0x0000002904087810 */ /* 0x000fe40007ffe0ff */
[----:B------:R-:W-:Y:S02]  /*c480*/  FMNMX.FTZ R12, R7, R12, !PT ;  /* 0x0000000c070c7209 */ /* 0x000fe40007810000 */
[----:B------:R-:W-:Y:S02]  /*c490*/  FMNMX.FTZ R9, R222, R9, !PT ;  /* 0x00000009de097209 */ /* 0x000fe40007810000 */
[----:B------:R-:W-:Y:S02]  /*c4a0*/  FSEL R163, R229, -INF , !P6 ;  /* 0xff800000e5a37808 */ /* 0x000fe40007000000 */
[----:B------:R-:W-:Y:S02]  /*c4b0*/  FSEL R156, R244, -INF , !P1 ;  /* 0xff800000f49c7808 */ /* 0x000fe40004800000 */
        /* <DEDUP_REMOVED lines=40> */
[C---:B------:R-:W-:Y:S02]  /*c740*/  ISETP.GE.AND P1, PT, R9.reuse, R211, PT ;  /* 0x000000d30900720c */ /* 0x040fe40003f26270 */
[----:B------:R-:W-:Y:S02]  /*c750*/  IADD3 R3, R4, 0x38, RZ ;  /* 0x0000003804037810 */ /* 0x000fe40007ffe0ff */
[----:B------:R-:W-:Y:S02]  /*c760*/  FMNMX.FTZ R11, R158, R11, !PT ;  /* 0x0000000b9e0b7209 */ /* 0x000fe40007810000 */
[----:B------:R-:W-:Y:S02]  /*c770*/  ISETP.GE.OR P6, PT, R9, R212, !P6 ;  /* 0x000000d40900720c */ /* 0x000fe400077c6670 */
        /* <DEDUP_REMOVED lines=404> */
.L_x_1147:
        /* <DEDUP_REMOVED lines=11> */
[----:B------:R-:W-:Y:S02]  /*e170*/  UMOV UR22, URZ ;  /* 0x0000003f00167c82 */ /* 0x000fe40008000000 */
[----:B------:R-:W-:Y:S02]  /*e180*/  UMOV UR23, URZ ;  /* 0x0000003f00177c82 */ /* 0x000fe40008000000 */
[----:B------:R-:W-:-:S04]  /*e190*/  @UP4 UIMAD.WIDE.U32 UR8, UR11, UR4, URZ ;  /* 0x000000040b0842a5 */ /* 0x000fc8000f8e003f */
        /* <DEDUP_REMOVED lines=10> */
[----:B------:R-:W-:-:S02]  /*e240*/  ULDC UR9, c[0x0][0x214] ;  /* 0x0000850000097ab9 */ /* 0x000fc40000000800 */
        /* <DEDUP_REMOVED lines=11> */
[----:B------:R-:W-:Y:S02]  /*e300*/  @UP1 UMOV UR16, 0x1 ;  /* 0x0000000100101882 */ /* 0x000fe40000000000 */
[----:B------:R-:W-:Y:S01]  /*e310*/  @!UP1 UIMAD UR16, UR13, UR4, URZ ;  /* 0x000000040d1092a4 */ /* 0x000fe2000f8e023f */
[----:B--2---:R-:W-:Y:S01]  /*e320*/  FADD.FTZ R0, R7, R0 ;  /* 0x0000000007007221 */ /* 0x004fe20000010000 */
[----:B------:R-:W-:Y:S01]  /*e330*/  FSETP.NE.FTZ.AND P4, PT, R2, RZ, PT ;  /* 0x000000ff0200720b */ /* 0x000fe20003f95000 */
[----:B------:R-:W-:-:S02]  /*e340*/  @UP1 ULDC UR18, c[0x0][0x210] ;  /* 0x0000840000121ab9 */ /* 0x000fc40000000800 */
[----:B------:R-:W-:Y:S01]  /*e350*/  UIMAD UR4, UR6, UR16, URZ ;  /* 0x00000010060472a4 */ /* 0x000fe2000f8e023f */
[----:B------:R-:W-:Y:S01]  /*e360*/  FSETP.NE.FTZ.AND P3, PT, R0, RZ, PT ;  /* 0x000000ff0000720b */ /* 0x000fe20003f75000 */
[----:B------:R-:W-:Y:S02]  /*e370*/  @!UP1 UMOV UR18, 0x1 ;  /* 0x0000000100129882 */ /* 0x000fe40000000000 */
[----:B------:R-:W-:Y:S02]  /*e380*/  @!UP0 UIMAD UR11, UR6, UR9, URZ ;  /* 0x00000009060b82a4 */ /* 0x000fe4000f8e023f */
[----:B---3--:R-:W-:Y:S02]  /*e390*/  UIMAD UR5, UR10, UR18, URZ ;  /* 0x000000120a0572a4 */ /* 0x008fe4000f8e023f */
[----:B------:R-:W-:Y:S02]  /*e3a0*/  USEL UR4, UR4, URZ, UP2 ;  /* 0x0000003f04047287 */ /* 0x000fe40009000000 */
[----:B------:R-:W1:Y:S01]  /*e3b0*/  @P4 MUFU.RCP R4, R2 ;  /* 0x0000000200044308 */ /* 0x000e620000001000 */
[----:B------:R-:W-:-:S02]  /*e3c0*/  USHF.L.U32 UR5, UR5, 0x6, URZ ;  /* 0x0000000605057899 */ /* 0x000fc4000800063f */
[----:B----4-:R-:W-:Y:S02]  /*e3d0*/  UIMAD UR13, UR12, UR13, UR4 ;  /* 0x0000000d0c0d72a4 */ /* 0x010fe4000f8e0204 */
[----:B------:R-:W-:Y:S02]  /*e3e0*/  @!UP2 USHF.R.S32.HI UR23, URZ, 0x1f, UR11 ;  /* 0x0000001f3f17a899 */ /* 0x000fe4000801140b */
[----:B------:R-:W-:Y:S01]  /*e3f0*/  @!UP2 UMOV UR22, UR11 ;  /* 0x0000000b0016ac82 */ /* 0x000fe20008000000 */
[----:B------:R-:W2:Y:S01]  /*e400*/  @P3 MUFU.RCP R5, R0 ;  /* 0x0000000000053308 */ /* 0x000ea20000001000 */
[----:B------:R-:W-:Y:S02]  /*e410*/  USHF.R.S32.HI UR4, URZ, 0x1f, UR5 ;  /* 0x0000001f3f047899 */ /* 0x000fe40008011405 */
[----:B------:R-:W-:Y:S02]  /*e420*/  USHF.R.S32.HI UR6, URZ, 0x1f, UR13 ;  /* 0x0000001f3f067899 */ /* 0x000fe4000801140d */
[----:B------:R-:W-:-:S02]  /*e430*/  UIADD3 UR5, UP1, UP0, UR5, UR22, UR13 ;  /* 0x0000001605057290 */ /* 0x000fc4000f83e00d */
[----:B------:R-:W-:Y:S01]  /*e440*/  @!UP4 UIADD3 UR7, UR21, UR15, URZ ;  /* 0x0000000f1507c290 */ /* 0x000fe2000fffe03f */
[C---:B-1----:R-:W-:Y:S01]  /*e450*/  FMUL.FTZ R128, R4.reuse, R128 ;  /* 0x0000008004807220 */ /* 0x042fe20000410000 */
[----:B------:R-:W1:Y:S01]  /*e460*/  @P4 MUFU.LG2 R2, R2 ;  /* 0x0000000200024308 */ /* 0x000e620000000c00 */
[C---:B------:R-:W-:Y:S01]  /*e470*/  FMUL.FTZ R129, R4.reuse, R129 ;  /* 0x0000008104817220 */ /* 0x040fe20000410000 */
[----:B------:R-:W-:Y:S01]  /*e480*/  UIADD3.X UR4, UR4, UR23, UR6, UP1, UP0 ;  /* 0x0000001704047290 */ /* 0x000fe20008fe0406 */
[C---:B------:R-:W-:Y:S01]  /*e490*/  FMUL.FTZ R124, R4.reuse, R124 ;  /* 0x0000007c047c7220 */ /* 0x040fe20000410000 */
[----:B------:R-:W-:Y:S01]  /*e4a0*/  @!UP4 UMOV UR8, UR20 ;  /* 0x000000140008cc82 */ /* 0x000fe20008000000 */
[C---:B------:R-:W-:Y:S01]  /*e4b0*/  FMUL.FTZ R125, R4.reuse, R125 ;  /* 0x0000007d047d7220 */ /* 0x040fe20000410000 */
[----:B------:R-:W-:Y:S01]  /*e4c0*/  F2FP.BF16.PACK_AB R128, R129, R128 ;  /* 0x000000808180723e */ /* 0x000fe200000010ff */
[C---:B------:R-:W-:Y:S01]  /*e4d0*/  FMUL.FTZ R120, R4.reuse, R120 ;  /* 0x0000007804787220 */ /* 0x040fe20000410000 */
[----:B------:R-:W3:Y:S01]  /*e4e0*/  @P3 MUFU.LG2 R0, R0 ;  /* 0x0000000000003308 */ /* 0x000ee20000000c00 */
[C---:B------:R-:W-:Y:S01]  /*e4f0*/  FMUL.FTZ R121, R4.reuse, R121 ;  /* 0x0000007904797220 */ /* 0x040fe20000410000 */
[----:B------:R-:W-:Y:S01]  /*e500*/  F2FP.BF16.PACK_AB R124, R125, R124 ;  /* 0x0000007c7d7c723e */ /* 0x000fe200000010ff */
[C---:B------:R-:W-:Y:S01]  /*e510*/  FMUL.FTZ R116, R4.reuse, R116 ;  /* 0x0000007404747220 */ /* 0x040fe20000410000 */
[----:B------:R-:W-:Y:S01]  /*e520*/  ULDC.64 UR22, c[0x0][0x118] ;  /* 0x0000460000167ab9 */ /* 0x000fe20000000a00 */
        /* <DEDUP_REMOVED lines=61> */
[----:B------:R-:W-:Y:S01]  /*e900*/  F2FP.BF16.PACK_AB R92, R93, R92 ;  /* 0x0000005c5d5c723e */ /* 0x000fe200000010ff */
[----:B------:R-:W4:Y:S01]  /*e910*/  S2R R4, SR_TID.X ;  /* 0x0000000000047919 */ /* 0x000f220000002100 */
[C---:B--2---:R-:W-:Y:S02]  /*e920*/  FMUL.FTZ R131, R5.reuse, R131 ;  /* 0x0000008305837220 */ /* 0x044fe40000410000 */
        /* <DEDUP_REMOVED lines=154> */
[----:B------:R-:W-:-:S03]  /*f2d0*/  IADD3 R58, R4, -R9, RZ ;  /* 0x80000009043a7210 */ /* 0x000fc60007ffe0ff */
        /* <DEDUP_REMOVED lines=18> */
[----:B------:R-:W-:-:S03]  /*f400*/  IADD3 R5, R56, -R5, RZ ;  /* 0x8000000538057210 */ /* 0x000fc60007ffe0ff */
        /* <DEDUP_REMOVED lines=30> */
.L_x_1152:
[----:B---34-:R-:W-:Y:S05]  /*f5f0*/  BSYNC B0 ;  /* 0x0000000000007941 */ /* 0x018fea0003800000 */
.L_x_1151:
        /* <DEDUP_REMOVED lines=34> */
.L_x_1154:
[----:B------:R-:W-:Y:S05]  /*f820*/  BSYNC B0 ;  /* 0x0000000000007941 */ /* 0x000fea0003800000 */
.L_x_1153:
[----:B------:R-:W-:Y:S01]  /*f830*/  LEA.HI.SX32 R0, R4, 0x10, 0x1d ;  /* 0x0000001004007811 */ /* 0x000fe200078feaff */
        /* <DEDUP_REMOVED lines=19> */
.L_x_1156:
[----:B------:R-:W-:Y:S05]  /*f970*/  BSYNC B0 ;  /* 0x0000000000007941 */ /* 0x000fea0003800000 */
.L_x_1155:
[----:B------:R-:W-:Y:S01]  /*f980*/  LEA.HI.SX32 R0, R4, 0x20, 0x1d ;  /* 0x0000002004007811 */ /* 0x000fe200078feaff */
        /* <DEDUP_REMOVED lines=19> */
.L_x_1158:
[----:B------:R-:W-:Y:S05]  /*fac0*/  BSYNC B0 ;  /* 0x0000000000007941 */ /* 0x000fea0003800000 */
.L_x_1157:
        /* <DEDUP_REMOVED lines=21> */
.L_x_1159:
        /* <DEDUP_REMOVED lines=14> */
.L_x_1299:


//--------------------- .text._ZN5flash16flash_fwd_kernelI23Flash_fwd_kernel_traitsILi192ELi64ELi64ELi4ELb0ELb0EN7cutlass10bfloat16_tE19Flash_kernel_traitsILi192ELi64ELi64ELi4ES3_EELb1ELb0ELb1ELb1ELb0ELb0ELb0ELb1EEEvNS_16Flash_fwd_paramsE --------------------------
	.section	.text._ZN5flash16flash_fwd_kernelI23Flash_fwd_kernel_traitsILi192ELi64ELi64ELi4ELb0ELb0EN7cutlass10bfloat16_tE19Flash_kernel_traitsILi192ELi64ELi64ELi4ES3_EELb1ELb0ELb1ELb1ELb0ELb0ELb0ELb1EEEvNS_16Flash_fwd_paramsE,"ax",@progbits
	.sectioninfo	@"SHI_REGISTERS=255"
	.align	128
        .global         _ZN5flash16flash_fwd_kernelI23Flash_fwd_kernel_traitsILi192ELi64ELi64ELi4ELb0ELb0EN7cutlass10bfloat16_tE19Flash_kernel_traitsILi192ELi64ELi64ELi4ES3_EELb1ELb0ELb1ELb1ELb0ELb0ELb0ELb1EEEvNS_16Flash_fwd_paramsE
        .type           _ZN5flash16flash_fwd_kernelI23Flash_fwd_kernel_traitsILi192ELi64ELi64ELi4ELb0ELb0EN7cutlass10bfloat16_tE19Flash_kernel_traitsILi192ELi64ELi64ELi4ES3_EELb1ELb0ELb1ELb1ELb0ELb0ELb0ELb1EEEvNS_16Flash_fwd_paramsE,@function
        .size           _ZN5flash16flash_fwd_kernelI23Flash_fwd_kernel_traitsILi192ELi64ELi64ELi4ELb0ELb0EN7cutlass10bfloat16_tE19Flash_kernel_traitsILi192ELi64ELi64ELi4ES3_EELb1ELb0ELb1ELb1ELb0ELb0ELb0ELb1EEEvNS_16Flash_fwd_paramsE,(.L_x_1300 - _ZN5flash16flash_fwd_kernelI23Flash_fwd_kernel_traitsILi192ELi64ELi64ELi4ELb0ELb0EN7cutlass10bfloat16_tE19Flash_kernel_traitsILi192ELi64ELi64ELi4ES3_EELb1ELb0ELb1ELb1ELb0ELb0ELb0ELb1EEEvNS_16Flash_fwd_paramsE)
        .other          _ZN5flash16flash_fwd_kernelI23Flash_fwd_kernel_traitsILi192ELi64ELi64ELi4ELb0ELb0EN7cutlass10bfloat16_tE19Flash_kernel_traitsILi192ELi64ELi64ELi4ES3_EELb1ELb0ELb1ELb1ELb0ELb0ELb0ELb1EEEvNS_16Flash_fwd_paramsE,@"STO_CUDA_ENTRY STV_DEFAULT"
_ZN5flash16flash_fwd_kernelI23Flash_fwd_kernel_traitsILi192ELi64ELi64ELi4ELb0ELb0EN7cutlass10bfloat16_tE19Flash_kernel_traitsILi192ELi64ELi64ELi4ES3_EELb1ELb0ELb1ELb1ELb0ELb0ELb0ELb1EEEvNS_16Flash_fwd_paramsE:
.text._ZN5flash16flash_fwd_kernelI23Flash_fwd_kernel_traitsILi192ELi64ELi64ELi4ELb0ELb0EN7cutlass10bfloat16_tE19Flash_kernel_traitsILi192ELi64ELi64ELi4ES3_EELb1ELb0ELb1ELb1ELb0ELb0ELb0ELb1EEEvNS_16Flash_fwd_paramsE:
        /* <DEDUP_REMOVED lines=85> */
.L_x_1160:
[----:B-1----:R-:W-:Y:S02]  /*0550*/  ULDC UR6, c[0x0][0x218] ;  /* 0x0000860000067ab9 */ /* 0x002fe40000000800 */
.L_x_1161:
        /* <DEDUP_REMOVED lines=123> */
.L_x_1164:
[----:B------:R-:W-:Y:S05]  /*0d10*/  BSYNC B0 ;  /* 0x0000000000007941 */ /* 0x000fea0003800000 */
.L_x_1163:
        /* <DEDUP_REMOVED lines=20> */
.L_x_1166:
[----:B------:R-:W-:Y:S05]  /*0e60*/  BSYNC B0 ;  /* 0x0000000000007941 */ /* 0x000fea0003800000 */
.L_x_1165:
        /* <DEDUP_REMOVED lines=20> */
.L_x_1168:
[----:B------:R-:W-:Y:S05]  /*0fb0*/  BSYNC B0 ;  /* 0x0000000000007941 */ /* 0x000fea0003800000 */
.L_x_1167:
        /* <DEDUP_REMOVED lines=19> */
.L_x_1170:
[----:B------:R-:W-:Y:S05]  /*10f0*/  BSYNC B0 ;  /* 0x0000000000007941 */ /* 0x000fea0003800000 */
.L_x_1169:
        /* <DEDUP_REMOVED lines=35> */
.L_x_1162:
[----:B------:R-:W-:Y:S01]  /*1330*/  UISETP.NE.AND UP0, UPT, UR11, -0x1, UPT ;  /* 0xffffffff0b00788c */ /* 0x000fe2000bf05270 */
[----:B------:R-:W-:Y:S01]  /*1340*/  SHF.R.S32.HI R0, RZ, 0x1f, R20 ;  /* 0x0000001fff007819 */ /* 0x000fe20000011414 */
[----:B------:R-:W-:Y:S02]  /*1350*/  UISETP.NE.AND UP1, UPT, UR25, -0x1, UPT ;  /* 0xffffffff1900788c */ /* 0x000fe4000bf25270 */
[----:B------:R-:W-:Y:S02]  /*1360*/  ULDC.64 UR4, c[0x0][0x190] ;  /* 0x0000640000047ab9 */ /* 0x000fe40000000a00 */
[----:B------:R-:W-:Y:S02]  /*1370*/  ULDC.64 UR6, c[0x0][0x178] ;  /* 0x00005e0000067ab9 */ /* 0x000fe40000000a00 */
[----:B------:R-:W-:-:S03]  /*1380*/  PLOP3.LUT P0, PT, PT, PT, UP1, 0x80, 0x0 ;  /* 0x000000000000781c */ /* 0x000fc60003f0f018 */
[----:B------:R-:W-:Y:S02]  /*1390*/  @!UP0 USHF.R.S32.HI UR24, URZ, 0x1f, UR13 ;  /* 0x0000001f3f188899 */ /* 0x000fe4000801140d */
        /* <DEDUP_REMOVED lines=34> */
[----:B------:R-:W-:Y:S02]  /*15c0*/  UIMAD.WIDE.U32 UR30, UR13, UR4, UR28 ;  /* 0x000000040d1e72a5 */ /* 0x000fe4000f8e001c */
[----:B------:R-:W-:-:S04]  /*15d0*/  UIMAD UR26, UR13, UR5, UR26 ;  /* 0x000000050d1a72a4 */ /* 0x000fc8000f8e021a */
[----:B------:R-:W-:Y:S02]  /*15e0*/  UIADD3 UR26, UR31, UR26, URZ ;  /* 0x0000001a1f1a7290 */ /* 0x000fe4000fffe03f */
.L_x_1171:
        /* <DEDUP_REMOVED lines=44> */
.L_x_1172:
[CC--:B------:R-:W-:Y:S01]  /*18b0*/  LEA.HI R3, R10.reuse, R25.reuse, RZ, 0x4 ;  /* 0x000000190a037211 */ /* 0x0c0fe200078f20ff */
[----:B------:R-:W2:Y:S01]  /*18c0*/  S2R R18, SR_CTAID.Z ;  /* 0x0000000000127919 */ /* 0x000ea20000002700 */
[----:B------:R-:W-:Y:S01]  /*18d0*/  LEA.HI R2, R10, R25, RZ, 0x3 ;  /* 0x000000190a027211 */ /* 0x000fe200078f18ff */
[----:B------:R-:W-:Y:S01]  /*18e0*/  IMAD.U32 R14, RZ, RZ, UR14 ;  /* 0x0000000eff0e7e24 */ /* 0x000fe2000f8e00ff */
[----:B------:R-:W-:Y:S01]  /*18f0*/  SHF.R.S32.HI R4, RZ, 0x4, R3 ;  /* 0x00000004ff047819 */ /* 0x000fe20000011403 */
[----:B------:R-:W-:Y:S01]  /*1900*/  BSSY B0, `(.L_x_1173) ;  /* 0x0000076000007945 */ /* 0x000fe20003800000 */
[----:B------:R-:W-:Y:S02]  /*1910*/  LOP3.LUT R0, R2, 0xfffffff8, RZ, 0xc0, !PT ;  /* 0xfffffff802007812 */ /* 0x000fe400078ec0ff */
[----:B------:R-:W-:Y:S02]  /*1920*/  LEA.HI R5, R3, R4, RZ, 0x1 ;  /* 0x0000000403057211 */ /* 0x000fe400078f08ff */
[----:B------:R-:W-:Y:S01]  /*1930*/  SHF.R.S32.HI R16, RZ, 0x3, R2 ;  /* 0x00000003ff107819 */ /* 0x000fe20000011402 */
[----:B------:R-:W-:Y:S01]  /*1940*/  IMAD.IADD R24, R25, 0x1, -R0 ;  /* 0x0000000119187824 */ /* 0x000fe200078e0a00 */
[----:B------:R-:W-:-:S02]  /*1950*/  LOP3.LUT R2, R5, 0xfffffffe, RZ, 0xc0, !PT ;  /* 0xfffffffe05027812 */ /* 0x000fc400078ec0ff */
[----:B------:R-:W-:Y:S01]  /*1960*/  SHF.R.S32.HI R17, RZ, 0x1f, R16 ;  /* 0x0000001fff117819 */ /* 0x000fe20000011410 */
[----:B------:R-:W-:Y:S01]  /*1970*/  IMAD.SHL.U32 R0, R16, 0x40, RZ ;  /* 0x0000004010007824 */ /* 0x000fe200078e00ff */
[----:B------:R-:W-:Y:S01]  /*1980*/  LEA.HI R10, R10, R25, RZ, 0x6 ;  /* 0x000000190a0a7211 */ /* 0x000fe200078f30ff */
[----:B------:R-:W-:Y:S01]  /*1990*/  IMAD.IADD R23, R4, 0x1, -R2 ;  /* 0x0000000104177824 */ /* 0x000fe200078e0a02 */
[----:B------:R-:W-:Y:S01]  /*19a0*/  LOP3.LUT R2, R3, 0xfffffff0, RZ, 0xc0, !PT ;  /* 0xfffffff003027812 */ /* 0x000fe200078ec0ff */
[----:B------:R-:W-:Y:S01]  /*19b0*/  IMAD.SHL.U32 R128, R24, 0x8, RZ ;  /* 0x0000000818807824 */ /* 0x000fe200078e00ff */
[----:B------:R-:W-:Y:S01]  /*19c0*/  LOP3.LUT R0, R0, 0x1c0, RZ, 0xc0, !PT ;  /* 0x000001c000007812 */ /* 0x000fe200078ec0ff */
[----:B------:R-:W-:Y:S01]  /*19d0*/  IMAD R8, R17, c[0x0][0x198], RZ ;  /* 0x0000660011087a24 */ /* 0x000fe200078e02ff */
[----:B------:R-:W-:Y:S01]  /*19e0*/  SHF.R.S32.HI R100, RZ, 0x5, R12 ;  /* 0x00000005ff647819 */ /* 0x000fe2000001140c */
[----:B------:R-:W-:Y:S01]  /*19f0*/  IMAD.IADD R6, R25, 0x1, -R2 ;  /* 0x0000000119067824 */ /* 0x000fe200078e0a02 */
[----:B------:R-:W-:Y:S01]  /*1a00*/  LOP3.LUT R2, R0, 0x38, R128, 0xf8, !PT ;  /* 0x0000003800027812 */ /* 0x000fe200078ef880 */
[----:B------:R-:W-:Y:S01]  /*1a10*/  IMAD.SHL.U32 R10, R10, 0x8, RZ ;  /* 0x000000080a0a7824 */ /* 0x000fe200078e00ff */
[----:B------:R-:W-:Y:S01]  /*1a20*/  SHF.R.U32.HI R0, RZ, 0x3, R0 ;  /* 0x00000003ff007819 */ /* 0x000fe20000011600 */
[----:B------:R-:W-:Y:S01]  /*1a30*/  IMAD.WIDE R14, R14, 0x40, R16 ;  /* 0x000000400e0e7825 */ /* 0x000fe200078e0210 */
[----:B------:R-:W-:-:S02]  /*1a40*/  SHF.R.S32.HI R3, RZ, 0x1f, R6 ;  /* 0x0000001fff037819 */ /* 0x000fc40000011406 */
[----:B------:R-:W-:Y:S02]  /*1a50*/  LOP3.LUT R9, R2, R0, RZ, 0x3c, !PT ;  /* 0x0000000002097212 */ /* 0x000fe400078e3cff */
[----:B------:R-:W-:Y:S02]  /*1a60*/  LEA.HI R11, R3, R6, RZ, 0x3 ;  /* 0x00000006030b7211 */ /* 0x000fe400078f18ff */
[--C-:B------:R-:W-:Y:S02]  /*1a70*/  SHF.R.S32.HI R129, RZ, 0x1f, R128.reuse ;  /* 0x0000001fff817819 */ /* 0x100fe40000011480 */
[----:B------:R-:W-:Y:S02]  /*1a80*/  LOP3.LUT R0, R11, 0xfffffff8, RZ, 0xc0, !PT ;  /* 0xfffffff80b007812 */ /* 0x000fe400078ec0ff */
[----:B------:R-:W-:Y:S01]  /*1a90*/  IADD3 R2, P0, R128, UR24, RZ ;  /* 0x0000001880027c10 */ /* 0x000fe2000ff1e0ff */
[----:B------:R-:W-:Y:S01]  /*1aa0*/  IMAD.WIDE.U32 R4, R16, c[0x0][0x198], R128 ;  /* 0x0000660010047a25 */ /* 0x000fe200078e0080 */
[----:B------:R-:W-:Y:S01]  /*1ab0*/  LOP3.LUT R199, R9, 0xfffffe00, R10, 0xf8, !PT ;  /* 0xfffffe0009c77812 */ /* 0x000fe200078ef80a */
[----:B------:R3:W-:Y:S01]  /*1ac0*/  STL.64 [R1+0x78], R128 ;  /* 0x0000788001007387 */ /* 0x0007e20000100a00 */
[----:B------:R-:W-:Y:S01]  /*1ad0*/  IADD3.X R3, R129, UR22, RZ, P0, !PT ;  /* 0x0000001681037c10 */ /* 0x000fe200087fe4ff */
[----:B------:R-:W-:Y:S01]  /*1ae0*/  IMAD.IADD R6, R6, 0x1, -R0 ;  /* 0x0000000106067824 */ /* 0x000fe200078e0a00 */
[----:B------:R-:W-:Y:S01]  /*1af0*/  IADD3 R4, P0, R4, UR30, RZ ;  /* 0x0000001e04047c10 */ /* 0x000fe2000ff1e0ff */
[----:B------:R-:W-:Y:S01]  /*1b00*/  IMAD R0, R16, c[0x0][0x19c], R8 ;  /* 0x0000670010007a24 */ /* 0x000fe200078e0208 */
[----:B------:R-:W-:Y:S01]  /*1b10*/  IADD3 R125, R128, 0x40, RZ ;  /* 0x00000040807d7810 */ /* 0x000fe20007ffe0ff */
[----:B--2---:R-:W-:Y:S01]  /*1b20*/  IMAD.WIDE.U32 R18, R18, c[0x0][0x1a8], R2 ;  /* 0x00006a0012127a25 */ /* 0x004fe200078e0002 */
[C---:B------:R-:W-:Y:S01]  /*1b30*/  LOP3.LUT P2, RZ, R6.reuse, 0x4, RZ, 0xc0, !PT ;  /* 0x0000000406ff7812 */ /* 0x040fe2000784c0ff */
[----:B------:R-:W-:Y:S01]  /*1b40*/  UIADD3 UR22, -UR15, UR17, URZ ;  /* 0x000000110f167290 */ /* 0x000fe2000fffe13f */
[C---:B------:R-:W-:Y:S01]  /*1b50*/  LOP3.LUT P1, RZ, R6.reuse, 0x2, RZ, 0xc0, !PT ;  /* 0x0000000206ff7812 */ /* 0x040fe2000782c0ff */
[----:B------:R-:W-:Y:S01]  /*1b60*/  IMAD.SHL.U32 R6, R6, 0x40, RZ ;  /* 0x0000004006067824 */ /* 0x000fe200078e00ff */
[----:B------:R-:W-:Y:S01]  /*1b70*/  IADD3.X R5, R5, UR26, R0, P0, !PT ;  /* 0x0000001a05057c10 */ /* 0x000fe200087fe400 */
        /* <DEDUP_REMOVED lines=13> */
[----:B------:R3:W-:Y:S01]  /*1c50*/  STL.64 [R1+0x98], R30 ;  /* 0x0000981e01007387 */ /* 0x0007e20000100a00 */
[----:B------:R-:W-:Y:S01]  /*1c60*/  IMAD R0, R0, c[0x0][0x1b8], RZ ;  /* 0x00006e0000007a24 */ /* 0x000fe200078e02ff */
[----:B------:R-:W-:Y:S01]  /*1c70*/  ULDC.64 UR4, c[0x0][0x1a8] ;  /* 0x00006a0000047ab9 */ /* 0x000fe20000000a00 */
[C---:B------:R-:W-:Y:S01]  /*1c80*/  IMAD R10, R7.reuse, c[0x0][0x1b4], R6 ;  /* 0x00006d00070a7a24 */ /* 0x040fe200078e0206 */
[----:B------:R-:W-:Y:S01]  /*1c90*/  ISETP.GE.AND P0, PT, R16, UR22, PT ;  /* 0x0000001610007c0c */ /* 0x000fe2000bf06270 */
[C---:B------:R-:W-:Y:S01]  /*1ca0*/  IMAD R6, R7.reuse, c[0x0][0x1bc], R0 ;  /* 0x00006f0007067a24 */ /* 0x040fe200078e0200 */
[----:B------:R-:W-:Y:S01]  /*1cb0*/  SHF.R.S32.HI R0, RZ, 0x1f, R12 ;  /* 0x0000001fff007819 */ /* 0x000fe2000001140c */
[----:B------:R-:W-:Y:S01]  /*1cc0*/  IMAD.WIDE.U32 R26, R7, c[0x0][0x1b8], R2 ;  /* 0x00006e00071a7a25 */ /* 0x000fe200078e0002 */
[----:B------:R-:W-:Y:S01]  /*1cd0*/  SHF.R.S32.HI R3, RZ, 0x1f, R20 ;  /* 0x0000001fff037819 */ /* 0x000fe20000011414 */
[----:B------:R-:W-:Y:S01]  /*1ce0*/  UIMAD UR4, UR7, UR4, URZ ;  /* 0x00000004070472a4 */ /* 0x000fe2000f8e023f */
[----:B------:R-:W-:Y:S01]  /*1cf0*/  LEA.HI R0, R0, R100, RZ, 0x2 ;  /* 0x0000006400007211 */ /* 0x000fe200078f10ff */
[----:B------:R-:W-:Y:S01]  /*1d00*/  IMAD.IADD R29, R27, 0x1, R6 ;  /* 0x000000011b1d7824 */ /* 0x000fe200078e0206 */
[----:B------:R-:W-:Y:S01]  /*1d10*/  LEA.HI R3, R3, R20, RZ, 0x2 ;  /* 0x0000001403037211 */ /* 0x000fe200078f10ff */
[----:B------:R3:W-:Y:S01]  /*1d20*/  STL.64 [R1+0xb8], R26 ;  /* 0x0000b81a01007387 */ /* 0x0007e20000100a00 */
[----:B------:R-:W-:Y:S01]  /*1d30*/  LOP3.LUT R0, R0, 0xffffffc, RZ, 0xc0, !PT ;  /* 0x0ffffffc00007812 */ /* 0x000fe200078ec0ff */
[----:B------:R-:W-:Y:S01]  /*1d40*/  IMAD.IADD R33, R31, 0x1, R10 ;  /* 0x000000011f217824 */ /* 0x000fe200078e020a */
[----:B------:R-:W-:Y:S01]  /*1d50*/  SHF.R.S32.HI R101, RZ, 0x2, R3 ;  /* 0x00000002ff657819 */ /* 0x000fe20000011403 */
[----:B------:R-:W-:Y:S01]  /*1d60*/  UIMAD UR4, UR12, UR5, UR4 ;  /* 0x000000050c0472a4 */ /* 0x000fe2000f8e0204 */
[----:B------:R-:W-:Y:S01]  /*1d70*/  IMAD.SHL.U32 R5, R11, 0x40, RZ ;  /* 0x000000400b057824 */ /* 0x000fe200078e00ff */
[----:B------:R-:W-:Y:S01]  /*1d80*/  LOP3.LUT R8, R9, R8, RZ, 0x3c, !PT ;  /* 0x0000000809087212 */ /* 0x000fe200078e3cff */
[----:B------:R-:W-:-:S02]  /*1d90*/  IMAD.IADD R0, R100, 0x1, -R0 ;  /* 0x0000000164007824 */ /* 0x000fc400078e0a00 */
[----:B------:R-:W-:Y:S01]  /*1da0*/  IMAD.MOV.U32 R4, RZ, RZ, 0x10 ;  /* 0x00000010ff047424 */ /* 0x000fe200078e00ff */
[----:B------:R-:W-:Y:S01]  /*1db0*/  IADD3 R9, R19, UR4, RZ ;  /* 0x0000000413097c10 */ /* 0x000fe2000fffe0ff */
[----:B------:R-:W-:Y:S01]  /*1dc0*/  IMAD R21, R0, 0x10, R101 ;  /* 0x0000001000157824 */ /* 0x000fe200078e0265 */
[----:B------:R-:W-:Y:S01]  /*1dd0*/  LOP3.LUT R5, R8, 0xfffffe00, R5, 0xf8, !PT ;  /* 0xfffffe0008057812 */ /* 0x000fe200078ef805 */
[----:B------:R-:W-:Y:S01]  /*1de0*/  IMAD.MOV.U32 R2, RZ, RZ, 0x20 ;  /* 0x00000020ff027424 */ /* 0x000fe200078e00ff */
[----:B------:R-:W-:Y:S01]  /*1df0*/  SEL R4, R4, 0xfffffff0, !P1 ;  /* 0xfffffff004047807 */ /* 0x000fe20004800000 */
[----:B------:R-:W-:Y:S01]  /*1e00*/  IMAD.SHL.U32 R199, R199, 0x2, RZ ;  /* 0x00000002c7c77824 */ /* 0x000fe200078e00ff */
[----:B------:R3:W-:Y:S02]  /*1e10*/  STL [R1+0xc4], R21 ;  /* 0x0000c41501007387 */ /* 0x0007e40000100800 */
[----:B------:R-:W-:Y:S02]  /*1e20*/  SEL R2, R2, 0xffffffe0, !P2 ;  /* 0xffffffe002027807 */ /* 0x000fe40005000000 */
        /* <DEDUP_REMOVED lines=35> */
.L_x_1174:
[----:B------:R-:W-:Y:S05]  /*2060*/  BSYNC B0 ;  /* 0x0000000000007941 */ /* 0x000fea0003800000 */
.L_x_1173:
        /* <DEDUP_REMOVED lines=47> */
.L_x_1176:
[----:B------:R-:W-:Y:S05]  /*2360*/  BSYNC B0 ;  /* 0x0000000000007941 */ /* 0x000fea0003800000 */
.L_x_1175:
        /* <DEDUP_REMOVED lines=37> */
.L_x_1178:
[----:B------:R-:W-:Y:S05]  /*25c0*/  BSYNC B0 ;  /* 0x0000000000007941 */ /* 0x000fea0003800000 */
.L_x_1177:
        /* <DEDUP_REMOVED lines=14> */
[----:B--2---:R-:W-:-:S04]  /*26b0*/  IMAD.WIDE.U32 R10, R3, c[0x0][0x190], R8 ;  /* 0x00006400030a7a25 */ /* 0x004fc800078e0008 */
        /* <DEDUP_REMOVED lines=25> */
.L_x_1180:
[----:B------:R-:W-:Y:S05]  /*2850*/  BSYNC B0 ;  /* 0x0000000000007941 */ /* 0x000fea0003800000 */
.L_x_1179:
        /* <DEDUP_REMOVED lines=40> */
.L_x_1182:
[----:B------:R-:W-:Y:S05]  /*2ae0*/  BSYNC B0 ;  /* 0x0000000000007941 */ /* 0x000fea0003800000 */
.L_x_1181:
        /* <DEDUP_REMOVED lines=33> */
.L_x_1184:
[----:B------:R-:W-:Y:S05]  /*2d00*/  BSYNC B0 ;  /* 0x0000000000007941 */ /* 0x000fea0003800000 */
.L_x_1183:
        /* <DEDUP_REMOVED lines=32> */
.L_x_1186:
[----:B------:R-:W-:Y:S05]  /*2f10*/  BSYNC B0 ;  /* 0x0000000000007941 */ /* 0x000fea0003800000 */
.L_x_1185:
        /* <DEDUP_REMOVED lines=34> */
.L_x_1188:
[----:B------:R-:W-:Y:S05]  /*3140*/  BSYNC B0 ;  /* 0x0000000000007941 */ /* 0x000fea0003800000 */
.L_x_1187:
[----:B------:R-:W-:Y:S01]  /*3150*/  ULDC.64 UR4, c[0x0][0x318] ;  /* 0x0000c60000047ab9 */ /* 0x000fe20000000a00 */
[----:B------:R-:W0:Y:S01]  /*3160*/  LDGDEPBAR ;  /* 0x00000000000079af */ /* 0x000e220000000000 */
[----:B------:R-:W-:Y:S01]  /*3170*/  UISETP.NE.U32.AND UP1, UPT, URZ, UR4, UPT ;  /* 0x000000043f00728c */ /* 0x000fe2000bf25070 */
[----:B--2---:R-:W-:Y:S01]  /*3180*/  IMAD.MOV.U32 R10, RZ, RZ, R28 ;  /* 0x000000ffff0a7224 */ /* 0x004fe200078e001c */
[----:B------:R-:W-:Y:S02]  /*3190*/  MOV R11, R29 ;  /* 0x0000001d000b7202 */ /* 0x000fe40000000f00 */
        /* <DEDUP_REMOVED lines=15> */
[----:B------:R-:W-:Y:S01]  /*3290*/  IMAD.U32 R6, RZ, RZ, UR12 ;  /* 0x0000000cff067e24 */ /* 0x000fe2000f8e00ff */
[----:B------:R-:W2:Y:S01]  /*32a0*/  @P0 MUFU.RCP R3, c[0x0][0x238] ;  /* 0x00008e0000030b08 */ /* 0x000ea20000001000 */
[----:B------:R-:W-:Y:S01]  /*32b0*/  ISETP.GE.AND P1, PT, R16, UR22, PT ;  /* 0x0000001610007c0c */ /* 0x000fe2000bf26270 */
[----:B------:R-:W-:-:S02]  /*32c0*/  ULDC.64 UR4, c[0x0][0x1a0] ;  /* 0x0000680000047ab9 */ /* 0x000fc40000000a00 */
[----:B------:R-:W-:-:S05]  /*32d0*/  MOV R7, UR13 ;  /* 0x0000000d00077c02 */ /* 0x000fca0008000f00 */
[----:B------:R4:W2:Y:S01]  /*32e0*/  @P0 LDG.E R0, [R6.64] ;  /* 0x0000001206000981 */ /* 0x0008a2000c1e1900 */
[----:B------:R-:W-:Y:S01]  /*32f0*/  MOV R10, R26 ;  /* 0x0000001a000a7202 */ /* 0x000fe20000000f00 */
[----:B------:R-:W-:Y:S01]  /*3300*/  USHF.L.U64.HI UR6, UR4, UR6, UR5 ;  /* 0x0000000604067299 */ /* 0x000fe20008010205 */
[----:B------:R-:W-:Y:S01]  /*3310*/  IMAD.SHL.U32 R25, R25, 0x2, RZ ;  /* 0x0000000219197824 */ /* 0x000fe200078e00ff */
[----:B------:R-:W-:Y:S01]  /*3320*/  BAR.SYNC.DEFER_BLOCKING 0x0 ;  /* 0x0000000000007b1d */ /* 0x000fe20000010000 */
[----:B------:R-:W-:Y:S02]  /*3330*/  USHF.L.U32 UR7, UR4, 0x6, URZ ;  /* 0x0000000604077899 */ /* 0x000fe4000800063f */
[----:B------:R-:W-:Y:S01]  /*3340*/  UIMAD UR5, UR6, UR24, URZ ;  /* 0x00000018060572a4 */ /* 0x000fe2000f8e023f */
[----:B------:R-:W-:Y:S02]  /*3350*/  LOP3.LUT R102, R25, 0x6, RZ, 0xc0, !PT ;  /* 0x0000000619667812 */ /* 0x000fe400078ec0ff */
[----:B------:R1:W-:Y:S01]  /*3360*/  STL.64 [R1+0xa8], R10 ;  /* 0x0000a80a01007387 */ /* 0x0003e20000100a00 */
[----:B------:R-:W-:Y:S01]  /*3370*/  UIMAD UR23, UR23, UR7, UR5 ;  /* 0x00000007171772a4 */ /* 0x000fe2000f8e0205 */
[----:B------:R-:W-:Y:S01]  /*3380*/  BSSY B0, `(.L_x_1189) ;  /* 0x0000028000007945 */ /* 0x000fe20003800000 */
[----:B------:R-:W-:Y:S01]  /*3390*/  UMOV UR13, URZ ;  /* 0x0000003f000d7c82 */ /* 0x000fe20008000000 */
[----:B----4-:R-:W-:Y:S01]  /*33a0*/  IMAD.U32 R6, RZ, RZ, UR24 ;  /* 0x00000018ff067e24 */ /* 0x010fe2000f8e00ff */
[----:B------:R1:W-:Y:S03]  /*33b0*/  @P1 STS.128 [R199+0xc000], RZ ;  /* 0x00c000ffc7001388 */ /* 0x0003e60000000c00 */
[----:B------:R-:W-:Y:S01]  /*33c0*/  IMAD.WIDE.U32 R6, R6, UR7, R10 ;  /* 0x0000000706067c25 */ /* 0x000fe2000f8e000a */
[----:B------:R1:W-:Y:S04]  /*33d0*/  @P1 STS.128 [R199+0xe000], RZ ;  /* 0x00e000ffc7001388 */ /* 0x0003e80000000c00 */
[----:B------:R-:W-:Y:S01]  /*33e0*/  IADD3 R9, R7, UR23, RZ ;  /* 0x0000001707097c10 */ /* 0x000fe2000fffe0ff */
[----:B------:R1:W-:Y:S01]  /*33f0*/  @P1 STS.128 [R199+0x10000], RZ ;  /* 0x010000ffc7001388 */ /* 0x0003e20000000c00 */
[----:B--2---:R-:W-:-:S04]  /*3400*/  @P0 FMUL.FTZ R0, R0, R3 ;  /* 0x0000000300000220 */ /* 0x004fc80000410000 */
[----:B------:R2:W4:Y:S02]  /*3410*/  @P0 R2UR UR12, R0 ;  /* 0x00000000000c03c2 */ /* 0x00052400000e0000 */
[----:B--2---:R-:W-:Y:S01]  /*3420*/  MOV R0, UR14 ;  /* 0x0000000e00007c02 */ /* 0x004fe20008000f00 */
[----:B----4-:R-:W-:-:S04]  /*3430*/  @UP1 UMOV UR13, UR12 ;  /* 0x0000000c000d1c82 */ /* 0x010fc80008000000 */
[----:B------:R-:W-:-:S05]  /*3440*/  IMAD R121, R0, 0x4, R100 ;  /* 0x0000000400797824 */ /* 0x000fca00078e0264 */
[----:B------:R1:W-:Y:S01]  /*3450*/  STL [R1+0xa0], R121 ;  /* 0x0000a07901007387 */ /* 0x0003e20000100800 */
[----:B------:R-:W-:Y:S05]  /*3460*/  @P1 BRA `(.L_x_1190) ;  /* 0x0000019000001947 */ /* 0x000fea0003800000 */
[----:B------:R-:W-:Y:S02]  /*3470*/  ISETP.GE.AND P3, PT, R128, c[0x0][0x220], PT ;  /* 0x0000880080007a0c */ /* 0x000fe40003f66270 */
[----:B------:R-:W-:Y:S02]  /*3480*/  ISETP.GE.AND P2, PT, R125, c[0x0][0x220], PT ;  /* 0x000088007d007a0c */ /* 0x000fe40003f46270 */
[----:B------:R-:W-:-:S09]  /*3490*/  ISETP.GE.AND P0, PT, R124, c[0x0][0x220], PT ;  /* 0x000088007c007a0c */ /* 0x000fd20003f06270 */
        /* <DEDUP_REMOVED lines=22> */
.L_x_1190:
[----:B------:R-:W-:Y:S05]  /*3600*/  BSYNC B0 ;  /* 0x0000000000007941 */ /* 0x000fea0003800000 */
.L_x_1189:
        /* <DEDUP_REMOVED lines=36> */
.L_x_1192:
[----:B------:R-:W-:Y:S05]  /*3850*/  BSYNC B0 ;  /* 0x0000000000007941 */ /* 0x000fea0003800000 */
.L_x_1191:
        /* <DEDUP_REMOVED lines=35> */
.L_x_1194:
[----:B------:R-:W-:Y:S05]  /*3a90*/  BSYNC B0 ;  /* 0x0000000000007941 */ /* 0x000fea0003800000 */
.L_x_1193:
[----:B------:R-:W-:Y:S01]  /*3aa0*/  ISETP.GE.AND P0, PT, R20, UR22, PT ;  /* 0x0000001614007c0c */ /* 0x000fe2000bf06270 */
[----:B------:R-:W-:-:S12]  /*3ab0*/  BSSY B0, `(.L_x_1195) ;  /* 0x0000024000007945 */ /* 0x000fd80003800000 */
        /* <DEDUP_REMOVED lines=35> */
.L_x_1196:
[----:B------:R-:W-:Y:S05]  /*3cf0*/  BSYNC B0 ;  /* 0x0000000000007941 */ /* 0x000fea0003800000 */
.L_x_1195:
[C---:B------:R-:W-:Y:S01]  /*3d00*/  IMAD.SHL.U32 R0, R24.reuse, 0x40, RZ ;  /* 0x0000004018007824 */ /* 0x040fe200078e00ff */
[----:B------:R-:W-:Y:S01]  /*3d10*/  R2P PR, R24, 0x6 ;  /* 0x0000000618007804 */ /* 0x000fe20000000000 */
[----:B------:R-:W-:Y:S01]  /*3d20*/  IMAD.SHL.U32 R3, R16, 0x8, RZ ;  /* 0x0000000810037824 */ /* 0x000fe200078e00ff */
[----:B------:R-:W-:Y:S01]  /*3d30*/  UIADD3 UR4, UR16, -UR17, URZ ;  /* 0x8000001110047290 */ /* 0x000fe2000fffe03f */
[----:B------:R-:W0:Y:S01]  /*3d40*/  LDGDEPBAR ;  /* 0x00000000000079af */ /* 0x000e220000000000 */
[----:B------:R-:W-:Y:S01]  /*3d50*/  LOP3.LUT R0, R0, 0x1c0, RZ, 0xc0, !PT ;  /* 0x000001c000007812 */ /* 0x000fe200078ec0ff */
[----:B------:R-:W-:Y:S02]  /*3d60*/  UIADD3 UR5, UR16, 0x1, -UR17 ;  /* 0x0000000110057890 */ /* 0x000fe4000fffe811 */
[----:B------:R-:W-:Y:S01]  /*3d70*/  UISETP.GT.AND UP0, UPT, UR24, UR9, UPT ;  /* 0x000000091800728c */ /* 0x000fe2000bf04270 */
[----:B------:R-:W-:Y:S02]  /*3d80*/  LOP3.LUT R3, R0, 0x8, R3, 0xf8, !PT ;  /* 0x0000000800037812 */ /* 0x000fe400078ef803 */
[----:B------:R-:W-:-:S04]  /*3d90*/  SHF.R.U32.HI R0, RZ, 0x3, R0 ;  /* 0x00000003ff007819 */ /* 0x000fc80000011600 */
[----:B------:R-:W-:Y:S01]  /*3da0*/  LOP3.LUT R0, R3, R0, RZ, 0x3c, !PT ;  /* 0x0000000003007212 */ /* 0x000fe200078e3cff */
[----:B------:R-:W-:-:S04]  /*3db0*/  IMAD R3, R100, 0x400, R5 ;  /* 0x0000040064037824 */ /* 0x000fc800078e0205 */
[----:B------:R-:W-:Y:S02]  /*3dc0*/  IMAD R0, R23, 0x200, R0 ;  /* 0x0000020017007824 */ /* 0x000fe400078e0200 */
[----:B------:R-:W-:Y:S01]  /*3dd0*/  IMAD.SHL.U32 R183, R3, 0x2, RZ ;  /* 0x0000000203b77824 */ /* 0x000fe200078e00ff */
[----:B------:R-:W-:Y:S01]  /*3de0*/  LEA R3, R100, UR15, 0x4 ;  /* 0x0000000f64037c11 */ /* 0x000fe2000f8e20ff */
[----:B------:R-:W-:Y:S02]  /*3df0*/  IMAD.SHL.U32 R176, R0, 0x2, RZ ;  /* 0x0000000200b07824 */ /* 0x000fe400078e00ff */
[--C-:B------:R-:W-:Y:S01]  /*3e00*/  IMAD R184, R4, 0x2, R183.reuse ;  /* 0x0000000204b87824 */ /* 0x100fe200078e02b7 */
[----:B-12---:R-:W-:Y:S01]  /*3e10*/  LDSM.16.M88.4 R12, [R183] ;  /* 0x00000000b70c783b */ /* 0x006fe20000000200 */
[----:B------:R-:W-:Y:S01]  /*3e20*/  IMAD R186, R2, 0x2, R183 ;  /* 0x0000000202ba7824 */ /* 0x000fe200078e02b7 */
[----:B------:R-:W-:Y:S01]  /*3e30*/  IADD3 R0, R176, 0x6000, RZ ;  /* 0x00006000b0007810 */ /* 0x000fe20007ffe0ff */
[----:B------:R-:W-:Y:S01]  /*3e40*/  IMAD R185, R2, 0x2, R184 ;  /* 0x0000000202b97824 */ /* 0x000fe200078e02b8 */
[----:B------:R-:W1:Y:S01]  /*3e50*/  LDSM.16.M88.4 R16, [R176+0x6000] ;  /* 0x00600000b010783b */ /* 0x000e620000000200 */
[----:B------:R-:W-:Y:S01]  /*3e60*/  IADD3 R187, R176, 0x6020, RZ ;  /* 0x00006020b0bb7810 */ /* 0x000fe20007ffe0ff */
[----:B------:R-:W-:Y:S01]  /*3e70*/  IMAD.IADD R3, R101, 0x1, R3 ;  /* 0x0000000165037824 */ /* 0x000fe200078e0203 */
[----:B------:R-:W-:Y:S01]  /*3e80*/  @P1 IADD3 R187, R0, -0x20, RZ ;  /* 0xffffffe000bb1810 */ /* 0x000fe20007ffe0ff */
[----:B------:R-:W2:Y:S01]  /*3e90*/  LDSM.16.M88.4 R20, [R176+0x6800] ;  /* 0x00680000b014783b */ /* 0x000ea20000000200 */
[----:B------:R-:W-:-:S02]  /*3ea0*/  IMAD.MOV.U32 R0, RZ, RZ, 0x40 ;  /* 0x00000040ff007424 */ /* 0x000fc400078e00ff */
[----:B------:R-:W-:Y:S01]  /*3eb0*/  IADD3 R200, R3, UR4, RZ ;  /* 0x0000000403c87c10 */ /* 0x000fe2000fffe0ff */
[----:B------:R-:W5:Y:S01]  /*3ec0*/  LDSM.16.M88.4 R40, [R176+0x7000] ;  /* 0x00700000b028783b */ /* 0x000f620000000200 */
[C---:B------:R-:W-:Y:S02]  /*3ed0*/  IADD3 R198, R187.reuse, 0x800, RZ ;  /* 0x00000800bbc67810 */ /* 0x040fe40007ffe0ff */
[----:B------:R-:W-:Y:S01]  /*3ee0*/  SEL R0, R0, 0xffffffc0, !P2 ;  /* 0xffffffc000007807 */ /* 0x000fe20005000000 */
[----:B------:R-:W3:Y:S01]  /*3ef0*/  LDSM.16.M88.4 R48, [R176+0x7800] ;  /* 0x00780000b030783b */ /* 0x000ee20000000200 */
[C---:B------:R-:W-:Y:S02]  /*3f00*/  IADD3 R197, R187.reuse, 0x1000, RZ ;  /* 0x00001000bbc57810 */ /* 0x040fe40007ffe0ff */
[C---:B------:R-:W-:Y:S01]  /*3f10*/  IADD3 R196, R187.reuse, 0x1800, RZ ;  /* 0x00001800bbc47810 */ /* 0x040fe20007ffe0ff */
[----:B------:R-:W-:Y:S01]  /*3f20*/  LDSM.16.M88.4 R8, [R184] ;  /* 0x00000000b808783b */ /* 0x000fe20000000200 */
[----:B------:R-:W-:Y:S01]  /*3f30*/  IMAD.IADD R182, R176, 0x1, R0 ;  /* 0x00000001b0b67824 */ /* 0x000fe200078e0200 */
[C---:B------:R-:W-:Y:S01]  /*3f40*/  IADD3 R195, R187.reuse, 0x2000, RZ ;  /* 0x00002000bbc37810 */ /* 0x040fe20007ffe0ff */
[----:B------:R-:W-:Y:S01]  /*3f50*/  IMAD.IADD R181, R0, 0x1, R187 ;  /* 0x0000000100b57824 */ /* 0x000fe200078e02bb */
[----:B------:R-:W4:Y:S01]  /*3f60*/  LDSM.16.M88.4 R44, [R187] ;  /* 0x00000000bb2c783b */ /* 0x000f220000000200 */
[----:B------:R-:W-:Y:S01]  /*3f70*/  IMAD.U32 R0, RZ, RZ, UR24 ;  /* 0x00000018ff007e24 */ /* 0x000fe2000f8e00ff */
[----:B------:R-:W-:-:S02]  /*3f80*/  IADD3 R194, R187, 0x2800, RZ ;  /* 0x00002800bbc27810 */ /* 0x000fc40007ffe0ff */
[----:B------:R-:W3:Y:S01]  /*3f90*/  LDSM.16.M88.4 R36, [R187+0x800] ;  /* 0x00080000bb24783b */ /* 0x000ee20000000200 */
[----:B------:R-:W-:Y:S01]  /*3fa0*/  IMAD R0, R0, 0x40, R102 ;  /* 0x0000004000007824 */ /* 0x000fe200078e0266 */
[C---:B------:R-:W-:Y:S02]  /*3fb0*/  IADD3 R193, R187.reuse, 0x3000, RZ ;  /* 0x00003000bbc17810 */ /* 0x040fe40007ffe0ff */
[----:B------:R-:W3:Y:S01]  /*3fc0*/  LDSM.16.M88.4 R60, [R187+0x1000] ;  /* 0x00100000bb3c783b */ /* 0x000ee20000000200 */
[----:B------:R-:W-:Y:S01]  /*3fd0*/  IMAD.IADD R6, R200, 0x1, -R0 ;  /* 0x00000001c8067824 */ /* 0x000fe200078e0a00 */
[C---:B------:R-:W-:Y:S02]  /*3fe0*/  IADD3 R192, R187.reuse, 0x3800, RZ ;  /* 0x00003800bbc07810 */ /* 0x040fe40007ffe0ff */
[----:B------:R-:W3:Y:S01]  /*3ff0*/  LDSM.16.M88.4 R72, [R187+0x1800] ;  /* 0x00180000bb48783b */ /* 0x000ee20000000200 */
[C---:B------:R-:W-:Y:S02]  /*4000*/  IADD3 R191, R187.reuse, 0x4000, RZ ;  /* 0x00004000bbbf7810 */ /* 0x040fe40007ffe0ff */
[----:B------:R-:W-:Y:S01]  /*4010*/  IABS R7, R6 ;  /* 0x0000000600077213 */ /* 0x000fe20000000000 */
[----:B------:R-:W-:Y:S01]  /*4020*/  LDSM.16.M88.4 R76, [R182+0x6000] ;  /* 0x00600000b64c783b */ /* 0x000fe20000000200 */
[----:B------:R-:W-:-:S02]  /*4030*/  IADD3 R190, R187, 0x4800, RZ ;  /* 0x00004800bbbe7810 */ /* 0x000fc40007ffe0ff */
[C---:B------:R-:W-:Y:S01]  /*4040*/  IADD3 R189, R187.reuse, 0x5000, RZ ;  /* 0x00005000bbbd7810 */ /* 0x040fe20007ffe0ff */
[----:B-1----:R-:W-:Y:S01]  /*4050*/  HMMA.16816.F32.BF16 R52, R12, R16, RZ ;  /* 0x000000100c34723c */ /* 0x002fe200000418ff */
[----:B------:R-:W-:Y:S01]  /*4060*/  LDSM.16.M88.4 R84, [R182+0x8800] ;  /* 0x00880000b654783b */ /* 0x000fe20000000200 */
[----:B------:R-:W-:-:S03]  /*4070*/  IADD3 R188, R187, 0x5800, RZ ;  /* 0x00005800bbbc7810 */ /* 0x000fc60007ffe0ff */
[----:B------:R-:W-:Y:S03]  /*4080*/  LDSM.16.M88.4 R88, [R182+0x9800] ;  /* 0x00980000b658783b */ /* 0x000fe60000000200 */
[C---:B------:R-:W-:Y:S01]  /*4090*/  HMMA.16816.F32.BF16 R32, R12.reuse, R18, RZ ;  /* 0x000000120c20723c */ /* 0x040fe200000418ff */
[----:B------:R-:W1:Y:S04]  /*40a0*/  LDSM.16.M88.4 R16, [R186] ;  /* 0x00000000ba10783b */ /* 0x000e680000000200 */
[----:B------:R-:W-:Y:S03]  /*40b0*/  LDSM.16.M88.4 R80, [R181+0x3000] ;  /* 0x00300000b550783b */ /* 0x000fe60000000200 */
[C---:B--2---:R-:W-:Y:S01]  /*40c0*/  HMMA.16816.F32.BF16 R28, R12.reuse, R20, RZ ;  /* 0x000000140c1c723c */ /* 0x044fe200000418ff */
[----:B------:R-:W-:Y:S04]  /*40d0*/  LDSM.16.M88.4 R92, [R176+0xb000] ;  /* 0x00b00000b05c783b */ /* 0x000fe80000000200 */
[----:B------:R-:W-:Y:S03]  /*40e0*/  LDSM.16.M88.4 R96, [R187+0x5000] ;  /* 0x00500000bb60783b */ /* 0x000fe60000000200 */
[C---:B------:R-:W-:Y:S08]  /*40f0*/  HMMA.16816.F32.BF16 R24, R12.reuse, R22, RZ ;  /* 0x000000160c18723c */ /* 0x040ff000000418ff */
[C---:B-----5:R-:W-:Y:S08]  /*4100*/  HMMA.16816.F32.BF16 R20, R12.reuse, R40, RZ ;  /* 0x000000280c14723c */ /* 0x060ff000000418ff */
[C---:B---3--:R-:W-:Y:S08]  /*4110*/  HMMA.16816.F32.BF16 R68, R12.reuse, R48, RZ ;  /* 0x000000300c44723c */ /* 0x048ff000000418ff */
[----:B------:R-:W-:Y:S08]  /*4120*/  HMMA.16816.F32.BF16 R56, R12, R42, RZ ;  /* 0x0000002a0c38723c */ /* 0x000ff000000418ff */
[----:B----4-:R-:W-:Y:S08]  /*4130*/  HMMA.16816.F32.BF16 R64, R8, R44, R52 ;  /* 0x0000002c0840723c */ /* 0x010ff00000041834 */
[----:B------:R-:W-:Y:S08]  /*4140*/  HMMA.16816.F32.BF16 R12, R12, R50, RZ ;  /* 0x000000320c0c723c */ /* 0x000ff000000418ff */
[C---:B------:R-:W-:Y:S01]  /*4150*/  HMMA.16816.F32.BF16 R52, R8.reuse, R46, R32 ;  /* 0x0000002e0834723c */ /* 0x040fe20000041820 */
[----:B------:R-:W2:Y:S07]  /*4160*/  LDSM.16.M88.4 R44, [R182+0x6800] ;  /* 0x00680000b62c783b */ /* 0x000eae0000000200 */
[C---:B------:R-:W-:Y:S08]  /*4170*/  HMMA.16816.F32.BF16 R48, R8.reuse, R36, R28 ;  /* 0x000000240830723c */ /* 0x040ff0000004181c */
[C---:B------:R-:W-:Y:S01]  /*4180*/  HMMA.16816.F32.BF16 R40, R8.reuse, R38, R24 ;  /* 0x000000260828723c */ /* 0x040fe20000041818 */
[----:B------:R-:W3:Y:S07]  /*4190*/  LDSM.16.M88.4 R36, [R182+0x7000] ;  /* 0x00700000b624783b */ /* 0x000eee0000000200 */
[C---:B------:R-:W-:Y:S01]  /*41a0*/  HMMA.16816.F32.BF16 R32, R8.reuse, R60, R20 ;  /* 0x0000003c0820723c */ /* 0x040fe20000041814 */
[----:B------:R-:W4:Y:S07]  /*41b0*/  LDSM.16.M88.4 R20, [R182+0x7800] ;  /* 0x00780000b614783b */ /* 0x000f2e0000000200 */
[----:B------:R-:W-:Y:S08]  /*41c0*/  HMMA.16816.F32.BF16 R24, R8, R72, R68 ;  /* 0x000000480818723c */ /* 0x000ff00000041844 */
[----:B-1----:R-:W-:Y:S08]  /*41d0*/  HMMA.16816.F32.BF16 R68, R16, R76, R64 ;  /* 0x0000004c1044723c */ /* 0x002ff00000041840 */
[C---:B------:R-:W-:Y:S01]  /*41e0*/  HMMA.16816.F32.BF16 R28, R8.reuse, R62, R56 ;  /* 0x0000003e081c723c */ /* 0x040fe20000041838 */
[----:B------:R-:W-:Y:S07]  /*41f0*/  LDSM.16.M88.4 R56, [R181+0x800] ;  /* 0x00080000b538783b */ /* 0x000fee0000000200 */
[----:B------:R-:W-:Y:S01]  /*4200*/  HMMA.16816.F32.BF16 R12, R8, R74, R12 ;  /* 0x0000004a080c723c */ /* 0x000fe2000004180c */
[----:B------:R-:W-:Y:S07]  /*4210*/  LDSM.16.M88.4 R8, [R185] ;  /* 0x00000000b908783b */ /* 0x000fee0000000200 */
[C---:B------:R-:W-:Y:S01]  /*4220*/  HMMA.16816.F32.BF16 R64, R16.reuse, R78, R52 ;  /* 0x0000004e1040723c */ /* 0x040fe20000041834 */
[----:B------:R-:W1:Y:S04]  /*4230*/  LDSM.16.M88.4 R52, [R181] ;  /* 0x00000000b534783b */ /* 0x000e680000000200 */
[----:B------:R-:W-:Y:S03]  /*4240*/  LDSM.16.M88.4 R76, [R176+0x9800] ;  /* 0x00980000b04c783b */ /* 0x000fe60000000200 */
[C---:B--2---:R-:W-:Y:S08]  /*4250*/  HMMA.16816.F32.BF16 R72, R16.reuse, R44, R48 ;  /* 0x0000002c1048723c */ /* 0x044ff00000041830 */
[C---:B------:R-:W-:Y:S01]  /*4260*/  HMMA.16816.F32.BF16 R60, R16.reuse, R46, R40 ;  /* 0x0000002e103c723c */ /* 0x040fe20000041828 */
[----:B------:R-:W2:Y:S07]  /*4270*/  LDSM.16.M88.4 R44, [R181+0x1000] ;  /* 0x00100000b52c783b */ /* 0x000eae0000000200 */
[C---:B---3--:R-:W-:Y:S01]  /*4280*/  HMMA.16816.F32.BF16 R48, R16.reuse, R36, R32 ;  /* 0x000000241030723c */ /* 0x048fe20000041820 */
[----:B------:R-:W3:Y:S07]  /*4290*/  LDSM.16.M88.4 R32, [R181+0x1800] ;  /* 0x00180000b520783b */ /* 0x000eee0000000200 */
[C---:B------:R-:W-:Y:S08]  /*42a0*/  HMMA.16816.F32.BF16 R40, R16.reuse, R38, R28 ;  /* 0x000000261028723c */ /* 0x040ff0000004181c */
[C---:B----4-:R-:W-:Y:S01]  /*42b0*/  HMMA.16816.F32.BF16 R36, R16.reuse, R20, R24 ;  /* 0x000000141024723c */ /* 0x050fe20000041818 */
[----:B------:R-:W-:Y:S07]  /*42c0*/  LDSM.16.M88.4 R24, [R176+0x8000] ;  /* 0x00800000b018783b */ /* 0x000fee0000000200 */
[----:B------:R-:W-:Y:S01]  /*42d0*/  HMMA.16816.F32.BF16 R28, R16, R22, R12 ;  /* 0x00000016101c723c */ /* 0x000fe2000004180c */
[----:B------:R-:W4:Y:S07]  /*42e0*/  LDSM.16.M88.4 R16, [R183+0x2000] ;  /* 0x00200000b710783b */ /* 0x000f2e0000000200 */
[C---:B-1----:R-:W-:Y:S01]  /*42f0*/  HMMA.16816.F32.BF16 R20, R8.reuse, R52, R68 ;  /* 0x000000340814723c */ /* 0x042fe20000041844 */
[----:B------:R-:W1:Y:S07]  /*4300*/  LDSM.16.M88.4 R68, [R176+0x8800] ;  /* 0x00880000b044783b */ /* 0x000e6e0000000200 */
[C---:B------:R-:W-:Y:S08]  /*4310*/  HMMA.16816.F32.BF16 R12, R8.reuse, R54, R64 ;  /* 0x00000036080c723c */ /* 0x040ff00000041840 */
[C---:B------:R-:W-:Y:S01]  /*4320*/  HMMA.16816.F32.BF16 R52, R8.reuse, R56, R72 ;  /* 0x000000380834723c */ /* 0x040fe20000041848 */
[----:B------:R-:W5:Y:S07]  /*4330*/  LDSM.16.M88.4 R72, [R176+0x9000] ;  /* 0x00900000b048783b */ /* 0x000f6e0000000200 */
[C---:B------:R-:W-:Y:S08]  /*4340*/  HMMA.16816.F32.BF16 R60, R8.reuse, R58, R60 ;  /* 0x0000003a083c723c */ /* 0x040ff0000004183c */
[C---:B--2---:R-:W-:Y:S08]  /*4350*/  HMMA.16816.F32.BF16 R64, R8.reuse, R44, R48 ;  /* 0x0000002c0840723c */ /* 0x044ff00000041830 */
[C---:B---3--:R-:W-:Y:S08]  /*4360*/  HMMA.16816.F32.BF16 R48, R8.reuse, R32, R36 ;  /* 0x000000200830723c */ /* 0x048ff00000041824 */
[----:B------:R-:W-:Y:S08]  /*4370*/  HMMA.16816.F32.BF16 R56, R8, R46, R40 ;  /* 0x0000002e0838723c */ /* 0x000ff00000041828 */
[----:B----4-:R-:W-:Y:S08]  /*4380*/  HMMA.16816.F32.BF16 R36, R16, R24, R20 ;  /* 0x000000181024723c */ /* 0x010ff00000041814 */
[----:B------:R-:W-:Y:S01]  /*4390*/  HMMA.16816.F32.BF16 R44, R8, R34, R28 ;  /* 0x00000022082c723c */ /* 0x000fe2000004181c */
[----:B------:R-:W-:Y:S04]  /*43a0*/  LDSM.16.M88.4 R28, [R187+0x2000] ;  /* 0x00200000bb1c783b */ /* 0x000fe80000000200 */
[----:B------:R-:W-:Y:S03]  /*43b0*/  LDSM.16.M88.4 R32, [R187+0x2800] ;  /* 0x00280000bb20783b */ /* 0x000fe60000000200 */
[C---:B------:R-:W-:Y:S01]  /*43c0*/  HMMA.16816.F32.BF16 R24, R16.reuse, R26, R12 ;  /* 0x0000001a1018723c */ /* 0x040fe2000004180c */
[----:B------:R-:W2:Y:S04]  /*43d0*/  LDSM.16.M88.4 R12, [R184+0x2000] ;  /* 0x00200000b80c783b */ /* 0x000ea80000000200 */
[----:B------:R-:W-:Y:S03]  /*43e0*/  LDSM.16.M88.4 R8, [R186+0x2000] ;  /* 0x00200000ba08783b */ /* 0x000fe60000000200 */
[C---:B-1----:R-:W-:Y:S01]  /*43f0*/  HMMA.16816.F32.BF16 R40, R16.reuse, R70, R60 ;  /* 0x000000461028723c */ /* 0x042fe2000004183c */
[----:B------:R-:W1:Y:S07]  /*4400*/  LDSM.16.M88.4 R60, [R187+0x3000] ;  /* 0x00300000bb3c783b */ /* 0x000e6e0000000200 */
[C---:B------:R-:W-:Y:S01]  /*4410*/  HMMA.16816.F32.BF16 R20, R16.reuse, R68, R52 ;  /* 0x000000441014723c */ /* 0x040fe20000041834 */
[----:B------:R-:W-:Y:S07]  /*4420*/  LDSM.16.M88.4 R68, [R182+0x8000] ;  /* 0x00800000b644783b */ /* 0x000fee0000000200 */
[C---:B-----5:R-:W-:Y:S01]  /*4430*/  HMMA.16816.F32.BF16 R52, R16.reuse, R72, R64 ;  /* 0x000000481034723c */ /* 0x060fe20000041840 */
[----:B------:R-:W3:Y:S07]  /*4440*/  LDSM.16.M88.4 R64, [R187+0x3800] ;  /* 0x00380000bb40783b */ /* 0x000eee0000000200 */
[C---:B------:R-:W-:Y:S01]  /*4450*/  HMMA.16816.F32.BF16 R56, R16.reuse, R74, R56 ;  /* 0x0000004a1038723c */ /* 0x040fe20000041838 */
[----:B------:R-:W-:Y:S07]  /*4460*/  LDSM.16.M88.4 R72, [R181+0x2000] ;  /* 0x00200000b548783b */ /* 0x000fee0000000200 */
[C---:B------:R-:W-:Y:S08]  /*4470*/  HMMA.16816.F32.BF16 R48, R16.reuse, R76, R48 ;  /* 0x0000004c1030723c */ /* 0x040ff00000041830 */
[----:B------:R-:W-:Y:S01]  /*4480*/  HMMA.16816.F32.BF16 R16, R16, R78, R44 ;  /* 0x0000004e1010723c */ /* 0x000fe2000004182c */
[----:B------:R-:W4:Y:S07]  /*4490*/  LDSM.16.M88.4 R76, [R182+0x9000] ;  /* 0x00900000b64c783b */ /* 0x000f2e0000000200 */
[C---:B--2---:R-:W-:Y:S08]  /*44a0*/  HMMA.16816.F32.BF16 R44, R12.reuse, R28, R36 ;  /* 0x0000001c0c2c723c */ /* 0x044ff00000041824 */
[C---:B------:R-:W-:Y:S08]  /*44b0*/  HMMA.16816.F32.BF16 R36, R12.reuse, R30, R24 ;  /* 0x0000001e0c24723c */ /* 0x040ff00000041818 */
[C---:B------:R-:W-:Y:S08]  /*44c0*/  HMMA.16816.F32.BF16 R28, R12.reuse, R32, R20 ;  /* 0x000000200c1c723c */ /* 0x040ff00000041814 */
[C---:B-1----:R-:W-:Y:S08]  /*44d0*/  HMMA.16816.F32.BF16 R20, R12.reuse, R60, R52 ;  /* 0x0000003c0c14723c */ /* 0x042ff00000041834 */
[C---:B------:R-:W-:Y:S08]  /*44e0*/  HMMA.16816.F32.BF16 R52, R12.reuse, R62, R56 ;  /* 0x0000003e0c34723c */ /* 0x040ff00000041838 */
[C---:B------:R-:W-:Y:S08]  /*44f0*/  HMMA.16816.F32.BF16 R24, R12.reuse, R34, R40 ;  /* 0x000000220c18723c */ /* 0x040ff00000041828 */
[C---:B---3--:R-:W-:Y:S08]  /*4500*/  HMMA.16816.F32.BF16 R56, R12.reuse, R64, R48 ;  /* 0x000000400c38723c */ /* 0x048ff00000041830 */
[----:B------:R-:W-:Y:S01]  /*4510*/  HMMA.16816.F32.BF16 R12, R12, R66, R16 ;  /* 0x000000420c0c723c */ /* 0x000fe20000041810 */
[----:B------:R-:W1:Y:S04]  /*4520*/  LDSM.16.M88.4 R16, [R185+0x2000] ;  /* 0x00200000b910783b */ /* 0x000e680000000200 */
[----:B------:R-:W-:Y:S03]  /*4530*/  LDSM.16.M88.4 R64, [R181+0x3800] ;  /* 0x00380000b540783b */ /* 0x000fe60000000200 */
[C---:B------:R-:W-:Y:S08]  /*4540*/  HMMA.16816.F32.BF16 R40, R8.reuse, R68, R44 ;  /* 0x000000440828723c */ /* 0x040ff0000004182c */
[C---:B------:R-:W-:Y:S01]  /*4550*/  HMMA.16816.F32.BF16 R48, R8.reuse, R70, R36 ;  /* 0x000000460830723c */ /* 0x040fe20000041824 */
[----:B------:R-:W2:Y:S07]  /*4560*/  LDSM.16.M88.4 R68, [R181+0x2800] ;  /* 0x00280000b544783b */ /* 0x000eae0000000200 */
[C---:B------:R-:W-:Y:S08]  /*4570*/  HMMA.16816.F32.BF16 R36, R8.reuse, R84, R28 ;  /* 0x000000540824723c */ /* 0x040ff0000004181c */
[C---:B------:R-:W-:Y:S01]  /*4580*/  HMMA.16816.F32.BF16 R32, R8.reuse, R86, R24 ;  /* 0x000000560820723c */ /* 0x040fe20000041818 */
[----:B------:R-:W-:Y:S07]  /*4590*/  LDSM.16.M88.4 R84, [R176+0xa800] ;  /* 0x00a80000b054783b */ /* 0x000fee0000000200 */
[C---:B----4-:R-:W-:Y:S08]  /*45a0*/  HMMA.16816.F32.BF16 R28, R8.reuse, R76, R20 ;  /* 0x0000004c081c723c */ /* 0x050ff00000041814 */
[C---:B------:R-:W-:Y:S01]  /*45b0*/  HMMA.16816.F32.BF16 R52, R8.reuse, R78, R52 ;  /* 0x0000004e0834723c */ /* 0x040fe20000041834 */
[----:B------:R-:W-:Y:S07]  /*45c0*/  LDSM.16.M88.4 R76, [R176+0xa000] ;  /* 0x00a00000b04c783b */ /* 0x000fee0000000200 */
[C---:B------:R-:W-:Y:S08]  /*45d0*/  HMMA.16816.F32.BF16 R60, R8.reuse, R88, R56 ;  /* 0x00000058083c723c */ /* 0x040ff00000041838 */
[----:B------:R-:W-:Y:S01]  /*45e0*/  HMMA.16816.F32.BF16 R24, R8, R90, R12 ;  /* 0x0000005a0818723c */ /* 0x000fe2000004180c */
[----:B------:R-:W3:Y:S04]  /*45f0*/  LDSM.16.M88.4 R12, [R183+0x4000] ;  /* 0x00400000b70c783b */ /* 0x000ee80000000200 */
[----:B------:R-:W-:Y:S03]  /*4600*/  LDSM.16.M88.4 R8, [R184+0x4000] ;  /* 0x00400000b808783b */ /* 0x000fe60000000200 */
[C---:B-1----:R-:W-:Y:S01]  /*4610*/  HMMA.16816.F32.BF16 R20, R16.reuse, R72, R40 ;  /* 0x000000481014723c */ /* 0x042fe20000041828 */
[----:B------:R-:W-:Y:S07]  /*4620*/  LDSM.16.M88.4 R88, [R187+0x4000] ;  /* 0x00400000bb58783b */ /* 0x000fee0000000200 */
        /* <DEDUP_REMOVED lines=13> */
[C---:B------:R-:W-:Y:S08]  /*4700*/  HMMA.16816.F32.BF16 R24, R12.reuse, R84, R44 ;  /* 0x000000540c18723c */ /* 0x040ff0000004182c */
[C---:B------:R-:W-:Y:S08]  /*4710*/  HMMA.16816.F32.BF16 R20, R12.reuse, R86, R40 ;  /* 0x000000560c14723c */ /* 0x040ff00000041828 */
[C---:B------:R-:W-:Y:S08]  /*4720*/  HMMA.16816.F32.BF16 R36, R12.reuse, R92, R36 ;  /* 0x0000005c0c24723c */ /* 0x040ff00000041824 */
[C---:B------:R-:W-:Y:S08]  /*4730*/  HMMA.16816.F32.BF16 R44, R12.reuse, R94, R56 ;  /* 0x0000005e0c2c723c */ /* 0x040ff00000041838 */
[C---:B------:R-:W-:Y:S01]  /*4740*/  HMMA.16816.F32.BF16 R28, R12.reuse, R78, R48 ;  /* 0x0000004e0c1c723c */ /* 0x040fe20000041830 */
[----:B------:R-:W3:Y:S07]  /*4750*/  LDSM.16.M88.4 R76, [R182+0xb000] ;  /* 0x00b00000b64c783b */ /* 0x000eee0000000200 */
[C---:B-1----:R-:W-:Y:S08]  /*4760*/  HMMA.16816.F32.BF16 R60, R12.reuse, R72, R60 ;  /* 0x000000480c3c723c */ /* 0x042ff0000004183c */
[----:B------:R-:W-:Y:S01]  /*4770*/  HMMA.16816.F32.BF16 R52, R12, R74, R52 ;  /* 0x0000004a0c34723c */ /* 0x000fe20000041834 */
[----:B------:R-:W1:Y:S07]  /*4780*/  LDSM.16.M88.4 R72, [R182+0xa800] ;  /* 0x00a80000b648783b */ /* 0x000e6e0000000200 */
[C---:B------:R-:W-:Y:S08]  /*4790*/  HMMA.16816.F32.BF16 R48, R8.reuse, R88, R32 ;  /* 0x000000580830723c */ /* 0x040ff00000041820 */
[C---:B--2---:R-:W-:Y:S08]  /*47a0*/  HMMA.16816.F32.BF16 R40, R8.reuse, R68, R24 ;  /* 0x000000440828723c */ /* 0x044ff00000041818 */
[C---:B------:R-:W-:Y:S01]  /*47b0*/  HMMA.16816.F32.BF16 R24, R8.reuse, R70, R20 ;  /* 0x000000460818723c */ /* 0x040fe20000041814 */
[----:B------:R-:W2:Y:S07]  /*47c0*/  LDSM.16.M88.4 R68, [R182+0xb800] ;  /* 0x00b80000b644783b */ /* 0x000eae0000000200 */
[C---:B------:R-:W-:Y:S08]  /*47d0*/  HMMA.16816.F32.BF16 R20, R8.reuse, R96, R36 ;  /* 0x000000600814723c */ /* 0x040ff00000041824 */
[C---:B------:R-:W-:Y:S01]  /*47e0*/  HMMA.16816.F32.BF16 R12, R8.reuse, R98, R44 ;  /* 0x00000062080c723c */ /* 0x040fe2000004182c */
[----:B------:R-:W-:Y:S07]  /*47f0*/  LDSM.16.M88.4 R44, [R181+0x4000] ;  /* 0x00400000b52c783b */ /* 0x000fee0000000200 */
[C---:B------:R-:W-:Y:S08]  /*4800*/  HMMA.16816.F32.BF16 R56, R8.reuse, R90, R28 ;  /* 0x0000005a0838723c */ /* 0x040ff0000004181c */
[C---:B----4-:R-:W-:Y:S08]  /*4810*/  HMMA.16816.F32.BF16 R32, R8.reuse, R64, R60 ;  /* 0x000000400820723c */ /* 0x050ff0000004183c */
[----:B------:R-:W-:Y:S01]  /*4820*/  HMMA.16816.F32.BF16 R28, R8, R66, R52 ;  /* 0x00000042081c723c */ /* 0x000fe20000041834 */
[----:B------:R-:W4:Y:S07]  /*4830*/  LDSM.16.M88.4 R8, [R185+0x4000] ;  /* 0x00400000b908783b */ /* 0x000f2e0000000200 */
[C---:B-----5:R-:W-:Y:S08]  /*4840*/  HMMA.16816.F32.BF16 R36, R16.reuse, R80, R48 ;  /* 0x000000501024723c */ /* 0x060ff00000041830 */
[C---:B---3--:R-:W-:Y:S01]  /*4850*/  HMMA.16816.F32.BF16 R48, R16.reuse, R76, R20 ;  /* 0x0000004c1030723c */ /* 0x048fe20000041814 */
[----:B------:R-:W3:Y:S07]  /*4860*/  LDSM.16.M88.4 R20, [R181+0x4800] ;  /* 0x00480000b514783b */ /* 0x000eee0000000200 */
[C---:B------:R-:W-:Y:S01]  /*4870*/  HMMA.16816.F32.BF16 R76, R16.reuse, R78, R12 ;  /* 0x0000004e104c723c */ /* 0x040fe2000004180c */
[----:B------:R5:W-:Y:S06]  /*4880*/  I2F R15, R7 ;  /* 0x00000007000f7306 */ /* 0x000bec0000201400 */
[----:B------:R-:W-:Y:S01]  /*4890*/  IADD3 R14, R3, 0x8, RZ ;  /* 0x00000008030e7810 */ /* 0x000fe20007ffe0ff */
[----:B-1----:R-:W-:Y:S01]  /*48a0*/  HMMA.16816.F32.BF16 R40, R16, R72, R40 ;  /* 0x000000481028723c */ /* 0x002fe20000041828 */
[----:B------:R-:W-:-:S02]  /*48b0*/  IADD3 R12, R0, 0x1, RZ ;  /* 0x00000001000c7810 */ /* 0x000fc40007ffe0ff */
[----:B------:R-:W-:Y:S01]  /*48c0*/  IADD3 R203, R14, UR4, RZ ;  /* 0x000000040ecb7c10 */ /* 0x000fe2000fffe0ff */
[----:B------:R-:W-:Y:S02]  /*48d0*/  ULDC UR4, c[0x0][0x2e8] ;  /* 0x0000ba0000047ab9 */ /* 0x000fe40000000800 */
[----:B------:R-:W-:Y:S01]  /*48e0*/  IMAD.IADD R13, R200, 0x1, -R12 ;  /* 0x00000001c80d7824 */ /* 0x000fe200078e0a0c */
[----:B------:R-:W-:Y:S01]  /*48f0*/  UIADD3 UR4, UR5, UR4, URZ ;  /* 0x0000000405047290 */ /* 0x000fe2000fffe03f */
[----:B------:R-:W-:Y:S01]  /*4900*/  IMAD.IADD R6, R203, 0x1, -R0 ;  /* 0x00000001cb067824 */ /* 0x000fe200078e0a00 */
[----:B------:R-:W-:Y:S04]  /*4910*/  HMMA.16816.F32.BF16 R24, R16, R74, R24 ;  /* 0x0000004a1018723c */ /* 0x000fe80000041818 */
[----:B------:R-:W-:-:S04]  /*4920*/  IABS R6, R6 ;  /* 0x0000000600067213 */ /* 0x000fc80000000000 */
[C---:B--2---:R-:W-:Y:S01]  /*4930*/  HMMA.16816.F32.BF16 R72, R16.reuse, R68, R32 ;  /* 0x000000441048723c */ /* 0x044fe20000041820 */
[----:B-----5:R-:W-:Y:S01]  /*4940*/  IMAD.MOV.U32 R7, RZ, RZ, R6 ;  /* 0x000000ffff077224 */ /* 0x020fe200078e0006 */
[----:B------:R-:W-:Y:S02]  /*4950*/  IABS R6, R13 ;  /* 0x0000000d00067213 */ /* 0x000fe40000000000 */
[----:B------:R-:W-:Y:S02]  /*4960*/  IADD3 R13, R3, UR4, RZ ;  /* 0x00000004030d7c10 */ /* 0x000fe4000fffe0ff */
[----:B------:R-:W-:Y:S01]  /*4970*/  IADD3 R3, R0, 0x10, RZ ;  /* 0x0000001000037810 */ /* 0x000fe20007ffe0ff */
[----:B------:R-:W1:Y:S01]  /*4980*/  I2F R7, R7 ;  /* 0x0000000700077306 */ /* 0x000e620000201400 */
[----:B------:R-:W-:Y:S01]  /*4990*/  HMMA.16816.F32.BF16 R56, R16, R82, R56 ;  /* 0x000000521038723c */ /* 0x000fe20000041838 */
[----:B------:R-:W-:Y:S02]  /*49a0*/  IMNMX R205, R13, UR16, PT ;  /* 0x000000100dcd7c17 */ /* 0x000fe4000b800200 */
[----:B------:R-:W-:-:S02]  /*49b0*/  IADD3 R13, R200, -c[0x0][0x2e4], RZ ;  /* 0x8000b900c80d7a10 */ /* 0x000fc40007ffe0ff */
[----:B------:R-:W-:Y:S02]  /*49c0*/  ISETP.GE.AND P5, PT, R0, R205, PT ;  /* 0x000000cd0000720c */ /* 0x000fe40003fa6270 */
[----:B------:R-:W2:Y:S01]  /*49d0*/  I2F R6, R6 ;  /* 0x0000000600067306 */ /* 0x000ea20000201400 */
[----:B------:R-:W-:Y:S01]  /*49e0*/  HMMA.16816.F32.BF16 R68, R16, R70, R28 ;  /* 0x000000461044723c */ /* 0x000fe2000004181c */
[----:B------:R-:W-:Y:S01]  /*49f0*/  IMNMX R202, RZ, R13, !PT ;  /* 0x0000000dffca7217 */ /* 0x000fe20007800200 */
[----:B------:R-:W5:Y:S01]  /*4a00*/  LDSM.16.M88.4 R28, [R181+0x5000] ;  /* 0x00500000b51c783b */ /* 0x000f620000000200 */
[-C--:B------:R-:W-:Y:S02]  /*4a10*/  ISETP.GE.AND P2, PT, R12, R205.reuse, PT ;  /* 0x000000cd0c00720c */ /* 0x080fe40003f46270 */
[-C--:B------:R-:W-:Y:S02]  /*4a20*/  ISETP.LT.OR P5, PT, R0, R202.reuse, P5 ;  /* 0x000000ca0000720c */ /* 0x080fe40002fa1670 */
[----:B------:R-:W-:Y:S01]  /*4a30*/  ISETP.LT.OR P2, PT, R12, R202, P2 ;  /* 0x000000ca0c00720c */ /* 0x000fe20001741670 */
[C---:B----4-:R-:W-:Y:S08]  /*4a40*/  HMMA.16816.F32.BF16 R16, R8.reuse, R44, R36 ;  /* 0x0000002c0810723c */ /* 0x050ff00000041824 */
[C---:B---3--:R-:W-:Y:S08]  /*4a50*/  HMMA.16816.F32.BF16 R36, R8.reuse, R20, R40 ;  /* 0x000000140824723c */ /* 0x048ff00000041828 */
[C---:B------:R-:W-:Y:S08]  /*4a60*/  HMMA.16816.F32.BF16 R52, R8.reuse, R22, R24 ;  /* 0x000000160834723c */ /* 0x040ff00000041818 */
[----:B-1----:R-:W-:Y:S01]  /*4a70*/  FFMA.FTZ R21, R7, -UR13, R18 ;  /* 0x8000000d07157c23 */ /* 0x002fe20008010012 */
[----:B------:R-:W-:Y:S01]  /*4a80*/  IADD3 R7, R0, 0x8, RZ ;  /* 0x0000000800077810 */ /* 0x000fe20007ffe0ff */
[----:B--2---:R-:W-:Y:S01]  /*4a90*/  FFMA.FTZ R23, R6, -UR13, R17 ;  /* 0x8000000d06177c23 */ /* 0x004fe20008010011 */
[----:B------:R-:W-:Y:S01]  /*4aa0*/  IADD3 R6, R0, 0x9, RZ ;  /* 0x0000000900067810 */ /* 0x000fe20007ffe0ff */
[----:B------:R-:W-:Y:S01]  /*4ab0*/  FFMA.FTZ R20, R15, -UR13, R16 ;  /* 0x8000000d0f147c23 */ /* 0x000fe20008010010 */
[----:B------:R-:W-:Y:S01]  /*4ac0*/  IADD3 R15, R14, UR4, RZ ;  /* 0x000000040e0f7c10 */ /* 0x000fe2000fffe0ff */
[C---:B------:R-:W-:Y:S01]  /*4ad0*/  IMAD.IADD R14, R200.reuse, 0x1, -R7 ;  /* 0x00000001c80e7824 */ /* 0x040fe200078e0a07 */
[----:B------:R-:W-:Y:S01]  /*4ae0*/  ISETP.GE.AND P0, PT, R7, R205, PT ;  /* 0x000000cd0700720c */ /* 0x000fe20003f06270 */
[C---:B------:R-:W-:Y:S01]  /*4af0*/  IMAD.IADD R16, R200.reuse, 0x1, -R6 ;  /* 0x00000001c8107824 */ /* 0x040fe200078e0a06 */
[----:B------:R-:W-:Y:S01]  /*4b00*/  IMNMX R204, R15, UR16, PT ;  /* 0x000000100fcc7c17 */ /* 0x000fe2000b800200 */
[----:B------:R-:W-:Y:S01]  /*4b10*/  IMAD.IADD R17, R200, 0x1, -R3 ;  /* 0x00000001c8117824 */ /* 0x000fe200078e0a03 */
[----:B------:R-:W-:Y:S01]  /*4b20*/  IABS R13, R14 ;  /* 0x0000000e000d7213 */ /* 0x000fe20000000000 */
[----:B------:R-:W-:Y:S01]  /*4b30*/  HMMA.16816.F32.BF16 R56, R8, R46, R56 ;  /* 0x0000002e0838723c */ /* 0x000fe20000041838 */
[----:B------:R-:W-:-:S02]  /*4b40*/  IABS R15, R16 ;  /* 0x00000010000f7213 */ /* 0x000fc40000000000 */
[----:B------:R1:W2:Y:S01]  /*4b50*/  I2F R22, R13 ;  /* 0x0000000d00167306 */ /* 0x0002a20000201400 */
[----:B------:R-:W-:Y:S02]  /*4b60*/  IADD3 R14, R203, -c[0x0][0x2e4], RZ ;  /* 0x8000b900cb0e7a10 */ /* 0x000fe40007ffe0ff */
[----:B------:R-:W-:Y:S02]  /*4b70*/  IABS R16, R17 ;  /* 0x0000001100107213 */ /* 0x000fe40000000000 */
[----:B------:R-:W-:Y:S01]  /*4b80*/  IMNMX R201, RZ, R14, !PT ;  /* 0x0000000effc97217 */ /* 0x000fe20007800200 */
[----:B-----5:R-:W-:Y:S01]  /*4b90*/  HMMA.16816.F32.BF16 R44, R8, R28, R48 ;  /* 0x0000001c082c723c */ /* 0x020fe20000041830 */
[----:B------:R-:W-:Y:S02]  /*4ba0*/  ISETP.GE.AND P1, PT, R12, R204, PT ;  /* 0x000000cc0c00720c */ /* 0x000fe40003f26270 */
[----:B------:R-:W-:Y:S02]  /*4bb0*/  FSEL R62, R20, -INF , !P5 ;  /* 0xff800000143e7808 */ /* 0x000fe40006800000 */
[----:B------:R-:W-:-:S02]  /*4bc0*/  ISETP.LT.OR P1, PT, R12, R201, P1 ;  /* 0x000000c90c00720c */ /* 0x000fc40000f21670 */
[CC--:B------:R-:W-:Y:S01]  /*4bd0*/  ISETP.GE.AND P6, PT, R7.reuse, R204.reuse, PT ;  /* 0x000000cc0700720c */ /* 0x0c0fe20003fc6270 */
[----:B------:R-:W-:Y:S01]  /*4be0*/  HMMA.16816.F32.BF16 R40, R8, R30, R76 ;  /* 0x0000001e0828723c */ /* 0x000fe2000004184c */
[C---:B------:R-:W-:Y:S01]  /*4bf0*/  ISETP.GE.AND P3, PT, R6.reuse, R205, PT ;  /* 0x000000cd0600720c */ /* 0x040fe20003f66270 */
[----:B-1----:R-:W-:Y:S01]  /*4c00*/  IMAD.MOV.U32 R13, RZ, RZ, R15 ;  /* 0x000000ffff0d7224 */ /* 0x002fe200078e000f */
[-C--:B------:R-:W-:Y:S01]  /*4c10*/  ISETP.GE.AND P5, PT, R6, R204.reuse, PT ;  /* 0x000000cc0600720c */ /* 0x080fe20003fa6270 */
[----:B------:R-:W1:Y:S01]  /*4c20*/  LDSM.16.M88.4 R28, [R181+0x5800] ;  /* 0x00580000b51c783b */ /* 0x000e620000000200 */
[----:B------:R-:W-:Y:S01]  /*4c30*/  ISETP.GE.AND P4, PT, R0, R204, PT ;  /* 0x000000cc0000720c */ /* 0x000fe20003f86270 */
[----:B------:R3:W-:Y:S01]  /*4c40*/  I2F R26, R13 ;  /* 0x0000000d001a7306 */ /* 0x0007e20000201400 */
[CC--:B------:R-:W-:Y:S01]  /*4c50*/  ISETP.LT.OR P0, PT, R7.reuse, R202.reuse, P0 ;  /* 0x000000ca0700720c */ /* 0x0c0fe20000701670 */
[----:B--2---:R-:W-:Y:S01]  /*4c60*/  FFMA.FTZ R17, R22, -UR13, R56 ;  /* 0x8000000d16117c23 */ /* 0x004fe20008010038 */
[----:B------:R-:W-:Y:S01]  /*4c70*/  ISETP.LT.OR P6, PT, R7, R201, P6 ;  /* 0x000000c90700720c */ /* 0x000fe200037c1670 */
[----:B------:R-:W-:Y:S01]  /*4c80*/  IMAD.IADD R7, R203, 0x1, -R7 ;  /* 0x00000001cb077824 */ /* 0x000fe200078e0a07 */
[----:B------:R-:W-:Y:S01]  /*4c90*/  ISETP.LT.OR P3, PT, R6, R202, P3 ;  /* 0x000000ca0600720c */ /* 0x000fe20001f61670 */
[----:B------:R-:W-:-:S04]  /*4ca0*/  DEPBAR.LE SB0, 0x0 ;  /* 0x000080000000791a */ /* 0x000fc80000000000 */
[----:B------:R-:W-:Y:S01]  /*4cb0*/  BAR.SYNC.DEFER_BLOCKING 0x0 ;  /* 0x0000000000007b1d */ /* 0x000fe20000010000 */
[-C--:B------:R-:W-:Y:S01]  /*4cc0*/  ISETP.LT.OR P5, PT, R6, R201.reuse, P5 ;  /* 0x000000c90600720c */ /* 0x080fe20002fa1670 */
[C---:B------:R-:W-:Y:S01]  /*4cd0*/  IMAD.IADD R6, R203.reuse, 0x1, -R6 ;  /* 0x00000001cb067824 */ /* 0x040fe200078e0a06 */
[----:B------:R-:W-:Y:S02]  /*4ce0*/  ISETP.LT.OR P4, PT, R0, R201, P4 ;  /* 0x000000c90000720c */ /* 0x000fe40002781670 */
[----:B------:R-:W-:Y:S01]  /*4cf0*/  IABS R7, R7 ;  /* 0x0000000700077213 */ /* 0x000fe20000000000 */
[----:B---3--:R-:W-:Y:S01]  /*4d00*/  IMAD.IADD R13, R203, 0x1, -R12 ;  /* 0x00000001cb0d7824 */ /* 0x008fe200078e0a0c */
[----:B------:R-:W-:Y:S01]  /*4d10*/  FSEL R60, R21, -INF , !P4 ;  /* 0xff800000153c7808 */ /* 0x000fe20006000000 */
[----:B------:R-:W-:Y:S01]  /*4d20*/  IMAD.MOV.U32 R12, RZ, RZ, R16 ;  /* 0x000000ffff0c7224 */ /* 0x000fe200078e0010 */
[----:B------:R-:W-:Y:S01]  /*4d30*/  FSEL R61, R23, -INF , !P2 ;  /* 0xff800000173d7808 */ /* 0x000fe20005000000 */
[----:B------:R-:W2:Y:S01]  /*4d40*/  I2F R18, R7 ;  /* 0x0000000700127306 */ /* 0x000ea20000201400 */
[----:B------:R-:W-:-:S02]  /*4d50*/  IABS R13, R13 ;  /* 0x0000000d000d7213 */ /* 0x000fc40000000000 */
[C---:B------:R-:W-:Y:S02]  /*4d60*/  ISETP.GE.AND P4, PT, R3.reuse, R205, PT ;  /* 0x000000cd0300720c */ /* 0x040fe40003f86270 */
[C---:B------:R-:W-:Y:S02]  /*4d70*/  ISETP.GE.AND P2, PT, R3.reuse, R204, PT ;  /* 0x000000cc0300720c */ /* 0x040fe40003f46270 */
[C---:B------:R-:W-:Y:S01]  /*4d80*/  ISETP.LT.OR P4, PT, R3.reuse, R202, P4 ;  /* 0x000000ca0300720c */ /* 0x040fe20002781670 */
[----:B------:R3:W4:Y:S01]  /*4d90*/  I2F R25, R12 ;  /* 0x0000000c00197306 */ /* 0x0007220000201400 */
[----:B------:R-:W-:Y:S01]  /*4da0*/  ISETP.LT.OR P2, PT, R3, R201, P2 ;  /* 0x000000c90300720c */ /* 0x000fe20001741670 */
[----:B--2---:R-:W-:Y:S01]  /*4db0*/  FFMA.FTZ R20, R18, -UR13, R58 ;  /* 0x8000000d12147c23 */ /* 0x004fe2000801003a */
[----:B------:R-:W-:Y:S02]  /*4dc0*/  IADD3 R18, R0, 0x21, RZ ;  /* 0x0000002100127810 */ /* 0x000fe40007ffe0ff */
[----:B------:R-:W-:-:S02]  /*4dd0*/  FSEL R58, R17, -INF , !P0 ;  /* 0xff800000113a7808 */ /* 0x000fc40004000000 */
[----:B------:R-:W-:Y:S01]  /*4de0*/  FSEL R51, R20, -INF , !P6 ;  /* 0xff80000014337808 */ /* 0x000fe20007000000 */
[----:B---3--:R-:W-:Y:S01]  /*4df0*/  IMAD.MOV.U32 R12, RZ, RZ, R13 ;  /* 0x000000ffff0c7224 */ /* 0x008fe200078e000d */
[----:B------:R-:W-:Y:S01]  /*4e00*/  IABS R13, R6 ;  /* 0x00000006000d7213 */ /* 0x000fe20000000000 */
[----:B------:R-:W-:Y:S02]  /*4e10*/  IMAD.IADD R6, R203, 0x1, -R3 ;  /* 0x00000001cb067824 */ /* 0x000fe400078e0a03 */
[----:B------:R2:W3:Y:S01]  /*4e20*/  I2F R14, R12 ;  /* 0x0000000c000e7306 */ /* 0x0004e20000201400 */
[----:B----4-:R-:W-:Y:S02]  /*4e30*/  FFMA.FTZ R22, R25, -UR13, R36 ;  /* 0x8000000d19167c23 */ /* 0x010fe40008010024 */
[----:B------:R-:W-:Y:S01]  /*4e40*/  IMAD.MOV.U32 R7, RZ, RZ, R13 ;  /* 0x000000ffff077224 */ /* 0x000fe200078e000d */
[----:B------:R-:W-:Y:S02]  /*4e50*/  IABS R6, R6 ;  /* 0x0000000600067213 */ /* 0x000fe40000000000 */
[----:B------:R-:W-:-:S02]  /*4e60*/  FSEL R64, R22, -INF , !P4 ;  /* 0xff80000016407808 */ /* 0x000fc40006000000 */
[----:B------:R-:W4:Y:S01]  /*4e70*/  I2F R21, R7 ;  /* 0x0000000700157306 */ /* 0x000f220000201400 */
[----:B--2---:R-:W-:-:S07]  /*4e80*/  IADD3 R12, R0, 0x11, RZ ;  /* 0x00000011000c7810 */ /* 0x004fce0007ffe0ff */
[----:B------:R2:W5:Y:S01]  /*4e90*/  I2F R15, R6 ;  /* 0x00000006000f7306 */ /* 0x0005620000201400 */
[----:B---3--:R-:W-:Y:S02]  /*4ea0*/  FFMA.FTZ R16, R14, -UR13, R19 ;  /* 0x8000000d0e107c23 */ /* 0x008fe40008010013 */
[----:B------:R-:W-:Y:S01]  /*4eb0*/  FFMA.FTZ R19, R26, -UR13, R57 ;  /* 0x8000000d1a137c23 */ /* 0x000fe20008010039 */
[----:B------:R-:W-:Y:S01]  /*4ec0*/  ISETP.GE.AND P0, PT, R12, R204, PT ;  /* 0x000000cc0c00720c */ /* 0x000fe20003f06270 */
[----:B------:R-:W-:Y:S01]  /*4ed0*/  IMAD.IADD R3, R200, 0x1, -R12 ;  /* 0x00000001c8037824 */ /* 0x000fe200078e0a0c */
[----:B------:R-:W-:Y:S01]  /*4ee0*/  FSEL R50, R16, -INF , !P1 ;  /* 0xff80000010327808 */ /* 0x000fe20004800000 */
[----:B----4-:R-:W-:Y:S01]  /*4ef0*/  FFMA.FTZ R21, R21, -UR13, R59 ;  /* 0x8000000d15157c23 */ /* 0x010fe2000801003b */
[----:B------:R-:W-:Y:S02]  /*4f00*/  IADD3 R7, R0, 0x18, RZ ;  /* 0x0000001800077810 */ /* 0x000fe40007ffe0ff */
[----:B------:R-:W-:-:S02]  /*4f10*/  IABS R3, R3 ;  /* 0x0000000300037213 */ /* 0x000fc40000000000 */
[----:B------:R-:W-:Y:S01]  /*4f20*/  FSEL R56, R19, -INF , !P3 ;  /* 0xff80000013387808 */ /* 0x000fe20005800000 */
[----:B------:R-:W-:Y:S01]  /*4f30*/  IMAD.IADD R14, R200, 0x1, -R7 ;  /* 0x00000001c80e7824 */ /* 0x000fe200078e0a07 */
[----:B------:R-:W-:Y:S01]  /*4f40*/  ISETP.GE.AND P6, PT, R7, R205, PT ;  /* 0x000000cd0700720c */ /* 0x000fe20003fc6270 */
[----:B------:R-:W-:Y:S01]  /*4f50*/  IMAD.MOV.U32 R13, RZ, RZ, R3 ;  /* 0x000000ffff0d7224 */ /* 0x000fe200078e0003 */
[C---:B--2---:R-:W-:Y:S01]  /*4f60*/  IADD3 R6, R0.reuse, 0x19, RZ ;  /* 0x0000001900067810 */ /* 0x044fe20007ffe0ff */
[----:B-----5:R-:W-:Y:S01]  /*4f70*/  FFMA.FTZ R23, R15, -UR13, R38 ;  /* 0x8000000d0f177c23 */ /* 0x020fe20008010026 */
[----:B------:R-:W-:Y:S01]  /*4f80*/  IABS R3, R14 ;  /* 0x0000000e00037213 */ /* 0x000fe20000000000 */
[----:B------:R2:W-:Y:S01]  /*4f90*/  I2F R24, R13 ;  /* 0x0000000d00187306 */ /* 0x0005e20000201400 */
[C---:B------:R-:W-:Y:S02]  /*4fa0*/  ISETP.GE.AND P3, PT, R7.reuse, R204, PT ;  /* 0x000000cc0700720c */ /* 0x040fe40003f66270 */
[----:B------:R-:W-:Y:S01]  /*4fb0*/  ISETP.LT.OR P6, PT, R7, R202, P6 ;  /* 0x000000ca0700720c */ /* 0x000fe200037c1670 */
[----:B------:R-:W-:Y:S01]  /*4fc0*/  IMAD.MOV.U32 R14, RZ, RZ, R3 ;  /* 0x000000ffff0e7224 */ /* 0x000fe200078e0003 */
[----:B------:R-:W-:-:S02]  /*4fd0*/  IADD3 R3, R0, 0x20, RZ ;  /* 0x0000002000037810 */ /* 0x000fc40007ffe0ff */
[----:B------:R-:W-:Y:S01]  /*4fe0*/  ISETP.LT.OR P3, PT, R7, R201, P3 ;  /* 0x000000c90700720c */ /* 0x000fe20001f61670 */
[----:B------:R-:W3:Y:S01]  /*4ff0*/  I2F R26, R14 ;  /* 0x0000000e001a7306 */ /* 0x000ee20000201400 */
[----:B------:R-:W-:Y:S01]  /*5000*/  IMAD.IADD R7, R203, 0x1, -R7 ;  /* 0x00000001cb077824 */ /* 0x000fe200078e0a07 */
[----:B------:R-:W-:Y:S01]  /*5010*/  ISETP.GE.AND P1, PT, R12, R205, PT ;  /* 0x000000cd0c00720c */ /* 0x000fe20003f26270 */
[----:B------:R-:W-:Y:S01]  /*5020*/  IMAD.IADD R15, R200, 0x1, -R3 ;  /* 0x00000001c80f7824 */ /* 0x000fe200078e0a03 */
[----:B------:R-:W-:Y:S02]  /*5030*/  ISETP.LT.OR P0, PT, R12, R201, P0 ;  /* 0x000000c90c00720c */ /* 0x000fe40000701670 */
[----:B------:R-:W-:Y:S01]  /*5040*/  IABS R7, R7 ;  /* 0x0000000700077213 */ /* 0x000fe20000000000 */
[----:B--2---:R-:W-:Y:S01]  /*5050*/  IMAD.IADD R13, R200, 0x1, -R6 ;  /* 0x00000001c80d7824 */ /* 0x004fe200078e0a06 */
[----:B------:R-:W-:Y:S02]  /*5060*/  ISETP.LT.OR P1, PT, R12, R202, P1 ;  /* 0x000000ca0c00720c */ /* 0x000fe40000f21670 */
[----:B------:R-:W-:-:S02]  /*5070*/  FSEL R59, R21, -INF , !P5 ;  /* 0xff800000153b7808 */ /* 0x000fc40006800000 */
[----:B------:R-:W-:Y:S02]  /*5080*/  IABS R13, R13 ;  /* 0x0000000d000d7213 */ /* 0x000fe40000000000 */
[----:B------:R-:W-:Y:S01]  /*5090*/  ISETP.GE.AND P5, PT, R6, R205, PT ;  /* 0x000000cd0600720c */ /* 0x000fe20003fa6270 */
[----:B---3--:R-:W-:Y:S01]  /*50a0*/  FFMA.FTZ R17, R26, -UR13, R52 ;  /* 0x8000000d1a117c23 */ /* 0x008fe20008010034 */
[----:B------:R-:W-:Y:S01]  /*50b0*/  ISETP.GE.AND P4, PT, R6, R204, PT ;  /* 0x000000cc0600720c */ /* 0x000fe20003f86270 */
[----:B------:R-:W-:Y:S01]  /*50c0*/  IMAD.MOV.U32 R14, RZ, RZ, R13 ;  /* 0x000000ffff0e7224 */ /* 0x000fe200078e000d */
[----:B------:R-:W-:Y:S01]  /*50d0*/  IABS R13, R15 ;  /* 0x0000000f000d7213 */ /* 0x000fe20000000000 */
[----:B------:R-:W-:Y:S01]  /*50e0*/  IMAD.IADD R15, R200, 0x1, -R18 ;  /* 0x00000001c80f7824 */ /* 0x000fe200078e0a12 */
[C---:B------:R-:W-:Y:S01]  /*50f0*/  ISETP.LT.OR P5, PT, R6.reuse, R202, P5 ;  /* 0x000000ca0600720c */ /* 0x040fe20002fa1670 */
[----:B------:R2:W3:Y:S01]  /*5100*/  I2F R27, R14 ;  /* 0x0000000e001b7306 */ /* 0x0004e20000201400 */
[----:B------:R-:W-:Y:S01]  /*5110*/  ISETP.LT.OR P4, PT, R6, R201, P4 ;  /* 0x000000c90600720c */ /* 0x000fe20002781670 */
[----:B------:R-:W-:Y:S01]  /*5120*/  IMAD.IADD R6, R203, 0x1, -R6 ;  /* 0x00000001cb067824 */ /* 0x000fe200078e0a06 */
[----:B------:R-:W-:-:S02]  /*5130*/  FSEL R57, R23, -INF , !P2 ;  /* 0xff80000017397808 */ /* 0x000fc40005000000 */
[----:B------:R-:W-:-:S03]  /*5140*/  ISETP.GE.AND P2, PT, R3, R205, PT ;  /* 0x000000cd0300720c */ /* 0x000fc60003f46270 */
[----:B------:R4:W5:Y:S01]  /*5150*/  I2F R25, R13 ;  /* 0x0000000d00197306 */ /* 0x0009620000201400 */
[----:B------:R-:W-:Y:S01]  /*5160*/  ISETP.LT.OR P2, PT, R3, R202, P2 ;  /* 0x000000ca0300720c */ /* 0x000fe20001741670 */
[----:B--2---:R-:W-:Y:S01]  /*5170*/  IMAD.IADD R14, R203, 0x1, -R12 ;  /* 0x00000001cb0e7824 */ /* 0x004fe200078e0a0c */
[----:B------:R-:W-:Y:S01]  /*5180*/  IABS R12, R15 ;  /* 0x0000000f000c7213 */ /* 0x000fe20000000000 */
[----:B---3--:R-:W-:-:S03]  /*5190*/  FFMA.FTZ R21, R27, -UR13, R53 ;  /* 0x8000000d1b157c23 */ /* 0x008fc60008010035 */
[----:B------:R-:W-:Y:S01]  /*51a0*/  IABS R14, R14 ;  /* 0x0000000e000e7213 */ /* 0x000fe20000000000 */
[----:B------:R2:W-:Y:S01]  /*51b0*/  I2F R33, R12 ;  /* 0x0000000c00217306 */ /* 0x0005e20000201400 */
[----:B----4-:R-:W-:Y:S02]  /*51c0*/  IMAD.MOV.U32 R13, RZ, RZ, R7 ;  /* 0x000000ffff0d7224 */ /* 0x010fe400078e0007 */
[----:B------:R-:W-:Y:S02]  /*51d0*/  FFMA.FTZ R7, R24, -UR13, R37 ;  /* 0x8000000d18077c23 */ /* 0x000fe40008010025 */
[----:B-----5:R-:W-:Y:S01]  /*51e0*/  FFMA.FTZ R25, R25, -UR13, R44 ;  /* 0x8000000d19197c23 */ /* 0x020fe2000801002c */
[----:B------:R-:W-:Y:S02]  /*51f0*/  FSEL R44, R17, -INF , !P6 ;  /* 0xff800000112c7808 */ /* 0x000fe40007000000 */
[----:B------:R3:W4:Y:S01]  /*5200*/  I2F R20, R13 ;  /* 0x0000000d00147306 */ /* 0x0007220000201400 */
[----:B------:R-:W-:-:S02]  /*5210*/  FSEL R63, R7, -INF , !P1 ;  /* 0xff800000073f7808 */ /* 0x000fc40004800000 */
[C---:B------:R-:W-:Y:S02]  /*5220*/  ISETP.GE.AND P1, PT, R3.reuse, R204, PT ;  /* 0x000000cc0300720c */ /* 0x040fe40003f26270 */
[----:B------:R-:W-:Y:S02]  /*5230*/  IADD3 R7, R0, 0x29, RZ ;  /* 0x0000002900077810 */ /* 0x000fe40007ffe0ff */
[----:B------:R-:W-:Y:S01]  /*5240*/  ISETP.LT.OR P1, PT, R3, R201, P1 ;  /* 0x000000c90300720c */ /* 0x000fe20000f21670 */
[----:B--2---:R-:W-:Y:S01]  /*5250*/  IMAD.MOV.U32 R12, RZ, RZ, R14 ;  /* 0x000000ffff0c7224 */ /* 0x004fe200078e000e */
[----:B------:R-:W-:Y:S01]  /*5260*/  IABS R14, R6 ;  /* 0x00000006000e7213 */ /* 0x000fe20000000000 */
[----:B------:R-:W-:Y:S01]  /*5270*/  IMAD.IADD R6, R203, 0x1, -R3 ;  /* 0x00000001cb067824 */ /* 0x000fe200078e0a03 */
[----:B------:R-:W-:Y:S01]  /*5280*/  FSEL R110, R25, -INF , !P2 ;  /* 0xff800000196e7808 */ /* 0x000fe20005000000 */
[----:B------:R2:W5:Y:S01]  /*5290*/  I2F R16, R12 ;  /* 0x0000000c00107306 */ /* 0x0005620000201400 */
[----:B------:R-:W-:-:S02]  /*52a0*/  ISETP.GE.AND P2, PT, R7, R204, PT ;  /* 0x000000cc0700720c */ /* 0x000fc40003f46270 */
[----:B------:R-:W-:Y:S01]  /*52b0*/  IABS R6, R6 ;  /* 0x0000000600067213 */ /* 0x000fe20000000000 */
[----:B---3--:R-:W-:Y:S01]  /*52c0*/  IMAD.MOV.U32 R13, RZ, RZ, R14 ;  /* 0x000000ffff0d7224 */ /* 0x008fe200078e000e */
[-C--:B------:R-:W-:Y:S01]  /*52d0*/  ISETP.LT.OR P2, PT, R7, R201.reuse, P2 ;  /* 0x000000c90700720c */ /* 0x080fe20001741670 */
[----:B------:R-:W-:Y:S01]  /*52e0*/  IMAD.IADD R14, R200, 0x1, -R7 ;  /* 0x00000001c80e7824 */ /* 0x000fe200078e0a07 */
[----:B------:R-:W-:Y:S01]  /*52f0*/  ISETP.GE.AND P6, PT, R18, R204, PT ;  /* 0x000000cc1200720c */ /* 0x000fe20003fc6270 */
[----:B------:R3:W1:Y:S01]  /*5300*/  I2F R15, R6 ;  /* 0x00000006000f7306 */ /* 0x0006620000201400 */
[----:B----4-:R-:W-:Y:S01]  /*5310*/  FFMA.FTZ R22, R20, -UR13, R54 ;  /* 0x8000000d14167c23 */ /* 0x010fe20008010036 */
[----:B------:R-:W-:Y:S02]  /*5320*/  IADD3 R20, R0, 0x38, RZ ;  /* 0x0000003800147810 */ /* 0x000fe40007ffe0ff */
[----:B------:R-:W-:Y:S02]  /*5330*/  ISETP.LT.OR P6, PT, R18, R201, P6 ;  /* 0x000000c91200720c */ /* 0x000fe400037c1670 */
[----:B------:R-:W-:-:S02]  /*5340*/  FSEL R37, R22, -INF , !P3 ;  /* 0xff80000016257808 */ /* 0x000fc40005800000 */
[----:B--2---:R-:W-:Y:S01]  /*5350*/  IADD3 R12, R0, 0x28, RZ ;  /* 0x00000028000c7810 */ /* 0x004fe20007ffe0ff */
[----:B------:R2:W4:Y:S01]  /*5360*/  I2F R19, R13 ;  /* 0x0000000d00137306 */ /* 0x0005220000201400 */
[----:B-----5:R-:W-:Y:S01]  /*5370*/  FFMA.FTZ R16, R16, -UR13, R39 ;  /* 0x8000000d10107c23 */ /* 0x020fe20008010027 */
[----:B------:R-:W-:Y:S02]  /*5380*/  FSEL R39, R21, -INF , !P5 ;  /* 0xff80000015277808 */ /* 0x000fe40006800000 */
[----:B------:R-:W-:Y:S01]  /*5390*/  IMAD.IADD R3, R200, 0x1, -R12 ;  /* 0x00000001c8037824 */ /* 0x000fe200078e0a0c */
[----:B------:R-:W-:Y:S02]  /*53a0*/  ISETP.GE.AND P3, PT, R12, R205, PT ;  /* 0x000000cd0c00720c */ /* 0x000fe40003f66270 */
[----:B---3--:R-:W-:Y:S01]  /*53b0*/  IADD3 R6, R0, 0x30, RZ ;  /* 0x0000003000067810 */ /* 0x008fe20007ffe0ff */
[----:B-1----:R-:W-:Y:S01]  /*53c0*/  FFMA.FTZ R23, R15, -UR13, R46 ;  /* 0x8000000d0f177c23 */ /* 0x002fe2000801002e */
[----:B------:R-:W-:-:S02]  /*53d0*/  IABS R3, R3 ;  /* 0x0000000300037213 */ /* 0x000fc40000000000 */
[C---:B------:R-:W-:Y:S02]  /*53e0*/  ISETP.GE.AND P5, PT, R12.reuse, R204, PT ;  /* 0x000000cc0c00720c */ /* 0x040fe40003fa6270 */
[C---:B------:R-:W-:Y:S02]  /*53f0*/  ISETP.LT.OR P3, PT, R12.reuse, R202, P3 ;  /* 0x000000ca0c00720c */ /* 0x040fe40001f61670 */
[----:B------:R-:W-:Y:S01]  /*5400*/  ISETP.LT.OR P5, PT, R12, R201, P5 ;  /* 0x000000c90c00720c */ /* 0x000fe20002fa1670 */
[----:B--2---:R-:W-:Y:S01]  /*5410*/  IMAD.MOV.U32 R13, RZ, RZ, R3 ;  /* 0x000000ffff0d7224 */ /* 0x004fe200078e0003 */
[----:B------:R-:W-:Y:S01]  /*5420*/  IABS R3, R14 ;  /* 0x0000000e00037213 */ /* 0x000fe20000000000 */
[----:B----4-:R-:W-:Y:S01]  /*5430*/  FFMA.FTZ R24, R19, -UR13, R55 ;  /* 0x8000000d13187c23 */ /* 0x010fe20008010037 */
[----:B------:R-:W-:Y:S01]  /*5440*/  IADD3 R19, R0, 0x39, RZ ;  /* 0x0000003900137810 */ /* 0x000fe20007ffe0ff */
[----:B------:R1:W-:Y:S01]  /*5450*/  I2F R32, R13 ;  /* 0x0000000d00207306 */ /* 0x0003e20000201400 */
[----:B------:R-:W-:Y:S01]  /*5460*/  IMAD.IADD R12, R203, 0x1, -R12 ;  /* 0x00000001cb0c7824 */ /* 0x000fe200078e0a0c */
[----:B------:R-:W-:Y:S01]  /*5470*/  FSEL R38, R16, -INF , !P0 ;  /* 0xff80000010267808 */ /* 0x000fe20004000000 */
[----:B------:R-:W-:Y:S01]  /*5480*/  IMAD.MOV.U32 R14, RZ, RZ, R3 ;  /* 0x000000ffff0e7224 */ /* 0x000fe200078e0003 */
[----:B------:R-:W-:-:S02]  /*5490*/  IADD3 R3, R0, 0x31, RZ ;  /* 0x0000003100037810 */ /* 0x000fc40007ffe0ff */
[----:B------:R-:W-:Y:S02]  /*54a0*/  IABS R12, R12 ;  /* 0x0000000c000c7213 */ /* 0x000fe40000000000 */
[----:B------:R2:W-:Y:S01]  /*54b0*/  I2F R36, R14 ;  /* 0x0000000e00247306 */ /* 0x0005e20000201400 */
[----:B------:R-:W-:Y:S01]  /*54c0*/  IMAD.IADD R15, R200, 0x1, -R3 ;  /* 0x00000001c80f7824 */ /* 0x000fe200078e0a03 */
[----:B------:R-:W-:Y:S02]  /*54d0*/  ISETP.GE.AND P0, PT, R18, R205, PT ;  /* 0x000000cd1200720c */ /* 0x000fe40003f06270 */
[----:B------:R-:W-:Y:S02]  /*54e0*/  FSEL R112, R23, -INF , !P1 ;  /* 0xff80000017707808 */ /* 0x000fe40004800000 */
[----:B------:R-:W-:Y:S01]  /*54f0*/  IABS R0, R15 ;  /* 0x0000000f00007213 */ /* 0x000fe20000000000 */
[----:B------:R-:W-:Y:S01]  /*5500*/  FFMA.FTZ R15, R33, -UR13, R45 ;  /* 0x8000000d210f7c23 */ /* 0x000fe2000801002d */
[----:B------:R-:W-:Y:S01]  /*5510*/  FSEL R45, R24, -INF , !P4 ;  /* 0xff800000182d7808 */ /* 0x000fe20006000000 */
[----:B-1----:R-:W-:Y:S01]  /*5520*/  IMAD.IADD R13, R200, 0x1, -R6 ;  /* 0x00000001c80d7824 */ /* 0x002fe200078e0a06 */
[----:B------:R-:W-:Y:S01]  /*5530*/  ISETP.GE.AND P4, PT, R7, R205, PT ;  /* 0x000000cd0700720c */ /* 0x000fe20003f86270 */
[----:B------:R-:W-:Y:S01]  /*5540*/  HMMA.16816.F32.BF16 R24, R8, R28, R72 ;  /* 0x0000001c0818723c */ /* 0x000fe20000041848 */
[----:B------:R-:W-:-:S02]  /*5550*/  ISETP.LT.OR P0, PT, R18, R202, P0 ;  /* 0x000000ca1200720c */ /* 0x000fc40000701670 */
[----:B------:R-:W-:Y:S01]  /*5560*/  IABS R13, R13 ;  /* 0x0000000d000d7213 */ /* 0x000fe20000000000 */
[----:B--2---:R-:W-:Y:S01]  /*5570*/  IMAD.IADD R14, R200, 0x1, -R20 ;  /* 0x00000001c80e7824 */ /* 0x004fe200078e0a14 */
[----:B------:R-:W-:Y:S02]  /*5580*/  ISETP.LT.OR P4, PT, R7, R202, P4 ;  /* 0x000000ca0700720c */ /* 0x000fe40002781670 */
[----:B------:R1:W-:Y:S01]  /*5590*/  I2F R35, R13 ;  /* 0x0000000d00237306 */ /* 0x0003e20000201400 */
[----:B------:R-:W-:Y:S02]  /*55a0*/  FSEL R102, R15, -INF , !P0 ;  /* 0xff8000000f667808 */ /* 0x000fe40004000000 */
[C---:B------:R-:W-:Y:S02]  /*55b0*/  ISETP.GE.AND P1, PT, R6.reuse, R205, PT ;  /* 0x000000cd0600720c */ /* 0x040fe40003f26270 */
[C---:B------:R-:W-:Y:S02]  /*55c0*/  ISETP.GE.AND P0, PT, R6.reuse, R204, PT ;  /* 0x000000cc0600720c */ /* 0x040fe40003f06270 */
[----:B------:R-:W-:-:S02]  /*55d0*/  ISETP.LT.OR P1, PT, R6, R202, P1 ;  /* 0x000000ca0600720c */ /* 0x000fc40000f21670 */
[----:B------:R-:W-:Y:S01]  /*55e0*/  ISETP.LT.OR P0, PT, R6, R201, P0 ;  /* 0x000000c90600720c */ /* 0x000fe20000701670 */
[----:B-1----:R-:W-:Y:S01]  /*55f0*/  IMAD.MOV.U32 R13, RZ, RZ, R0 ;  /* 0x000000ffff0d7224 */ /* 0x002fe200078e0000 */
[----:B------:R-:W-:Y:S01]  /*5600*/  IABS R0, R14 ;  /* 0x0000000e00007213 */ /* 0x000fe20000000000 */
[----:B------:R-:W-:Y:S02]  /*5610*/  IMAD.IADD R14, R203, 0x1, -R18 ;  /* 0x00000001cb0e7824 */ /* 0x000fe400078e0a12 */
[----:B------:R1:W-:Y:S03]  /*5620*/  I2F R34, R13 ;  /* 0x0000000d00227306 */ /* 0x0003e60000201400 */
[----:B------:R-:W-:-:S05]  /*5630*/  IABS R14, R14 ;  /* 0x0000000e000e7213 */ /* 0x000fca0000000000 */
[----:B------:R2:W-:Y:S01]  /*5640*/  I2F R33, R0 ;  /* 0x0000000000217306 */ /* 0x0005e20000201400 */
[----:B-1----:R-:W-:-:S07]  /*5650*/  IMAD.IADD R13, R200, 0x1, -R19 ;  /* 0x00000001c80d7824 */ /* 0x002fce00078e0a13 */
[----:B------:R-:W1:Y:S01]  /*5660*/  I2F R14, R14 ;  /* 0x0000000e000e7306 */ /* 0x000e620000201400 */
[----:B--2---:R-:W-:-:S07]  /*5670*/  IABS R0, R13 ;  /* 0x0000000d00007213 */ /* 0x004fce0000000000 */
[----:B------:R2:W-:Y:S02]  /*5680*/  I2F R22, R0 ;  /* 0x0000000000167306 */ /* 0x0005e40000201400 */
[----:B--2---:R-:W-:Y:S02]  /*5690*/  IMAD.IADD R0, R203, 0x1, -R7 ;  /* 0x00000001cb007824 */ /* 0x004fe400078e0a07 */
[----:B------:R-:W-:-:S03]  /*56a0*/  IMAD.MOV.U32 R7, RZ, RZ, R12 ;  /* 0x000000ffff077224 */ /* 0x000fc600078e000c */
[----:B------:R-:W-:Y:S01]  /*56b0*/  IABS R12, R0 ;  /* 0x00000000000c7213 */ /* 0x000fe20000000000 */
[----:B------:R2:W3:Y:S01]  /*56c0*/  I2F R21, R7 ;  /* 0x0000000700157306 */ /* 0x0004e20000201400 */
[----:B------:R-:W-:Y:S02]  /*56d0*/  IMAD.IADD R0, R203, 0x1, -R6 ;  /* 0x00000001cb007824 */ /* 0x000fe400078e0a06 */
[----:B-1----:R-:W-:-:S05]  /*56e0*/  FFMA.FTZ R6, R14, -UR13, R47 ;  /* 0x8000000d0e067c23 */ /* 0x002fca000801002f */
[----:B------:R-:W-:Y:S01]  /*56f0*/  FSEL R101, R6, -INF , !P6 ;  /* 0xff80000006657808 */ /* 0x000fe20007000000 */
[----:B------:R-:W-:Y:S01]  /*5700*/  IMAD.IADD R6, R203, 0x1, -R20 ;  /* 0x00000001cb067824 */ /* 0x000fe200078e0a14 */
[----:B------:R-:W-:-:S04]  /*5710*/  ISETP.GE.AND P6, PT, R3, R205, PT ;  /* 0x000000cd0300720c */ /* 0x000fc80003fc6270 */
[----:B------:R-:W-:Y:S01]  /*5720*/  ISETP.LT.OR P6, PT, R3, R202, P6 ;  /* 0x000000ca0300720c */ /* 0x000fe200037c1670 */
[----:B--2---:R-:W-:Y:S01]  /*5730*/  IMAD.MOV.U32 R7, RZ, RZ, R12 ;  /* 0x000000ffff077224 */ /* 0x004fe200078e000c */
[----:B------:R-:W-:Y:S01]  /*5740*/  IABS R12, R0 ;  /* 0x00000000000c7213 */ /* 0x000fe20000000000 */
[----:B------:R-:W-:Y:S02]  /*5750*/  IMAD.IADD R0, R203, 0x1, -R3 ;  /* 0x00000001cb007824 */ /* 0x000fe400078e0a03 */
[----:B------:R1:W2:Y:S03]  /*5760*/  I2F R18, R7 ;  /* 0x0000000700127306 */ /* 0x0002a60000201400 */
[----:B------:R-:W-:-:S05]  /*5770*/  IABS R0, R0 ;  /* 0x0000000000007213 */ /* 0x000fca0000000000 */
[----:B------:R4:W-:Y:S01]  /*5780*/  I2F R17, R12 ;  /* 0x0000000c00117306 */ /* 0x0009e20000201400 */
[----:B-1----:R-:W-:-:S07]  /*5790*/  FFMA.FTZ R7, R32, -UR13, R40 ;  /* 0x8000000d20077c23 */ /* 0x002fce0008010028 */
[----:B------:R1:W5:Y:S01]  /*57a0*/  I2F R16, R0 ;  /* 0x0000000000107306 */ /* 0x0003620000201400 */
[----:B------:R-:W-:Y:S01]  /*57b0*/  FSEL R119, R7, -INF , !P3 ;  /* 0xff80000007777808 */ /* 0x000fe20005800000 */
[----:B------:R-:W-:Y:S01]  /*57c0*/  FFMA.FTZ R7, R36, -UR13, R41 ;  /* 0x8000000d24077c23 */ /* 0x000fe20008010029 */
[C---:B------:R-:W-:Y:S01]  /*57d0*/  ISETP.GE.AND P3, PT, R3.reuse, R204, PT ;  /* 0x000000cc0300720c */ /* 0x040fe20003f66270 */
[----:B----4-:R-:W-:Y:S03]  /*57e0*/  HMMA.16816.F32.BF16 R12, R8, R30, R68 ;  /* 0x0000001e080c723c */ /* 0x010fe60000041844 */
[----:B------:R-:W-:Y:S02]  /*57f0*/  ISETP.LT.OR P3, PT, R3, R201, P3 ;  /* 0x000000c90300720c */ /* 0x000fe40001f61670 */
[----:B------:R-:W-:Y:S02]  /*5800*/  IABS R3, R6 ;  /* 0x0000000600037213 */ /* 0x000fe40000000000 */
[----:B---3--:R-:W-:Y:S01]  /*5810*/  FFMA.FTZ R9, R21, -UR13, R42 ;  /* 0x8000000d15097c23 */ /* 0x008fe2000801002a */
[----:B------:R-:W-:Y:S01]  /*5820*/  FSEL R103, R7, -INF , !P4 ;  /* 0xff80000007677808 */ /* 0x000fe20006000000 */
[----:B-1----:R-:W-:Y:S01]  /*5830*/  IMAD.IADD R0, R203, 0x1, -R19 ;  /* 0x00000001cb007824 */ /* 0x002fe200078e0a13 */
[----:B------:R1:W3:Y:S01]  /*5840*/  I2F R6, R3 ;  /* 0x0000000300067306 */ /* 0x0002e20000201400 */
[----:B--2---:R-:W-:Y:S01]  /*5850*/  FFMA.FTZ R8, R18, -UR13, R43 ;  /* 0x8000000d12087c23 */ /* 0x004fe2000801002b */
[----:B------:R-:W-:Y:S01]  /*5860*/  FSEL R114, R9, -INF , !P5 ;  /* 0xff80000009727808 */ /* 0x000fe20006800000 */
[----:B------:R-:W-:Y:S01]  /*5870*/  FFMA.FTZ R7, R34, -UR13, R25 ;  /* 0x8000000d22077c23 */ /* 0x000fe20008010019 */
[----:B------:R-:W-:Y:S01]  /*5880*/  IABS R0, R0 ;  /* 0x0000000000007213 */ /* 0x000fe20000000000 */
[----:B-----5:R-:W-:Y:S01]  /*5890*/  FFMA.FTZ R16, R16, -UR13, R27 ;  /* 0x8000000d10107c23 */ /* 0x020fe2000801001b */
[----:B------:R-:W-:-:S02]  /*58a0*/  FSEL R116, R8, -INF , !P2 ;  /* 0xff80000008747808 */ /* 0x000fc40005000000 */
[CC--:B------:R-:W-:Y:S02]  /*58b0*/  ISETP.GE.AND P5, PT, R20.reuse, R205.reuse, PT ;  /* 0x000000cd1400720c */ /* 0x0c0fe40003fa6270 */
[----:B------:R-:W2:Y:S01]  /*58c0*/  I2F R0, R0 ;  /* 0x0000000000007306 */ /* 0x000ea20000201400 */
[----:B------:R-:W-:Y:S02]  /*58d0*/  ISETP.GE.AND P4, PT, R19, R205, PT ;  /* 0x000000cd1300720c */ /* 0x000fe40003f86270 */
[C---:B------:R-:W-:Y:S01]  /*58e0*/  ISETP.GE.AND P2, PT, R20.reuse, R204, PT ;  /* 0x000000cc1400720c */ /* 0x040fe20003f46270 */
[----:B------:R-:W-:Y:S01]  /*58f0*/  FFMA.FTZ R12, R33, -UR13, R12 ;  /* 0x8000000d210c7c23 */ /* 0x000fe2000801000c */
[CC--:B------:R-:W-:Y:S01]  /*5900*/  ISETP.LT.OR P5, PT, R20.reuse, R202.reuse, P5 ;  /* 0x000000ca1400720c */ /* 0x0c0fe20002fa1670 */
[----:B-1----:R-:W-:Y:S01]  /*5910*/  FFMA.FTZ R3, R35, -UR13, R24 ;  /* 0x8000000d23037c23 */ /* 0x002fe20008010018 */
[----:B------:R-:W-:Y:S01]  /*5920*/  ISETP.LT.OR P2, PT, R20, R201, P2 ;  /* 0x000000c91400720c */ /* 0x000fe20001741670 */
[----:B---3--:R-:W-:Y:S01]  /*5930*/  FFMA.FTZ R14, R6, -UR13, R14 ;  /* 0x8000000d060e7c23 */ /* 0x008fe2000801000e */
[----:B------:R-:W-:Y:S01]  /*5940*/  ISETP.LT.OR P4, PT, R19, R202, P4 ;  /* 0x000000ca1300720c */ /* 0x000fe20002781670 */
[----:B------:R-:W-:Y:S01]  /*5950*/  FFMA.FTZ R6, R22, -UR13, R13 ;  /* 0x8000000d16067c23 */ /* 0x000fe2000801000d */
[----:B------:R-:W-:Y:S01]  /*5960*/  FSEL R120, R3, -INF , !P1 ;  /* 0xff80000003787808 */ /* 0x000fe20004800000 */
[----:B------:R-:W-:Y:S01]  /*5970*/  FFMA.FTZ R3, R17, -UR13, R26 ;  /* 0x8000000d11037c23 */ /* 0x000fe2000801001a */
[----:B------:R-:W-:-:S02]  /*5980*/  ISETP.GE.AND P1, PT, R19, R204, PT ;  /* 0x000000cc1300720c */ /* 0x000fc40003f26270 */
[----:B------:R-:W-:Y:S01]  /*5990*/  FSEL R118, R7, -INF , !P6 ;  /* 0xff80000007767808 */ /* 0x000fe20007000000 */
[----:B--2---:R-:W-:Y:S01]  /*59a0*/  FFMA.FTZ R0, R0, -UR13, R15 ;  /* 0x8000000d00007c23 */ /* 0x004fe2000801000f */
[----:B------:R-:W-:Y:S02]  /*59b0*/  FSEL R108, R3, -INF , !P0 ;  /* 0xff800000036c7808 */ /* 0x000fe40004000000 */
[----:B------:R-:W-:Y:S02]  /*59c0*/  PLOP3.LUT P0, PT, PT, PT, UP0, 0x80, 0x0 ;  /* 0x000000000000781c */ /* 0x000fe40003f0f008 */
[----:B------:R-:W-:Y:S02]  /*59d0*/  ISETP.LT.OR P1, PT, R19, R201, P1 ;  /* 0x000000c91300720c */ /* 0x000fe40000f21670 */
[----:B------:R-:W-:Y:S02]  /*59e0*/  FSEL R109, R16, -INF , !P3 ;  /* 0xff800000106d7808 */ /* 0x000fe40005800000 */
[----:B------:R-:W-:-:S02]  /*59f0*/  FSEL R117, R12, -INF , !P5 ;  /* 0xff8000000c757808 */ /* 0x000fc40006800000 */
        /* <DEDUP_REMOVED lines=105> */
.L_x_1199:
[----:B------:R-:W-:Y:S05]  /*6090*/  BSYNC B0 ;  /* 0x0000000000007941 */ /* 0x000fea0003800000 */
.L_x_1198:
[----:B------:R-:W0:Y:S02]  /*60a0*/  LDGDEPBAR ;  /* 0x00000000000079af */ /* 0x000e240000000000 */
.L_x_1197:
        /* <DEDUP_REMOVED lines=11> */
[----:B------:R-:W-:Y:S01]  /*6160*/  UIADD3 UR5, UR21, -0x4498517b, URZ ;  /* 0xbb67ae8515057890 */ /* 0x000fe2000fffe03f */
        /* <DEDUP_REMOVED lines=44> */
[----:B------:R-:W-:Y:S01]  /*6430*/  FMNMX.FTZ R0, R113, R0, !PT ;  /* 0x0000000071007209 */ /* 0x000fe20007810000 */
[----:B------:R-:W-:Y:S01]  /*6440*/  ULOP3.LUT UR4, UR4, UR21, URZ, 0x3c, !UPT ;  /* 0x0000001504047292 */ /* 0x000fe2000f8e3c3f */
[----:B------:R-:W-:Y:S01]  /*6450*/  FMNMX.FTZ R3, R115, R3, !PT ;  /* 0x0000000373037209 */ /* 0x000fe20007810000 */
[----:B------:R-:W-:Y:S04]  /*6460*/  LDSM.16.MT88.4 R40, [R177+0xc800] ;  /* 0x00c80000b128783b */ /* 0x000fe80000004200 */
        /* <DEDUP_REMOVED lines=8> */
[----:B------:R-:W-:Y:S02]  /*64f0*/  LOP3.LUT R6, R104, UR20, RZ, 0x3c, !PT ;  /* 0x0000001468067c12 */ /* 0x000fe4000f8e3cff */
[----:B---3--:R-:W-:Y:S01]  /*6500*/  FMNMX.FTZ R100, R3, R100, !PT ;  /* 0x0000006403647209 */ /* 0x008fe20007810000 */
[----:B-1----:R-:W1:Y:S04]  /*6510*/  SHFL.BFLY PT, R9, R0, 0x1, 0x1f ;  /* 0x0c201f0000097f89 */ /* 0x002e6800000e0000 */
[----:B------:R2:W-:Y:S04]  /*6520*/  STL [R1+0xb0], R6 ;  /* 0x0000b00601007387 */ /* 0x0005e80000100800 */
[----:B------:R-:W3:Y:S04]  /*6530*/  SHFL.BFLY PT, R12, R100, 0x1, 0x1f ;  /* 0x0c201f00640c7f89 */ /* 0x000ee800000e0000 */
[----:B------:R-:W-:Y:S01]  /*6540*/  LDSM.16.MT88.4 R76, [R179+0xe800] ;  /* 0x00e80000b34c783b */ /* 0x000fe20000004200 */
[----:B-1----:R-:W-:-:S04]  /*6550*/  FMNMX.FTZ R3, R0, R9, !PT ;  /* 0x0000000900037209 */ /* 0x002fc80007810000 */
[C---:B------:R-:W-:Y:S01]  /*6560*/  FSETP.NEU.FTZ.AND P1, PT, R3.reuse, -INF , PT ;  /* 0xff8000000300780b */ /* 0x040fe20003f3d000 */
[----:B------:R-:W-:Y:S01]  /*6570*/  FMUL.FTZ R0, R3, c[0x0][0x23c] ;  /* 0x00008f0003007a20 */ /* 0x000fe20000410000 */
[----:B--2---:R-:W-:Y:S02]  /*6580*/  LOP3.LUT R6, R123, R6, RZ, 0x3c, !PT ;  /* 0x000000067b067212 */ /* 0x004fe400078e3cff */
[----:B---3--:R-:W-:Y:S02]  /*6590*/  FMNMX.FTZ R100, R100, R12, !PT ;  /* 0x0000000c64647209 */ /* 0x008fe40007810000 */
[----:B------:R-:W-:Y:S01]  /*65a0*/  FSEL R0, R0, RZ, P1 ;  /* 0x000000ff00007208 */ /* 0x000fe20000800000 */
[----:B------:R-:W-:Y:S01]  /*65b0*/  IMAD.WIDE.U32 R94, R6, -0x2daee0ad, RZ ;  /* 0xd2511f53065e7825 */ /* 0x000fe200078e00ff */
[----:B------:R-:W-:Y:S01]  /*65c0*/  LOP3.LUT R6, R99, UR15, RZ, 0x3c, !PT ;  /* 0x0000000f63067c12 */ /* 0x000fe2000f8e3cff */
[----:B------:R-:W-:Y:S01]  /*65d0*/  UIADD3 UR15, UR21, -0x56f99767, URZ ;  /* 0xa9066899150f7890 */ /* 0x000fe2000fffe03f */
[----:B------:R-:W-:Y:S01]  /*65e0*/  FSETP.NEU.FTZ.AND P1, PT, R100, -INF , PT ;  /* 0xff8000006400780b */ /* 0x000fe20003f3d000 */
[----:B------:R-:W-:Y:S01]  /*65f0*/  FFMA.FTZ R9, R60, c[0x0][0x23c], -R0 ;  /* 0x00008f003c097a23 */ /* 0x000fe20000010800 */
[----:B------:R-:W-:Y:S01]  /*6600*/  LOP3.LUT R8, R95, UR5, R98, 0x96, !PT ;  /* 0x000000055f087c12 */ /* 0x000fe2000f8e9662 */
[----:B------:R-:W-:Y:S01]  /*6610*/  IMAD.WIDE.U32 R6, R6, -0x326172a9, RZ ;  /* 0xcd9e8d5706067825 */ /* 0x000fe200078e00ff */
[----:B------:R-:W-:Y:S01]  /*6620*/  UIADD3 UR5, UR21, -0x126145ec, URZ ;  /* 0xed9eba1415057890 */ /* 0x000fe2000fffe03f */
[----:B------:R1:W-:Y:S02]  /*6630*/  MUFU.EX2 R150, R9 ;  /* 0x0000000900967308 */ /* 0x0003e40000000800 */
[----:B------:R-:W-:Y:S01]  /*6640*/  IMAD.WIDE.U32 R48, R8, -0x326172a9, RZ ;  /* 0xcd9e8d5708307825 */ /* 0x000fe200078e00ff */
[----:B------:R-:W-:-:S03]  /*6650*/  LOP3.LUT R7, R7, UR30, R122, 0x96, !PT ;  /* 0x0000001e07077c12 */ /* 0x000fc6000f8e967a */
[----:B------:R-:W-:Y:S01]  /*6660*/  FMUL.FTZ R12, R100, c[0x0][0x23c] ;  /* 0x00008f00640c7a20 */ /* 0x000fe20000410000 */
[----:B------:R-:W-:Y:S01]  /*6670*/  LOP3.LUT R10, R49, UR29, R6, 0x96, !PT ;  /* 0x0000001d310a7c12 */ /* 0x000fe2000f8e9606 */
[----:B------:R-:W-:-:S03]  /*6680*/  IMAD.WIDE.U32 R6, R7, -0x2daee0ad, RZ ;  /* 0xd2511f5307067825 */ /* 0x000fc600078e00ff */
[----:B------:R-:W-:Y:S01]  /*6690*/  FSEL R12, R12, RZ, P1 ;  /* 0x000000ff0c0c7208 */ /* 0x000fe20000800000 */
[----:B------:R-:W-:Y:S01]  /*66a0*/  IMAD.WIDE.U32 R10, R10, -0x2daee0ad, RZ ;  /* 0xd2511f530a0a7825 */ /* 0x000fe200078e00ff */
[----:B------:R-:W-:-:S03]  /*66b0*/  LOP3.LUT R7, R7, UR26, R94, 0x96, !PT ;  /* 0x0000001a07077c12 */ /* 0x000fc6000f8e965e */
[----:B------:R-:W-:Y:S01]  /*66c0*/  FFMA.FTZ R18, R45, c[0x0][0x23c], -R0 ;  /* 0x00008f002d127a23 */ /* 0x000fe20000010800 */
[----:B------:R-:W-:Y:S01]  /*66d0*/  LOP3.LUT R8, R11, UR23, R6, 0x96, !PT ;  /* 0x000000170b087c12 */ /* 0x000fe2000f8e9606 */
[----:B------:R-:W-:Y:S02]  /*66e0*/  IMAD.WIDE.U32 R6, R7, -0x326172a9, RZ ;  /* 0xcd9e8d5707067825 */ /* 0x000fe400078e00ff */
[----:B------:R-:W-:Y:S02]  /*66f0*/  MUFU.EX2 R125, R18 ;  /* 0x00000012007d7308 */ /* 0x000fe40000000800 */
[----:B-1----:R-:W-:Y:S01]  /*6700*/  IMAD.WIDE.U32 R8, R8, -0x326172a9, RZ ;  /* 0xcd9e8d5708087825 */ /* 0x002fe200078e00ff */
[----:B------:R-:W-:-:S03]  /*6710*/  LOP3.LUT R7, R7, UR25, R48, 0x96, !PT ;  /* 0x0000001907077c12 */ /* 0x000fc6000f8e9630 */
[----:B------:R-:W-:Y:S01]  /*6720*/  FFMA.FTZ R11, R50, c[0x0][0x23c], -R0 ;  /* 0x00008f00320b7a23 */ /* 0x000fe20000010800 */
[----:B------:R-:W-:Y:S01]  /*6730*/  LOP3.LUT R13, R9, UR22, R6, 0x96, !PT ;  /* 0x00000016090d7c12 */ /* 0x000fe2000f8e9606 */
[----:B------:R-:W-:Y:S02]  /*6740*/  IMAD.WIDE.U32 R6, R7, -0x2daee0ad, RZ ;  /* 0xd2511f5307067825 */ /* 0x000fe400078e00ff */
[----:B------:R1:W2:Y:S02]  /*6750*/  MUFU.EX2 R134, R11 ;  /* 0x0000000b00867308 */ /* 0x0002a40000000800 */
[----:B------:R-:W-:Y:S01]  /*6760*/  IMAD.WIDE.U32 R96, R13, -0x2daee0ad, RZ ;  /* 0xd2511f530d607825 */ /* 0x000fe200078e00ff */
[----:B------:R-:W-:-:S03]  /*6770*/  LOP3.LUT R7, R7, UR5, R10, 0x96, !PT ;  /* 0x0000000507077c12 */ /* 0x000fc6000f8e960a */
[----:B------:R-:W-:Y:S01]  /*6780*/  FFMA.FTZ R9, R51, c[0x0][0x23c], -R0 ;  /* 0x00008f0033097a23 */ /* 0x000fe20000010800 */
[----:B------:R-:W-:Y:S01]  /*6790*/  LOP3.LUT R16, R97, UR15, R6, 0x96, !PT ;  /* 0x0000000f61107c12 */ /* 0x000fe2000f8e9606 */
[----:B------:R-:W-:Y:S02]  /*67a0*/  FFMA.FTZ R6, R62, c[0x0][0x23c], -R12 ;  /* 0x00008f003e067a23 */ /* 0x000fe4000001080c */
[----:B------:R3:W-:Y:S01]  /*67b0*/  MUFU.EX2 R149, R9 ;  /* 0x0000000900957308 */ /* 0x0007e20000000800 */
[----:B------:R-:W-:-:S04]  /*67c0*/  IMAD.WIDE.U32 R92, R7, -0x326172a9, RZ ;  /* 0xcd9e8d57075c7825 */ /* 0x000fc800078e00ff */
[----:B------:R-:W-:Y:S01]  /*67d0*/  IMAD.WIDE.U32 R16, R16, -0x326172a9, RZ ;  /* 0xcd9e8d5710107825 */ /* 0x000fe200078e00ff */
[----:B------:R-:W-:Y:S02]  /*67e0*/  LOP3.LUT R15, R93, UR16, R8, 0x96, !PT ;  /* 0x000000105d0f7c12 */ /* 0x000fe4000f8e9608 */
[----:B------:R4:W-:Y:S01]  /*67f0*/  MUFU.EX2 R132, R6 ;  /* 0x0000000600847308 */ /* 0x0009e20000000800 */
[----:B------:R-:W-:Y:S01]  /*6800*/  FFMA.FTZ R7, R58, c[0x0][0x23c], -R12 ;  /* 0x00008f003a077a23 */ /* 0x000fe2000001080c */
[----:B-1----:R-:W-:Y:S01]  /*6810*/  SHF.R.U32.HI R11, RZ, 0x18, R16 ;  /* 0x00000018ff0b7819 */ /* 0x002fe20000011610 */
[----:B------:R-:W-:Y:S01]  /*6820*/  FFMA.FTZ R8, R56, c[0x0][0x23c], -R12 ;  /* 0x00008f0038087a23 */ /* 0x000fe2000001080c */
[----:B------:R-:W-:Y:S01]  /*6830*/  LOP3.LUT R184, R16, 0xffff, RZ, 0xc0, !PT ;  /* 0x0000ffff10b87812 */ /* 0x000fe200078ec0ff */
[----:B------:R-:W-:Y:S02]  /*6840*/  IMAD R93, R106, 0x10000, R106 ;  /* 0x000100006a5d7824 */ /* 0x000fe400078e026a */
[----:B---3--:R-:W-:Y:S01]  /*6850*/  FFMA.FTZ R9, R61, c[0x0][0x23c], -R12 ;  /* 0x00008f003d097a23 */ /* 0x008fe2000001080c */
[----:B------:R1:W-:Y:S01]  /*6860*/  MUFU.EX2 R148, R7 ;  /* 0x0000000700947308 */ /* 0x0003e20000000800 */
[----:B----4-:R-:W-:-:S07]  /*6870*/  LOP3.LUT R6, R16, 0xffff, RZ, 0xc0, !PT ;  /* 0x0000ffff10067812 */ /* 0x010fce00078ec0ff */
[----:B------:R3:W4:Y:S01]  /*6880*/  MUFU.EX2 R133, R9 ;  /* 0x0000000900857308 */ /* 0x0007220000000800 */
[----:B------:R-:W-:Y:S02]  /*6890*/  SHF.R.U32.HI R6, RZ, 0x8, R6 ;  /* 0x00000008ff067819 */ /* 0x000fe40000011606 */
[----:B-1----:R-:W-:-:S05]  /*68a0*/  SHF.R.U32.HI R7, RZ, 0x10, R16 ;  /* 0x00000010ff077819 */ /* 0x002fca0000011610 */
[----:B------:R1:W-:Y:S01]  /*68b0*/  MUFU.EX2 R164, R8 ;  /* 0x0000000800a47308 */ /* 0x0003e20000000800 */
[----:B------:R-:W-:Y:S02]  /*68c0*/  LOP3.LUT R10, R7, 0xff, RZ, 0xc0, !PT ;  /* 0x000000ff070a7812 */ /* 0x000fe400078ec0ff */
[----:B---3--:R-:W-:Y:S02]  /*68d0*/  LOP3.LUT R9, R16, 0xff, RZ, 0xc0, !PT ;  /* 0x000000ff10097812 */ /* 0x008fe400078ec0ff */
[----:B------:R-:W-:Y:S02]  /*68e0*/  PRMT R10, R10, 0x5410, R11 ;  /* 0x000054100a0a7816 */ /* 0x000fe4000000000b */
[----:B------:R-:W-:Y:S02]  /*68f0*/  PRMT R14, R9, 0x5410, R6 ;  /* 0x00005410090e7816 */ /* 0x000fe40000000006 */
[----:B------:R-:W-:-:S04]  /*6900*/  LOP3.LUT R6, R17, UR32, R92, 0x96, !PT ;  /* 0x0000002011067c12 */ /* 0x000fc8000f8e965c */
[C---:B------:R-:W-:Y:S02]  /*6910*/  LOP3.LUT R9, R6.reuse, 0xffff, RZ, 0xc0, !PT ;  /* 0x0000ffff06097812 */ /* 0x040fe400078ec0ff */
[----:B------:R-:W-:Y:S02]  /*6920*/  LOP3.LUT R13, R6, 0xff, RZ, 0xc0, !PT ;  /* 0x000000ff060d7812 */ /* 0x000fe400078ec0ff */
[--C-:B------:R-:W-:Y:S02]  /*6930*/  SHF.R.U32.HI R7, RZ, 0x10, R6.reuse ;  /* 0x00000010ff077819 */ /* 0x100fe40000011606 */
[----:B-1----:R-:W-:Y:S01]  /*6940*/  SHF.R.U32.HI R8, RZ, 0x18, R6 ;  /* 0x00000018ff087819 */ /* 0x002fe20000011606 */
[----:B------:R-:W-:Y:S01]  /*6950*/  FFMA.FTZ R6, R59, c[0x0][0x23c], -R0 ;  /* 0x00008f003b067a23 */ /* 0x000fe20000010800 */
[----:B------:R-:W-:Y:S02]  /*6960*/  SHF.R.U32.HI R9, RZ, 0x8, R9 ;  /* 0x00000008ff097819 */ /* 0x000fe40000011609 */
[----:B------:R-:W-:Y:S01]  /*6970*/  LOP3.LUT R7, R7, 0xff, RZ, 0xc0, !PT ;  /* 0x000000ff07077812 */ /* 0x000fe200078ec0ff */
[----:B------:R4:W1:Y:S01]  /*6980*/  MUFU.EX2 R151, R6 ;  /* 0x0000000600977308 */ /* 0x0008620000000800 */
[----:B------:R-:W-:-:S02]  /*6990*/  PRMT R9, R13, 0x5410, R9 ;  /* 0x000054100d097816 */ /* 0x000fc40000000009 */
[----:B------:R-:W-:Y:S02]  /*69a0*/  PRMT R8, R7, 0x5410, R8 ;  /* 0x0000541007087816 */ /* 0x000fe40000000008 */
[----:B--2---:R-:W-:-:S04]  /*69b0*/  F2FP.BF16.PACK_AB R7, R134, R150 ;  /* 0x000000968607723e */ /* 0x004fc800000010ff */
[C---:B------:R-:W-:Y:S02]  /*69c0*/  PRMT R158, R7.reuse, 0x7610, R158 ;  /* 0x00007610079e7816 */ /* 0x040fe4000000009e */
[----:B------:R-:W-:Y:S01]  /*69d0*/  PRMT R156, R7, 0x7632, R156 ;  /* 0x00007632079c7816 */ /* 0x000fe2000000009c */
[----:B------:R-:W-:Y:S01]  /*69e0*/  FFMA.FTZ R7, R38, c[0x0][0x23c], -R0 ;  /* 0x00008f0026077a23 */ /* 0x000fe20000010800 */
[----:B----4-:R-:W-:-:S03]  /*69f0*/  F2FP.BF16.PACK_AB R6, R133, R132 ;  /* 0x000000848506723e */ /* 0x010fc600000010ff */
[----:B------:R2:W-:Y:S01]  /*6a00*/  MUFU.EX2 R183, R7 ;  /* 0x0000000700b77308 */ /* 0x0005e20000000800 */
[----:B-1----:R-:W-:Y:S02]  /*6a10*/  F2FP.BF16.PACK_AB R5, R151, R149 ;  /* 0x000000959705723e */ /* 0x002fe400000010ff */
[C---:B------:R-:W-:Y:S02]  /*6a20*/  PRMT R152, R6.reuse, 0x7610, R152 ;  /* 0x0000761006987816 */ /* 0x040fe40000000098 */
[----:B------:R-:W-:Y:S01]  /*6a30*/  PRMT R154, R6, 0x7632, R154 ;  /* 0x00007632069a7816 */ /* 0x000fe2000000009a */
[----:B------:R-:W-:Y:S01]  /*6a40*/  FFMA.FTZ R6, R57, c[0x0][0x23c], -R0 ;  /* 0x00008f0039067a23 */ /* 0x000fe20000010800 */
[C---:B------:R-:W-:Y:S02]  /*6a50*/  PRMT R159, R5.reuse, 0x7610, R159 ;  /* 0x00007610059f7816 */ /* 0x040fe4000000009f */
[----:B------:R-:W-:Y:S01]  /*6a60*/  PRMT R4, R152, 0x5410, R154 ;  /* 0x0000541098047816 */ /* 0x000fe2000000009a */
[----:B------:R1:W-:Y:S01]  /*6a70*/  MUFU.EX2 R127, R6 ;  /* 0x00000006007f7308 */ /* 0x0003e20000000800 */
[----:B------:R-:W-:Y:S01]  /*6a80*/  PRMT R157, R5, 0x7632, R157 ;  /* 0x00007632059d7816 */ /* 0x000fe2000000009d */
[----:B------:R-:W-:Y:S01]  /*6a90*/  HSET2.LE.AND R5, R8, R93, PT ;  /* 0x0000005d08057233 */ /* 0x000fe20003803000 */
[----:B--2---:R-:W-:-:S05]  /*6aa0*/  FFMA.FTZ R7, R37, c[0x0][0x23c], -R0 ;  /* 0x00008f0025077a23 */ /* 0x004fca0000010800 */
[----:B------:R2:W-:Y:S01]  /*6ab0*/  MUFU.EX2 R165, R7 ;  /* 0x0000000700a57308 */ /* 0x0005e20000000800 */
[----:B-1----:R-:W-:-:S04]  /*6ac0*/  F2FP.BF16.PACK_AB R6, R164, R148 ;  /* 0x00000094a406723e */ /* 0x002fc800000010ff */
[C---:B------:R-:W-:Y:S02]  /*6ad0*/  PRMT R155, R6.reuse, 0x7610, R155 ;  /* 0x00007610069b7816 */ /* 0x040fe4000000009b */
[----:B------:R-:W-:Y:S01]  /*6ae0*/  PRMT R153, R6, 0x7632, R153 ;  /* 0x0000763206997816 */ /* 0x000fe20000000099 */
[----:B------:R-:W-:Y:S01]  /*6af0*/  HSET2.LE.AND R6, R9, R93, PT ;  /* 0x0000005d09067233 */ /* 0x000fe20003803000 */
[--C-:B------:R-:W-:Y:S02]  /*6b00*/  FFMA.FTZ R9, R63, c[0x0][0x23c], -R12.reuse ;  /* 0x00008f003f097a23 */ /* 0x100fe4000001080c */
[----:B--2---:R-:W-:Y:S01]  /*6b10*/  FFMA.FTZ R7, R64, c[0x0][0x23c], -R12 ;  /* 0x00008f0040077a23 */ /* 0x004fe2000001080c */
[----:B------:R-:W-:Y:S01]  /*6b20*/  LDSM.16.MT88.4 R60, [R179+0xc000] ;  /* 0x00c00000b33c783b */ /* 0x000fe20000004200 */
[----:B------:R-:W-:Y:S01]  /*6b30*/  LOP3.LUT R4, R6, R4, RZ, 0xc0, !PT ;  /* 0x0000000406047212 */ /* 0x000fe200078ec0ff */
[----:B------:R1:W-:Y:S01]  /*6b40*/  MUFU.EX2 R166, R9 ;  /* 0x0000000900a67308 */ /* 0x0003e20000000800 */
[----:B------:R-:W-:-:S04]  /*6b50*/  PRMT R6, R158, 0x5410, R156 ;  /* 0x000054109e067816 */ /* 0x000fc8000000009c */
[----:B------:R-:W-:Y:S01]  /*6b60*/  LOP3.LUT R5, R5, R6, RZ, 0xc0, !PT ;  /* 0x0000000605057212 */ /* 0x000fe200078ec0ff */
[----:B------:R-:W-:Y:S01]  /*6b70*/  HSET2.LE.AND R6, R14, R93, PT ;  /* 0x0000005d0e067233 */ /* 0x000fe20003803000 */
[----:B------:R-:W-:Y:S01]  /*6b80*/  IMAD.WIDE.U32 R14, R15, -0x2daee0ad, RZ ;  /* 0xd2511f530f0e7825 */ /* 0x000fe200078e00ff */
[----:B------:R2:W3:Y:S04]  /*6b90*/  MUFU.EX2 R167, R7 ;  /* 0x0000000700a77308 */ /* 0x0004e80000000800 */
[C---:B------:R-:W-:Y:S02]  /*6ba0*/  LOP3.LUT R8, R14.reuse, 0xffff, RZ, 0xc0, !PT ;  /* 0x0000ffff0e087812 */ /* 0x040fe400078ec0ff */
[----:B------:R-:W-:Y:S02]  /*6bb0*/  LOP3.LUT R207, R14, 0xffff, RZ, 0xc0, !PT ;  /* 0x0000ffff0ecf7812 */ /* 0x000fe400078ec0ff */
[----:B-1----:R-:W-:-:S02]  /*6bc0*/  SHF.R.U32.HI R9, RZ, 0x8, R8 ;  /* 0x00000008ff097819 */ /* 0x002fc40000011608 */
[----:B------:R-:W-:Y:S02]  /*6bd0*/  PRMT R8, R159, 0x5410, R157 ;  /* 0x000054109f087816 */ /* 0x000fe4000000009d */
[--C-:B------:R-:W-:Y:S02]  /*6be0*/  SHF.R.U32.HI R252, RZ, 0x10, R14.reuse ;  /* 0x00000010fffc7819 */ /* 0x100fe4000001160e */
[----:B------:R-:W-:Y:S02]  /*6bf0*/  SHF.R.U32.HI R206, RZ, 0x18, R14 ;  /* 0x00000018ffce7819 */ /* 0x000fe4000001160e */
[----:B--2---:R-:W-:Y:S02]  /*6c00*/  PRMT R7, R155, 0x5410, R153 ;  /* 0x000054109b077816 */ /* 0x004fe40000000099 */
[----:B---3--:R-:W-:Y:S02]  /*6c10*/  F2FP.BF16.PACK_AB R2, R166, R167 ;  /* 0x000000a7a602723e */ /* 0x008fe400000010ff */
[----:B------:R-:W-:Y:S01]  /*6c20*/  LOP3.LUT R6, R6, R7, RZ, 0xc0, !PT ;  /* 0x0000000706067212 */ /* 0x000fe200078ec0ff */
[----:B------:R-:W-:Y:S01]  /*6c30*/  HSET2.LE.AND R7, R10, R93, PT ;  /* 0x0000005d0a077233 */ /* 0x000fe20003803000 */
[----:B------:R-:W-:-:S02]  /*6c40*/  LOP3.LUT R10, R14, 0xff, RZ, 0xc0, !PT ;  /* 0x000000ff0e0a7812 */ /* 0x000fc400078ec0ff */
[----:B------:R-:W-:Y:S02]  /*6c50*/  PRMT R146, R2, 0x7610, R146 ;  /* 0x0000761002927816 */ /* 0x000fe40000000092 */
[----:B------:R-:W-:Y:S01]  /*6c60*/  LOP3.LUT R7, R7, R8, RZ, 0xc0, !PT ;  /* 0x0000000807077212 */ /* 0x000fe200078ec0ff */
[--C-:B------:R-:W-:Y:S01]  /*6c70*/  FFMA.FTZ R8, R44, c[0x0][0x23c], -R12.reuse ;  /* 0x00008f002c087a23 */ /* 0x100fe2000001080c */
[----:B------:R-:W-:Y:S01]  /*6c80*/  PRMT R50, R10, 0x5410, R9 ;  /* 0x000054100a327816 */ /* 0x000fe20000000009 */
[----:B------:R-:W-:Y:S01]  /*6c90*/  FFMA.FTZ R10, R39, c[0x0][0x23c], -R12 ;  /* 0x00008f00270a7a23 */ /* 0x000fe2000001080c */
[----:B------:R-:W-:Y:S01]  /*6ca0*/  SHF.R.U32.HI R9, RZ, 0x10, R14 ;  /* 0x00000010ff097819 */ /* 0x000fe2000001160e */
[----:B------:R1:W-:Y:S01]  /*6cb0*/  MUFU.EX2 R121, R8 ;  /* 0x0000000800797308 */ /* 0x0003e20000000800 */
[----:B------:R-:W2:Y:S01]  /*6cc0*/  LDSM.16.MT88.4 R36, [R178+0xc800] ;  /* 0x00c80000b224783b */ /* 0x000ea20000004200 */
[----:B------:R-:W-:Y:S01]  /*6cd0*/  HMMA.16816.F32.BF16 R64, R4, R20, RZ ;  /* 0x000000140440723c */ /* 0x000fe200000418ff */
[----:B------:R-:W-:-:S02]  /*6ce0*/  LOP3.LUT R19, R9, 0xff, RZ, 0xc0, !PT ;  /* 0x000000ff09137812 */ /* 0x000fc400078ec0ff */
[----:B------:R-:W-:Y:S02]  /*6cf0*/  PRMT R145, R2, 0x7632, R145 ;  /* 0x0000763202917816 */ /* 0x000fe40000000091 */
[----:B------:R-:W-:Y:S01]  /*6d00*/  F2FP.BF16.PACK_AB R2, R125, R165 ;  /* 0x000000a57d02723e */ /* 0x000fe200000010ff */
[----:B------:R3:W4:Y:S01]  /*6d10*/  MUFU.EX2 R124, R10 ;  /* 0x0000000a007c7308 */ /* 0x0007220000000800 */
[----:B------:R-:W-:Y:S01]  /*6d20*/  SHF.R.U32.HI R20, RZ, 0x18, R14 ;  /* 0x00000018ff147819 */ /* 0x000fe2000001160e */
[----:B------:R-:W-:Y:S01]  /*6d30*/  HMMA.16816.F32.BF16 R56, R4, R22, RZ ;  /* 0x000000160438723c */ /* 0x000fe200000418ff */
[C---:B------:R-:W-:Y:S02]  /*6d40*/  PRMT R141, R2.reuse, 0x7610, R141 ;  /* 0x00007610028d7816 */ /* 0x040fe4000000008d */
[----:B------:R-:W-:Y:S02]  /*6d50*/  PRMT R19, R19, 0x5410, R20 ;  /* 0x0000541013137816 */ /* 0x000fe40000000014 */
[----:B------:R-:W-:-:S02]  /*6d60*/  PRMT R140, R2, 0x7632, R140 ;  /* 0x00007632028c7816 */ /* 0x000fc4000000008c */
[----:B-1----:R-:W-:Y:S01]  /*6d70*/  LOP3.LUT R8, R15, UR31, R96, 0x96, !PT ;  /* 0x0000001f0f087c12 */ /* 0x002fe2000f8e9660 */
[C---:B------:R-:W-:Y:S03]  /*6d80*/  HMMA.16816.F32.BF16 R44, R4.reuse, R24, RZ ;  /* 0x00000018042c723c */ /* 0x040fe600000418ff */
[C---:B------:R-:W-:Y:S02]  /*6d90*/  LOP3.LUT R9, R8.reuse, 0xffff, RZ, 0xc0, !PT ;  /* 0x0000ffff08097812 */ /* 0x040fe400078ec0ff */
[--C-:B------:R-:W-:Y:S02]  /*6da0*/  SHF.R.U32.HI R11, RZ, 0x10, R8.reuse ;  /* 0x00000010ff0b7819 */ /* 0x100fe40000011608 */
[----:B------:R-:W-:Y:S01]  /*6db0*/  LOP3.LUT R13, R8, 0xff, RZ, 0xc0, !PT ;  /* 0x000000ff080d7812 */ /* 0x000fe200078ec0ff */
[----:B------:R-:W-:Y:S01]  /*6dc0*/  HMMA.16816.F32.BF16 R28, R4, R26, RZ ;  /* 0x0000001a041c723c */ /* 0x000fe200000418ff */
[----:B---3--:R-:W-:-:S02]  /*6dd0*/  SHF.R.U32.HI R10, RZ, 0x18, R8 ;  /* 0x00000018ff0a7819 */ /* 0x008fc40000011608 */
[----:B------:R-:W-:Y:S02]  /*6de0*/  SHF.R.U32.HI R9, RZ, 0x8, R9 ;  /* 0x00000008ff097819 */ /* 0x000fe40000011609 */
[----:B------:R-:W-:Y:S02]  /*6df0*/  LOP3.LUT R8, R11, 0xff, RZ, 0xc0, !PT ;  /* 0x000000ff0b087812 */ /* 0x000fe400078ec0ff */
[----:B------:R-:W-:Y:S01]  /*6e00*/  PRMT R11, R13, 0x5410, R9 ;  /* 0x000054100d0b7816 */ /* 0x000fe20000000009 */
[----:B------:R-:W-:Y:S01]  /*6e10*/  HMMA.16816.F32.BF16 R24, R4, R52, RZ ;  /* 0x000000340418723c */ /* 0x000fe200000418ff */
[----:B------:R-:W-:Y:S02]  /*6e20*/  PRMT R10, R8, 0x5410, R10 ;  /* 0x00005410080a7816 */ /* 0x000fe4000000000a */
[----:B----4-:R-:W-:Y:S01]  /*6e30*/  F2FP.BF16.PACK_AB R8, R124, R121 ;  /* 0x000000797c08723e */ /* 0x010fe200000010ff */
[----:B------:R-:W-:Y:S01]  /*6e40*/  HSET2.LE.AND R2, R11, R93, PT ;  /* 0x0000005d0b027233 */ /* 0x000fe20003803000 */
[----:B------:R-:W-:-:S02]  /*6e50*/  F2FP.BF16.PACK_AB R9, R183, R127 ;  /* 0x0000007fb709723e */ /* 0x000fc400000010ff */
[C---:B------:R-:W-:Y:S01]  /*6e60*/  PRMT R144, R8.reuse, 0x7610, R144 ;  /* 0x0000761008907816 */ /* 0x040fe20000000090 */
[C---:B------:R-:W-:Y:S01]  /*6e70*/  HMMA.16816.F32.BF16 R20, R4.reuse, R54, RZ ;  /* 0x000000360414723c */ /* 0x040fe200000418ff */
[----:B------:R-:W-:Y:S01]  /*6e80*/  PRMT R142, R8, 0x7632, R142 ;  /* 0x00007632088e7816 */ /* 0x000fe2000000008e */
[----:B------:R-:W-:Y:S01]  /*6e90*/  LDSM.16.MT88.4 R52, [R180+0xe000] ;  /* 0x00e00000b434783b */ /* 0x000fe20000004200 */
[----:B------:R-:W-:Y:S02]  /*6ea0*/  PRMT R8, R146, 0x5410, R145 ;  /* 0x0000541092087816 */ /* 0x000fe40000000091 */
[C---:B------:R-:W-:Y:S02]  /*6eb0*/  PRMT R147, R9.reuse, 0x7610, R147 ;  /* 0x0000761009937816 */ /* 0x040fe40000000093 */
[----:B------:R-:W-:Y:S01]  /*6ec0*/  PRMT R143, R9, 0x7632, R143 ;  /* 0x00007632098f7816 */ /* 0x000fe2000000008f */
[--C-:B------:R-:W-:Y:S01]  /*6ed0*/  HSET2.LE.AND R9, R10, R93.reuse, PT ;  /* 0x0000005d0a097233 */ /* 0x100fe20003803000 */
[----:B------:R-:W-:Y:S01]  /*6ee0*/  LOP3.LUT R8, R2, R8, RZ, 0xc0, !PT ;  /* 0x0000000802087212 */ /* 0x000fe200078ec0ff */
[--C-:B------:R-:W-:Y:S01]  /*6ef0*/  HSET2.LE.AND R10, R50, R93.reuse, PT ;  /* 0x0000005d320a7233 */ /* 0x100fe20003803000 */
[----:B------:R-:W-:Y:S01]  /*6f00*/  PRMT R2, R147, 0x5410, R143 ;  /* 0x0000541093027816 */ /* 0x000fe2000000008f */
[----:B------:R-:W-:Y:S01]  /*6f10*/  HMMA.16816.F32.BF16 R104, R4, R88, RZ ;  /* 0x000000580468723c */ /* 0x000fe200000418ff */
[----:B------:R-:W-:Y:S01]  /*6f20*/  PRMT R11, R144, 0x5410, R142 ;  /* 0x00005410900b7816 */ /* 0x000fe2000000008e */
[----:B------:R-:W-:Y:S01]  /*6f30*/  IMAD.MOV.U32 R50, RZ, RZ, R150 ;  /* 0x000000ffff327224 */ /* 0x000fe200078e0096 */
[----:B------:R-:W-:Y:S01]  /*6f40*/  LOP3.LUT R9, R9, R2, RZ, 0xc0, !PT ;  /* 0x0000000209097212 */ /* 0x000fe200078ec0ff */
[----:B------:R-:W-:Y:S01]  /*6f50*/  HSET2.LE.AND R2, R19, R93, PT ;  /* 0x0000005d13027233 */ /* 0x000fe20003803000 */
[----:B------:R-:W-:-:S02]  /*6f60*/  LOP3.LUT R10, R10, R11, RZ, 0xc0, !PT ;  /* 0x0000000b0a0a7212 */ /* 0x000fc400078ec0ff */
[----:B------:R-:W-:Y:S01]  /*6f70*/  PRMT R11, R141, 0x5410, R140 ;  /* 0x000054108d0b7816 */ /* 0x000fe2000000008c */
[----:B------:R-:W-:Y:S03]  /*6f80*/  HMMA.16816.F32.BF16 R88, R4, R90, RZ ;  /* 0x0000005a0458723c */ /* 0x000fe600000418ff */
[----:B------:R-:W-:Y:S02]  /*6f90*/  LOP3.LUT R11, R2, R11, RZ, 0xc0, !PT ;  /* 0x0000000b020b7212 */ /* 0x000fe400078ec0ff */
[----:B------:R-:W-:-:S05]  /*6fa0*/  LOP3.LUT R2, R99, UR4, RZ, 0x3c, !PT ;  /* 0x0000000463027c12 */ /* 0x000fca000f8e3cff */
[C---:B--2---:R-:W-:Y:S08]  /*6fb0*/  HMMA.16816.F32.BF16 R248, R8.reuse, R36, R44 ;  /* 0x0000002408f8723c */ /* 0x044ff0000004182c */
[C---:B------:R-:W-:Y:S01]  /*6fc0*/  HMMA.16816.F32.BF16 R244, R8.reuse, R38, R28 ;  /* 0x0000002608f4723c */ /* 0x040fe2000004181c */
[----:B------:R-:W1:Y:S07]  /*6fd0*/  LDSM.16.MT88.4 R36, [R177+0xe800] ;  /* 0x00e80000b124783b */ /* 0x000e6e0000004200 */
[C---:B------:R-:W-:Y:S08]  /*6fe0*/  HMMA.16816.F32.BF16 R236, R8.reuse, R32, R24 ;  /* 0x0000002008ec723c */ /* 0x040ff00000041818 */
[C---:B------:R-:W-:Y:S08]  /*6ff0*/  HMMA.16816.F32.BF16 R228, R8.reuse, R34, R20 ;  /* 0x0000002208e4723c */ /* 0x040ff00000041814 */
[----:B------:R-:W-:Y:S01]  /*7000*/  HMMA.16816.F32.BF16 R232, R8, R42, R56 ;  /* 0x0000002a08e8723c */ /* 0x000fe20000041838 */
[----:B------:R-:W2:Y:S07]  /*7010*/  LDSM.16.MT88.4 R56, [R179+0xe000] ;  /* 0x00e00000b338783b */ /* 0x000eae0000004200 */
[C---:B------:R-:W-:Y:S08]  /*7020*/  HMMA.16816.F32.BF16 R32, R4.reuse, R60, RZ ;  /* 0x0000003c0420723c */ /* 0x040ff000000418ff */
[----:B------:R-:W-:Y:S01]  /*7030*/  HMMA.16816.F32.BF16 R28, R4, R62, RZ ;  /* 0x0000003e041c723c */ /* 0x000fe200000418ff */
[----:B------:R-:W3:Y:S07]  /*7040*/  LDSM.16.MT88.4 R60, [R177+0x10000] ;  /* 0x01000000b13c783b */ /* 0x000eee0000004200 */
[----:B------:R-:W-:Y:S01]  /*7050*/  HMMA.16816.F32.BF16 R240, R8, R40, R64 ;  /* 0x0000002808f0723c */ /* 0x000fe20000041840 */
[----:B------:R-:W4:Y:S04]  /*7060*/  LDSM.16.MT88.4 R64, [R178+0x10000] ;  /* 0x01000000b240783b */ /* 0x000f280000004200 */
[----:B------:R-:W2:Y:S03]  /*7070*/  LDSM.16.MT88.4 R40, [R178+0xe000] ;  /* 0x00e00000b228783b */ /* 0x000ea60000004200 */
[C---:B------:R-:W-:Y:S08]  /*7080*/  HMMA.16816.F32.BF16 R24, R4.reuse, R68, RZ ;  /* 0x000000440418723c */ /* 0x040ff000000418ff */
[----:B------:R-:W-:Y:S01]  /*7090*/  HMMA.16816.F32.BF16 R20, R4, R70, RZ ;  /* 0x000000460414723c */ /* 0x000fe200000418ff */
[----:B------:R-:W2:Y:S07]  /*70a0*/  LDSM.16.MT88.4 R68, [R180+0x10000] ;  /* 0x01000000b444783b */ /* 0x000eae0000004200 */
[C---:B------:R-:W-:Y:S08]  /*70b0*/  HMMA.16816.F32.BF16 R128, R8.reuse, R72, R32 ;  /* 0x000000480880723c */ /* 0x040ff00000041820 */
[C---:B------:R-:W-:Y:S01]  /*70c0*/  HMMA.16816.F32.BF16 R224, R8.reuse, R74, R28 ;  /* 0x0000004a08e0723c */ /* 0x040fe2000004181c */
[----:B------:R-:W-:Y:S07]  /*70d0*/  LDSM.16.MT88.4 R72, [R177+0x10800] ;  /* 0x01080000b148783b */ /* 0x000fee0000004200 */
[C---:B-1----:R-:W-:Y:S08]  /*70e0*/  HMMA.16816.F32.BF16 R220, R8.reuse, R36, R24 ;  /* 0x0000002408dc723c */ /* 0x042ff00000041818 */
[----:B------:R-:W-:Y:S08]  /*70f0*/  HMMA.16816.F32.BF16 R216, R8, R38, R20 ;  /* 0x0000002608d8723c */ /* 0x000ff00000041814 */
[C---:B------:R-:W-:Y:S08]  /*7100*/  HMMA.16816.F32.BF16 R36, R4.reuse, R52, RZ ;  /* 0x000000340424723c */ /* 0x040ff000000418ff */
[C---:B------:R-:W-:Y:S08]  /*7110*/  HMMA.16816.F32.BF16 R32, R4.reuse, R54, RZ ;  /* 0x000000360420723c */ /* 0x040ff000000418ff */
[C---:B--2---:R-:W-:Y:S08]  /*7120*/  HMMA.16816.F32.BF16 R28, R4.reuse, R56, RZ ;  /* 0x00000038041c723c */ /* 0x044ff000000418ff */
[C---:B------:R-:W-:Y:S08]  /*7130*/  HMMA.16816.F32.BF16 R24, R4.reuse, R58, RZ ;  /* 0x0000003a0418723c */ /* 0x040ff000000418ff */
[C---:B---3--:R-:W-:Y:S08]  /*7140*/  HMMA.16816.F32.BF16 R20, R4.reuse, R60, RZ ;  /* 0x0000003c0414723c */ /* 0x048ff000000418ff */
[C---:B------:R-:W-:Y:S08]  /*7150*/  HMMA.16816.F32.BF16 R52, R4.reuse, R62, RZ ;  /* 0x0000003e0434723c */ /* 0x040ff000000418ff */
[C---:B----4-:R-:W-:Y:S08]  /*7160*/  HMMA.16816.F32.BF16 R56, R4.reuse, R64, RZ ;  /* 0x000000400438723c */ /* 0x050ff000000418ff */
[C---:B------:R-:W-:Y:S08]  /*7170*/  HMMA.16816.F32.BF16 R60, R4.reuse, R66, RZ ;  /* 0x00000042043c723c */ /* 0x040ff000000418ff */
[C---:B------:R-:W-:Y:S08]  /*7180*/  HMMA.16816.F32.BF16 R44, R4.reuse, R40, RZ ;  /* 0x00000028042c723c */ /* 0x040ff000000418ff */
[C---:B------:R-:W-:Y:S08]  /*7190*/  HMMA.16816.F32.BF16 R64, R4.reuse, R68, RZ ;  /* 0x000000440440723c */ /* 0x040ff000000418ff */
[C---:B------:R-:W-:Y:S08]  /*71a0*/  HMMA.16816.F32.BF16 R40, R4.reuse, R42, RZ ;  /* 0x0000002a0428723c */ /* 0x040ff000000418ff */
[----:B------:R-:W-:Y:S01]  /*71b0*/  HMMA.16816.F32.BF16 R68, R4, R70, RZ ;  /* 0x000000460444723c */ /* 0x000fe200000418ff */
[----:B------:R-:W1:Y:S07]  /*71c0*/  LDSM.16.MT88.4 R4, [R178+0x10800] ;  /* 0x01080000b204783b */ /* 0x000e6e0000004200 */
[C---:B------:R-:W-:Y:S07]  /*71d0*/  HMMA.16816.F32.BF16 R212, R8.reuse, R84, R44 ;  /* 0x0000005408d4723c */ /* 0x040fee000004182c */
[----:B------:R-:W-:Y:S01]  /*71e0*/  IMAD.MOV.U32 R46, RZ, RZ, R164 ;  /* 0x000000ffff2e7224 */ /* 0x000fe200078e00a4 */
[----:B------:R-:W-:Y:S01]  /*71f0*/  HMMA.16816.F32.BF16 R160, R8, R86, R40 ;  /* 0x0000005608a0723c */ /* 0x000fe20000041828 */
[----:B------:R-:W-:-:S06]  /*7200*/  IMAD.MOV.U32 R47, RZ, RZ, R151 ;  /* 0x000000ffff2f7224 */ /* 0x000fcc00078e0097 */
[----:B------:R-:W-:Y:S01]  /*7210*/  IMAD.MOV.U32 R43, RZ, RZ, R167 ;  /* 0x000000ffff2b7224 */ /* 0x000fe200078e00a7 */
[C---:B------:R-:W-:Y:S01]  /*7220*/  HMMA.16816.F32.BF16 R84, R8.reuse, R80, R36 ;  /* 0x000000500854723c */ /* 0x040fe20000041824 */
[----:B------:R-:W-:Y:S02]  /*7230*/  IMAD.MOV.U32 R42, RZ, RZ, R166 ;  /* 0x000000ffff2a7224 */ /* 0x000fe400078e00a6 */
[----:B------:R-:W-:Y:S02]  /*7240*/  IMAD.MOV.U32 R41, RZ, RZ, R165 ;  /* 0x000000ffff297224 */ /* 0x000fe400078e00a5 */
[----:B------:R-:W-:Y:S02]  /*7250*/  IMAD.MOV.U32 R40, RZ, RZ, R149 ;  /* 0x000000ffff287224 */ /* 0x000fe400078e0095 */
[----:B------:R-:W-:Y:S01]  /*7260*/  IMAD.MOV.U32 R38, RZ, RZ, R135 ;  /* 0x000000ffff267224 */ /* 0x000fe200078e0087 */
[----:B------:R-:W-:Y:S01]  /*7270*/  HMMA.16816.F32.BF16 R80, R8, R82, R32 ;  /* 0x000000520850723c */ /* 0x000fe20000041820 */
[----:B------:R-:W-:-:S02]  /*7280*/  IMAD.MOV.U32 R37, RZ, RZ, R134 ;  /* 0x000000ffff257224 */ /* 0x000fc400078e0086 */
[----:B------:R-:W-:Y:S02]  /*7290*/  IMAD.MOV.U32 R36, RZ, RZ, R133 ;  /* 0x000000ffff247224 */ /* 0x000fe400078e0085 */
[----:B------:R-:W-:Y:S02]  /*72a0*/  IMAD.MOV.U32 R39, RZ, RZ, R148 ;  /* 0x000000ffff277224 */ /* 0x000fe400078e0094 */
[----:B------:R-:W-:Y:S01]  /*72b0*/  IMAD.MOV.U32 R34, RZ, RZ, R127 ;  /* 0x000000ffff227224 */ /* 0x000fe200078e007f */
[----:B------:R-:W-:Y:S01]  /*72c0*/  HMMA.16816.F32.BF16 R208, R8, R76, R28 ;  /* 0x0000004c08d0723c */ /* 0x000fe2000004181c */
[----:B------:R-:W-:Y:S02]  /*72d0*/  IMAD.MOV.U32 R33, RZ, RZ, R126 ;  /* 0x000000ffff217224 */ /* 0x000fe400078e007e */
[----:B------:R-:W-:Y:S02]  /*72e0*/  IMAD.MOV.U32 R32, RZ, RZ, R125 ;  /* 0x000000ffff207224 */ /* 0x000fe400078e007d */
[----:B------:R-:W-:-:S02]  /*72f0*/  IMAD.MOV.U32 R35, RZ, RZ, R132 ;  /* 0x000000ffff237224 */ /* 0x000fc400078e0084 */
[----:B------:R-:W-:Y:S01]  /*7300*/  IMAD.MOV.U32 R31, RZ, RZ, R124 ;  /* 0x000000ffff1f7224 */ /* 0x000fe200078e007c */
[C---:B-1----:R-:W-:Y:S07]  /*7310*/  HMMA.16816.F32.BF16 R56, R8.reuse, R4, R56 ;  /* 0x000000040838723c */ /* 0x042fee0000041838 */
[----:B------:R-:W-:Y:S01]  /*7320*/  IMAD.WIDE.U32 R4, R2, -0x326172a9, RZ ;  /* 0xcd9e8d5702047825 */ /* 0x000fe200078e00ff */
[----:B------:R-:W-:Y:S01]  /*7330*/  HMMA.16816.F32.BF16 R124, R8, R72, R20 ;  /* 0x00000048087c723c */ /* 0x000fe20000041814 */
[----:B------:R-:W1:Y:S03]  /*7340*/  LDSM.16.MT88.4 R20, [R180+0x10800] ;  /* 0x01080000b414783b */ /* 0x000e660000004200 */
[----:B------:R-:W-:-:S02]  /*7350*/  LOP3.LUT R5, R5, UR30, R122, 0x96, !PT ;  /* 0x0000001e05057c12 */ /* 0x000fc4000f8e967a */
[----:B------:R-:W-:Y:S01]  /*7360*/  LOP3.LUT R2, R49, UR29, R4, 0x96, !PT ;  /* 0x0000001d31027c12 */ /* 0x000fe2000f8e9604 */
[----:B------:R-:W-:Y:S01]  /*7370*/  IMAD.MOV.U32 R49, RZ, RZ, R41 ;  /* 0x000000ffff317224 */ /* 0x000fe200078e0029 */
[----:B------:R-:W-:Y:S01]  /*7380*/  HMMA.16816.F32.BF16 R164, R8, R6, R60 ;  /* 0x0000000608a4723c */ /* 0x000fe2000004183c */
[----:B------:R-:W-:-:S05]  /*7390*/  IMAD.WIDE.U32 R4, R5, -0x2daee0ad, RZ ;  /* 0xd2511f5305047825 */ /* 0x000fca00078e00ff */
[----:B------:R-:W-:Y:S01]  /*73a0*/  LOP3.LUT R5, R5, UR26, R94, 0x96, !PT ;  /* 0x0000001a05057c12 */ /* 0x000fe2000f8e965e */
[----:B------:R-:W-:Y:S01]  /*73b0*/  IMAD.WIDE.U32 R6, R2, -0x2daee0ad, RZ ;  /* 0xd2511f5302067825 */ /* 0x000fe200078e00ff */
[C---:B------:R-:W-:Y:S01]  /*73c0*/  HMMA.16816.F32.BF16 R132, R8.reuse, R78, R24 ;  /* 0x0000004e0884723c */ /* 0x040fe20000041818 */
[----:B------:R-:W-:Y:S01]  /*73d0*/  LOP3.LUT R61, R17, UR32, R92, 0x96, !PT ;  /* 0x00000020113d7c12 */ /* 0x000fe2000f8e965c */
[----:B------:R-:W2:Y:S01]  /*73e0*/  LDC.U8 R78, c[0x0][0x2d8] ;  /* 0x0000b600ff4e7b82 */ /* 0x000ea20000000000 */
[----:B------:R-:W-:Y:S01]  /*73f0*/  SHF.R.U32.HI R63, RZ, 0x10, R16 ;  /* 0x00000010ff3f7819 */ /* 0x000fe20000011610 */
[----:B------:R-:W-:Y:S01]  /*7400*/  IMAD.MOV.U32 R92, RZ, RZ, R34 ;  /* 0x000000ffff5c7224 */ /* 0x000fe200078e0022 */
[----:B------:R-:W-:Y:S01]  /*7410*/  LOP3.LUT R2, R7, UR23, R4, 0x96, !PT ;  /* 0x0000001707027c12 */ /* 0x000fe2000f8e9604 */
[----:B------:R-:W-:Y:S01]  /*7420*/  IMAD.WIDE.U32 R4, R5, -0x326172a9, RZ ;  /* 0xcd9e8d5705047825 */ /* 0x000fe200078e00ff */
[----:B------:R-:W-:Y:S01]  /*7430*/  LOP3.LUT R60, R15, UR31, R96, 0x96, !PT ;  /* 0x0000001f0f3c7c12 */ /* 0x000fe2000f8e9660 */
[----:B------:R-:W-:Y:S01]  /*7440*/  HMMA.16816.F32.BF16 R148, R8, R74, R52 ;  /* 0x0000004a0894723c */ /* 0x000fe20000041834 */
[----:B------:R-:W-:Y:S01]  /*7450*/  LOP3.LUT R62, R14, 0xff, RZ, 0xc0, !PT ;  /* 0x000000ff0e3e7812 */ /* 0x000fe200078ec0ff */
[----:B------:R-:W-:Y:S01]  /*7460*/  IMAD.WIDE.U32 R18, R2, -0x326172a9, RZ ;  /* 0xcd9e8d5702127825 */ /* 0x000fe200078e00ff */
[----:B------:R-:W-:-:S03]  /*7470*/  LOP3.LUT R2, R5, UR25, R48, 0x96, !PT ;  /* 0x0000001905027c12 */ /* 0x000fc6000f8e9630 */
[----:B------:R-:W-:Y:S01]  /*7480*/  IMAD.MOV.U32 R94, RZ, RZ, R31 ;  /* 0x000000ffff5e7224 */ /* 0x000fe200078e001f */
[C---:B------:R-:W-:Y:S01]  /*7490*/  LOP3.LUT R13, R19.reuse, UR22, R4, 0x96, !PT ;  /* 0x00000016130d7c12 */ /* 0x040fe2000f8e9604 */
[----:B------:R-:W-:Y:S01]  /*74a0*/  IMAD.MOV.U32 R55, RZ, RZ, R36 ;  /* 0x000000ffff377224 */ /* 0x000fe200078e0024 */
[----:B------:R-:W-:Y:S01]  /*74b0*/  LOP3.LUT R7, R19, UR22, R4, 0x96, !PT ;  /* 0x0000001613077c12 */ /* 0x000fe2000f8e9604 */
[----:B------:R-:W-:Y:S02]  /*74c0*/  IMAD.MOV.U32 R54, RZ, RZ, R37 ;  /* 0x000000ffff367224 */ /* 0x000fe400078e0025 */
[----:B------:R-:W-:-:S04]  /*74d0*/  IMAD.WIDE.U32 R24, R13, -0x2daee0ad, RZ ;  /* 0xd2511f530d187825 */ /* 0x000fc800078e00ff */
[----:B------:R-:W-:Y:S01]  /*74e0*/  IMAD.MOV.U32 R53, RZ, RZ, R38 ;  /* 0x000000ffff357224 */ /* 0x000fe200078e0026 */
[----:B-1----:R-:W-:Y:S01]  /*74f0*/  HMMA.16816.F32.BF16 R168, R8, R20, R64 ;  /* 0x0000001408a8723c */ /* 0x002fe20000041840 */
[----:B------:R-:W-:-:S06]  /*7500*/  IMAD.MOV.U32 R52, RZ, RZ, R39 ;  /* 0x000000ffff347224 */ /* 0x000fcc00078e0027 */
[----:B------:R-:W-:Y:S01]  /*7510*/  LOP3.LUT R20, R5, UR25, R48, 0x96, !PT ;  /* 0x0000001905147c12 */ /* 0x000fe2000f8e9630 */
[----:B------:R-:W-:Y:S01]  /*7520*/  IMAD.WIDE.U32 R4, R2, -0x2daee0ad, RZ ;  /* 0xd2511f5302047825 */ /* 0x000fe200078e00ff */
[----:B------:R-:W-:Y:S01]  /*7530*/  HMMA.16816.F32.BF16 R172, R8, R22, R68 ;  /* 0x0000001608ac723c */ /* 0x000fe20000041844 */
[----:B------:R-:W-:Y:S02]  /*7540*/  SHF.R.U32.HI R21, RZ, 0x18, R16 ;  /* 0x00000018ff157819 */ /* 0x000fe40000011610 */
[----:B------:R-:W-:Y:S01]  /*7550*/  IMAD R2, R20, -0x2daee0ad, RZ ;  /* 0xd2511f5314027824 */ /* 0x000fe200078e02ff */
[----:B------:R-:W-:Y:S01]  /*7560*/  LOP3.LUT R6, R5, UR5, R6, 0x96, !PT ;  /* 0x0000000505067c12 */ /* 0x000fe2000f8e9606 */
[----:B------:R-:W-:Y:S01]  /*7570*/  IMAD.MOV.U32 R67, RZ, RZ, R32 ;  /* 0x000000ffff437224 */ /* 0x000fe200078e0020 */
[----:B------:R-:W-:Y:S01]  /*7580*/  LOP3.LUT R4, R25, UR15, R4, 0x96, !PT ;  /* 0x0000000f19047c12 */ /* 0x000fe2000f8e9604 */
[----:B------:R-:W-:Y:S01]  /*7590*/  IMAD.MOV.U32 R65, RZ, RZ, R33 ;  /* 0x000000ffff417224 */ /* 0x000fe200078e0021 */
[----:B------:R-:W-:Y:S01]  /*75a0*/  LOP3.LUT R22, R16, 0xff, RZ, 0xc0, !PT ;  /* 0x000000ff10167812 */ /* 0x000fe200078ec0ff */
[----:B------:R-:W-:Y:S01]  /*75b0*/  IMAD.WIDE.U32 R16, R7, -0x2daee0ad, RZ ;  /* 0xd2511f5307107825 */ /* 0x000fe200078e00ff */
[----:B--2---:R-:W-:-:S02]  /*75c0*/  ISETP.GE.U32.AND P2, PT, R78, R21, PT ;  /* 0x000000154e00720c */ /* 0x004fc40003f46070 */
[----:B------:R-:W-:Y:S01]  /*75d0*/  ISETP.GE.U32.AND P4, PT, R78, R22, PT ;  /* 0x000000164e00720c */ /* 0x000fe20003f86070 */
[----:B------:R-:W-:Y:S01]  /*75e0*/  IMAD.WIDE.U32 R4, R4, -0x326172a9, RZ ;  /* 0xcd9e8d5704047825 */ /* 0x000fe200078e00ff */
[----:B------:R-:W-:-:S03]  /*75f0*/  LOP3.LUT R13, R17, UR15, R2, 0x96, !PT ;  /* 0x0000000f110d7c12 */ /* 0x000fc6000f8e9602 */
[----:B------:R-:W-:Y:S01]  /*7600*/  IMAD.WIDE.U32 R6, R6, -0x326172a9, RZ ;  /* 0xcd9e8d5706067825 */ /* 0x000fe200078e00ff */
[C---:B------:R-:W-:Y:S02]  /*7610*/  LOP3.LUT R19, R4.reuse, 0xff, RZ, 0xc0, !PT ;  /* 0x000000ff04137812 */ /* 0x040fe400078ec0ff */
[----:B------:R-:W-:Y:S01]  /*7620*/  LOP3.LUT R27, R4, 0xffff, RZ, 0xc0, !PT ;  /* 0x0000ffff041b7812 */ /* 0x000fe200078ec0ff */
[----:B------:R-:W-:Y:S01]  /*7630*/  IMAD.MOV.U32 R71, RZ, RZ, R35 ;  /* 0x000000ffff477224 */ /* 0x000fe200078e0023 */
[----:B------:R-:W-:Y:S01]  /*7640*/  SHF.R.U32.HI R25, RZ, 0x10, R4 ;  /* 0x00000010ff197819 */ /* 0x000fe20000011604 */
[----:B------:R-:W-:Y:S01]  /*7650*/  IMAD.MOV.U32 R70, RZ, RZ, R40 ;  /* 0x000000ffff467224 */ /* 0x000fe200078e0028 */
[----:B------:R-:W-:Y:S01]  /*7660*/  SHF.R.U32.HI R17, RZ, 0x18, R4 ;  /* 0x00000018ff117819 */ /* 0x000fe20000011604 */
[----:B------:R-:W-:Y:S01]  /*7670*/  IMAD.MOV.U32 R48, RZ, RZ, R43 ;  /* 0x000000ffff307224 */ /* 0x000fe200078e002b */
[----:B------:R-:W-:Y:S01]  /*7680*/  LOP3.LUT R2, R5, UR32, R6, 0x96, !PT ;  /* 0x0000002005027c12 */ /* 0x000fe2000f8e9606 */
[----:B------:R-:W-:Y:S01]  /*7690*/  IMAD.WIDE.U32 R4, R13, -0x326172a9, RZ ;  /* 0xcd9e8d570d047825 */ /* 0x000fe200078e00ff */
[----:B------:R-:W-:-:S02]  /*76a0*/  LOP3.LUT R29, R7, UR16, R18, 0x96, !PT ;  /* 0x00000010071d7c12 */ /* 0x000fc4000f8e9612 */
[----:B------:R-:W-:Y:S02]  /*76b0*/  LOP3.LUT R23, R7, UR16, R18, 0x96, !PT ;  /* 0x0000001007177c12 */ /* 0x000fe4000f8e9612 */
[C---:B------:R-:W-:Y:S02]  /*76c0*/  LOP3.LUT R7, R4.reuse, 0xffff, RZ, 0xc0, !PT ;  /* 0x0000ffff04077812 */ /* 0x040fe400078ec0ff */
[----:B------:R-:W-:Y:S02]  /*76d0*/  LOP3.LUT R20, R4, 0xff, RZ, 0xc0, !PT ;  /* 0x000000ff04147812 */ /* 0x000fe400078ec0ff */
[--C-:B------:R-:W-:Y:S02]  /*76e0*/  SHF.R.U32.HI R18, RZ, 0x10, R4.reuse ;  /* 0x00000010ff127819 */ /* 0x100fe40000011604 */
[----:B------:R-:W-:Y:S01]  /*76f0*/  SHF.R.U32.HI R13, RZ, 0x18, R4 ;  /* 0x00000018ff0d7819 */ /* 0x000fe20000011604 */
[----:B------:R-:W-:Y:S01]  /*7700*/  FFMA.FTZ R4, R110, c[0x0][0x23c], -R12 ;  /* 0x00008f006e047a23 */ /* 0x000fe2000001080c */
[----:B------:R-:W-:-:S02]  /*7710*/  LOP3.LUT R6, R5, UR32, R6, 0x96, !PT ;  /* 0x0000002005067c12 */ /* 0x000fc4000f8e9606 */
[----:B------:R-:W-:Y:S01]  /*7720*/  LOP3.LUT R5, R2, 0xff, RZ, 0xc0, !PT ;  /* 0x000000ff02057812 */ /* 0x000fe200078ec0ff */
[----:B------:R1:W-:Y:S01]  /*7730*/  MUFU.EX2 R95, R4 ;  /* 0x00000004005f7308 */ /* 0x0003e20000000800 */
[C---:B------:R-:W-:Y:S02]  /*7740*/  ISETP.GE.U32.AND P1, PT, R78.reuse, R17, PT ;  /* 0x000000114e00720c */ /* 0x040fe40003f26070 */
[----:B------:R-:W-:Y:S02]  /*7750*/  ISETP.GE.U32.AND P6, PT, R78, R5, PT ;  /* 0x000000054e00720c */ /* 0x000fe40003fc6070 */
[----:B------:R-:W-:Y:S02]  /*7760*/  LOP3.LUT R14, R6, 0xff, RZ, 0xc0, !PT ;  /* 0x000000ff060e7812 */ /* 0x000fe400078ec0ff */
[----:B------:R-:W-:Y:S01]  /*7770*/  ISETP.GE.U32.AND P3, PT, R78, R19, PT ;  /* 0x000000134e00720c */ /* 0x000fe20003f66070 */
[----:B-1----:R-:W-:-:S04]  /*7780*/  FFMA.FTZ R4, R102, c[0x0][0x23c], -R12 ;  /* 0x00008f0066047a23 */ /* 0x002fc8000001080c */
[----:B------:R1:W2:Y:S02]  /*7790*/  MUFU.EX2 R79, R4 ;  /* 0x00000004004f7308 */ /* 0x0002a40000000800 */
[----:B-1----:R-:W-:Y:S02]  /*77a0*/  LOP3.LUT R4, R2, 0xffff, RZ, 0xc0, !PT ;  /* 0x0000ffff02047812 */ /* 0x002fe400078ec0ff */
[----:B--2---:R-:W-:Y:S02]  /*77b0*/  F2FP.BF16.PACK_AB R5, R79, R95 ;  /* 0x0000005f4f05723e */ /* 0x004fe400000010ff */
[----:B------:R-:W-:Y:S02]  /*77c0*/  SHF.R.U32.HI R4, RZ, 0x8, R4 ;  /* 0x00000008ff047819 */ /* 0x000fe40000011604 */
[----:B------:R-:W-:Y:S02]  /*77d0*/  PRMT R139, R5, 0x7610, R139 ;  /* 0x00007610058b7816 */ /* 0x000fe4000000008b */
[----:B------:R-:W-:-:S02]  /*77e0*/  LOP3.LUT R4, R4, 0xffff, RZ, 0xc0, !PT ;  /* 0x0000ffff04047812 */ /* 0x000fc400078ec0ff */
[----:B------:R-:W-:Y:S01]  /*77f0*/  PRMT R138, R5, 0x7632, R138 ;  /* 0x00007632058a7816 */ /* 0x000fe2000000008a */
[----:B------:R-:W-:Y:S01]  /*7800*/  @!P6 HFMA2.BF16_V2 R51, -RZ.H0_H0, RZ.H0_H0, -R139.H0_H0 ;  /* 0x200000ffff33e231 */ /* 0x000fe2000034098b */
[----:B------:R-:W-:Y:S01]  /*7810*/  ISETP.GE.U32.AND P5, PT, R78, R4, PT ;  /* 0x000000044e00720c */ /* 0x000fe20003fa6070 */
[----:B------:R-:W-:Y:S01]  /*7820*/  FFMA.FTZ R4, R112, c[0x0][0x23c], -R0 ;  /* 0x00008f0070047a23 */ /* 0x000fe20000010800 */
[----:B------:R-:W-:Y:S02]  /*7830*/  PRMT R30, R139, 0x5410, R138 ;  /* 0x000054108b1e7816 */ /* 0x000fe4000000008a */
[----:B------:R-:W-:Y:S01]  /*7840*/  @!P6 PRMT R139, R51, 0x5410, RZ ;  /* 0x00005410338be816 */ /* 0x000fe200000000ff */
[----:B------:R1:W-:Y:S01]  /*7850*/  MUFU.EX2 R74, R4 ;  /* 0x00000004004a7308 */ /* 0x0003e20000000800 */
[----:B------:R-:W-:Y:S01]  /*7860*/  LOP3.LUT R5, R25, 0xff, RZ, 0xc0, !PT ;  /* 0x000000ff19057812 */ /* 0x000fe200078ec0ff */
[----:B-1----:R-:W-:-:S06]  /*7870*/  FFMA.FTZ R4, R101, c[0x0][0x23c], -R0 ;  /* 0x00008f0065047a23 */ /* 0x002fcc0000010800 */
[----:B------:R-:W-:Y:S01]  /*7880*/  @!P5 HFMA2.BF16_V2 R101, -RZ.H0_H0, RZ.H0_H0, -R138.H0_H0 ;  /* 0x200000ffff65d231 */ /* 0x000fe2000034098a */
[----:B------:R1:W2:Y:S04]  /*7890*/  MUFU.EX2 R73, R4 ;  /* 0x0000000400497308 */ /* 0x0002a80000000800 */
[----:B------:R-:W-:Y:S02]  /*78a0*/  @!P5 PRMT R138, R101, 0x5410, RZ ;  /* 0x00005410658ad816 */ /* 0x000fe400000000ff */
[--C-:B-1----:R-:W-:Y:S02]  /*78b0*/  SHF.R.U32.HI R4, RZ, 0x18, R2.reuse ;  /* 0x00000018ff047819 */ /* 0x102fe40000011602 */
[----:B------:R-:W-:Y:S02]  /*78c0*/  SHF.R.U32.HI R2, RZ, 0x10, R2 ;  /* 0x00000010ff027819 */ /* 0x000fe40000011602 */
[----:B------:R-:W-:-:S02]  /*78d0*/  ISETP.GE.U32.AND P6, PT, R78, R4, PT ;  /* 0x000000044e00720c */ /* 0x000fc40003fc6070 */
[----:B------:R-:W-:Y:S02]  /*78e0*/  LOP3.LUT R2, R2, 0xff, RZ, 0xc0, !PT ;  /* 0x000000ff02027812 */ /* 0x000fe400078ec0ff */
[----:B------:R-:W-:Y:S02]  /*78f0*/  SHF.R.U32.HI R4, RZ, 0x8, R7 ;  /* 0x00000008ff047819 */ /* 0x000fe40000011607 */
[----:B------:R-:W-:Y:S02]  /*7900*/  ISETP.GE.U32.AND P5, PT, R78, R2, PT ;  /* 0x000000024e00720c */ /* 0x000fe40003fa6070 */
[----:B--2---:R-:W-:Y:S02]  /*7910*/  F2FP.BF16.PACK_AB R2, R73, R74 ;  /* 0x0000004a4902723e */ /* 0x004fe400000010ff */
[----:B------:R-:W-:Y:S02]  /*7920*/  PRMT R26, R20, 0x5410, R4 ;  /* 0x00005410141a7816 */ /* 0x000fe40000000004 */
[----:B------:R-:W-:-:S02]  /*7930*/  PRMT R137, R2, 0x7632, R137 ;  /* 0x0000763202897816 */ /* 0x000fc40000000089 */
[----:B------:R-:W-:Y:S02]  /*7940*/  PRMT R136, R2, 0x7610, R136 ;  /* 0x0000761002887816 */ /* 0x000fe40000000088 */
[----:B------:R-:W-:Y:S01]  /*7950*/  LOP3.LUT R2, R18, 0xff, RZ, 0xc0, !PT ;  /* 0x000000ff12027812 */ /* 0x000fe200078ec0ff */
[----:B------:R-:W-:Y:S01]  /*7960*/  @!P6 HFMA2.BF16_V2 R102, -RZ.H0_H0, RZ.H0_H0, -R137.H0_H0 ;  /* 0x200000ffff66e231 */ /* 0x000fe20000340989 */
[----:B------:R-:W-:Y:S01]  /*7970*/  PRMT R28, R136, 0x5410, R137 ;  /* 0x00005410881c7816 */ /* 0x000fe20000000089 */
[----:B------:R-:W-:Y:S01]  /*7980*/  @!P5 HFMA2.BF16_V2 R110, -RZ.H0_H0, RZ.H0_H0, -R136.H0_H0 ;  /* 0x200000ffff6ed231 */ /* 0x000fe20000340988 */
[----:B------:R-:W-:Y:S02]  /*7990*/  PRMT R25, R2, 0x5410, R13 ;  /* 0x0000541002197816 */ /* 0x000fe4000000000d */
[----:B------:R-:W-:Y:S02]  /*79a0*/  @!P6 PRMT R137, R102, 0x5410, RZ ;  /* 0x000054106689e816 */ /* 0x000fe400000000ff */
[----:B------:R-:W-:Y:S01]  /*79b0*/  ISETP.GE.U32.AND P6, PT, R78, R5, PT ;  /* 0x000000054e00720c */ /* 0x000fe20003fc6070 */
[----:B------:R-:W-:Y:S01]  /*79c0*/  IMAD.WIDE.U32 R4, R23, -0x2daee0ad, RZ ;  /* 0xd2511f5317047825 */ /* 0x000fe200078e00ff */
[----:B------:R-:W-:-:S02]  /*79d0*/  SHF.R.U32.HI R13, RZ, 0x10, R6 ;  /* 0x00000010ff0d7819 */ /* 0x000fc40000011606 */
[----:B------:R-:W-:Y:S01]  /*79e0*/  SHF.R.U32.HI R7, RZ, 0x18, R6 ;  /* 0x00000018ff077819 */ /* 0x000fe20000011606 */
[----:B------:R-:W-:Y:S01]  /*79f0*/  IMAD.WIDE.U32 R22, R29, -0x2daee0ad, RZ ;  /* 0xd2511f531d167825 */ /* 0x000fe200078e00ff */
[----:B------:R-:W-:Y:S02]  /*7a00*/  LOP3.LUT R2, R5, UR31, R16, 0x96, !PT ;  /* 0x0000001f05027c12 */ /* 0x000fe4000f8e9610 */
[C---:B------:R-:W-:Y:S02]  /*7a10*/  LOP3.LUT R15, R4.reuse, 0xffff, RZ, 0xc0, !PT ;  /* 0x0000ffff040f7812 */ /* 0x040fe400078ec0ff */
[----:B------:R-:W-:Y:S02]  /*7a20*/  LOP3.LUT R16, R4, 0xff, RZ, 0xc0, !PT ;  /* 0x000000ff04107812 */ /* 0x000fe400078ec0ff */
[--C-:B------:R-:W-:Y:S02]  /*7a30*/  SHF.R.U32.HI R17, RZ, 0x10, R4.reuse ;  /* 0x00000010ff117819 */ /* 0x100fe40000011604 */
[----:B------:R-:W-:-:S02]  /*7a40*/  SHF.R.U32.HI R18, RZ, 0x18, R4 ;  /* 0x00000018ff127819 */ /* 0x000fc40000011604 */
[----:B------:R-:W-:Y:S02]  /*7a50*/  SHF.R.U32.HI R5, RZ, 0x8, R27 ;  /* 0x00000008ff057819 */ /* 0x000fe4000001161b */
[----:B------:R-:W-:Y:S02]  /*7a60*/  LOP3.LUT R4, R6, 0xffff, RZ, 0xc0, !PT ;  /* 0x0000ffff06047812 */ /* 0x000fe400078ec0ff */
[----:B------:R-:W-:Y:S02]  /*7a70*/  LOP3.LUT R6, R5, 0xffff, RZ, 0xc0, !PT ;  /* 0x0000ffff05067812 */ /* 0x000fe400078ec0ff */
[----:B------:R-:W-:Y:S02]  /*7a80*/  SHF.R.U32.HI R5, RZ, 0x8, R4 ;  /* 0x00000008ff057819 */ /* 0x000fe40000011604 */
[----:B------:R-:W-:Y:S02]  /*7a90*/  LOP3.LUT R4, R13, 0xff, RZ, 0xc0, !PT ;  /* 0x000000ff0d047812 */ /* 0x000fe400078ec0ff */
[----:B------:R-:W-:Y:S01]  /*7aa0*/  PRMT R20, R14, 0x5410, R5 ;  /* 0x000054100e147816 */ /* 0x000fe20000000005 */
[----:B------:R-:W-:Y:S01]  /*7ab0*/  FFMA.FTZ R5, R119, c[0x0][0x23c], -R12 ;  /* 0x00008f0077057a23 */ /* 0x000fe2000001080c */
[----:B------:R-:W-:-:S02]  /*7ac0*/  PRMT R19, R4, 0x5410, R7 ;  /* 0x0000541004137816 */ /* 0x000fc40000000007 */
[----:B------:R-:W-:Y:S01]  /*7ad0*/  SHF.R.U32.HI R4, RZ, 0x8, R15 ;  /* 0x00000008ff047819 */ /* 0x000fe2000001160f */
[----:B------:R1:W-:Y:S01]  /*7ae0*/  MUFU.EX2 R181, R5 ;  /* 0x0000000500b57308 */ /* 0x0003e20000000800 */
[----:B------:R-:W-:Y:S02]  /*7af0*/  SHF.R.U32.HI R7, RZ, 0x10, R2 ;  /* 0x00000010ff077819 */ /* 0x000fe40000011602 */
[----:B------:R-:W-:Y:S02]  /*7b00*/  @!P5 PRMT R136, R110, 0x5410, RZ ;  /* 0x000054106e88d816 */ /* 0x000fe400000000ff */
[----:B------:R-:W-:Y:S02]  /*7b10*/  ISETP.GE.U32.AND P5, PT, R78, R6, PT ;  /* 0x000000064e00720c */ /* 0x000fe40003fa6070 */
[----:B------:R-:W-:Y:S02]  /*7b20*/  PRMT R15, R16, 0x5410, R4 ;  /* 0x00005410100f7816 */ /* 0x000fe40000000004 */
[----:B------:R-:W-:-:S02]  /*7b30*/  LOP3.LUT R4, R2, 0xffff, RZ, 0xc0, !PT ;  /* 0x0000ffff02047812 */ /* 0x000fc400078ec0ff */
[----:B------:R-:W-:Y:S01]  /*7b40*/  LOP3.LUT R13, R2, 0xff, RZ, 0xc0, !PT ;  /* 0x000000ff020d7812 */ /* 0x000fe200078ec0ff */
[--C-:B------:R-:W-:Y:S01]  /*7b50*/  HSET2.LE.AND R15, R15, R93.reuse, PT ;  /* 0x0000005d0f0f7233 */ /* 0x100fe20003803000 */
[----:B------:R-:W-:Y:S02]  /*7b60*/  SHF.R.U32.HI R6, RZ, 0x18, R2 ;  /* 0x00000018ff067819 */ /* 0x000fe40000011602 */
[----:B------:R-:W-:Y:S01]  /*7b70*/  LOP3.LUT R2, R7, 0xff, RZ, 0xc0, !PT ;  /* 0x000000ff07027812 */ /* 0x000fe200078ec0ff */
[----:B-1----:R-:W-:Y:S01]  /*7b80*/  FFMA.FTZ R5, R103, c[0x0][0x23c], -R12 ;  /* 0x00008f0067057a23 */ /* 0x002fe2000001080c */
[----:B------:R-:W-:Y:S01]  /*7b90*/  SHF.R.U32.HI R4, RZ, 0x8, R4 ;  /* 0x00000008ff047819 */ /* 0x000fe20000011604 */
[--C-:B------:R-:W-:Y:S01]  /*7ba0*/  HSET2.LE.AND R7, R25, R93.reuse, PT ;  /* 0x0000005d19077233 */ /* 0x100fe20003803000 */
[----:B------:R-:W-:Y:S01]  /*7bb0*/  PRMT R14, R2, 0x5410, R6 ;  /* 0x00005410020e7816 */ /* 0x000fe20000000006 */
[----:B------:R1:W2:Y:S01]  /*7bc0*/  MUFU.EX2 R76, R5 ;  /* 0x00000005004c7308 */ /* 0x0002a20000000800 */
[----:B------:R-:W-:Y:S01]  /*7bd0*/  FFMA.FTZ R2, R114, c[0x0][0x23c], -R0 ;  /* 0x00008f0072027a23 */ /* 0x000fe20000010800 */
[----:B------:R-:W-:Y:S01]  /*7be0*/  PRMT R13, R13, 0x5410, R4 ;  /* 0x000054100d0d7816 */ /* 0x000fe20000000004 */
[----:B------:R-:W-:Y:S01]  /*7bf0*/  FFMA.FTZ R4, R108, c[0x0][0x23c], -R0 ;  /* 0x00008f006c047a23 */ /* 0x000fe20000010800 */
[----:B------:R-:W-:Y:S01]  /*7c00*/  LOP3.LUT R21, R23, UR31, R24, 0x96, !PT ;  /* 0x0000001f17157c12 */ /* 0x000fe2000f8e9618 */
[----:B------:R-:W-:-:S02]  /*7c10*/  HSET2.LE.AND R6, R26, R93, PT ;  /* 0x0000005d1a067233 */ /* 0x000fc40003803000 */
[--C-:B------:R-:W-:Y:S01]  /*7c20*/  HSET2.LE.AND R13, R13, R93.reuse, PT ;  /* 0x0000005d0d0d7233 */ /* 0x100fe20003803000 */
[----:B------:R3:W-:Y:S01]  /*7c30*/  MUFU.EX2 R182, R2 ;  /* 0x0000000200b67308 */ /* 0x0007e20000000800 */
[----:B------:R-:W-:Y:S01]  /*7c40*/  HSET2.LE.AND R14, R14, R93, PT ;  /* 0x0000005d0e0e7233 */ /* 0x000fe20003803000 */
[----:B-1----:R-:W-:-:S06]  /*7c50*/  LOP3.LUT R5, R17, 0xff, RZ, 0xc0, !PT ;  /* 0x000000ff11057812 */ /* 0x002fcc00078ec0ff */
[----:B------:R1:W-:Y:S01]  /*7c60*/  MUFU.EX2 R72, R4 ;  /* 0x0000000400487308 */ /* 0x0003e20000000800 */
[----:B------:R-:W-:Y:S01]  /*7c70*/  FFMA.FTZ R17, R117, c[0x0][0x23c], -R12 ;  /* 0x00008f0075117a23 */ /* 0x000fe2000001080c */
[----:B------:R-:W-:Y:S02]  /*7c80*/  PRMT R16, R5, 0x5410, R18 ;  /* 0x0000541005107816 */ /* 0x000fe40000000012 */
[----:B--2---:R-:W-:Y:S01]  /*7c90*/  F2FP.BF16.PACK_AB R5, R76, R181 ;  /* 0x000000b54c05723e */ /* 0x004fe200000010ff */
[----:B---3--:R-:W-:-:S03]  /*7ca0*/  FFMA.FTZ R2, R116, c[0x0][0x23c], -R0 ;  /* 0x00008f0074027a23 */ /* 0x008fc60000010800 */
[----:B------:R-:W-:Y:S01]  /*7cb0*/  MUFU.EX2 R64, R17 ;  /* 0x0000001100407308 */ /* 0x000fe20000000800 */
[C---:B------:R-:W-:Y:S01]  /*7cc0*/  PRMT R103, R5.reuse, 0x7610, R103 ;  /* 0x0000761005677816 */ /* 0x040fe20000000067 */
[--C-:B------:R-:W-:Y:S01]  /*7cd0*/  HSET2.LE.AND R16, R16, R93.reuse, PT ;  /* 0x0000005d10107233 */ /* 0x100fe20003803000 */
[----:B------:R-:W-:Y:S01]  /*7ce0*/  PRMT R102, R5, 0x7632, R102 ;  /* 0x0000763205667816 */ /* 0x000fe20000000066 */
[----:B------:R-:W-:Y:S01]  /*7cf0*/  HSET2.LE.AND R5, R19, R93, PT ;  /* 0x0000005d13057233 */ /* 0x000fe20003803000 */
[----:B------:R-:W-:Y:S01]  /*7d00*/  FFMA.FTZ R19, R113, c[0x0][0x23c], -R0 ;  /* 0x00008f0071137a23 */ /* 0x000fe20000010800 */
[----:B------:R-:W-:Y:S01]  /*7d10*/  @!P3 HFMA2.BF16_V2 R112, -RZ.H0_H0, RZ.H0_H0, -R103.H0_H0 ;  /* 0x200000ffff70b231 */ /* 0x000fe20000340967 */
[----:B------:R-:W-:Y:S01]  /*7d20*/  PRMT R18, R103, 0x5410, R102 ;  /* 0x0000541067127816 */ /* 0x000fe20000000066 */
[----:B------:R2:W3:Y:S01]  /*7d30*/  MUFU.EX2 R77, R2 ;  /* 0x00000002004d7308 */ /* 0x0004e20000000800 */
[----:B-1----:R-:W-:Y:S01]  /*7d40*/  FFMA.FTZ R4, R109, c[0x0][0x23c], -R0 ;  /* 0x00008f006d047a23 */ /* 0x002fe20000010800 */
[----:B------:R-:W-:Y:S01]  /*7d50*/  @!P5 HFMA2.BF16_V2 R108, -RZ.H0_H0, RZ.H0_H0, -R102.H0_H0 ;  /* 0x200000ffff6cd231 */ /* 0x000fe20000340966 */
[----:B------:R-:W-:-:S02]  /*7d60*/  @!P3 PRMT R103, R112, 0x5410, RZ ;  /* 0x000054107067b816 */ /* 0x000fc400000000ff */
[----:B------:R-:W-:Y:S02]  /*7d70*/  LOP3.LUT R6, R6, R18, RZ, 0xc0, !PT ;  /* 0x0000001206067212 */ /* 0x000fe400078ec0ff */
[----:B------:R-:W-:Y:S01]  /*7d80*/  @!P5 PRMT R102, R108, 0x5410, RZ ;  /* 0x000054106c66d816 */ /* 0x000fe200000000ff */
[----:B------:R1:W-:Y:S01]  /*7d90*/  MUFU.EX2 R66, R4 ;  /* 0x0000000400427308 */ /* 0x0003e20000000800 */
[----:B------:R-:W-:Y:S02]  /*7da0*/  LOP3.LUT R5, R5, R28, RZ, 0xc0, !PT ;  /* 0x0000001c05057212 */ /* 0x000fe400078ec0ff */
[----:B--2---:R-:W-:-:S05]  /*7db0*/  LOP3.LUT R2, R21, 0xffff, RZ, 0xc0, !PT ;  /* 0x0000ffff15027812 */ /* 0x004fca00078ec0ff */
[----:B------:R-:W-:Y:S01]  /*7dc0*/  MUFU.EX2 R68, R19 ;  /* 0x0000001300447308 */ /* 0x000fe20000000800 */
[----:B------:R-:W-:Y:S01]  /*7dd0*/  SHF.R.U32.HI R2, RZ, 0x8, R2 ;  /* 0x00000008ff027819 */ /* 0x000fe20000011602 */
[----:B-1----:R-:W-:-:S03]  /*7de0*/  FFMA.FTZ R4, R111, c[0x0][0x23c], -R0 ;  /* 0x00008f006f047a23 */ /* 0x002fc60000010800 */
[----:B------:R-:W-:Y:S01]  /*7df0*/  LOP3.LUT R2, R2, 0xffff, RZ, 0xc0, !PT ;  /* 0x0000ffff02027812 */ /* 0x000fe200078ec0ff */
[--C-:B------:R-:W-:Y:S02]  /*7e00*/  FFMA.FTZ R0, R118, c[0x0][0x23c], -R12.reuse ;  /* 0x00008f0076007a23 */ /* 0x100fe4000001080c */
[----:B------:R1:W-:Y:S01]  /*7e10*/  MUFU.EX2 R45, R4 ;  /* 0x00000004002d7308 */ /* 0x0003e20000000800 */
[----:B------:R-:W-:Y:S01]  /*7e20*/  ISETP.GE.U32.AND P3, PT, R78, R2, PT ;  /* 0x000000024e00720c */ /* 0x000fe20003f66070 */
[----:B------:R-:W-:Y:S01]  /*7e30*/  HSET2.LE.AND R2, R20, R93, PT ;  /* 0x0000005d14027233 */ /* 0x000fe20003803000 */
[----:B------:R-:W-:Y:S05]  /*7e40*/  LDSM.16.MT88.4 R116, [R178+0xd800] ;  /* 0x00d80000b274783b */ /* 0x000fea0000004200 */
[----:B------:R3:W-:Y:S01]  /*7e50*/  MUFU.EX2 R44, R0 ;  /* 0x00000000002c7308 */ /* 0x0007e20000000800 */
[----:B-1----:R-:W-:-:S02]  /*7e60*/  FFMA.FTZ R4, R120, c[0x0][0x23c], -R12 ;  /* 0x00008f0078047a23 */ /* 0x002fc4000001080c */
[----:B------:R-:W-:-:S05]  /*7e70*/  FFMA.FTZ R12, R115, c[0x0][0x23c], -R12 ;  /* 0x00008f00730c7a23 */ /* 0x000fca000001080c */
[----:B------:R1:W2:Y:S01]  /*7e80*/  MUFU.EX2 R75, R4 ;  /* 0x00000004004b7308 */ /* 0x0002a20000000800 */
[----:B---3--:R-:W-:-:S04]  /*7e90*/  F2FP.BF16.PACK_AB R0, R77, R182 ;  /* 0x000000b64d00723e */ /* 0x008fc800000010ff */
[----:B------:R-:W-:-:S03]  /*7ea0*/  PRMT R101, R0, 0x7632, R101 ;  /* 0x0000763200657816 */ /* 0x000fc60000000065 */
[----:B------:R-:W3:Y:S01]  /*7eb0*/  MUFU.EX2 R176, R12 ;  /* 0x0000000c00b07308 */ /* 0x000ee20000000800 */
[----:B------:R-:W-:Y:S01]  /*7ec0*/  PRMT R27, R0, 0x7610, R27 ;  /* 0x00007610001b7816 */ /* 0x000fe2000000001b */
[----:B------:R-:W-:-:S03]  /*7ed0*/  @!P1 HFMA2.BF16_V2 R109, -RZ.H0_H0, RZ.H0_H0, -R101.H0_H0 ;  /* 0x200000ffff6d9231 */ /* 0x000fc60000340965 */
[----:B------:R-:W-:Y:S02]  /*7ee0*/  PRMT R0, R27, 0x5410, R101 ;  /* 0x000054101b007816 */ /* 0x000fe40000000065 */
[----:B-1----:R-:W-:Y:S02]  /*7ef0*/  LOP3.LUT R4, R2, R30, RZ, 0xc0, !PT ;  /* 0x0000001e02047212 */ /* 0x002fe400078ec0ff */
[----:B------:R-:W-:Y:S02]  /*7f00*/  LOP3.LUT R2, R21, 0xff, RZ, 0xc0, !PT ;  /* 0x000000ff15027812 */ /* 0x000fe400078ec0ff */
[----:B------:R-:W-:Y:S02]  /*7f10*/  LOP3.LUT R7, R7, R0, RZ, 0xc0, !PT ;  /* 0x0000000007077212 */ /* 0x000fe400078ec0ff */
[----:B------:R-:W-:Y:S02]  /*7f20*/  SHF.R.U32.HI R0, RZ, 0x18, R21 ;  /* 0x00000018ff007819 */ /* 0x000fe40000011615 */
[----:B------:R-:W-:-:S02]  /*7f30*/  ISETP.GE.U32.AND P5, PT, R78, R2, PT ;  /* 0x000000024e00720c */ /* 0x000fc40003fa6070 */
[----:B--2---:R-:W-:Y:S02]  /*7f40*/  F2FP.BF16.PACK_AB R2, R44, R75 ;  /* 0x0000004b2c02723e */ /* 0x004fe400000010ff */
[----:B------:R-:W-:Y:S02]  /*7f50*/  @!P1 PRMT R101, R109, 0x5410, RZ ;  /* 0x000054106d659816 */ /* 0x000fe400000000ff */
[----:B------:R-:W-:Y:S01]  /*7f60*/  ISETP.GE.U32.AND P1, PT, R78, R0, PT ;  /* 0x000000004e00720c */ /* 0x000fe20003f26070 */
[----:B------:R-:W-:Y:S01]  /*7f70*/  IMAD.MOV.U32 R78, RZ, RZ, R42 ;  /* 0x000000ffff4e7224 */ /* 0x000fe200078e002a */
[----:B------:R-:W-:Y:S01]  /*7f80*/  F2FP.BF16.PACK_AB R0, R66, R72 ;  /* 0x000000484200723e */ /* 0x000fe200000010ff */
[----:B------:R-:W-:Y:S01]  /*7f90*/  LDSM.16.MT88.4 R108, [R177+0xd800] ;  /* 0x00d80000b16c783b */ /* 0x000fe20000004200 */
[C---:B------:R-:W-:Y:S02]  /*7fa0*/  PRMT R26, R2.reuse, 0x7610, R26 ;  /* 0x00007610021a7816 */ /* 0x040fe4000000001a */
[----:B------:R-:W-:-:S02]  /*7fb0*/  PRMT R25, R2, 0x7632, R25 ;  /* 0x0000763202197816 */ /* 0x000fc40000000019 */
[C---:B------:R-:W-:Y:S02]  /*7fc0*/  PRMT R24, R0.reuse, 0x7632, R24 ;  /* 0x0000763200187816 */ /* 0x040fe40000000018 */
[----:B------:R-:W-:Y:S02]  /*7fd0*/  PRMT R20, R0, 0x7610, R20 ;  /* 0x0000761000147816 */ /* 0x000fe40000000014 */
[----:B------:R-:W-:Y:S02]  /*7fe0*/  PRMT R0, R26, 0x5410, R25 ;  /* 0x000054101a007816 */ /* 0x000fe40000000019 */
[----:B---3--:R-:W-:Y:S02]  /*7ff0*/  F2FP.BF16.PACK_AB R2, R176, R64 ;  /* 0x00000040b002723e */ /* 0x008fe400000010ff */
[----:B------:R-:W-:Y:S02]  /*8000*/  LOP3.LUT R96, R13, R0, RZ, 0xc0, !PT ;  /* 0x000000000d607212 */ /* 0x000fe400078ec0ff */
[----:B------:R-:W-:-:S02]  /*8010*/  PRMT R0, R20, 0x5410, R24 ;  /* 0x0000541014007816 */ /* 0x000fc40000000018 */
[----:B------:R-:W-:Y:S02]  /*8020*/  PRMT R19, R2, 0x7610, R19 ;  /* 0x0000761002137816 */ /* 0x000fe40000000013 */
[----:B------:R-:W-:Y:S02]  /*8030*/  LOP3.LUT R97, R14, R0, RZ, 0xc0, !PT ;  /* 0x000000000e617212 */ /* 0x000fe400078ec0ff */
[----:B------:R-:W-:Y:S02]  /*8040*/  F2FP.BF16.PACK_AB R0, R68, R45 ;  /* 0x0000002d4400723e */ /* 0x000fe400000010ff */
[----:B------:R-:W-:Y:S02]  /*8050*/  PRMT R18, R2, 0x7632, R18 ;  /* 0x0000763202127816 */ /* 0x000fe40000000012 */
[C---:B------:R-:W-:Y:S02]  /*8060*/  PRMT R17, R0.reuse, 0x7610, R17 ;  /* 0x0000761000117816 */ /* 0x040fe40000000011 */
[----:B------:R-:W-:-:S02]  /*8070*/  PRMT R2, R0, 0x7632, R2 ;  /* 0x0000763200027816 */ /* 0x000fc40000000002 */
[----:B------:R-:W-:-:S04]  /*8080*/  PRMT R0, R19, 0x5410, R18 ;  /* 0x0000541013007816 */ /* 0x000fc80000000012 */
[----:B------:R-:W-:Y:S02]  /*8090*/  LOP3.LUT R98, R15, R0, RZ, 0xc0, !PT ;  /* 0x000000000f627212 */ /* 0x000fe400078ec0ff */
[----:B------:R-:W1:Y:S01]  /*80a0*/  LDSM.16.MT88.4 R12, [R179+0x10800] ;  /* 0x01080000b30c783b */ /* 0x000e620000004200 */
[----:B------:R-:W-:-:S04]  /*80b0*/  PRMT R0, R17, 0x5410, R2 ;  /* 0x0000541011007816 */ /* 0x000fc80000000002 */
[----:B------:R-:W-:Y:S01]  /*80c0*/  LOP3.LUT R99, R16, R0, RZ, 0xc0, !PT ;  /* 0x0000000010637212 */ /* 0x000fe200078ec0ff */
[----:B------:R-:W-:Y:S01]  /*80d0*/  IMAD.MOV.U32 R16, RZ, RZ, R68 ;  /* 0x000000ffff107224 */ /* 0x000fe200078e0044 */
[C---:B-1----:R-:W-:Y:S08]  /*80e0*/  HMMA.16816.F32.BF16 R36, R8.reuse, R12, R104 ;  /* 0x0000000c0824723c */ /* 0x042ff00000041868 */
[----:B------:R-:W-:Y:S01]  /*80f0*/  HMMA.16816.F32.BF16 R32, R8, R14, R88 ;  /* 0x0000000e0820723c */ /* 0x000fe20000041858 */
[----:B------:R-:W1:Y:S04]  /*8100*/  LDSM.16.MT88.4 R8, [R177+0xd000] ;  /* 0x00d00000b108783b */ /* 0x000e680000004200 */
[----:B------:R-:W2:Y:S03]  /*8110*/  LDSM.16.MT88.4 R12, [R178+0xd000] ;  /* 0x00d00000b20c783b */ /* 0x000ea60000004200 */
        /* <DEDUP_REMOVED lines=22> */
[----:B-1----:R-:W-:Y:S07]  /*8280*/  HMMA.16816.F32.BF16 R120, R4, R8, R236 ;  /* 0x000000080478723c */ /* 0x002fee00000418ec */
[----:B------:R-:W-:Y:S02]  /*8290*/  IMAD.MOV.U32 R238, RZ, RZ, R46 ;  /* 0x000000ffffee7224 */ /* 0x000fe400078e002e */
[----:B------:R-:W-:-:S02]  /*82a0*/  IMAD.MOV.U32 R237, RZ, RZ, R47 ;  /* 0x000000ffffed7224 */ /* 0x000fc400078e002f */
[----:B------:R-:W-:Y:S01]  /*82b0*/  HMMA.16816.F32.BF16 R44, R4, R10, R228 ;  /* 0x0000000a042c723c */ /* 0x000fe200000418e4 */
[----:B------:R-:W1:Y:S01]  /*82c0*/  LDSM.16.MT88.4 R8, [R177+0xf000] ;  /* 0x00f00000b108783b */ /* 0x000e620000004200 */
[----:B------:R-:W-:Y:S02]  /*82d0*/  IMAD.MOV.U32 R236, RZ, RZ, R48 ;  /* 0x000000ffffec7224 */ /* 0x000fe400078e0030 */
[----:B------:R-:W-:-:S03]  /*82e0*/  IMAD.MOV.U32 R239, RZ, RZ, R49 ;  /* 0x000000ffffef7224 */ /* 0x000fc600078e0031 */
[----:B------:R-:W-:Y:S01]  /*82f0*/  IMAD.MOV.U32 R230, RZ, RZ, R50 ;  /* 0x000000ffffe67224 */ /* 0x000fe200078e0032 */
[----:B--2---:R-:W-:Y:S01]  /*8300*/  HMMA.16816.F32.BF16 R128, R4, R12, R128 ;  /* 0x0000000c0480723c */ /* 0x004fe20000041880 */
[----:B------:R-:W-:Y:S02]  /*8310*/  IMAD.MOV.U32 R231, RZ, RZ, R54 ;  /* 0x000000ffffe77224 */ /* 0x000fe400078e0036 */
[----:B------:R-:W-:Y:S02]  /*8320*/  IMAD.MOV.U32 R228, RZ, RZ, R65 ;  /* 0x000000ffffe47224 */ /* 0x000fe400078e0041 */
[----:B------:R-:W-:-:S03]  /*8330*/  IMAD.MOV.U32 R229, RZ, RZ, R92 ;  /* 0x000000ffffe57224 */ /* 0x000fc600078e005c */
[----:B------:R-:W-:Y:S01]  /*8340*/  HMMA.16816.F32.BF16 R48, R4, R14, R224 ;  /* 0x0000000e0430723c */ /* 0x000fe200000418e0 */
[----:B------:R-:W-:Y:S06]  /*8350*/  LDSM.16.MT88.4 R12, [R178+0xf000] ;  /* 0x00f00000b20c783b */ /* 0x000fec0000004200 */
[----:B------:R-:W-:Y:S02]  /*8360*/  IMAD.MOV.U32 R225, RZ, RZ, R52 ;  /* 0x000000ffffe17224 */ /* 0x000fe400078e0034 */
[----:B------:R-:W-:Y:S02]  /*8370*/  IMAD.MOV.U32 R227, RZ, RZ, R53 ;  /* 0x000000ffffe37224 */ /* 0x000fe400078e0035 */
[----:B------:R-:W-:-:S02]  /*8380*/  IMAD.MOV.U32 R224, RZ, RZ, R55 ;  /* 0x000000ffffe07224 */ /* 0x000fc400078e0037 */
[----:B------:R-:W-:Y:S01]  /*8390*/  IMAD.MOV.U32 R226, RZ, RZ, R70 ;  /* 0x000000ffffe27224 */ /* 0x000fe200078e0046 */
[C---:B-1----:R-:W-:Y:S01]  /*83a0*/  HMMA.16816.F32.BF16 R52, R4.reuse, R8, R220 ;  /* 0x000000080434723c */ /* 0x042fe200000418dc */
[----:B------:R1:W2:Y:S06]  /*83b0*/  LDL.LU.S16 R220, [R1+0x4] ;  /* 0x0000040001dc7983 */ /* 0x0002ac0000300600 */
[----:B------:R-:W-:Y:S01]  /*83c0*/  IMAD.MOV.U32 R223, RZ, RZ, R71 ;  /* 0x000000ffffdf7224 */ /* 0x000fe200078e0047 */
[C---:B------:R-:W-:Y:S01]  /*83d0*/  HMMA.16816.F32.BF16 R64, R4.reuse, R10, R216 ;  /* 0x0000000a0440723c */ /* 0x040fe200000418d8 */
[----:B------:R-:W3:Y:S07]  /*83e0*/  LDSM.16.MT88.4 R8, [R180+0xf000] ;  /* 0x00f00000b408783b */ /* 0x000eee0000004200 */
[C---:B---3--:R-:W-:Y:S08]  /*83f0*/  HMMA.16816.F32.BF16 R76, R4.reuse, R8, R84 ;  /* 0x00000008044c723c */ /* 0x048ff00000041854 */
[C---:B------:R-:W-:Y:S01]  /*8400*/  HMMA.16816.F32.BF16 R80, R4.reuse, R10, R80 ;  /* 0x0000000a0450723c */ /* 0x040fe20000041850 */
[----:B------:R-:W3:Y:S07]  /*8410*/  LDSM.16.MT88.4 R8, [R177+0x11000] ;  /* 0x01100000b108783b */ /* 0x000eee0000004200 */
[C---:B---3--:R-:W-:Y:S08]  /*8420*/  HMMA.16816.F32.BF16 R92, R4.reuse, R8, R124 ;  /* 0x00000008045c723c */ /* 0x048ff0000004187c */
[C---:B------:R-:W-:Y:S08]  /*8430*/  HMMA.16816.F32.BF16 R68, R4.reuse, R12, R212 ;  /* 0x0000000c0444723c */ /* 0x040ff000000418d4 */
[----:B------:R-:W-:Y:S01]  /*8440*/  HMMA.16816.F32.BF16 R72, R4, R14, R160 ;  /* 0x0000000e0448723c */ /* 0x000fe200000418a0 */
[----:B------:R-:W-:Y:S07]  /*8450*/  LDSM.16.MT88.4 R12, [R179+0xf000] ;  /* 0x00f00000b30c783b */ /* 0x000fee0000004200 */
[----:B------:R-:W-:Y:S01]  /*8460*/  HMMA.16816.F32.BF16 R112, R96, R116, R112 ;  /* 0x000000746070723c */ /* 0x000fe20000041870 */
[----:B--2---:R-:W-:-:S07]  /*8470*/  @!P6 HFMA2.BF16_V2 R220, -RZ.H0_H0, RZ.H0_H0, -R27.H0_H0 ;  /* 0x200000ffffdce231 */ /* 0x004fce000034091b */
[----:B------:R-:W-:Y:S01]  /*8480*/  HMMA.16816.F32.BF16 R148, R4, R10, R148 ;  /* 0x0000000a0494723c */ /* 0x000fe20000041894 */
[----:B------:R-:W2:Y:S01]  /*8490*/  LDSM.16.MT88.4 R8, [R180+0x11000] ;  /* 0x01100000b408783b */ /* 0x000ea20000004200 */
[----:B------:R-:W3:Y:S01]  /*84a0*/  LDC.U8 R222, c[0x0][0x2d8] ;  /* 0x0000b600ffde7b82 */ /* 0x000ee20000000000 */
[----:B------:R-:W-:-:S05]  /*84b0*/  SHF.R.U32.HI R0, RZ, 0x10, R21 ;  /* 0x00000010ff007819 */ /* 0x000fca0000011615 */
[C---:B------:R-:W-:Y:S01]  /*84c0*/  HMMA.16816.F32.BF16 R104, R96.reuse, R108, R104 ;  /* 0x0000006c6068723c */ /* 0x040fe20000041868 */
[----:B------:R-:W-:Y:S01]  /*84d0*/  IMAD.MOV.U32 R221, RZ, RZ, R223 ;  /* 0x000000ffffdd7224 */ /* 0x000fe200078e00df */
[----:B------:R-:W-:Y:S06]  /*84e0*/  LDSM.16.MT88.4 R124, [R180+0xd800] ;  /* 0x00d80000b47c783b */ /* 0x000fec0000004200 */
[----:B------:R-:W-:Y:S01]  /*84f0*/  HMMA.16816.F32.BF16 R116, R96, R118, R40 ;  /* 0x000000766074723c */ /* 0x000fe20000041828 */
[----:B------:R-:W-:Y:S07]  /*8500*/  LDSM.16.MT88.4 R40, [R177+0xf800] ;  /* 0x00f80000b128783b */ /* 0x000fee0000004200 */
[C---:B--2---:R-:W-:Y:S08]  /*8510*/  HMMA.16816.F32.BF16 R168, R4.reuse, R8, R168 ;  /* 0x0000000804a8723c */ /* 0x044ff000000418a8 */
[C---:B------:R-:W-:Y:S01]  /*8520*/  HMMA.16816.F32.BF16 R172, R4.reuse, R10, R172 ;  /* 0x0000000a04ac723c */ /* 0x040fe200000418ac */
[----:B------:R-:W2:Y:S07]  /*8530*/  LDSM.16.MT88.4 R8, [R179+0x11000] ;  /* 0x01100000b308783b */ /* 0x000eae0000004200 */
[C---:B------:R-:W-:Y:S08]  /*8540*/  HMMA.16816.F32.BF16 R84, R4.reuse, R12, R208 ;  /* 0x0000000c0454723c */ /* 0x040ff000000418d0 */
[----:B--2---:R-:W-:Y:S08]  /*8550*/  HMMA.16816.F32.BF16 R208, R4, R8, R36 ;  /* 0x0000000804d0723c */ /* 0x004ff00000041824 */
[C---:B------:R-:W-:Y:S08]  /*8560*/  HMMA.16816.F32.BF16 R36, R96.reuse, R40, R52 ;  /* 0x000000286024723c */ /* 0x040ff00000041834 */
[----:B------:R-:W-:Y:S07]  /*8570*/  HMMA.16816.F32.BF16 R40, R96, R42, R64 ;  /* 0x0000002a6028723c */ /* 0x000fee0000041840 */
[----:B------:R-:W-:-:S04]  /*8580*/  PRMT R66, R220, 0x7610, R66 ;  /* 0x00007610dc427816 */ /* 0x000fc80000000042 */
[----:B------:R-:W-:Y:S02]  /*8590*/  @!P6 PRMT R27, R66, 0x5410, RZ ;  /* 0x00005410421be816 */ /* 0x000fe400000000ff */
[----:B------:R1:W2:Y:S01]  /*85a0*/  LDL.LU.S16 R66, [R1+0x8] ;  /* 0x0000080001427983 */ /* 0x0002a20000300600 */
[----:B------:R-:W-:-:S04]  /*85b0*/  LOP3.LUT R0, R0, 0xff, RZ, 0xc0, !PT ;  /* 0x000000ff00007812 */ /* 0x000fc800078ec0ff */
[----:B---3--:R-:W-:Y:S02]  /*85c0*/  ISETP.GE.U32.AND P6, PT, R222, R0, PT ;  /* 0x00000000de00720c */ /* 0x008fe40003fc6070 */
[----:B------:R-:W-:-:S04]  /*85d0*/  LOP3.LUT R0, R60, 0xffff, RZ, 0xc0, !PT ;  /* 0x0000ffff3c007812 */ /* 0x000fc800078ec0ff */
[----:B------:R-:W-:-:S04]  /*85e0*/  SHF.R.U32.HI R0, RZ, 0x8, R0 ;  /* 0x00000008ff007819 */ /* 0x000fc80000011600 */
[----:B------:R-:W-:Y:S01]  /*85f0*/  LOP3.LUT R0, R0, 0xffff, RZ, 0xc0, !PT ;  /* 0x0000ffff00007812 */ /* 0x000fe200078ec0ff */
[----:B------:R-:W-:Y:S01]  /*8600*/  HMMA.16816.F32.BF16 R88, R4, R14, R132 ;  /* 0x0000000e0458723c */ /* 0x000fe20000041884 */
[----:B------:R-:W3:Y:S07]  /*8610*/  LDSM.16.MT88.4 R12, [R178+0x11000] ;  /* 0x01100000b20c783b */ /* 0x000eee0000004200 */
[----:B------:R-:W-:Y:S01]  /*8620*/  HMMA.16816.F32.BF16 R108, R96, R110, R28 ;  /* 0x0000006e606c723c */ /* 0x000fe2000004181c */
[----:B------:R-:W-:Y:S01]  /*8630*/  IMAD.MOV.U32 R223, RZ, RZ, R224 ;  /* 0x000000ffffdf7224 */ /* 0x000fe200078e00e0 */
[----:B------:R-:W-:Y:S01]  /*8640*/  LDSM.16.MT88.4 R132, [R179+0xd800] ;  /* 0x00d80000b384783b */ /* 0x000fe20000004200 */
[----:B--2---:R-:W-:-:S05]  /*8650*/  @!P5 HFMA2.BF16_V2 R66, -RZ.H0_H0, RZ.H0_H0, -R26.H0_H0 ;  /* 0x200000ffff42d231 */ /* 0x004fca000034091a */
[----:B------:R-:W-:Y:S02]  /*8660*/  PRMT R65, R66, 0x7610, R65 ;  /* 0x0000761042417816 */ /* 0x000fe40000000041 */
[----:B------:R1:W2:Y:S02]  /*8670*/  LDL.LU.S16 R66, [R1+0x10] ;  /* 0x0000100001427983 */ /* 0x0002a40000300600 */
[----:B------:R-:W-:Y:S02]  /*8680*/  @!P5 PRMT R26, R65, 0x5410, RZ ;  /* 0x00005410411ad816 */ /* 0x000fe400000000ff */
[----:B------:R-:W-:Y:S02]  /*8690*/  ISETP.GE.U32.AND P5, PT, R222, R0, PT ;  /* 0x00000000de00720c */ /* 0x000fe40003fa6070 */
[----:B------:R1:W4:Y:S01]  /*86a0*/  LDL.LU.S16 R0, [R1+0xc] ;  /* 0x00000c0001007983 */ /* 0x0003220000300600 */
[----:B---3--:R-:W-:Y:S03]  /*86b0*/  HMMA.16816.F32.BF16 R160, R4, R12, R56 ;  /* 0x0000000c04a0723c */ /* 0x008fe60000041838 */
[----:B------:R-:W3:Y:S05]  /*86c0*/  LDSM.16.MT88.4 R56, [R180+0xf800] ;  /* 0x00f80000b438783b */ /* 0x000eea0000004200 */
[----:B---3--:R-:W-:Y:S01]  /*86d0*/  HMMA.16816.F32.BF16 R52, R96, R56, R76 ;  /* 0x000000386034723c */ /* 0x008fe2000004184c */
[----:B----4-:R-:W-:-:S06]  /*86e0*/  @!P1 HFMA2.BF16_V2 R0, -RZ.H0_H0, RZ.H0_H0, -R24.H0_H0 ;  /* 0x200000ffff009231 */ /* 0x010fcc0000340918 */
[----:B------:R-:W-:-:S04]  /*86f0*/  PRMT R57, R0, 0x7610, R57 ;  /* 0x0000761000397816 */ /* 0x000fc80000000039 */
[----:B------:R-:W-:Y:S02]  /*8700*/  @!P1 PRMT R24, R57, 0x5410, RZ ;  /* 0x0000541039189816 */ /* 0x000fe400000000ff */
[----:B------:R1:W3:Y:S01]  /*8710*/  LDL.LU.S16 R57, [R1+0x14] ;  /* 0x0000140001397983 */ /* 0x0002e20000300600 */
[----:B--2---:R-:W-:Y:S01]  /*8720*/  @!P3 HFMA2.BF16_V2 R66, -RZ.H0_H0, RZ.H0_H0, -R25.H0_H0 ;  /* 0x200000ffff42b231 */ /* 0x004fe20000340919 */
[----:B------:R-:W-:-:S04]  /*8730*/  LOP3.LUT R0, R60, 0xff, RZ, 0xc0, !PT ;  /* 0x000000ff3c007812 */ /* 0x000fc800078ec0ff */
[----:B------:R-:W-:Y:S01]  /*8740*/  PRMT R64, R66, 0x7610, R64 ;  /* 0x0000761042407816 */ /* 0x000fe20000000040 */
[----:B---3--:R-:W-:-:S05]  /*8750*/  @!P6 HFMA2.BF16_V2 R57, -RZ.H0_H0, RZ.H0_H0, -R20.H0_H0 ;  /* 0x200000ffff39e231 */ /* 0x008fca0000340914 */
[----:B------:R-:W-:-:S04]  /*8760*/  PRMT R56, R57, 0x7610, R56 ;  /* 0x0000761039387816 */ /* 0x000fc80000000038 */
[----:B------:R-:W-:Y:S02]  /*8770*/  @!P6 PRMT R20, R56, 0x5410, RZ ;  /* 0x000054103814e816 */ /* 0x000fe400000000ff */
[----:B------:R1:W2:Y:S01]  /*8780*/  LDL.LU.S16 R56, [R1+0x18] ;  /* 0x0000180001387983 */ /* 0x0002a20000300600 */
[----:B------:R-:W-:Y:S02]  /*8790*/  @!P3 PRMT R25, R64, 0x5410, RZ ;  /* 0x000054104019b816 */ /* 0x000fe400000000ff */
[----:B------:R-:W-:Y:S01]  /*87a0*/  ISETP.GE.U32.AND P3, PT, R222, R0, PT ;  /* 0x00000000de00720c */ /* 0x000fe20003f66070 */
[----:B------:R-:W-:Y:S01]  /*87b0*/  HMMA.16816.F32.BF16 R164, R4, R14, R164 ;  /* 0x0000000e04a4723c */ /* 0x000fe200000418a4 */
[----:B------:R-:W-:-:S07]  /*87c0*/  SHF.R.U32.HI R0, RZ, 0x18, R60 ;  /* 0x00000018ff007819 */ /* 0x000fce000001163c */
[----:B------:R-:W-:Y:S01]  /*87d0*/  HMMA.16816.F32.BF16 R32, R4, R10, R32 ;  /* 0x0000000a0420723c */ /* 0x000fe20000041820 */
[----:B------:R-:W-:Y:S01]  /*87e0*/  ISETP.GE.U32.AND P1, PT, R222, R0, PT ;  /* 0x00000000de00720c */ /* 0x000fe20003f26070 */
[----:B------:R-:W-:Y:S01]  /*87f0*/  IMAD.MOV.U32 R224, RZ, RZ, R225 ;  /* 0x000000ffffe07224 */ /* 0x000fe200078e00e1 */
[----:B------:R-:W-:Y:S01]  /*8800*/  SHF.R.U32.HI R0, RZ, 0x10, R60 ;  /* 0x00000010ff007819 */ /* 0x000fe2000001163c */
[----:B------:R-:W-:Y:S01]  /*8810*/  IMAD.MOV.U32 R220, RZ, RZ, R223 ;  /* 0x000000ffffdc7224 */ /* 0x000fe200078e00df */
[----:B------:R-:W-:Y:S02]  /*8820*/  LDSM.16.MT88.4 R64, [R179+0xf800] ;  /* 0x00f80000b340783b */ /* 0x000fe40000004200 */
[----:B------:R-:W-:-:S04]  /*8830*/  LOP3.LUT R0, R0, 0xff, RZ, 0xc0, !PT ;  /* 0x000000ff00007812 */ /* 0x000fc800078ec0ff */
[----:B------:R-:W-:Y:S02]  /*8840*/  ISETP.GE.U32.AND P6, PT, R222, R0, PT ;  /* 0x00000000de00720c */ /* 0x000fe40003fc6070 */
[----:B------:R-:W-:-:S04]  /*8850*/  LOP3.LUT R0, R61, 0xffff, RZ, 0xc0, !PT ;  /* 0x0000ffff3d007812 */ /* 0x000fc800078ec0ff */
[----:B------:R-:W-:-:S04]  /*8860*/  SHF.R.U32.HI R0, RZ, 0x8, R0 ;  /* 0x00000008ff007819 */ /* 0x000fc80000011600 */
[----:B------:R-:W-:Y:S01]  /*8870*/  LOP3.LUT R0, R0, 0xffff, RZ, 0xc0, !PT ;  /* 0x0000ffff00007812 */ /* 0x000fe200078ec0ff */
[----:B--2---:R-:W-:-:S05]  /*8880*/  @!P3 HFMA2.BF16_V2 R56, -RZ.H0_H0, RZ.H0_H0, -R146.H0_H0 ;  /* 0x200000ffff38b231 */ /* 0x004fca0000340992 */
[----:B------:R-:W-:Y:S02]  /*8890*/  PRMT R31, R56, 0x7610, R31 ;  /* 0x00007610381f7816 */ /* 0x000fe4000000001f */
[----:B------:R1:W2:Y:S02]  /*88a0*/  LDL.LU.S16 R56, [R1+0x20] ;  /* 0x0000200001387983 */ /* 0x0002a40000300600 */
[----:B------:R-:W-:Y:S02]  /*88b0*/  @!P3 PRMT R146, R31, 0x5410, RZ ;  /* 0x000054101f92b816 */ /* 0x000fe400000000ff */
[----:B------:R-:W-:Y:S02]  /*88c0*/  ISETP.GE.U32.AND P3, PT, R222, R0, PT ;  /* 0x00000000de00720c */ /* 0x000fe40003f66070 */
[----:B------:R1:W3:Y:S02]  /*88d0*/  LDL.LU.S16 R0, [R1+0x1c] ;  /* 0x00001c0001007983 */ /* 0x0002e40000300600 */
[----:B---3--:R-:W-:-:S05]  /*88e0*/  @!P6 HFMA2.BF16_V2 R0, -RZ.H0_H0, RZ.H0_H0, -R147.H0_H0 ;  /* 0x200000ffff00e231 */ /* 0x008fca0000340993 */
[----:B------:R-:W-:-:S04]  /*88f0*/  PRMT R29, R0, 0x7610, R29 ;  /* 0x00007610001d7816 */ /* 0x000fc8000000001d */
[----:B------:R-:W-:Y:S02]  /*8900*/  @!P6 PRMT R147, R29, 0x5410, RZ ;  /* 0x000054101d93e816 */ /* 0x000fe400000000ff */
[----:B------:R1:W3:Y:S01]  /*8910*/  LDL.LU.S16 R29, [R1+0x24] ;  /* 0x00002400011d7983 */ /* 0x0002e20000300600 */
[----:B--2---:R-:W-:Y:S01]  /*8920*/  @!P5 HFMA2.BF16_V2 R56, -RZ.H0_H0, RZ.H0_H0, -R145.H0_H0 ;  /* 0x200000ffff38d231 */ /* 0x004fe20000340991 */
[----:B------:R-:W-:-:S04]  /*8930*/  LOP3.LUT R0, R61, 0xff, RZ, 0xc0, !PT ;  /* 0x000000ff3d007812 */ /* 0x000fc800078ec0ff */
[----:B------:R-:W-:-:S04]  /*8940*/  PRMT R30, R56, 0x7610, R30 ;  /* 0x00007610381e7816 */ /* 0x000fc8000000001e */
[----:B------:R-:W-:Y:S02]  /*8950*/  @!P5 PRMT R145, R30, 0x5410, RZ ;  /* 0x000054101e91d816 */ /* 0x000fe400000000ff */
[----:B------:R-:W-:Y:S02]  /*8960*/  ISETP.GE.U32.AND P5, PT, R222, R0, PT ;  /* 0x00000000de00720c */ /* 0x000fe40003fa6070 */
[----:B------:R-:W-:-:S04]  /*8970*/  SHF.R.U32.HI R0, RZ, 0x18, R61 ;  /* 0x00000018ff007819 */ /* 0x000fc8000001163d */
[----:B------:R-:W-:Y:S02]  /*8980*/  ISETP.GE.U32.AND P6, PT, R222, R0, PT ;  /* 0x00000000de00720c */ /* 0x000fe40003fc6070 */
[----:B------:R-:W-:-:S04]  /*8990*/  SHF.R.U32.HI R0, RZ, 0x10, R61 ;  /* 0x00000010ff007819 */ /* 0x000fc8000001163d */
[----:B------:R-:W-:Y:S01]  /*89a0*/  LOP3.LUT R0, R0, 0xff, RZ, 0xc0, !PT ;  /* 0x000000ff00007812 */ /* 0x000fe200078ec0ff */
[----:B---3--:R-:W-:-:S05]  /*89b0*/  @!P1 HFMA2.BF16_V2 R29, -RZ.H0_H0, RZ.H0_H0, -R143.H0_H0 ;  /* 0x200000ffff1d9231 */ /* 0x008fca000034098f */
[----:B------:R-:W-:-:S04]  /*89c0*/  PRMT R28, R29, 0x7610, R28 ;  /* 0x000076101d1c7816 */ /* 0x000fc8000000001c */
[----:B------:R-:W-:Y:S02]  /*89d0*/  @!P1 PRMT R143, R28, 0x5410, RZ ;  /* 0x000054101c8f9816 */ /* 0x000fe400000000ff */
[----:B------:R1:W2:Y:S01]  /*89e0*/  LDL.LU.S16 R28, [R1+0x2c] ;  /* 0x00002c00011c7983 */ /* 0x0002a20000300600 */
[----:B------:R-:W-:-:S03]  /*89f0*/  ISETP.GE.U32.AND P1, PT, R222, R0, PT ;  /* 0x00000000de00720c */ /* 0x000fc60003f26070 */
[----:B------:R1:W3:Y:S01]  /*8a00*/  LDL.LU.S16 R0, [R1+0x28] ;  /* 0x0000280001007983 */ /* 0x0002e20000300600 */
[----:B--2---:R-:W-:Y:S02]  /*8a10*/  @!P5 HFMA2.BF16_V2 R28, -RZ.H0_H0, RZ.H0_H0, -R152.H0_H0 ;  /* 0x200000ffff1cd231 */ /* 0x004fe40000340998 */
[----:B---3--:R-:W-:-:S03]  /*8a20*/  @!P3 HFMA2.BF16_V2 R0, -RZ.H0_H0, RZ.H0_H0, -R154.H0_H0 ;  /* 0x200000ffff00b231 */ /* 0x008fc6000034099a */
[----:B------:R-:W-:Y:S02]  /*8a30*/  PRMT R7, R28, 0x7610, R7 ;  /* 0x000076101c077816 */ /* 0x000fe40000000007 */
[----:B------:R-:W-:Y:S02]  /*8a40*/  PRMT R6, R0, 0x7610, R6 ;  /* 0x0000761000067816 */ /* 0x000fe40000000006 */
[----:B------:R-:W-:Y:S02]  /*8a50*/  LOP3.LUT R0, R63, 0xff, RZ, 0xc0, !PT ;  /* 0x000000ff3f007812 */ /* 0x000fe400078ec0ff */
[----:B------:R-:W-:Y:S02]  /*8a60*/  @!P5 PRMT R152, R7, 0x5410, RZ ;  /* 0x000054100798d816 */ /* 0x000fe400000000ff */
[----:B------:R-:W-:Y:S02]  /*8a70*/  ISETP.GE.U32.AND P5, PT, R222, R0, PT ;  /* 0x00000000de00720c */ /* 0x000fe40003fa6070 */
[----:B------:R1:W2:Y:S01]  /*8a80*/  LDL.LU.S16 R0, [R1+0x30] ;  /* 0x0000300001007983 */ /* 0x0002a20000300600 */
[----:B------:R-:W-:Y:S01]  /*8a90*/  @!P3 PRMT R154, R6, 0x5410, RZ ;  /* 0x00005410069ab816 */ /* 0x000fe200000000ff */
[----:B--2---:R-:W-:-:S05]  /*8aa0*/  @!P1 HFMA2.BF16_V2 R0, -RZ.H0_H0, RZ.H0_H0, -R158.H0_H0 ;  /* 0x200000ffff009231 */ /* 0x004fca000034099e */
[----:B------:R-:W-:Y:S02]  /*8ab0*/  PRMT R5, R0, 0x7610, R5 ;  /* 0x0000761000057816 */ /* 0x000fe40000000005 */
[----:B------:R-:W-:Y:S02]  /*8ac0*/  SHF.R.U32.HI R0, RZ, 0x8, R184 ;  /* 0x00000008ff007819 */ /* 0x000fe400000116b8 */
[----:B------:R1:W5:Y:S02]  /*8ad0*/  LDL.LU R184, [R1+0xd8] ;  /* 0x0000d80001b87983 */ /* 0x0003640000300800 */
[----:B------:R-:W-:Y:S02]  /*8ae0*/  LOP3.LUT R0, R0, 0xffff, RZ, 0xc0, !PT ;  /* 0x0000ffff00007812 */ /* 0x000fe400078ec0ff */
[----:B------:R-:W-:Y:S01]  /*8af0*/  @!P1 PRMT R158, R5, 0x5410, RZ ;  /* 0x00005410059e9816 */ /* 0x000fe200000000ff */
[----:B------:R1:W2:Y:S01]  /*8b00*/  LDL.LU.S16 R6, [R1+0x34] ;  /* 0x0000340001067983 */ /* 0x0002a20000300600 */
[----:B------:R-:W-:-:S03]  /*8b10*/  ISETP.GE.U32.AND P1, PT, R222, R0, PT ;  /* 0x00000000de00720c */ /* 0x000fc60003f26070 */
[----:B------:R1:W3:Y:S01]  /*8b20*/  LDL.LU.S16 R0, [R1+0x38] ;  /* 0x0000380001007983 */ /* 0x0002e20000300600 */
        /* <DEDUP_REMOVED lines=14> */
[----:B---3--:R-:W-:-:S05]  /*8c10*/  @!P4 HFMA2.BF16_V2 R0, -RZ.H0_H0, RZ.H0_H0, -R155.H0_H0 ;  /* 0x200000ffff00c231 */ /* 0x008fca000034099b */
[----:B------:R-:W-:-:S04]  /*8c20*/  PRMT R21, R0, 0x7610, R21 ;  /* 0x0000761000157816 */ /* 0x000fc80000000015 */
[----:B------:R-:W-:Y:S02]  /*8c30*/  @!P4 PRMT R155, R21, 0x5410, RZ ;  /* 0x00005410159bc816 */ /* 0x000fe400000000ff */
[----:B------:R1:W3:Y:S01]  /*8c40*/  LDL.LU.S16 R21, [R1+0x3c] ;  /* 0x00003c0001157983 */ /* 0x0002e20000300600 */
[----:B------:R-:W-:-:S04]  /*8c50*/  SHF.R.U32.HI R0, RZ, 0x8, R207 ;  /* 0x00000008ff007819 */ /* 0x000fc800000116cf */
[----:B------:R-:W-:-:S04]  /*8c60*/  LOP3.LUT R0, R0, 0xffff, RZ, 0xc0, !PT ;  /* 0x0000ffff00007812 */ /* 0x000fc800078ec0ff */
[----:B------:R-:W-:Y:S02]  /*8c70*/  ISETP.GE.U32.AND P4, PT, R222, R0, PT ;  /* 0x00000000de00720c */ /* 0x000fe40003f86070 */
[----:B------:R1:W4:Y:S01]  /*8c80*/  LDL.LU.S16 R0, [R1+0x48] ;  /* 0x0000480001007983 */ /* 0x0003220000300600 */
[----:B---3--:R-:W-:-:S05]  /*8c90*/  @!P1 HFMA2.BF16_V2 R21, -RZ.H0_H0, RZ.H0_H0, -R153.H0_H0 ;  /* 0x200000ffff159231 */ /* 0x008fca0000340999 */
[----:B------:R-:W-:Y:S02]  /*8ca0*/  PRMT R15, R21, 0x7610, R15 ;  /* 0x00007610150f7816 */ /* 0x000fe4000000000f */
[----:B------:R1:W3:Y:S01]  /*8cb0*/  LDL.LU.S16 R21, [R1+0x44] ;  /* 0x0000440001157983 */ /* 0x0002e20000300600 */
[----:B----4-:R-:W-:Y:S01]  /*8cc0*/  @!P5 HFMA2.BF16_V2 R0, -RZ.H0_H0, RZ.H0_H0, -R159.H0_H0 ;  /* 0x200000ffff00d231 */ /* 0x010fe2000034099f */
[----:B------:R-:W-:Y:S02]  /*8cd0*/  IMAD.MOV.U32 R219, RZ, RZ, R226 ;  /* 0x000000ffffdb7224 */ /* 0x000fe400078e00e2 */
[----:B------:R-:W-:Y:S02]  /*8ce0*/  IMAD.MOV.U32 R226, RZ, RZ, R237 ;  /* 0x000000ffffe27224 */ /* 0x000fe400078e00ed */
[----:B------:R-:W-:Y:S01]  /*8cf0*/  PRMT R14, R0, 0x7610, R14 ;  /* 0x00007610000e7816 */ /* 0x000fe2000000000e */
[----:B------:R-:W-:Y:S01]  /*8d00*/  IMAD.MOV.U32 R237, RZ, RZ, R238 ;  /* 0x000000ffffed7224 */ /* 0x000fe200078e00ee */
[----:B------:R-:W-:Y:S01]  /*8d10*/  LOP3.LUT R0, R252, 0xff, RZ, 0xc0, !PT ;  /* 0x000000fffc007812 */ /* 0x000fe200078ec0ff */
[----:B------:R-:W-:-:S02]  /*8d20*/  IMAD.MOV.U32 R218, RZ, RZ, R230 ;  /* 0x000000ffffda7224 */ /* 0x000fc400078e00e6 */
[----:B------:R-:W-:Y:S01]  /*8d30*/  IMAD.MOV.U32 R238, RZ, RZ, R239 ;  /* 0x000000ffffee7224 */ /* 0x000fe200078e00ef */
[----:B------:R-:W-:Y:S01]  /*8d40*/  @!P1 PRMT R153, R15, 0x5410, RZ ;  /* 0x000054100f999816 */ /* 0x000fe200000000ff */
[----:B------:R-:W-:Y:S01]  /*8d50*/  IMAD.MOV.U32 R223, RZ, RZ, R225 ;  /* 0x000000ffffdf7224 */ /* 0x000fe200078e00e1 */
[----:B------:R1:W4:Y:S01]  /*8d60*/  LDL.LU.S16 R15, [R1+0x40] ;  /* 0x00004000010f7983 */ /* 0x0003220000300600 */
[----:B------:R-:W-:Y:S02]  /*8d70*/  IMAD.MOV.U32 R230, RZ, RZ, R231 ;  /* 0x000000ffffe67224 */ /* 0x000fe400078e00e7 */
[----:B------:R-:W-:Y:S01]  /*8d80*/  IMAD.MOV.U32 R239, RZ, RZ, R244 ;  /* 0x000000ffffef7224 */ /* 0x000fe200078e00f4 */
[----:B------:R-:W-:Y:S01]  /*8d90*/  ISETP.GE.U32.AND P1, PT, R222, R0, PT ;  /* 0x00000000de00720c */ /* 0x000fe20003f26070 */
[----:B------:R-:W-:Y:S01]  /*8da0*/  IMAD.MOV.U32 R225, RZ, RZ, R236 ;  /* 0x000000ffffe17224 */ /* 0x000fe200078e00ec */
[----:B------:R1:W4:Y:S01]  /*8db0*/  LDL.LU.S16 R0, [R1+0x4c] ;  /* 0x00004c0001007983 */ /* 0x0003220000300600 */
        /* <DEDUP_REMOVED lines=8> */
[----:B------:R-:W-:Y:S01]  /*8e40*/  IMAD.MOV.U32 R243, RZ, RZ, R16 ;  /* 0x000000fffff37224 */ /* 0x000fe200078e0010 */
[----:B------:R1:W5:Y:S01]  /*8e50*/  LDL.LU R182, [R1+0xd0] ;  /* 0x0000d00001b67983 */ /* 0x0003620000300800 */
[----:B------:R-:W-:Y:S02]  /*8e60*/  IMAD.MOV.U32 R250, RZ, RZ, R181 ;  /* 0x000000fffffa7224 */ /* 0x000fe400078e00b5 */
[----:B------:R-:W-:Y:S01]  /*8e70*/  IMAD.MOV.U32 R16, RZ, RZ, R176 ;  /* 0x000000ffff107224 */ /* 0x000fe200078e00b0 */
[----:B------:R1:W5:Y:S04]  /*8e80*/  LDL.LU R181, [R1+0xcc] ;  /* 0x0000cc0001b57983 */ /* 0x0003680000300800 */
[----:B------:R1:W5:Y:S01]  /*8e90*/  LDL.LU R176, [R1+0xc8] ;  /* 0x0000c80001b07983 */ /* 0x0003620000300800 */
[----:B---3--:R-:W-:-:S05]  /*8ea0*/  @!P2 HFMA2.BF16_V2 R21, -RZ.H0_H0, RZ.H0_H0, -R157.H0_H0 ;  /* 0x200000ffff15a231 */ /* 0x008fca000034099d */
[----:B------:R-:W-:Y:S02]  /*8eb0*/  PRMT R13, R21, 0x7610, R13 ;  /* 0x00007610150d7816 */ /* 0x000fe4000000000d */
[----:B------:R1:W3:Y:S01]  /*8ec0*/  LDL.LU.S16 R21, [R1+0x50] ;  /* 0x0000500001157983 */ /* 0x0002e20000300600 */
[----:B--2---:R-:W-:Y:S01]  /*8ed0*/  @!P6 HFMA2.BF16_V2 R6, -RZ.H0_H0, RZ.H0_H0, -R156.H0_H0 ;  /* 0x200000ffff06e231 */ /* 0x004fe2000034099c */
[----:B------:R-:W-:Y:S02]  /*8ee0*/  LOP3.LUT R7, R22, 0xffff, RZ, 0xc0, !PT ;  /* 0x0000ffff16077812 */ /* 0x000fe400078ec0ff */
[----:B------:R1:W2:Y:S02]  /*8ef0*/  LDL.LU.S16 R29, [R1+0x68] ;  /* 0x00006800011d7983 */ /* 0x0002a40000300600 */
[----:B------:R-:W-:Y:S02]  /*8f00*/  PRMT R4, R6, 0x7610, R4 ;  /* 0x0000761006047816 */ /* 0x000fe40000000004 */
[----:B------:R1:W2:Y:S01]  /*8f10*/  LDL.LU.S16 R28, [R1+0x64] ;  /* 0x00006400011c7983 */ /* 0x0002a20000300600 */
[----:B------:R-:W-:-:S02]  /*8f20*/  LOP3.LUT R6, R22, 0xff, RZ, 0xc0, !PT ;  /* 0x000000ff16067812 */ /* 0x000fc400078ec0ff */
[----:B------:R-:W-:Y:S01]  /*8f30*/  @!P6 PRMT R156, R4, 0x5410, RZ ;  /* 0x00005410049ce816 */ /* 0x000fe200000000ff */
[----:B------:R1:W2:Y:S01]  /*8f40*/  LDL.LU.S16 R23, [R1+0x60] ;  /* 0x0000600001177983 */ /* 0x0002a20000300600 */
[--C-:B------:R-:W-:Y:S02]  /*8f50*/  SHF.R.U32.HI R5, RZ, 0x10, R22.reuse ;  /* 0x00000010ff057819 */ /* 0x100fe40000011616 */
[----:B------:R-:W-:Y:S02]  /*8f60*/  SHF.R.U32.HI R4, RZ, 0x18, R22 ;  /* 0x00000018ff047819 */ /* 0x000fe40000011616 */
[----:B------:R1:W2:Y:S01]  /*8f70*/  LDL.LU.S16 R22, [R1+0x58] ;  /* 0x0000580001167983 */ /* 0x0002a20000300600 */
[----:B------:R-:W-:Y:S01]  /*8f80*/  ISETP.GE.U32.AND P3, PT, R222, R62, PT ;  /* 0x0000003ede00720c */ /* 0x000fe20003f66070 */
[----:B----4-:R-:W-:Y:S02]  /*8f90*/  @!P4 HFMA2.BF16_V2 R0, -RZ.H0_H0, RZ.H0_H0, -R142.H0_H0 ;  /* 0x200000ffff00c231 */ /* 0x010fe4000034098e */
[----:B---3--:R-:W-:-:S05]  /*8fa0*/  @!P1 HFMA2.BF16_V2 R21, -RZ.H0_H0, RZ.H0_H0, -R141.H0_H0 ;  /* 0x200000ffff159231 */ /* 0x008fca000034098d */
[----:B------:R-:W-:Y:S02]  /*8fb0*/  PRMT R10, R21, 0x7610, R10 ;  /* 0x00007610150a7816 */ /* 0x000fe4000000000a */
[----:B------:R1:W3:Y:S03]  /*8fc0*/  LDL.LU.S16 R21, [R1+0x54] ;  /* 0x0000540001157983 */ /* 0x0002e60000300600 */
[----:B------:R-:W-:Y:S01]  /*8fd0*/  @!P3 HFMA2.BF16_V2 R15, -RZ.H0_H0, RZ.H0_H0, -R144.H0_H0 ;  /* 0x200000ffff0fb231 */ /* 0x000fe20000340990 */
[----:B------:R-:W-:Y:S02]  /*8fe0*/  @!P2 PRMT R157, R13, 0x5410, RZ ;  /* 0x000054100d9da816 */ /* 0x000fe400000000ff */
[----:B------:R-:W-:Y:S02]  /*8ff0*/  PRMT R11, R0, 0x7610, R11 ;  /* 0x00007610000b7816 */ /* 0x000fe4000000000b */
[----:B------:R-:W-:-:S02]  /*9000*/  PRMT R12, R15, 0x7610, R12 ;  /* 0x000076100f0c7816 */ /* 0x000fc4000000000c */
[----:B------:R-:W-:Y:S02]  /*9010*/  ISETP.GE.U32.AND P2, PT, R222, R4, PT ;  /* 0x00000004de00720c */ /* 0x000fe40003f46070 */
[----:B------:R-:W-:Y:S02]  /*9020*/  LOP3.LUT R0, R5, 0xff, RZ, 0xc0, !PT ;  /* 0x000000ff05007812 */ /* 0x000fe400078ec0ff */
[----:B------:R-:W-:Y:S02]  /*9030*/  SHF.R.U32.HI R4, RZ, 0x8, R7 ;  /* 0x00000008ff047819 */ /* 0x000fe40000011607 */
[----:B------:R-:W-:Y:S02]  /*9040*/  @!P3 PRMT R144, R12, 0x5410, RZ ;  /* 0x000054100c90b816 */ /* 0x000fe400000000ff */
[----:B------:R-:W-:Y:S02]  /*9050*/  ISETP.GE.U32.AND P3, PT, R222, R0, PT ;  /* 0x00000000de00720c */ /* 0x000fe40003f66070 */
[----:B------:R-:W-:Y:S01]  /*9060*/  LOP3.LUT R0, R4, 0xffff, RZ, 0xc0, !PT ;  /* 0x0000ffff04007812 */ /* 0x000fe200078ec0ff */
[----:B------:R-:W-:Y:S01]  /*9070*/  HMMA.16816.F32.BF16 R128, R96, R132, R128 ;  /* 0x000000846080723c */ /* 0x000fe20000041880 */
[----:B------:R-:W-:-:S02]  /*9080*/  @!P4 PRMT R142, R11, 0x5410, RZ ;  /* 0x000054100b8ec816 */ /* 0x000fc400000000ff */
[----:B------:R-:W-:-:S05]  /*9090*/  ISETP.GE.U32.AND P4, PT, R222, R0, PT ;  /* 0x00000000de00720c */ /* 0x000fca0003f86070 */
[C---:B------:R-:W-:Y:S01]  /*90a0*/  HMMA.16816.F32.BF16 R132, R96.reuse, R134, R48 ;  /* 0x000000866084723c */ /* 0x040fe20000041830 */
[----:B------:R-:W4:Y:S01]  /*90b0*/  LDSM.16.MT88.4 R48, [R178+0xf800] ;  /* 0x00f80000b230783b */ /* 0x000f220000004200 */
[----:B------:R-:W-:Y:S01]  /*90c0*/  @!P5 PRMT R159, R14, 0x5410, RZ ;  /* 0x000054100e9fd816 */ /* 0x000fe200000000ff */
[----:B------:R-:W-:Y:S01]  /*90d0*/  FADD.FTZ R5, R219, R218 ;  /* 0x000000dadb057221 */ /* 0x000fe20000010000 */
[C---:B------:R-:W-:Y:S01]  /*90e0*/  ISETP.GE.U32.AND P5, PT, R222.reuse, R6, PT ;  /* 0x00000006de00720c */ /* 0x040fe20003fa6070 */
[----:B------:R-:W-:Y:S01]  /*90f0*/  FADD.FTZ R6, R221, R220 ;  /* 0x000000dcdd067221 */ /* 0x000fe20000010000 */
[----:B------:R-:W-:Y:S01]  /*9100*/  ISETP.GE.U32.AND P6, PT, R222, R206, PT ;  /* 0x000000cede00720c */ /* 0x000fe20003fc6070 */
[--C-:B------:R-:W-:Y:S01]  /*9110*/  FADD.FTZ R0, R223, R5.reuse ;  /* 0x00000005df007221 */ /* 0x100fe20000010000 */
[----:B--2---:R-:W-:Y:S01]  /*9120*/  @!P4 HFMA2.BF16_V2 R23, -RZ.H0_H0, RZ.H0_H0, -R18.H0_H0 ;  /* 0x200000ffff17c231 */ /* 0x004fe20000340912 */
[----:B------:R-:W-:Y:S01]  /*9130*/  FADD.FTZ R4, R224, R6 ;  /* 0x00000006e0047221 */ /* 0x000fe20000010000 */
[----:B------:R-:W-:Y:S01]  /*9140*/  @!P1 PRMT R141, R10, 0x5410, RZ ;  /* 0x000054100a8d9816 */ /* 0x000fe200000000ff */
[----:B------:R-:W-:Y:S01]  /*9150*/  FADD.FTZ R0, R225, R0 ;  /* 0x00000000e1007221 */ /* 0x000fe20000010000 */
[----:B------:R-:W-:Y:S01]  /*9160*/  HMMA.16816.F32.BF16 R120, R96, R124, R120 ;  /* 0x0000007c6078723c */ /* 0x000fe20000041878 */
[----:B------:R-:W-:Y:S01]  /*9170*/  FADD.FTZ R4, R226, R4 ;  /* 0x00000004e2047221 */ /* 0x000fe20000010000 */
[----:B------:R-:W-:Y:S01]  /*9180*/  PRMT R5, R23, 0x7610, R5 ;  /* 0x0000761017057816 */ /* 0x000fe20000000005 */
[----:B------:R-:W-:Y:S01]  /*9190*/  FADD.FTZ R0, R229, R0 ;  /* 0x00000000e5007221 */ /* 0x000fe20000010000 */
[----:B------:R-:W-:Y:S01]  /*91a0*/  LDSM.16.MT88.4 R12, [R179+0x11800] ;  /* 0x01180000b30c783b */ /* 0x000fe20000004200 */
[----:B------:R-:W-:Y:S01]  /*91b0*/  FADD.FTZ R4, R230, R4 ;  /* 0x00000004e6047221 */ /* 0x000fe20000010000 */
[C---:B------:R-:W-:Y:S01]  /*91c0*/  LEA R10, P1, R228.reuse, c[0x0][0x1f8], 0x1 ;  /* 0x00007e00e40a7a11 */ /* 0x040fe200078208ff */
[----:B------:R-:W-:Y:S01]  /*91d0*/  FADD.FTZ R0, R231, R0 ;  /* 0x00000000e7007221 */ /* 0x000fe20000010000 */
[----:B------:R-:W-:Y:S01]  /*91e0*/  @!P4 PRMT R18, R5, 0x5410, RZ ;  /* 0x000054100512c816 */ /* 0x000fe200000000ff */
[----:B------:R-:W-:Y:S01]  /*91f0*/  IMAD.MOV.U32 R5, RZ, RZ, c[0x0][0x228] ;  /* 0x00008a00ff057624 */ /* 0x000fe200078e00ff */
[----:B------:R-:W-:Y:S01]  /*9200*/  LEA.HI.X R11, R228, c[0x0][0x1fc], R227, 0x1, P1 ;  /* 0x00007f00e40b7a11 */ /* 0x000fe200008f0ce3 */
[----:B------:R-:W-:Y:S01]  /*9210*/  FADD.FTZ R0, R237, R0 ;  /* 0x00000000ed007221 */ /* 0x000fe20000010000 */
[----:B------:R-:W-:Y:S01]  /*9220*/  @!P6 HFMA2.BF16_V2 R29, -RZ.H0_H0, RZ.H0_H0, -R140.H0_H0 ;  /* 0x200000ffff1de231 */ /* 0x000fe2000034098c */
[----:B------:R-:W-:-:S02]  /*9230*/  IMAD.SHL.U32 R5, R5, 0x8, RZ ;  /* 0x0000000805057824 */ /* 0x000fc400078e00ff */
[----:B------:R-:W-:Y:S02]  /*9240*/  FADD.FTZ R0, R239, R0 ;  /* 0x00000000ef007221 */ /* 0x000fe40000010000 */
[----:B------:R-:W-:Y:S01]  /*9250*/  PRMT R9, R29, 0x7610, R9 ;  /* 0x000076101d097816 */ /* 0x000fe20000000009 */
[----:B------:R-:W-:Y:S01]  /*9260*/  @!P5 HFMA2.BF16_V2 R28, -RZ.H0_H0, RZ.H0_H0, -R19.H0_H0 ;  /* 0x200000ffff1cd231 */ /* 0x000fe20000340913 */
[----:B------:R-:W-:Y:S01]  /*9270*/  FADD.FTZ R0, R245, R0 ;  /* 0x00000000f5007221 */ /* 0x000fe20000010000 */
[----:B------:R-:W-:Y:S01]  /*9280*/  STG.E.U16 [R10.64], R152 ;  /* 0x000000980a007986 */ /* 0x000fe2000c101512 */
[----:B------:R-:W-:-:S03]  /*9290*/  @!P6 PRMT R140, R9, 0x5410, RZ ;  /* 0x00005410098ce816 */ /* 0x000fc600000000ff */
[----:B------:R-:W-:Y:S01]  /*92a0*/  STG.E.U16 [R10.64+0x2], R154 ;  /* 0x0000029a0a007986 */ /* 0x000fe2000c101512 */
[----:B------:R-:W-:Y:S01]  /*92b0*/  FADD.FTZ R0, R247, R0 ;  /* 0x00000000f7007221 */ /* 0x000fe20000010000 */
[----:B------:R-:W-:Y:S01]  /*92c0*/  HMMA.16816.F32.BF16 R124, R96, R126, R44 ;  /* 0x0000007e607c723c */ /* 0x000fe2000004182c */
[----:B------:R-:W-:Y:S02]  /*92d0*/  PRMT R8, R28, 0x7610, R8 ;  /* 0x000076101c087816 */ /* 0x000fe40000000008 */
[----:B------:R-:W-:Y:S02]  /*92e0*/  FADD.FTZ R0, R249, R0 ;  /* 0x00000000f9007221 */ /* 0x000fe40000010000 */
[----:B------:R-:W-:-:S03]  /*92f0*/  @!P5 PRMT R19, R8, 0x5410, RZ ;  /* 0x000054100813d816 */ /* 0x000fc600000000ff */
[----:B----4-:R-:W-:Y:S01]  /*9300*/  HMMA.16816.F32.BF16 R44, R96, R48, R68 ;  /* 0x00000030602c723c */ /* 0x010fe20000041844 */
[----:B------:R-:W-:-:S07]  /*9310*/  FADD.FTZ R0, R251, R0 ;  /* 0x00000000fb007221 */ /* 0x000fce0000010000 */
[C---:B------:R-:W-:Y:S08]  /*9320*/  HMMA.16816.F32.BF16 R60, R96.reuse, R64, R84 ;  /* 0x00000040603c723c */ /* 0x040ff00000041854 */
[C---:B------:R-:W-:Y:S01]  /*9330*/  HMMA.16816.F32.BF16 R48, R96.reuse, R50, R72 ;  /* 0x000000326030723c */ /* 0x040fe20000041848 */
[----:B------:R-:W2:Y:S07]  /*9340*/  LDSM.16.MT88.4 R72, [R177+0x11800] ;  /* 0x01180000b148783b */ /* 0x000eae0000004200 */
[C---:B------:R-:W-:Y:S01]  /*9350*/  HMMA.16816.F32.BF16 R56, R96.reuse, R58, R80 ;  /* 0x0000003a6038723c */ /* 0x040fe20000041850 */
[----:B------:R-:W4:Y:S07]  /*9360*/  LDSM.16.MT88.4 R80, [R178+0x11800] ;  /* 0x01180000b250783b */ /* 0x000f2e0000004200 */
[----:B------:R-:W-:Y:S01]  /*9370*/  HMMA.16816.F32.BF16 R64, R96, R66, R88 ;  /* 0x000000426040723c */ /* 0x000fe20000041858 */
[----:B------:R-:W1:Y:S01]  /*9380*/  LDSM.16.MT88.4 R88, [R180+0x11800] ;  /* 0x01180000b458783b */ /* 0x000e620000004200 */
[----:B------:R-:W-:Y:S01]  /*9390*/  FADD.FTZ R0, R233, R0 ;  /* 0x00000000e9007221 */ /* 0x000fe20000010000 */
[----:B------:R-:W-:-:S03]  /*93a0*/  @!P3 HFMA2.BF16_V2 R22, -RZ.H0_H0, RZ.H0_H0, -R17.H0_H0 ;  /* 0x200000ffff16b231 */ /* 0x000fc60000340911 */
[----:B------:R-:W-:Y:S02]  /*93b0*/  FADD.FTZ R0, R235, R0 ;  /* 0x00000000eb007221 */ /* 0x000fe40000010000 */
[----:B------:R-:W-:Y:S02]  /*93c0*/  PRMT R7, R22, 0x7610, R7 ;  /* 0x0000761016077816 */ /* 0x000fe40000000007 */
[----:B------:R-:W-:Y:S02]  /*93d0*/  FADD.FTZ R0, R241, R0 ;  /* 0x00000000f1007221 */ /* 0x000fe40000010000 */
[----:B------:R-:W-:Y:S02]  /*93e0*/  @!P3 PRMT R17, R7, 0x5410, RZ ;  /* 0x000054100711b816 */ /* 0x000fe400000000ff */
[----:B------:R-:W-:-:S05]  /*93f0*/  FADD.FTZ R0, R243, R0 ;  /* 0x00000000f3007221 */ /* 0x000fca0000010000 */
[----:B------:R-:W-:Y:S01]  /*9400*/  STL [R1+0x6c], R0 ;  /* 0x00006c0001007387 */ /* 0x000fe20000100800 */
[----:B------:R-:W-:Y:S01]  /*9410*/  IADD3 R206, P1, R10, -0x80, RZ ;  /* 0xffffff800ace7810 */ /* 0x000fe20007f3e0ff */
[C---:B--2---:R-:W-:Y:S08]  /*9420*/  HMMA.16816.F32.BF16 R68, R96.reuse, R72, R92 ;  /* 0x000000486044723c */ /* 0x044ff0000004185c */
[C---:B----4-:R-:W-:Y:S08]  /*9430*/  HMMA.16816.F32.BF16 R76, R96.reuse, R80, R160 ;  /* 0x00000050604c723c */ /* 0x050ff000000418a0 */
[C---:B-1----:R-:W-:Y:S08]  /*9440*/  HMMA.16816.F32.BF16 R84, R96.reuse, R88, R168 ;  /* 0x000000586054723c */ /* 0x042ff000000418a8 */
[C---:B------:R-:W-:Y:S08]  /*9450*/  HMMA.16816.F32.BF16 R72, R96.reuse, R74, R148 ;  /* 0x0000004a6048723c */ /* 0x040ff00000041894 */
[C---:B------:R-:W-:Y:S08]  /*9460*/  HMMA.16816.F32.BF16 R80, R96.reuse, R82, R164 ;  /* 0x000000526050723c */ /* 0x040ff000000418a4 */
[C---:B------:R-:W-:Y:S08]  /*9470*/  HMMA.16816.F32.BF16 R88, R96.reuse, R90, R172 ;  /* 0x0000005a6058723c */ /* 0x040ff000000418ac */
[C---:B------:R-:W-:Y:S08]  /*9480*/  HMMA.16816.F32.BF16 R92, R96.reuse, R12, R208 ;  /* 0x0000000c605c723c */ /* 0x040ff000000418d0 */
[----:B------:R-:W-:Y:S01]  /*9490*/  HMMA.16816.F32.BF16 R96, R96, R14, R32 ;  /* 0x0000000e6060723c */ /* 0x000fe20000041820 */
[----:B---3--:R-:W-:-:S05]  /*94a0*/  @!P2 HFMA2.BF16_V2 R21, -RZ.H0_H0, RZ.H0_H0, -R2.H0_H0 ;  /* 0x200000ffff15a231 */ /* 0x008fca0000340902 */
        /* <DEDUP_REMOVED lines=38> */
[----:B------:R1:W-:Y:S04]  /*9710*/  STG.E.U16 [R4.64+0x72], R2 ;  /* 0x0000720204007986 */ /* 0x0003e8000c101512 */
[----:B------:R2:W-:Y:S01]  /*9720*/  STG.E.U16 [R4.64+0x70], R17 ;  /* 0x0000701104007986 */ /* 0x0005e2000c101512 */
[----:B-1----:R-:W-:-:S04]  /*9730*/  FADD.FTZ R2, R234, R6 ;  /* 0x00000006ea027221 */ /* 0x002fc80000010000 */
[----:B------:R-:W-:-:S04]  /*9740*/  FADD.FTZ R2, R240, R2 ;  /* 0x00000002f0027221 */ /* 0x000fc80000010000 */
[----:B------:R-:W-:-:S04]  /*9750*/  FADD.FTZ R2, R242, R2 ;  /* 0x00000002f2027221 */ /* 0x000fc80000010000 */
[----:B------:R-:W-:-:S05]  /*9760*/  FADD.FTZ R102, R16, R2 ;  /* 0x0000000210667221 */ /* 0x000fca0000010000 */
[----:B------:R2:W-:Y:S01]  /*9770*/  STL [R1+0x68], R102 ;  /* 0x0000686601007387 */ /* 0x0005e20000100800 */
[----:B------:R-:W-:Y:S01]  /*9780*/  IADD3.X R103, R11, -0x1, RZ, P1, !PT ;  /* 0xffffffff0b677810 */ /* 0x000fe20000ffe4ff */
[----:B------:R-:W-:Y:S05]  /*9790*/  @!P0 BRA `(.L_x_1200) ;  /* 0x0000645000008947 */ /* 0x000fea0003800000 */
[----:B------:R-:W3:Y:S01]  /*97a0*/  LDL R243, [R1+0x80] ;  /* 0x0000800001f37983 */ /* 0x000ee20000100800 */
[----:B------:R-:W-:-:S04]  /*97b0*/  DEPBAR.LE SB0, 0x0 ;  /* 0x000080000000791a */ /* 0x000fc80000000000 */
[----:B------:R-:W4:Y:S04]  /*97c0*/  LDL.64 R232, [R1+0x78] ;  /* 0x0000780001e87983 */ /* 0x000f280000100a00 */
[----:B--2---:R-:W2:Y:S04]  /*97d0*/  LDL R16, [R1+0x90] ;  /* 0x0000900001107983 */ /* 0x004ea80000100800 */
[----:B------:R-:W2:Y:S01]  /*97e0*/  LDL.64 R240, [R1+0xa8] ;  /* 0x0000a80001f07983 */ /* 0x000ea20000100a00 */
[----:B------:R-:W-:Y:S01]  /*97f0*/  UIADD3 UR24, UR8, -0x2, URZ ;  /* 0xfffffffe08187890 */ /* 0x000fe2000fffe03f */
[----:B---3--:R-:W-:-:S02]  /*9800*/  IMAD.MOV.U32 R235, RZ, RZ, R243 ;  /* 0x000000ffffeb7224 */ /* 0x008fc400078e00f3 */
[----:B------:R-:W3:Y:S01]  /*9810*/  LDL.64 R242, [R1+0xb8] ;  /* 0x0000b80001f27983 */ /* 0x000ee20000100a00 */
[----:B----4-:R-:W-:-:S03]  /*9820*/  ISETP.GE.AND P4, PT, R232, c[0x0][0x220], PT ;  /* 0x00008800e8007a0c */ /* 0x010fc60003f86270 */
[----:B------:R-:W-:Y:S01]  /*9830*/  BAR.SYNC.DEFER_BLOCKING 0x0 ;  /* 0x0000000000007b1d */ /* 0x000fe20000010000 */
[----:B------:R-:W-:Y:S02]  /*9840*/  ISETP.GE.AND P3, PT, R235, c[0x0][0x220], PT ;  /* 0x00008800eb007a0c */ /* 0x000fe40003f66270 */
[----:B--2---:R-:W-:Y:S01]  /*9850*/  ISETP.GE.AND P2, PT, R16, c[0x0][0x220], PT ;  /* 0x0000880010007a0c */ /* 0x004fe20003f46270 */
[----:B------:R-:W-:Y:S01]  /*9860*/  USHF.R.S32.HI UR5, URZ, 0x1f, UR24 ;  /* 0x0000001f3f057899 */ /* 0x000fe20008011418 */
[----:B------:R-:W-:Y:S01]  /*9870*/  IMAD.U32 R0, RZ, RZ, UR24 ;  /* 0x00000018ff007e24 */ /* 0x000fe2000f8e00ff */
[----:B------:R-:W-:Y:S01]  /*9880*/  UIMAD UR4, UR6, UR24, URZ ;  /* 0x00000018060472a4 */ /* 0x000fe2000f8e023f */
[----:B------:R-:W-:-:S03]  /*9890*/  IMAD.MOV.U32 R5, RZ, RZ, R241 ;  /* 0x000000ffff057224 */ /* 0x000fc600078e00f1 */
[----:B------:R-:W-:Y:S01]  /*98a0*/  UIMAD UR4, UR5, UR7, UR4 ;  /* 0x00000007050472a4 */ /* 0x000fe2000f8e0204 */
[----:B------:R-:W-:Y:S01]  /*98b0*/  @P4 STS.128 [R199+0xc000], RZ ;  /* 0x00c000ffc7004388 */ /* 0x000fe20000000c00 */
[----:B---3--:R-:W-:-:S04]  /*98c0*/  IMAD.MOV.U32 R4, RZ, RZ, R242 ;  /* 0x000000ffff047224 */ /* 0x008fc800078e00f2 */
        /* <DEDUP_REMOVED lines=14> */
[C---:B------:R-:W-:Y:S02]  /*99b0*/  @!P4 LEA R24, P6, R2.reuse, c[0x0][0x170], 0x1 ;  /* 0x00005c000218ca11 */ /* 0x040fe400078c08ff */
[C---:B------:R-:W-:Y:S02]  /*99c0*/  @!P3 LEA R22, P1, R2.reuse, c[0x0][0x170], 0x1 ;  /* 0x00005c000216ba11 */ /* 0x040fe400078208ff */
[----:B------:R-:W-:-:S02]  /*99d0*/  @!P2 LEA R20, P0, R2, c[0x0][0x170], 0x1 ;  /* 0x00005c000214aa11 */ /* 0x000fc400078008ff */
[C---:B------:R-:W-:Y:S01]  /*99e0*/  IADD3 R0, P5, R2.reuse, UR12, RZ ;  /* 0x0000000c02007c10 */ /* 0x040fe2000ffbe0ff */
[----:B------:R-:W-:Y:S01]  /*99f0*/  @P3 STS.128 [R199+0xe000], RZ ;  /* 0x00e000ffc7003388 */ /* 0x000fe20000000c00 */
[C-C-:B------:R-:W-:Y:S02]  /*9a00*/  @!P4 LEA.HI.X R25, R2.reuse, c[0x0][0x174], R4.reuse, 0x1, P6 ;  /* 0x00005d000219ca11 */ /* 0x140fe400030f0c04 */
[C-C-:B------:R-:W-:Y:S01]  /*9a10*/  @!P3 LEA.HI.X R23, R2.reuse, c[0x0][0x174], R4.reuse, 0x1, P1 ;  /* 0x00005d000217ba11 */ /* 0x140fe200008f0c04 */
[----:B------:R-:W-:Y:S01]  /*9a20*/  @!PT LDS RZ, [RZ] ;  /* 0x00000000fffff984 */ /* 0x000fe20000000800 */
[----:B------:R-:W-:Y:S01]  /*9a30*/  @!PT LDS RZ, [RZ] ;  /* 0x00000000fffff984 */ /* 0x000fe20000000800 */
[----:B------:R-:W-:Y:S01]  /*9a40*/  @!PT LDS RZ, [RZ] ;  /* 0x00000000fffff984 */ /* 0x000fe20000000800 */
[----:B------:R1:W-:Y:S01]  /*9a50*/  @!P3 LDGSTS.E.BYPASS.LTC128B.128 [R199+0xe000], [R28.64+0x80] ;  /* 0x0e0000801cc7bfae */ /* 0x0003e2000b901d52 */
[----:B------:R-:W-:Y:S02]  /*9a60*/  @!P2 LEA.HI.X R21, R2, c[0x0][0x174], R4, 0x1, P0 ;  /* 0x00005d000215aa11 */ /* 0x000fe400000f0c04 */
        /* <DEDUP_REMOVED lines=8> */
[C---:B------:R-:W-:Y:S02]  /*9af0*/  @!P2 LEA R14, P0, R0.reuse, c[0x0][0x170], 0x1 ;  /* 0x00005c00000eaa11 */ /* 0x040fe400078008ff */
[C---:B------:R-:W-:Y:S01]  /*9b00*/  IADD3 R2, P5, R0.reuse, UR12, RZ ;  /* 0x0000000c00027c10 */ /* 0x040fe2000ffbe0ff */
[----:B------:R-:W-:Y:S01]  /*9b10*/  @P4 STS.128 [R199+0xc800], RZ ;  /* 0x00c800ffc7004388 */ /* 0x000fe20000000c00 */
[C-C-:B------:R-:W-:Y:S02]  /*9b20*/  @!P4 LEA.HI.X R19, R0.reuse, c[0x0][0x174], R4.reuse, 0x1, P6 ;  /* 0x00005d000013ca11 */ /* 0x140fe400030f0c04 */
[C-C-:B------:R-:W-:Y:S01]  /*9b30*/  @!P3 LEA.HI.X R17, R0.reuse, c[0x0][0x174], R4.reuse, 0x1, P1 ;  /* 0x00005d000011ba11 */ /* 0x140fe200008f0c04 */
[----:B------:R-:W-:Y:S01]  /*9b40*/  @!PT LDS RZ, [RZ] ;  /* 0x00000000fffff984 */ /* 0x000fe20000000800 */
[----:B------:R-:W-:Y:S01]  /*9b50*/  @!PT LDS RZ, [RZ] ;  /* 0x00000000fffff984 */ /* 0x000fe20000000800 */
[----:B------:R-:W-:Y:S01]  /*9b60*/  @!PT LDS RZ, [RZ] ;  /* 0x00000000fffff984 */ /* 0x000fe20000000800 */
[----:B------:R2:W-:Y:S01]  /*9b70*/  @!P4 LDGSTS.E.BYPASS.LTC128B.128 [R199+0xc800], [R24.64] ;  /* 0x0c80000018c7cfae */ /* 0x0005e2000b901d52 */
[----:B------:R-:W-:-:S02]  /*9b80*/  @!P2 LEA.HI.X R15, R0, c[0x0][0x174], R4, 0x1, P0 ;  /* 0x00005d00000faa11 */ /* 0x000fc400000f0c04 */
[----:B------:R-:W-:Y:S01]  /*9b90*/  IADD3.X R4, R4, UR10, RZ, P5, !PT ;  /* 0x0000000a04047c10 */ /* 0x000fe2000affe4ff */
[----:B------:R-:W-:Y:S01]  /*9ba0*/  @P3 STS.128 [R199+0xe800], RZ ;  /* 0x00e800ffc7003388 */ /* 0x000fe20000000c00 */
[----:B------:R-:W-:-:S03]  /*9bb0*/  @!P4 LEA R12, P5, R2, c[0x0][0x170], 0x1 ;  /* 0x00005c00020cca11 */ /* 0x000fc600078a08ff */
[----:B------:R-:W-:Y:S01]  /*9bc0*/  @!PT LDS RZ, [RZ] ;  /* 0x00000000fffff984 */ /* 0x000fe20000000800 */
[----:B------:R-:W-:Y:S01]  /*9bd0*/  @!PT LDS RZ, [RZ] ;  /* 0x00000000fffff984 */ /* 0x000fe20000000800 */
[----:B------:R-:W-:Y:S01]  /*9be0*/  @!PT LDS RZ, [RZ] ;  /* 0x00000000fffff984 */ /* 0x000fe20000000800 */
[----:B------:R3:W-:Y:S01]  /*9bf0*/  @!P3 LDGSTS.E.BYPASS.LTC128B.128 [R199+0xe800], [R22.64+0x80] ;  /* 0x0e80008016c7bfae */ /* 0x0007e2000b901d52 */
[----:B------:R-:W-:-:S03]  /*9c00*/  @!P3 LEA R8, P1, R2, c[0x0][0x170], 0x1 ;  /* 0x00005c000208ba11 */ /* 0x000fc600078208ff */
[----:B------:R-:W-:Y:S01]  /*9c10*/  @P2 STS.128 [R199+0x10800], RZ ;  /* 0x010800ffc7002388 */ /* 0x000fe20000000c00 */
[----:B------:R-:W-:-:S03]  /*9c20*/  @!P2 LEA R6, P0, R2, c[0x0][0x170], 0x1 ;  /* 0x00005c000206aa11 */ /* 0x000fc600078008ff */
[----:B------:R-:W-:Y:S01]  /*9c30*/  @!PT LDS RZ, [RZ] ;  /* 0x00000000fffff984 */ /* 0x000fe20000000800 */
[----:B------:R-:W-:Y:S01]  /*9c40*/  @!PT LDS RZ, [RZ] ;  /* 0x00000000fffff984 */ /* 0x000fe20000000800 */
[----:B------:R-:W-:Y:S01]  /*9c50*/  @!PT LDS RZ, [RZ] ;  /* 0x00000000fffff984 */ /* 0x000fe20000000800 */
[----:B------:R3:W-:Y:S01]  /*9c60*/  @!P2 LDGSTS.E.BYPASS.LTC128B.128 [R199+0x10800], [R20.64+0x100] ;  /* 0x1080010014c7afae */ /* 0x0007e2000b901d52 */
[----:B------:R-:W-:-:S03]  /*9c70*/  @!P4 LEA.HI.X R13, R2, c[0x0][0x174], R4, 0x1, P5 ;  /* 0x00005d00020dca11 */ /* 0x000fc600028f0c04 */
[----:B------:R-:W-:Y:S01]  /*9c80*/  @P4 STS.128 [R199+0xd000], RZ ;  /* 0x00d000ffc7004388 */ /* 0x000fe20000000c00 */
[----:B------:R-:W-:-:S03]  /*9c90*/  @!P3 LEA.HI.X R9, R2, c[0x0][0x174], R4, 0x1, P1 ;  /* 0x00005d000209ba11 */ /* 0x000fc600008f0c04 */
[----:B------:R-:W-:Y:S01]  /*9ca0*/  @!PT LDS RZ, [RZ] ;  /* 0x00000000fffff984 */ /* 0x000fe20000000800 */
[----:B------:R-:W-:Y:S01]  /*9cb0*/  @!PT LDS RZ, [RZ] ;  /* 0x00000000fffff984 */ /* 0x000fe20000000800 */
[----:B------:R-:W-:Y:S01]  /*9cc0*/  @!PT LDS RZ, [RZ] ;  /* 0x00000000fffff984 */ /* 0x000fe20000000800 */
[----:B------:R4:W-:Y:S04]  /*9cd0*/  @!P4 LDGSTS.E.BYPASS.LTC128B.128 [R199+0xd000], [R18.64] ;  /* 0x0d00000012c7cfae */ /* 0x0009e8000b901d52 */
        /* <DEDUP_REMOVED lines=26> */
[----:B---3-5:R-:W-:Y:S04]  /*9e80*/  LDSM.16.M88.4 R20, [R176+0x6000] ;  /* 0x00600000b014783b */ /* 0x028fe80000000200 */
[----:B--2---:R-:W-:Y:S04]  /*9e90*/  LDSM.16.M88.4 R24, [R176+0x6800] ;  /* 0x00680000b018783b */ /* 0x004fe80000000200 */
[----:B------:R-:W-:Y:S04]  /*9ea0*/  LDSM.16.M88.4 R136, [R176+0x7000] ;  /* 0x00700000b088783b */ /* 0x000fe80000000200 */
[----:B------:R-:W-:Y:S04]  /*9eb0*/  LDSM.16.M88.4 R32, [R176+0x7800] ;  /* 0x00780000b020783b */ /* 0x000fe80000000200 */
[----:B-1----:R-:W-:Y:S04]  /*9ec0*/  LDSM.16.M88.4 R12, [R184] ;  /* 0x00000000b80c783b */ /* 0x002fe80000000200 */
[----:B------:R-:W-:Y:S04]  /*9ed0*/  LDSM.16.M88.4 R156, [R198] ;  /* 0x00000000c69c783b */ /* 0x000fe80000000200 */
[----:B----4-:R-:W1:Y:S04]  /*9ee0*/  LDSM.16.M88.4 R4, [R183] ;  /* 0x00000000b704783b */ /* 0x010e680000000200 */
[----:B------:R-:W2:Y:S04]  /*9ef0*/  LDSM.16.M88.4 R140, [R187] ;  /* 0x00000000bb8c783b */ /* 0x000ea80000000200 */
[----:B------:R-:W3:Y:S04]  /*9f00*/  LDSM.16.M88.4 R208, [R197] ;  /* 0x00000000c5d0783b */ /* 0x000ee80000000200 */
[----:B------:R-:W4:Y:S04]  /*9f10*/  LDSM.16.M88.4 R216, [R196] ;  /* 0x00000000c4d8783b */ /* 0x000f280000000200 */
[----:B------:R-:W-:Y:S04]  /*9f20*/  LDSM.16.M88.4 R172, [R182+0x6800] ;  /* 0x00680000b6ac783b */ /* 0x000fe80000000200 */
[----:B------:R-:W-:Y:S04]  /*9f30*/  LDSM.16.M88.4 R164, [R182+0x6000] ;  /* 0x00600000b6a4783b */ /* 0x000fe80000000200 */
[----:B------:R-:W-:Y:S04]  /*9f40*/  LDSM.16.M88.4 R212, [R182+0x7000] ;  /* 0x00700000b6d4783b */ /* 0x000fe80000000200 */
[----:B------:R-:W-:Y:S04]  /*9f50*/  LDSM.16.M88.4 R224, [R182+0x7800] ;  /* 0x00780000b6e0783b */ /* 0x000fe80000000200 */
[----:B------:R-:W-:Y:S04]  /*9f60*/  LDSM.16.M88.4 R228, [R181+0x800] ;  /* 0x00080000b5e4783b */ /* 0x000fe80000000200 */
[----:B------:R-:W-:Y:S01]  /*9f70*/  LDSM.16.M88.4 R232, [R181+0x1000] ;  /* 0x00100000b5e8783b */ /* 0x000fe20000000200 */
[C---:B-1----:R-:W-:Y:S03]  /*9f80*/  HMMA.16816.F32.BF16 R16, R4.reuse, R20, RZ ;  /* 0x000000140410723c */ /* 0x042fe600000418ff */
[----:B------:R-:W-:Y:S04]  /*9f90*/  LDSM.16.M88.4 R220, [R181] ;  /* 0x00000000b5dc783b */ /* 0x000fe80000000200 */
[----:B------:R-:W1:Y:S01]  /*9fa0*/  S2R R243, SR_TID.X ;  /* 0x0000000000f37919 */ /* 0x000e620000002100 */
[----:B------:R-:W-:Y:S01]  /*9fb0*/  HMMA.16816.F32.BF16 R28, R4, R22, RZ ;  /* 0x00000016041c723c */ /* 0x000fe200000418ff */
[----:B------:R-:W-:-:S02]  /*9fc0*/  IMAD.U32 R0, RZ, RZ, UR24 ;  /* 0x00000018ff007e24 */ /* 0x000fc4000f8e00ff */
[----:B------:R-:W0:Y:S05]  /*9fd0*/  LDGDEPBAR ;  /* 0x00000000000079af */ /* 0x000e2a0000000000 */
[C---:B------:R-:W-:Y:S08]  /*9fe0*/  HMMA.16816.F32.BF16 R20, R4.reuse, R24, RZ ;  /* 0x000000180414723c */ /* 0x040ff000000418ff */
[C---:B------:R-:W-:Y:S08]  /*9ff0*/  HMMA.16816.F32.BF16 R24, R4.reuse, R26, RZ ;  /* 0x0000001a0418723c */ /* 0x040ff000000418ff */
[C---:B------:R-:W-:Y:S08]  /*a000*/  HMMA.16816.F32.BF16 R148, R4.reuse, R136, RZ ;  /* 0x000000880494723c */ /* 0x040ff000000418ff */
[C---:B------:R-:W-:Y:S08]  /*a010*/  HMMA.16816.F32.BF16 R152, R4.reuse, R138, RZ ;  /* 0x0000008a0498723c */ /* 0x040ff000000418ff */
[C---:B------:R-:W-:Y:S08]  /*a020*/  HMMA.16816.F32.BF16 R160, R4.reuse, R32, RZ ;  /* 0x0000002004a0723c */ /* 0x040ff000000418ff */
[----:B------:R-:W-:Y:S01]  /*a030*/  HMMA.16816.F32.BF16 R168, R4, R34, RZ ;  /* 0x0000002204a8723c */ /* 0x000fe200000418ff */
[----:B------:R-:W1:Y:S07]  /*a040*/  LDSM.16.M88.4 R4, [R186] ;  /* 0x00000000ba04783b */ /* 0x000e6e0000000200 */
[C---:B------:R-:W-:Y:S01]  /*a050*/  HMMA.16816.F32.BF16 R136, R12.reuse, R156, R20 ;  /* 0x0000009c0c88723c */ /* 0x040fe20000041814 */
[----:B------:R-:W1:Y:S07]  /*a060*/  LDSM.16.M88.4 R20, [R185] ;  /* 0x00000000b914783b */ /* 0x000e6e0000000200 */
[C---:B------:R-:W-:Y:S08]  /*a070*/  HMMA.16816.F32.BF16 R32, R12.reuse, R158, R24 ;  /* 0x0000009e0c20723c */ /* 0x040ff00000041818 */
[C---:B--2---:R-:W-:Y:S08]  /*a080*/  HMMA.16816.F32.BF16 R144, R12.reuse, R140, R16 ;  /* 0x0000008c0c90723c */ /* 0x044ff00000041810 */
[C---:B------:R-:W-:Y:S08]  /*a090*/  HMMA.16816.F32.BF16 R140, R12.reuse, R142, R28 ;  /* 0x0000008e0c8c723c */ /* 0x040ff0000004181c */
[C---:B---3--:R-:W-:Y:S08]  /*a0a0*/  HMMA.16816.F32.BF16 R24, R12.reuse, R210, R152 ;  /* 0x000000d20c18723c */ /* 0x048ff00000041898 */
[C---:B------:R-:W-:Y:S01]  /*a0b0*/  HMMA.16816.F32.BF16 R28, R12.reuse, R208, R148 ;  /* 0x000000d00c1c723c */ /* 0x040fe20000041894 */
[----:B------:R-:W-:Y:S07]  /*a0c0*/  LDSM.16.M88.4 R208, [R176+0x8000] ;  /* 0x00800000b0d0783b */ /* 0x000fee0000000200 */
[C---:B----4-:R-:W-:Y:S08]  /*a0d0*/  HMMA.16816.F32.BF16 R16, R12.reuse, R216, R160 ;  /* 0x000000d80c10723c */ /* 0x050ff000000418a0 */
[----:B------:R-:W-:Y:S01]  /*a0e0*/  HMMA.16816.F32.BF16 R160, R12, R218, R168 ;  /* 0x000000da0ca0723c */ /* 0x000fe200000418a8 */
[----:B------:R-:W-:Y:S07]  /*a0f0*/  LDSM.16.M88.4 R216, [R176+0x9800] ;  /* 0x00980000b0d8783b */ /* 0x000fee0000000200 */
[C---:B-1----:R-:W-:Y:S08]  /*a100*/  HMMA.16816.F32.BF16 R12, R4.reuse, R172, R136 ;  /* 0x000000ac040c723c */ /* 0x042ff00000041888 */
[C---:B------:R-:W-:Y:S01]  /*a110*/  HMMA.16816.F32.BF16 R152, R4.reuse, R174, R32 ;  /* 0x000000ae0498723c */ /* 0x040fe20000041820 */
[----:B------:R-:W1:Y:S07]  /*a120*/  LDSM.16.M88.4 R172, [R181+0x1800] ;  /* 0x00180000b5ac783b */ /* 0x000e6e0000000200 */
[C---:B------:R-:W-:Y:S08]  /*a130*/  HMMA.16816.F32.BF16 R148, R4.reuse, R166, R140 ;  /* 0x000000a60494723c */ /* 0x040ff0000004188c */
[C---:B------:R-:W-:Y:S08]  /*a140*/  HMMA.16816.F32.BF16 R140, R4.reuse, R214, R24 ;  /* 0x000000d6048c723c */ /* 0x040ff00000041818 */
[C---:B------:R-:W-:Y:S08]  /*a150*/  HMMA.16816.F32.BF16 R156, R4.reuse, R164, R144 ;  /* 0x000000a4049c723c */ /* 0x040ff00000041890 */
[C---:B------:R-:W-:Y:S01]  /*a160*/  HMMA.16816.F32.BF16 R144, R4.reuse, R212, R28 ;  /* 0x000000d40490723c */ /* 0x040fe2000004181c */
[----:B------:R-:W-:Y:S07]  /*a170*/  LDSM.16.M88.4 R212, [R176+0x8800] ;  /* 0x00880000b0d4783b */ /* 0x000fee0000000200 */
[C---:B------:R-:W-:Y:S01]  /*a180*/  HMMA.16816.F32.BF16 R136, R4.reuse, R224, R16 ;  /* 0x000000e00488723c */ /* 0x040fe20000041810 */
[----:B------:R-:W2:Y:S07]  /*a190*/  LDSM.16.M88.4 R16, [R183+0x2000] ;  /* 0x00200000b710783b */ /* 0x000eae0000000200 */
[----:B------:R-:W-:Y:S01]  /*a1a0*/  HMMA.16816.F32.BF16 R32, R4, R226, R160 ;  /* 0x000000e20420723c */ /* 0x000fe200000418a0 */
[----:B------:R-:W3:Y:S04]  /*a1b0*/  LDSM.16.M88.4 R224, [R176+0x9000] ;  /* 0x00900000b0e0783b */ /* 0x000ee80000000200 */
[----:B------:R-:W-:Y:S03]  /*a1c0*/  LDSM.16.M88.4 R4, [R184+0x2000] ;  /* 0x00200000b804783b */ /* 0x000fe60000000200 */
[C---:B------:R-:W-:Y:S08]  /*a1d0*/  HMMA.16816.F32.BF16 R12, R20.reuse, R228, R12 ;  /* 0x000000e4140c723c */ /* 0x040ff0000004180c */
[C---:B------:R-:W-:Y:S01]  /*a1e0*/  HMMA.16816.F32.BF16 R168, R20.reuse, R234, R140 ;  /* 0x000000ea14a8723c */ /* 0x040fe2000004188c */
[----:B------:R-:W4:Y:S07]  /*a1f0*/  LDSM.16.M88.4 R140, [R194] ;  /* 0x00000000c28c783b */ /* 0x000f2e0000000200 */
[C---:B------:R-:W-:Y:S08]  /*a200*/  HMMA.16816.F32.BF16 R28, R20.reuse, R220, R156 ;  /* 0x000000dc141c723c */ /* 0x040ff0000004189c */
[C---:B-1----:R-:W-:Y:S01]  /*a210*/  HMMA.16816.F32.BF16 R164, R20.reuse, R172, R136 ;  /* 0x000000ac14a4723c */ /* 0x042fe20000041888 */
[----:B------:R-:W1:Y:S07]  /*a220*/  LDSM.16.M88.4 R136, [R193] ;  /* 0x00000000c188783b */ /* 0x000e6e0000000200 */
[C---:B------:R-:W-:Y:S01]  /*a230*/  HMMA.16816.F32.BF16 R24, R20.reuse, R222, R148 ;  /* 0x000000de1418723c */ /* 0x040fe20000041894 */
[----:B------:R-:W1:Y:S07]  /*a240*/  LDSM.16.M88.4 R220, [R195] ;  /* 0x00000000c3dc783b */ /* 0x000e6e0000000200 */
[C---:B------:R-:W-:Y:S08]  /*a250*/  HMMA.16816.F32.BF16 R152, R20.reuse, R230, R152 ;  /* 0x000000e61498723c */ /* 0x040ff00000041898 */
[C---:B------:R-:W-:Y:S08]  /*a260*/  HMMA.16816.F32.BF16 R148, R20.reuse, R232, R144 ;  /* 0x000000e81494723c */ /* 0x040ff00000041890 */
[----:B------:R-:W-:Y:S08]  /*a270*/  HMMA.16816.F32.BF16 R160, R20, R174, R32 ;  /* 0x000000ae14a0723c */ /* 0x000ff00000041820 */
[C---:B--2---:R-:W-:Y:S01]  /*a280*/  HMMA.16816.F32.BF16 R32, R16.reuse, R212, R12 ;  /* 0x000000d41020723c */ /* 0x044fe2000004180c */
[----:B------:R-:W-:Y:S07]  /*a290*/  LDSM.16.M88.4 R12, [R186+0x2000] ;  /* 0x00200000ba0c783b */ /* 0x000fee0000000200 */
[C---:B---3--:R-:W-:Y:S01]  /*a2a0*/  HMMA.16816.F32.BF16 R20, R16.reuse, R226, R168 ;  /* 0x000000e21014723c */ /* 0x048fe200000418a8 */
[----:B------:R-:W2:Y:S07]  /*a2b0*/  LDSM.16.M88.4 R168, [R192] ;  /* 0x00000000c0a8783b */ /* 0x000eae0000000200 */
[C---:B------:R-:W-:Y:S08]  /*a2c0*/  HMMA.16816.F32.BF16 R156, R16.reuse, R208, R28 ;  /* 0x000000d0109c723c */ /* 0x040ff0000004181c */
[C---:B------:R-:W-:Y:S01]  /*a2d0*/  HMMA.16816.F32.BF16 R144, R16.reuse, R210, R24 ;  /* 0x000000d21090723c */ /* 0x040fe20000041818 */
[----:B------:R-:W-:Y:S07]  /*a2e0*/  LDSM.16.M88.4 R208, [R182+0x8800] ;  /* 0x00880000b6d0783b */ /* 0x000fee0000000200 */
[C---:B------:R-:W-:Y:S01]  /*a2f0*/  HMMA.16816.F32.BF16 R28, R16.reuse, R214, R152 ;  /* 0x000000d6101c723c */ /* 0x040fe20000041898 */
[----:B------:R-:W-:Y:S07]  /*a300*/  LDSM.16.M88.4 R212, [R182+0x9000] ;  /* 0x00900000b6d4783b */ /* 0x000fee0000000200 */
[C---:B------:R-:W-:Y:S01]  /*a310*/  HMMA.16816.F32.BF16 R152, R16.reuse, R216, R164 ;  /* 0x000000d81098723c */ /* 0x040fe200000418a4 */
[----:B------:R-:W3:Y:S07]  /*a320*/  LDSM.16.M88.4 R164, [R182+0x8000] ;  /* 0x00800000b6a4783b */ /* 0x000eee0000000200 */
[C---:B------:R-:W-:Y:S08]  /*a330*/  HMMA.16816.F32.BF16 R24, R16.reuse, R224, R148 ;  /* 0x000000e01018723c */ /* 0x040ff00000041894 */
[----:B------:R-:W-:Y:S08]  /*a340*/  HMMA.16816.F32.BF16 R16, R16, R218, R160 ;  /* 0x000000da1010723c */ /* 0x000ff000000418a0 */
[C---:B----4-:R-:W-:Y:S08]  /*a350*/  HMMA.16816.F32.BF16 R160, R4.reuse, R140, R32 ;  /* 0x0000008c04a0723c */ /* 0x050ff00000041820 */
[C---:B-1----:R-:W-:Y:S01]  /*a360*/  HMMA.16816.F32.BF16 R32, R4.reuse, R138, R20 ;  /* 0x0000008a0420723c */ /* 0x042fe20000041814 */
[----:B------:R-:W1:Y:S07]  /*a370*/  LDSM.16.M88.4 R20, [R182+0x9800] ;  /* 0x00980000b614783b */ /* 0x000e6e0000000200 */
[C---:B------:R-:W-:Y:S08]  /*a380*/  HMMA.16816.F32.BF16 R156, R4.reuse, R220, R156 ;  /* 0x000000dc049c723c */ /* 0x040ff0000004189c */
[C---:B------:R-:W-:Y:S01]  /*a390*/  HMMA.16816.F32.BF16 R148, R4.reuse, R222, R144 ;  /* 0x000000de0494723c */ /* 0x040fe20000041890 */
[----:B------:R-:W-:Y:S07]  /*a3a0*/  LDSM.16.M88.4 R220, [R191] ;  /* 0x00000000bfdc783b */ /* 0x000fee0000000200 */
[C---:B------:R-:W-:Y:S08]  /*a3b0*/  HMMA.16816.F32.BF16 R144, R4.reuse, R142, R28 ;  /* 0x0000008e0490723c */ /* 0x040ff0000004181c */
[C---:B------:R-:W-:Y:S01]  /*a3c0*/  HMMA.16816.F32.BF16 R140, R4.reuse, R136, R24 ;  /* 0x00000088048c723c */ /* 0x040fe20000041818 */
[----:B------:R-:W-:Y:S07]  /*a3d0*/  LDSM.16.M88.4 R136, [R181+0x2000] ;  /* 0x00200000b588783b */ /* 0x000fee0000000200 */
[C---:B--2---:R-:W-:Y:S08]  /*a3e0*/  HMMA.16816.F32.BF16 R28, R4.reuse, R168, R152 ;  /* 0x000000a8041c723c */ /* 0x044ff00000041898 */
[----:B------:R-:W-:Y:S01]  /*a3f0*/  HMMA.16816.F32.BF16 R16, R4, R170, R16 ;  /* 0x000000aa0410723c */ /* 0x000fe20000041810 */
[----:B------:R-:W2:Y:S07]  /*a400*/  LDSM.16.M88.4 R4, [R185+0x2000] ;  /* 0x00200000b904783b */ /* 0x000eae0000000200 */
[C---:B---3--:R-:W-:Y:S01]  /*a410*/  HMMA.16816.F32.BF16 R24, R12.reuse, R164, R156 ;  /* 0x000000a40c18723c */ /* 0x048fe2000004189c */
[----:B------:R-:W3:Y:S07]  /*a420*/  LDSM.16.M88.4 R156, [R181+0x2800] ;  /* 0x00280000b59c783b */ /* 0x000eee0000000200 */
[C---:B------:R-:W-:Y:S08]  /*a430*/  HMMA.16816.F32.BF16 R148, R12.reuse, R166, R148 ;  /* 0x000000a60c94723c */ /* 0x040ff00000041894 */
[C---:B------:R-:W-:Y:S08]  /*a440*/  HMMA.16816.F32.BF16 R172, R12.reuse, R208, R160 ;  /* 0x000000d00cac723c */ /* 0x040ff000000418a0 */
[C---:B------:R-:W-:Y:S08]  /*a450*/  HMMA.16816.F32.BF16 R164, R12.reuse, R212, R140 ;  /* 0x000000d40ca4723c */ /* 0x040ff0000004188c */
[C---:B------:R-:W-:Y:S01]  /*a460*/  HMMA.16816.F32.BF16 R160, R12.reuse, R214, R32 ;  /* 0x000000d60ca0723c */ /* 0x040fe20000041820 */
[----:B------:R-:W4:Y:S07]  /*a470*/  LDSM.16.M88.4 R212, [R181+0x3800] ;  /* 0x00380000b5d4783b */ /* 0x000f2e0000000200 */
[C---:B------:R-:W-:Y:S01]  /*a480*/  HMMA.16816.F32.BF16 R168, R12.reuse, R210, R144 ;  /* 0x000000d20ca8723c */ /* 0x040fe20000041890 */
[----:B------:R-:W4:Y:S04]  /*a490*/  LDSM.16.M88.4 R208, [R181+0x3000] ;  /* 0x00300000b5d0783b */ /* 0x000f280000000200 */
[----:B------:R-:W-:Y:S03]  /*a4a0*/  LDSM.16.M88.4 R144, [R176+0xa000] ;  /* 0x00a00000b090783b */ /* 0x000fe60000000200 */
[C---:B-1----:R-:W-:Y:S01]  /*a4b0*/  HMMA.16816.F32.BF16 R140, R12.reuse, R22, R16 ;  /* 0x000000160c8c723c */ /* 0x042fe20000041810 */
[----:B------:R-:W1:Y:S07]  /*a4c0*/  LDSM.16.M88.4 R16, [R183+0x4000] ;  /* 0x00400000b710783b */ /* 0x000e6e0000000200 */
[----:B------:R-:W-:Y:S01]  /*a4d0*/  HMMA.16816.F32.BF16 R152, R12, R20, R28 ;  /* 0x000000140c98723c */ /* 0x000fe2000004181c */
[----:B------:R-:W-:Y:S07]  /*a4e0*/  LDSM.16.M88.4 R20, [R184+0x4000] ;  /* 0x00400000b814783b */ /* 0x000fee0000000200 */
[C---:B--2---:R-:W-:Y:S08]  /*a4f0*/  HMMA.16816.F32.BF16 R12, R4.reuse, R136, R24 ;  /* 0x00000088040c723c */ /* 0x044ff00000041818 */
[C---:B------:R-:W-:Y:S01]  /*a500*/  HMMA.16816.F32.BF16 R32, R4.reuse, R138, R148 ;  /* 0x0000008a0420723c */ /* 0x040fe20000041894 */
[----:B------:R-:W2:Y:S07]  /*a510*/  LDSM.16.M88.4 R136, [R176+0xa800] ;  /* 0x00a80000b088783b */ /* 0x000eae0000000200 */
[C---:B---3--:R-:W-:Y:S01]  /*a520*/  HMMA.16816.F32.BF16 R24, R4.reuse, R158, R168 ;  /* 0x0000009e0418723c */ /* 0x048fe200000418a8 */
[----:B------:R-:W3:Y:S07]  /*a530*/  LDSM.16.M88.4 R168, [R176+0xb000] ;  /* 0x00b00000b0a8783b */ /* 0x000eee0000000200 */
[C---:B----4-:R-:W-:Y:S08]  /*a540*/  HMMA.16816.F32.BF16 R224, R4.reuse, R212, R152 ;  /* 0x000000d404e0723c */ /* 0x050ff00000041898 */
[C---:B------:R-:W-:Y:S01]  /*a550*/  HMMA.16816.F32.BF16 R28, R4.reuse, R156, R172 ;  /* 0x0000009c041c723c */ /* 0x040fe200000418ac */
[----:B------:R-:W-:Y:S07]  /*a560*/  LDSM.16.M88.4 R172, [R182+0xa000] ;  /* 0x00a00000b6ac783b */ /* 0x000fee0000000200 */
[C---:B------:R-:W-:Y:S01]  /*a570*/  HMMA.16816.F32.BF16 R148, R4.reuse, R208, R164 ;  /* 0x000000d00494723c */ /* 0x040fe200000418a4 */
[----:B------:R-:W4:Y:S07]  /*a580*/  LDSM.16.M88.4 R164, [R176+0xb800] ;  /* 0x00b80000b0a4783b */ /* 0x000f2e0000000200 */
[----:B------:R-:W-:Y:S01]  /*a590*/  HMMA.16816.F32.BF16 R216, R4, R210, R160 ;  /* 0x000000d204d8723c */ /* 0x000fe200000418a0 */
[----:B------:R-:W-:Y:S01]  /*a5a0*/  LDSM.16.M88.4 R160, [R190] ;  /* 0x00000000bea0783b */ /* 0x000fe20000000200 */
[----:B------:R-:W-:-:S03]  /*a5b0*/  IMAD.SHL.U32 R243, R243, 0x2, RZ ;  /* 0x00000002f3f37824 */ /* 0x000fc600078e00ff */
[----:B------:R-:W-:Y:S03]  /*a5c0*/  LDSM.16.M88.4 R208, [R188] ;  /* 0x00000000bcd0783b */ /* 0x000fe60000000200 */
[----:B------:R-:W-:Y:S08]  /*a5d0*/  HMMA.16816.F32.BF16 R212, R4, R214, R140 ;  /* 0x000000d604d4723c */ /* 0x000ff0000004188c */
[C---:B-1----:R-:W-:Y:S01]  /*a5e0*/  HMMA.16816.F32.BF16 R4, R16.reuse, R144, R12 ;  /* 0x000000901004723c */ /* 0x042fe2000004180c */
[----:B------:R-:W1:Y:S07]  /*a5f0*/  LDSM.16.M88.4 R12, [R186+0x4000] ;  /* 0x00400000ba0c783b */ /* 0x000e6e0000000200 */
[C---:B--2---:R-:W-:Y:S08]  /*a600*/  HMMA.16816.F32.BF16 R140, R16.reuse, R138, R24 ;  /* 0x0000008a108c723c */ /* 0x044ff00000041818 */
[----:B------:R-:W-:Y:S08]  /*a610*/  HMMA.16816.F32.BF16 R156, R16, R146, R32 ;  /* 0x00000092109c723c */ /* 0x000ff00000041820 */
[----:B------:R-:W-:Y:S01]  /*a620*/  HMMA.16816.F32.BF16 R24, R20, R220, R4 ;  /* 0x000000dc1418723c */ /* 0x000fe20000041804 */
[----:B------:R-:W-:Y:S07]  /*a630*/  LDSM.16.M88.4 R4, [R185+0x4000] ;  /* 0x00400000b904783b */ /* 0x000fee0000000200 */
[C---:B------:R-:W-:Y:S08]  /*a640*/  HMMA.16816.F32.BF16 R152, R16.reuse, R136, R28 ;  /* 0x000000881098723c */ /* 0x040ff0000004181c */
[C---:B---3--:R-:W-:Y:S01]  /*a650*/  HMMA.16816.F32.BF16 R144, R16.reuse, R168, R148 ;  /* 0x000000a81090723c */ /* 0x048fe20000041894 */
[----:B------:R-:W-:Y:S01]  /*a660*/  LOP3.LUT R243, R243, 0x6, RZ, 0xc0, !PT ;  /* 0x00000006f3f37812 */ /* 0x000fe200078ec0ff */
[----:B------:R-:W-:Y:S06]  /*a670*/  LDSM.16.M88.4 R148, [R189] ;  /* 0x00000000bd94783b */ /* 0x000fec0000000200 */
[C---:B------:R-:W-:Y:S01]  /*a680*/  HMMA.16816.F32.BF16 R136, R16.reuse, R170, R216 ;  /* 0x000000aa1088723c */ /* 0x040fe200000418d8 */
[----:B------:R-:W2:Y:S07]  /*a690*/  LDSM.16.M88.4 R168, [R181+0x4000] ;  /* 0x00400000b5a8783b */ /* 0x000eae0000000200 */
[C---:B----4-:R-:W-:Y:S08]  /*a6a0*/  HMMA.16816.F32.BF16 R32, R16.reuse, R164, R224 ;  /* 0x000000a41020723c */ /* 0x050ff000000418e0 */
[----:B------:R-:W-:Y:S08]  /*a6b0*/  HMMA.16816.F32.BF16 R164, R16, R166, R212 ;  /* 0x000000a610a4723c */ /* 0x000ff000000418d4 */
[----:B-1----:R-:W-:Y:S01]  /*a6c0*/  HMMA.16816.F32.BF16 R16, R12, R172, R24 ;  /* 0x000000ac0c10723c */ /* 0x002fe20000041818 */
[----:B------:R-:W-:-:S07]  /*a6d0*/  IMAD R0, R0, 0x40, R243 ;  /* 0x0000004000007824 */ /* 0x000fce00078e02f3 */
[----:B------:R-:W-:Y:S01]  /*a6e0*/  HMMA.16816.F32.BF16 R28, R20, R222, R156 ;  /* 0x000000de141c723c */ /* 0x000fe2000004189c */
[--C-:B------:R-:W-:Y:S01]  /*a6f0*/  IMAD.IADD R2, R200, 0x1, -R0.reuse ;  /* 0x00000001c8027824 */ /* 0x100fe200078e0a00 */
[----:B------:R-:W1:Y:S01]  /*a700*/  LDSM.16.M88.4 R156, [R182+0xa800] ;  /* 0x00a80000b69c783b */ /* 0x000e620000000200 */
[----:B------:R-:W-:-:S03]  /*a710*/  IMAD.IADD R9, R203, 0x1, -R0 ;  /* 0x00000001cb097824 */ /* 0x000fc600078e0a00 */
[----:B------:R-:W-:-:S05]  /*a720*/  IABS R2, R2 ;  /* 0x0000000200027213 */ /* 0x000fca0000000000 */
[----:B------:R-:W-:Y:S01]  /*a730*/  IMAD.MOV.U32 R8, RZ, RZ, R2 ;  /* 0x000000ffff087224 */ /* 0x000fe200078e0002 */
[----:B------:R-:W-:-:S04]  /*a740*/  IABS R2, R9 ;  /* 0x0000000900027213 */ /* 0x000fc80000000000 */
[----:B--2---:R-:W-:Y:S01]  /*a750*/  HMMA.16816.F32.BF16 R24, R4, R168, R16 ;  /* 0x000000a80418723c */ /* 0x004fe20000041810 */
[----:B------:R2:W-:Y:S07]  /*a760*/  I2F R16, R2 ;  /* 0x0000000200107306 */ /* 0x0005ee0000201400 */
[----:B------:R-:W-:Y:S01]  /*a770*/  HMMA.16816.F32.BF16 R28, R12, R174, R28 ;  /* 0x000000ae0c1c723c */ /* 0x000fe2000004181c */
[----:B------:R3:W4:Y:S01]  /*a780*/  I2F R18, R8 ;  /* 0x0000000800127306 */ /* 0x0007220000201400 */
[----:B--2---:R-:W-:-:S06]  /*a790*/  IADD3 R2, R0, 0x1, RZ ;  /* 0x0000000100027810 */ /* 0x004fcc0007ffe0ff */
[----:B------:R-:W-:Y:S01]  /*a7a0*/  HMMA.16816.F32.BF16 R152, R20, R160, R152 ;  /* 0x000000a01498723c */ /* 0x000fe20000041898 */
[--C-:B---3--:R-:W-:Y:S01]  /*a7b0*/  IMAD.IADD R8, R200, 0x1, -R2.reuse ;  /* 0x00000001c8087824 */ /* 0x108fe200078e0a02 */
[C---:B------:R-:W-:Y:S02]  /*a7c0*/  ISETP.GE.AND P6, PT, R2.reuse, R205, PT ;  /* 0x000000cd0200720c */ /* 0x040fe40003fc6270 */
[C---:B------:R-:W-:Y:S02]  /*a7d0*/  ISETP.GE.AND P1, PT, R2.reuse, R204, PT ;  /* 0x000000cc0200720c */ /* 0x040fe40003f26270 */
[----:B------:R-:W-:Y:S01]  /*a7e0*/  IABS R8, R8 ;  /* 0x0000000800087213 */ /* 0x000fe20000000000 */
[----:B------:R-:W-:Y:S01]  /*a7f0*/  IMAD.IADD R9, R203, 0x1, -R2 ;  /* 0x00000001cb097824 */ /* 0x000fe200078e0a02 */
[C---:B------:R-:W-:Y:S02]  /*a800*/  ISETP.LT.OR P6, PT, R2.reuse, R202, P6 ;  /* 0x000000ca0200720c */ /* 0x040fe400037c1670 */
[----:B------:R-:W-:Y:S01]  /*a810*/  ISETP.LT.OR P1, PT, R2, R201, P1 ;  /* 0x000000c90200720c */ /* 0x000fe20000f21670 */
[----:B------:R-:W-:Y:S01]  /*a820*/  IMAD.MOV.U32 R2, RZ, RZ, R8 ;  /* 0x000000ffff027224 */ /* 0x000fe200078e0008 */
[----:B------:R-:W-:Y:S01]  /*a830*/  IABS R9, R9 ;  /* 0x0000000900097213 */ /* 0x000fe20000000000 */
[----:B----4-:R-:W-:-:S02]  /*a840*/  FFMA.FTZ R18, R18, -UR13, R24 ;  /* 0x8000000d12127c23 */ /* 0x010fc40008010018 */
[----:B------:R2:W3:Y:S01]  /*a850*/  I2F R17, R2 ;  /* 0x0000000200117306 */ /* 0x0004e20000201400 */
[----:B------:R-:W-:Y:S01]  /*a860*/  ISETP.GE.AND P5, PT, R0, R204, PT ;  /* 0x000000cc0000720c */ /* 0x000fe20003fa6270 */
[----:B------:R-:W-:Y:S01]  /*a870*/  FFMA.FTZ R16, R16, -UR13, R26 ;  /* 0x8000000d10107c23 */ /* 0x000fe2000801001a */
[----:B------:R-:W-:-:S05]  /*a880*/  ISETP.GE.AND P0, PT, R0, R205, PT ;  /* 0x000000cd0000720c */ /* 0x000fca0003f06270 */
[----:B------:R4:W1:Y:S01]  /*a890*/  I2F R24, R9 ;  /* 0x0000000900187306 */ /* 0x0008620000201400 */
[C---:B------:R-:W-:Y:S01]  /*a8a0*/  ISETP.LT.OR P5, PT, R0.reuse, R201, P5 ;  /* 0x000000c90000720c */ /* 0x040fe20002fa1670 */
[----:B------:R-:W-:Y:S01]  /*a8b0*/  HMMA.16816.F32.BF16 R160, R20, R162, R140 ;  /* 0x000000a214a0723c */ /* 0x000fe2000004188c */
[----:B--2---:R-:W-:-:S07]  /*a8c0*/  IADD3 R2, R0, 0x8, RZ ;  /* 0x0000000800027810 */ /* 0x004fce0007ffe0ff */
[----:B------:R-:W-:Y:S01]  /*a8d0*/  HMMA.16816.F32.BF16 R220, R20, R208, R32 ;  /* 0x000000d014dc723c */ /* 0x000fe20000041820 */
[----:B------:R-:W-:Y:S01]  /*a8e0*/  ISETP.LT.OR P0, PT, R0, R202, P0 ;  /* 0x000000ca0000720c */ /* 0x000fe20000701670 */
[----:B------:R-:W2:Y:S01]  /*a8f0*/  LDSM.16.M88.4 R32, [R181+0x4800] ;  /* 0x00480000b520783b */ /* 0x000ea20000000200 */
[--C-:B------:R-:W-:Y:S02]  /*a900*/  IMAD.IADD R8, R200, 0x1, -R2.reuse ;  /* 0x00000001c8087824 */ /* 0x100fe400078e0a02 */
[----:B----4-:R-:W-:-:S03]  /*a910*/  IMAD.IADD R9, R203, 0x1, -R2 ;  /* 0x00000001cb097824 */ /* 0x010fc600078e0a02 */
[----:B------:R-:W-:Y:S01]  /*a920*/  HMMA.16816.F32.BF16 R140, R4, R170, R28 ;  /* 0x000000aa048c723c */ /* 0x000fe2000004181c */
[----:B------:R-:W-:-:S07]  /*a930*/  IABS R8, R8 ;  /* 0x0000000800087213 */ /* 0x000fce0000000000 */
[C---:B------:R-:W-:Y:S01]  /*a940*/  HMMA.16816.F32.BF16 R208, R20.reuse, R210, R164 ;  /* 0x000000d214d0723c */ /* 0x040fe200000418a4 */
[----:B------:R4:W1:Y:S06]  /*a950*/  I2F R19, R8 ;  /* 0x0000000800137306 */ /* 0x00086c0000201400 */
[----:B------:R-:W-:Y:S01]  /*a960*/  FSEL R164, R16, -INF , !P5 ;  /* 0xff80000010a47808 */ /* 0x000fe20006800000 */
[----:B------:R-:W-:Y:S01]  /*a970*/  HMMA.16816.F32.BF16 R212, R20, R148, R144 ;  /* 0x0000009414d4723c */ /* 0x000fe20000041890 */
[----:B------:R-:W-:Y:S02]  /*a980*/  IABS R16, R9 ;  /* 0x0000000900107213 */ /* 0x000fe40000000000 */
[----:B------:R-:W-:-:S05]  /*a990*/  ISETP.GE.AND P5, PT, R2, R204, PT ;  /* 0x000000cc0200720c */ /* 0x000fca0003fa6270 */
[----:B------:R-:W-:Y:S01]  /*a9a0*/  HMMA.16816.F32.BF16 R216, R20, R150, R136 ;  /* 0x0000009614d8723c */ /* 0x000fe20000041888 */
[----:B---3--:R-:W-:Y:S01]  /*a9b0*/  FFMA.FTZ R9, R17, -UR13, R25 ;  /* 0x8000000d11097c23 */ /* 0x008fe20008010019 */
[----:B------:R-:W-:Y:S01]  /*a9c0*/  ISETP.LT.OR P5, PT, R2, R201, P5 ;  /* 0x000000c90200720c */ /* 0x000fe20002fa1670 */
[----:B------:R-:W-:Y:S01]  /*a9d0*/  IMAD.MOV.U32 R17, RZ, RZ, R16 ;  /* 0x000000ffff117224 */ /* 0x000fe200078e0010 */
[----:B------:R-:W3:Y:S04]  /*a9e0*/  LDSM.16.M88.4 R144, [R182+0xb000] ;  /* 0x00b00000b690783b */ /* 0x000ee80000000200 */
[----:B-1----:R-:W-:Y:S01]  /*a9f0*/  HMMA.16816.F32.BF16 R20, R12, R156, R152 ;  /* 0x0000009c0c14723c */ /* 0x002fe20000041898 */
[----:B------:R-:W-:-:S06]  /*aa00*/  FFMA.FTZ R16, R24, -UR13, R27 ;  /* 0x8000000d18107c23 */ /* 0x000fcc000801001b */
[----:B------:R-:W-:Y:S02]  /*aa10*/  FSEL R155, R18, -INF , !P0 ;  /* 0xff800000129b7808 */ /* 0x000fe40004000000 */
[----:B------:R-:W-:-:S04]  /*aa20*/  ISETP.GE.AND P0, PT, R2, R205, PT ;  /* 0x000000cd0200720c */ /* 0x000fc80003f06270 */
[----:B------:R-:W-:Y:S02]  /*aa30*/  ISETP.LT.OR P0, PT, R2, R202, P0 ;  /* 0x000000ca0200720c */ /* 0x000fe40000701670 */
[----:B------:R-:W-:Y:S02]  /*aa40*/  IADD3 R2, R0, 0x9, RZ ;  /* 0x0000000900027810 */ /* 0x000fe40007ffe0ff */
[----:B------:R-:W-:Y:S02]  /*aa50*/  FSEL R154, R9, -INF , !P6 ;  /* 0xff800000099a7808 */ /* 0x000fe40007000000 */
[----:B------:R-:W-:Y:S01]  /*aa60*/  FSEL R157, R16, -INF , !P1 ;  /* 0xff800000109d7808 */ /* 0x000fe20004800000 */
[--C-:B------:R-:W-:Y:S01]  /*aa70*/  IMAD.IADD R9, R203, 0x1, -R2.reuse ;  /* 0x00000001cb097824 */ /* 0x100fe200078e0a02 */
[C---:B------:R-:W-:Y:S02]  /*aa80*/  ISETP.GE.AND P6, PT, R2.reuse, R205, PT ;  /* 0x000000cd0200720c */ /* 0x040fe40003fc6270 */
[----:B------:R-:W-:Y:S01]  /*aa90*/  ISETP.GE.AND P1, PT, R2, R204, PT ;  /* 0x000000cc0200720c */ /* 0x000fe20003f26270 */
[----:B----4-:R-:W-:Y:S01]  /*aaa0*/  IMAD.IADD R8, R200, 0x1, -R2 ;  /* 0x00000001c8087824 */ /* 0x010fe200078e0a02 */
[----:B------:R-:W-:-:S02]  /*aab0*/  ISETP.LT.OR P6, PT, R2, R202, P6 ;  /* 0x000000ca0200720c */ /* 0x000fc400037c1670 */
[----:B------:R-:W-:Y:S02]  /*aac0*/  ISETP.LT.OR P1, PT, R2, R201, P1 ;  /* 0x000000c90200720c */ /* 0x000fe40000f21670 */
[----:B------:R-:W-:Y:S01]  /*aad0*/  IABS R2, R9 ;  /* 0x0000000900027213 */ /* 0x000fe20000000000 */
[----:B------:R-:W-:Y:S01]  /*aae0*/  FFMA.FTZ R16, R19, -UR13, R140 ;  /* 0x8000000d13107c23 */ /* 0x000fe2000801008c */
[----:B------:R-:W1:Y:S01]  /*aaf0*/  I2F R17, R17 ;  /* 0x0000001100117306 */ /* 0x000e620000201400 */
[----:B------:R-:W-:Y:S02]  /*ab00*/  IABS R8, R8 ;  /* 0x0000000800087213 */ /* 0x000fe40000000000 */
[----:B------:R-:W-:-:S05]  /*ab10*/  IMAD.MOV.U32 R19, RZ, RZ, R2 ;  /* 0x000000ffff137224 */ /* 0x000fca00078e0002 */
[----:B------:R4:W1:Y:S01]  /*ab20*/  I2F R18, R8 ;  /* 0x0000000800127306 */ /* 0x0008620000201400 */
[----:B------:R-:W-:-:S07]  /*ab30*/  FSEL R152, R16, -INF , !P0 ;  /* 0xff80000010987808 */ /* 0x000fce0004000000 */
[----:B------:R-:W1:Y:S01]  /*ab40*/  I2F R19, R19 ;  /* 0x0000001300137306 */ /* 0x000e620000201400 */
[----:B----4-:R-:W-:-:S05]  /*ab50*/  IADD3 R8, R0, 0x10, RZ ;  /* 0x0000001000087810 */ /* 0x010fca0007ffe0ff */
[--C-:B------:R-:W-:Y:S02]  /*ab60*/  IMAD.IADD R9, R200, 0x1, -R8.reuse ;  /* 0x00000001c8097824 */ /* 0x100fe400078e0a08 */
[----:B------:R-:W-:Y:S01]  /*ab70*/  IMAD.IADD R16, R203, 0x1, -R8 ;  /* 0x00000001cb107824 */ /* 0x000fe200078e0a08 */
[----:B--2---:R-:W-:Y:S01]  /*ab80*/  HMMA.16816.F32.BF16 R28, R4, R32, R20 ;  /* 0x00000020041c723c */ /* 0x004fe20000041814 */
[----:B-1----:R-:W-:Y:S01]  /*ab90*/  FFMA.FTZ R17, R17, -UR13, R142 ;  /* 0x8000000d11117c23 */ /* 0x002fe2000801008e */
[----:B------:R-:W-:Y:S02]  /*aba0*/  IABS R9, R9 ;  /* 0x0000000900097213 */ /* 0x000fe40000000000 */
[----:B------:R-:W-:Y:S02]  /*abb0*/  IABS R16, R16 ;  /* 0x0000001000107213 */ /* 0x000fe40000000000 */
[----:B------:R1:W-:Y:S01]  /*abc0*/  I2F R20, R9 ;  /* 0x0000000900147306 */ /* 0x0003e20000201400 */
[----:B------:R-:W-:Y:S01]  /*abd0*/  FSEL R156, R17, -INF , !P5 ;  /* 0xff800000119c7808 */ /* 0x000fe20006800000 */
[----:B------:R-:W-:Y:S01]  /*abe0*/  FFMA.FTZ R17, R18, -UR13, R141 ;  /* 0x8000000d12117c23 */ /* 0x000fe2000801008d */
[----:B------:R-:W-:Y:S01]  /*abf0*/  IADD3 R2, R0, 0x11, RZ ;  /* 0x0000001100027810 */ /* 0x000fe20007ffe0ff */
[----:B------:R-:W-:Y:S01]  /*ac00*/  HMMA.16816.F32.BF16 R148, R12, R158, R160 ;  /* 0x0000009e0c94723c */ /* 0x000fe200000418a0 */
[----:B------:R-:W-:-:S02]  /*ac10*/  ISETP.GE.AND P0, PT, R8, R205, PT ;  /* 0x000000cd0800720c */ /* 0x000fc40003f06270 */
[C---:B------:R-:W-:Y:S02]  /*ac20*/  ISETP.GE.AND P5, PT, R8.reuse, R204, PT ;  /* 0x000000cc0800720c */ /* 0x040fe40003fa6270 */
[C---:B------:R-:W-:Y:S02]  /*ac30*/  ISETP.LT.OR P0, PT, R8.reuse, R202, P0 ;  /* 0x000000ca0800720c */ /* 0x040fe40000701670 */
[----:B------:R-:W-:Y:S01]  /*ac40*/  ISETP.LT.OR P5, PT, R8, R201, P5 ;  /* 0x000000c90800720c */ /* 0x000fe20002fa1670 */
[----:B-1----:R-:W-:Y:S02]  /*ac50*/  IMAD.MOV.U32 R9, RZ, RZ, R16 ;  /* 0x000000ffff097224 */ /* 0x002fe400078e0010 */
[----:B------:R-:W-:Y:S02]  /*ac60*/  FFMA.FTZ R16, R19, -UR13, R143 ;  /* 0x8000000d13107c23 */ /* 0x000fe4000801008f */
[----:B------:R1:W2:Y:S01]  /*ac70*/  I2F R18, R9 ;  /* 0x0000000900127306 */ /* 0x0002a20000201400 */
[----:B------:R-:W-:Y:S01]  /*ac80*/  IMAD.IADD R8, R200, 0x1, -R2 ;  /* 0x00000001c8087824 */ /* 0x000fe200078e0a02 */
[----:B------:R-:W-:Y:S01]  /*ac90*/  FSEL R101, R17, -INF , !P6 ;  /* 0xff80000011657808 */ /* 0x000fe20007000000 */
[----:B------:R-:W4:Y:S01]  /*aca0*/  LDSM.16.M88.4 R140, [R181+0x5000] ;  /* 0x00500000b58c783b */ /* 0x000f220000000200 */
[----:B------:R-:W-:-:S02]  /*acb0*/  FSEL R153, R16, -INF , !P1 ;  /* 0xff80000010997808 */ /* 0x000fc40004800000 */
[C---:B------:R-:W-:Y:S02]  /*acc0*/  ISETP.GE.AND P6, PT, R2.reuse, R205, PT ;  /* 0x000000cd0200720c */ /* 0x040fe40003fc6270 */
[C---:B------:R-:W-:Y:S02]  /*acd0*/  ISETP.GE.AND P1, PT, R2.reuse, R204, PT ;  /* 0x000000cc0200720c */ /* 0x040fe40003f26270 */
[----:B------:R-:W-:Y:S01]  /*ace0*/  IABS R8, R8 ;  /* 0x0000000800087213 */ /* 0x000fe20000000000 */
[----:B-1----:R-:W-:Y:S01]  /*acf0*/  IMAD.IADD R9, R203, 0x1, -R2 ;  /* 0x00000001cb097824 */ /* 0x002fe200078e0a02 */
[C---:B------:R-:W-:Y:S02]  /*ad00*/  ISETP.LT.OR P6, PT, R2.reuse, R202, P6 ;  /* 0x000000ca0200720c */ /* 0x040fe400037c1670 */
[----:B------:R-:W-:Y:S02]  /*ad10*/  ISETP.LT.OR P1, PT, R2, R201, P1 ;  /* 0x000000c90200720c */ /* 0x000fe40000f21670 */
[----:B------:R-:W-:-:S02]  /*ad20*/  IABS R9, R9 ;  /* 0x0000000900097213 */ /* 0x000fc40000000000 */
[----:B------:R-:W-:Y:S01]  /*ad30*/  IADD3 R2, R0, 0x18, RZ ;  /* 0x0000001800027810 */ /* 0x000fe20007ffe0ff */
[----:B------:R1:W1:Y:S01]  /*ad40*/  I2F R19, R8 ;  /* 0x0000000800137306 */ /* 0x0002620000201400 */
[----:B--2---:R-:W-:Y:S02]  /*ad50*/  FFMA.FTZ R16, R18, -UR13, R30 ;  /* 0x8000000d12107c23 */ /* 0x004fe4000801001e */
[----:B------:R-:W-:Y:S01]  /*ad60*/  FFMA.FTZ R17, R20, -UR13, R28 ;  /* 0x8000000d14117c23 */ /* 0x000fe2000801001c */
[----:B------:R-:W-:Y:S01]  /*ad70*/  HMMA.16816.F32.BF16 R24, R4, R34, R148 ;  /* 0x000000220418723c */ /* 0x000fe20000041894 */
[----:B------:R-:W2:Y:S01]  /*ad80*/  LDSM.16.M88.4 R148, [R182+0xb800] ;  /* 0x00b80000b694783b */ /* 0x000ea20000000200 */
[----:B-1----:R-:W-:Y:S02]  /*ad90*/  IMAD.MOV.U32 R8, RZ, RZ, R9 ;  /* 0x000000ffff087224 */ /* 0x002fe400078e0009 */
[----:B------:R-:W-:Y:S02]  /*ada0*/  IMAD.IADD R9, R200, 0x1, -R2 ;  /* 0x00000001c8097824 */ /* 0x000fe400078e0a02 */
[----:B------:R1:W1:Y:S01]  /*adb0*/  I2F R18, R8 ;  /* 0x0000000800127306 */ /* 0x0002620000201400 */
[----:B------:R-:W-:Y:S01]  /*adc0*/  FSEL R237, R16, -INF , !P5 ;  /* 0xff80000010ed7808 */ /* 0x000fe20006800000 */
[----:B---3--:R-:W-:Y:S01]  /*add0*/  HMMA.16816.F32.BF16 R136, R12, R144, R212 ;  /* 0x000000900c88723c */ /* 0x008fe200000418d4 */
[----:B------:R-:W-:-:S02]  /*ade0*/  FSEL R236, R17, -INF , !P0 ;  /* 0xff80000011ec7808 */ /* 0x000fc40004000000 */
[C---:B------:R-:W-:Y:S02]  /*adf0*/  ISETP.GE.AND P0, PT, R2.reuse, R205, PT ;  /* 0x000000cd0200720c */ /* 0x040fe40003f06270 */
[----:B------:R-:W-:Y:S02]  /*ae00*/  ISETP.GE.AND P5, PT, R2, R204, PT ;  /* 0x000000cc0200720c */ /* 0x000fe40003fa6270 */
[----:B-1----:R-:W-:Y:S01]  /*ae10*/  IABS R8, R9 ;  /* 0x0000000900087213 */ /* 0x002fe20000000000 */
[----:B------:R-:W-:-:S05]  /*ae20*/  IMAD.IADD R9, R203, 0x1, -R2 ;  /* 0x00000001cb097824 */ /* 0x000fca00078e0a02 */
[----:B------:R-:W-:Y:S01]  /*ae30*/  IABS R16, R9 ;  /* 0x0000000900107213 */ /* 0x000fe20000000000 */
[----:B------:R-:W-:Y:S01]  /*ae40*/  FFMA.FTZ R9, R19, -UR13, R29 ;  /* 0x8000000d13097c23 */ /* 0x000fe2000801001d */
[C---:B------:R-:W-:Y:S01]  /*ae50*/  ISETP.LT.OR P0, PT, R2.reuse, R202, P0 ;  /* 0x000000ca0200720c */ /* 0x040fe20000701670 */
[----:B------:R1:W3:Y:S01]  /*ae60*/  I2F R17, R8 ;  /* 0x0000000800117306 */ /* 0x0002e20000201400 */
[----:B------:R-:W-:Y:S01]  /*ae70*/  ISETP.LT.OR P5, PT, R2, R201, P5 ;  /* 0x000000c90200720c */ /* 0x000fe20002fa1670 */
[----:B------:R-:W-:Y:S01]  /*ae80*/  IMAD.MOV.U32 R19, RZ, RZ, R16 ;  /* 0x000000ffff137224 */ /* 0x000fe200078e0010 */
[----:B------:R-:W-:Y:S01]  /*ae90*/  IADD3 R2, R0, 0x19, RZ ;  /* 0x0000001900027810 */ /* 0x000fe20007ffe0ff */
[----:B------:R-:W-:Y:S01]  /*aea0*/  FFMA.FTZ R16, R18, -UR13, R31 ;  /* 0x8000000d12107c23 */ /* 0x000fe2000801001f */
[----:B------:R-:W-:-:S03]  /*aeb0*/  FSEL R230, R9, -INF , !P6 ;  /* 0xff80000009e67808 */ /* 0x000fc60007000000 */
[----:B------:R-:W2:Y:S01]  /*aec0*/  I2F R20, R19 ;  /* 0x0000001300147306 */ /* 0x000ea20000201400 */
[--C-:B------:R-:W-:Y:S01]  /*aed0*/  IMAD.IADD R9, R203, 0x1, -R2.reuse ;  /* 0x00000001cb097824 */ /* 0x100fe200078e0a02 */
[----:B------:R-:W-:Y:S02]  /*aee0*/  FSEL R231, R16, -INF , !P1 ;  /* 0xff80000010e77808 */ /* 0x000fe40004800000 */
[----:B------:R-:W-:Y:S02]  /*aef0*/  ISETP.GE.AND P6, PT, R2, R205, PT ;  /* 0x000000cd0200720c */ /* 0x000fe40003fc6270 */
[----:B------:R-:W-:Y:S01]  /*af00*/  IABS R9, R9 ;  /* 0x0000000900097213 */ /* 0x000fe20000000000 */
[----:B-1----:R-:W-:Y:S01]  /*af10*/  IMAD.IADD R8, R200, 0x1, -R2 ;  /* 0x00000001c8087824 */ /* 0x002fe200078e0a02 */
[C---:B------:R-:W-:Y:S01]  /*af20*/  ISETP.GE.AND P1, PT, R2.reuse, R204, PT ;  /* 0x000000cc0200720c */ /* 0x040fe20003f26270 */
[----:B---3--:R-:W-:Y:S01]  /*af30*/  FFMA.FTZ R16, R17, -UR13, R24 ;  /* 0x8000000d11107c23 */ /* 0x008fe20008010018 */
[C---:B------:R-:W-:Y:S01]  /*af40*/  ISETP.LT.OR P6, PT, R2.reuse, R202, P6 ;  /* 0x000000ca0200720c */ /* 0x040fe200037c1670 */
[----:B------:R-:W-:Y:S01]  /*af50*/  IMAD.MOV.U32 R18, RZ, RZ, R9 ;  /* 0x000000ffff127224 */ /* 0x000fe200078e0009 */
[----:B------:R-:W-:-:S02]  /*af60*/  ISETP.LT.OR P1, PT, R2, R201, P1 ;  /* 0x000000c90200720c */ /* 0x000fc40000f21670 */
[----:B------:R-:W-:Y:S02]  /*af70*/  IABS R8, R8 ;  /* 0x0000000800087213 */ /* 0x000fe40000000000 */
[----:B------:R-:W-:Y:S01]  /*af80*/  IADD3 R2, R0, 0x20, RZ ;  /* 0x0000002000027810 */ /* 0x000fe20007ffe0ff */
[----:B--2---:R-:W-:Y:S01]  /*af90*/  FFMA.FTZ R17, R20, -UR13, R26 ;  /* 0x8000000d14117c23 */ /* 0x004fe2000801001a */
[----:B----4-:R-:W-:Y:S01]  /*afa0*/  HMMA.16816.F32.BF16 R28, R4, R140, R136 ;  /* 0x0000008c041c723c */ /* 0x010fe20000041888 */
[----:B------:R1:W2:Y:S01]  /*afb0*/  I2F R19, R8 ;  /* 0x0000000800137306 */ /* 0x0002a20000201400 */
[----:B------:R-:W-:Y:S02]  /*afc0*/  IADD3 R9, R0, 0x21, RZ ;  /* 0x0000002100097810 */ /* 0x000fe40007ffe0ff */
[----:B------:R-:W-:-:S03]  /*afd0*/  FSEL R229, R17, -INF , !P5 ;  /* 0xff80000011e57808 */ /* 0x000fc60006800000 */
[----:B------:R-:W-:Y:S01]  /*afe0*/  FSEL R141, R16, -INF , !P0 ;  /* 0xff800000108d7808 */ /* 0x000fe20004000000 */
[--C-:B------:R-:W-:Y:S01]  /*aff0*/  IMAD.IADD R16, R203, 0x1, -R2.reuse ;  /* 0x00000001cb107824 */ /* 0x100fe200078e0a02 */
[----:B------:R-:W3:Y:S01]  /*b000*/  I2F R18, R18 ;  /* 0x0000001200127306 */ /* 0x000ee20000201400 */
[----:B------:R-:W-:Y:S01]  /*b010*/  HMMA.16816.F32.BF16 R32, R12, R146, R216 ;  /* 0x000000920c20723c */ /* 0x000fe200000418d8 */
[C---:B------:R-:W-:Y:S02]  /*b020*/  ISETP.GE.AND P0, PT, R2.reuse, R205, PT ;  /* 0x000000cd0200720c */ /* 0x040fe40003f06270 */
[----:B------:R-:W-:Y:S01]  /*b030*/  ISETP.GE.AND P5, PT, R2, R204, PT ;  /* 0x000000cc0200720c */ /* 0x000fe20003fa6270 */
[----:B-1----:R-:W-:Y:S01]  /*b040*/  IMAD.IADD R8, R200, 0x1, -R2 ;  /* 0x00000001c8087824 */ /* 0x002fe200078e0a02 */
[----:B------:R-:W-:Y:S02]  /*b050*/  IABS R16, R16 ;  /* 0x0000001000107213 */ /* 0x000fe40000000000 */
[----:B------:R-:W-:-:S02]  /*b060*/  ISETP.LT.OR P0, PT, R2, R202, P0 ;  /* 0x000000ca0200720c */ /* 0x000fc40000701670 */
[----:B------:R-:W-:Y:S02]  /*b070*/  IABS R8, R8 ;  /* 0x0000000800087213 */ /* 0x000fe40000000000 */
[----:B------:R-:W-:Y:S01]  /*b080*/  ISETP.LT.OR P5, PT, R2, R201, P5 ;  /* 0x000000c90200720c */ /* 0x000fe20002fa1670 */
[--C-:B------:R-:W-:Y:S01]  /*b090*/  IMAD.IADD R2, R200, 0x1, -R9.reuse ;  /* 0x00000001c8027824 */ /* 0x100fe200078e0a09 */
[----:B------:R1:W-:Y:S01]  /*b0a0*/  I2F R21, R8 ;  /* 0x0000000800157306 */ /* 0x0003e20000201400 */
[----:B------:R-:W-:-:S03]  /*b0b0*/  IMAD.IADD R17, R203, 0x1, -R9 ;  /* 0x00000001cb117824 */ /* 0x000fc600078e0a09 */
[----:B------:R-:W-:Y:S01]  /*b0c0*/  IABS R2, R2 ;  /* 0x0000000200027213 */ /* 0x000fe20000000000 */
[----:B--2---:R-:W-:Y:S02]  /*b0d0*/  FFMA.FTZ R19, R19, -UR13, R25 ;  /* 0x8000000d13137c23 */ /* 0x004fe40008010019 */
[----:B---3--:R-:W-:Y:S02]  /*b0e0*/  FFMA.FTZ R18, R18, -UR13, R27 ;  /* 0x8000000d12127c23 */ /* 0x008fe4000801001b */
[----:B-1----:R-:W-:-:S04]  /*b0f0*/  IMAD.MOV.U32 R8, RZ, RZ, R16 ;  /* 0x000000ffff087224 */ /* 0x002fc800078e0010 */
[----:B------:R1:W2:Y:S01]  /*b100*/  I2F R20, R8 ;  /* 0x0000000800147306 */ /* 0x0002a20000201400 */
[----:B------:R-:W-:Y:S01]  /*b110*/  IMAD.MOV.U32 R16, RZ, RZ, R2 ;  /* 0x000000ffff107224 */ /* 0x000fe200078e0002 */
[----:B------:R-:W-:Y:S02]  /*b120*/  IABS R2, R17 ;  /* 0x0000001100027213 */ /* 0x000fe40000000000 */
[----:B------:R-:W-:Y:S02]  /*b130*/  FSEL R140, R19, -INF , !P6 ;  /* 0xff800000138c7808 */ /* 0x000fe40007000000 */
[----:B------:R-:W-:Y:S02]  /*b140*/  FSEL R228, R18, -INF , !P1 ;  /* 0xff80000012e47808 */ /* 0x000fe40004800000 */
[C---:B------:R-:W-:Y:S02]  /*b150*/  ISETP.GE.AND P6, PT, R9.reuse, R205, PT ;  /* 0x000000cd0900720c */ /* 0x040fe40003fc6270 */
[----:B-1----:R-:W-:Y:S01]  /*b160*/  IADD3 R8, R0, 0x28, RZ ;  /* 0x0000002800087810 */ /* 0x002fe20007ffe0ff */
[----:B------:R1:W3:Y:S01]  /*b170*/  I2F R22, R16 ;  /* 0x0000001000167306 */ /* 0x0002e20000201400 */
[----:B------:R-:W-:-:S03]  /*b180*/  ISETP.GE.AND P1, PT, R9, R204, PT ;  /* 0x000000cc0900720c */ /* 0x000fc60003f26270 */
[--C-:B------:R-:W-:Y:S01]  /*b190*/  IMAD.IADD R17, R200, 0x1, -R8.reuse ;  /* 0x00000001c8117824 */ /* 0x100fe200078e0a08 */
[C---:B------:R-:W-:Y:S01]  /*b1a0*/  ISETP.LT.OR P6, PT, R9.reuse, R202, P6 ;  /* 0x000000ca0900720c */ /* 0x040fe200037c1670 */
[----:B------:R-:W-:Y:S01]  /*b1b0*/  HMMA.16816.F32.BF16 R136, R4, R142, R32 ;  /* 0x0000008e0488723c */ /* 0x000fe20000041820 */
[----:B------:R-:W-:Y:S01]  /*b1c0*/  ISETP.LT.OR P1, PT, R9, R201, P1 ;  /* 0x000000c90900720c */ /* 0x000fe20000f21670 */
[----:B------:R-:W-:Y:S01]  /*b1d0*/  IMAD.IADD R9, R203, 0x1, -R8 ;  /* 0x00000001cb097824 */ /* 0x000fe200078e0a08 */
[----:B------:R-:W4:Y:S01]  /*b1e0*/  LDSM.16.M88.4 R32, [R181+0x5800] ;  /* 0x00580000b520783b */ /* 0x000f220000000200 */
[----:B--2---:R-:W-:Y:S01]  /*b1f0*/  FFMA.FTZ R18, R20, -UR13, R30 ;  /* 0x8000000d14127c23 */ /* 0x004fe2000801001e */
[----:B------:R-:W-:Y:S01]  /*b200*/  UISETP.GT.AND UP0, UPT, UR24, UR9, UPT ;  /* 0x000000091800728c */ /* 0x000fe2000bf04270 */
[----:B------:R-:W-:-:S04]  /*b210*/  DEPBAR.LE SB0, 0x0 ;  /* 0x000080000000791a */ /* 0x000fc80000000000 */
[----:B-1----:R-:W-:Y:S01]  /*b220*/  IMAD.MOV.U32 R16, RZ, RZ, R2 ;  /* 0x000000ffff107224 */ /* 0x002fe200078e0002 */
[----:B------:R-:W-:Y:S01]  /*b230*/  IABS R2, R17 ;  /* 0x0000001100027213 */ /* 0x000fe20000000000 */
[----:B------:R-:W-:Y:S02]  /*b240*/  FFMA.FTZ R17, R21, -UR13, R28 ;  /* 0x8000000d15117c23 */ /* 0x000fe4000801001c */
[----:B------:R1:W2:Y:S01]  /*b250*/  I2F R19, R16 ;  /* 0x0000001000137306 */ /* 0x0002a20000201400 */
[----:B------:R-:W-:Y:S02]  /*b260*/  IABS R9, R9 ;  /* 0x0000000900097213 */ /* 0x000fe40000000000 */
[----:B------:R-:W-:Y:S02]  /*b270*/  FSEL R239, R17, -INF , !P0 ;  /* 0xff80000011ef7808 */ /* 0x000fe40004000000 */
[----:B------:R-:W-:Y:S01]  /*b280*/  FSEL R247, R18, -INF , !P5 ;  /* 0xff80000012f77808 */ /* 0x000fe20006800000 */
[----:B-1----:R-:W-:Y:S01]  /*b290*/  IMAD.MOV.U32 R16, RZ, RZ, R2 ;  /* 0x000000ffff107224 */ /* 0x002fe200078e0002 */
[----:B------:R-:W-:-:S03]  /*b2a0*/  IADD3 R2, R0, 0x29, RZ ;  /* 0x0000002900027810 */ /* 0x000fc60007ffe0ff */
[----:B------:R1:W1:Y:S02]  /*b2b0*/  I2F R24, R16 ;  /* 0x0000001000187306 */ /* 0x0002640000201400 */
[----:B------:R-:W-:Y:S01]  /*b2c0*/  IMAD.IADD R17, R200, 0x1, -R2 ;  /* 0x00000001c8117824 */ /* 0x000fe200078e0a02 */
[----:B------:R-:W-:Y:S01]  /*b2d0*/  BAR.SYNC.DEFER_BLOCKING 0x0 ;  /* 0x0000000000007b1d */ /* 0x000fe20000010000 */
[C---:B------:R-:W-:Y:S02]  /*b2e0*/  ISETP.GE.AND P0, PT, R8.reuse, R205, PT ;  /* 0x000000cd0800720c */ /* 0x040fe40003f06270 */
[C---:B------:R-:W-:Y:S01]  /*b2f0*/  ISETP.GE.AND P5, PT, R8.reuse, R204, PT ;  /* 0x000000cc0800720c */ /* 0x040fe20003fa6270 */
[----:B------:R-:W-:Y:S01]  /*b300*/  HMMA.16816.F32.BF16 R144, R12, R148, R220 ;  /* 0x000000940c90723c */ /* 0x000fe200000418dc */
[----:B------:R-:W-:Y:S01]  /*b310*/  ISETP.LT.OR P0, PT, R8, R202, P0 ;  /* 0x000000ca0800720c */ /* 0x000fe20000701670 */
[----:B-1----:R-:W-:Y:S01]  /*b320*/  IMAD.MOV.U32 R16, RZ, RZ, R9 ;  /* 0x000000ffff107224 */ /* 0x002fe200078e0009 */
[----:B------:R-:W-:-:S03]  /*b330*/  IABS R9, R17 ;  /* 0x0000001100097213 */ /* 0x000fc60000000000 */
[----:B------:R1:W1:Y:S01]  /*b340*/  I2F R18, R16 ;  /* 0x0000001000127306 */ /* 0x0002620000201400 */
[----:B---3--:R-:W-:Y:S01]  /*b350*/  FFMA.FTZ R17, R22, -UR13, R29 ;  /* 0x8000000d16117c23 */ /* 0x008fe2000801001d */
[----:B------:R-:W-:Y:S01]  /*b360*/  ISETP.LT.OR P5, PT, R8, R201, P5 ;  /* 0x000000c90800720c */ /* 0x000fe20002fa1670 */
[----:B------:R-:W-:Y:S01]  /*b370*/  HMMA.16816.F32.BF16 R20, R12, R150, R208 ;  /* 0x000000960c14723c */ /* 0x000fe200000418d0 */
[----:B------:R-:W-:Y:S01]  /*b380*/  IMAD.MOV.U32 R8, RZ, RZ, R9 ;  /* 0x000000ffff087224 */ /* 0x000fe200078e0009 */
[----:B------:R-:W-:-:S05]  /*b390*/  IADD3 R9, R0, 0x30, RZ ;  /* 0x0000003000097810 */ /* 0x000fca0007ffe0ff */
[----:B--2---:R-:W-:Y:S01]  /*b3a0*/  FFMA.FTZ R13, R19, -UR13, R31 ;  /* 0x8000000d130d7c23 */ /* 0x004fe2000801001f */
[----:B------:R-:W-:Y:S02]  /*b3b0*/  FSEL R243, R17, -INF , !P6 ;  /* 0xff80000011f37808 */ /* 0x000fe40007000000 */
[C---:B------:R-:W-:Y:S02]  /*b3c0*/  ISETP.GE.AND P6, PT, R2.reuse, R205, PT ;  /* 0x000000cd0200720c */ /* 0x040fe40003fc6270 */
[----:B------:R-:W-:Y:S01]  /*b3d0*/  FSEL R246, R13, -INF , !P1 ;  /* 0xff8000000df67808 */ /* 0x000fe20004800000 */
[C---:B------:R-:W-:Y:S01]  /*b3e0*/  IMAD.IADD R13, R203.reuse, 0x1, -R9 ;  /* 0x00000001cb0d7824 */ /* 0x040fe200078e0a09 */
[C---:B------:R-:W-:Y:S01]  /*b3f0*/  ISETP.GE.AND P1, PT, R2.reuse, R204, PT ;  /* 0x000000cc0200720c */ /* 0x040fe20003f26270 */
[----:B-1----:R-:W-:Y:S01]  /*b400*/  IMAD.IADD R16, R203, 0x1, -R2 ;  /* 0x00000001cb107824 */ /* 0x002fe200078e0a02 */
[----:B------:R-:W-:Y:S01]  /*b410*/  ISETP.LT.OR P6, PT, R2, R202, P6 ;  /* 0x000000ca0200720c */ /* 0x000fe200037c1670 */
[----:B------:R-:W-:Y:S01]  /*b420*/  FFMA.FTZ R14, R24, -UR13, R136 ;  /* 0x8000000d180e7c23 */ /* 0x000fe20008010088 */
[----:B------:R-:W-:Y:S01]  /*b430*/  ISETP.LT.OR P1, PT, R2, R201, P1 ;  /* 0x000000c90200720c */ /* 0x000fe20000f21670 */
[----:B------:R-:W-:Y:S01]  /*b440*/  FFMA.FTZ R15, R18, -UR13, R138 ;  /* 0x8000000d120f7c23 */ /* 0x000fe2000801008a */
[----:B------:R-:W-:Y:S01]  /*b450*/  IABS R2, R13 ;  /* 0x0000000d00027213 */ /* 0x000fe20000000000 */
[----:B------:R1:W-:Y:S01]  /*b460*/  I2F R25, R8 ;  /* 0x0000000800197306 */ /* 0x0003e20000201400 */
[----:B------:R-:W-:-:S02]  /*b470*/  IABS R16, R16 ;  /* 0x0000001000107213 */ /* 0x000fc40000000000 */
[----:B------:R-:W-:Y:S01]  /*b480*/  FSEL R242, R14, -INF , !P0 ;  /* 0xff8000000ef27808 */ /* 0x000fe20004000000 */
[----:B------:R-:W-:Y:S01]  /*b490*/  IMAD.MOV.U32 R13, RZ, RZ, R2 ;  /* 0x000000ffff0d7224 */ /* 0x000fe200078e0002 */
[----:B------:R-:W-:Y:S02]  /*b4a0*/  FSEL R244, R15, -INF , !P5 ;  /* 0xff8000000ff47808 */ /* 0x000fe40006800000 */
[----:B------:R-:W-:Y:S02]  /*b4b0*/  IADD3 R2, R0, 0x38, RZ ;  /* 0x0000003800027810 */ /* 0x000fe40007ffe0ff */
[C---:B------:R-:W-:Y:S02]  /*b4c0*/  ISETP.GE.AND P0, PT, R9.reuse, R205, PT ;  /* 0x000000cd0900720c */ /* 0x040fe40003f06270 */
[C---:B------:R-:W-:Y:S01]  /*b4d0*/  ISETP.GE.AND P5, PT, R9.reuse, R204, PT ;  /* 0x000000cc0900720c */ /* 0x040fe20003fa6270 */
[----:B-1----:R-:W-:Y:S02]  /*b4e0*/  IMAD.IADD R8, R200, 0x1, -R9 ;  /* 0x00000001c8087824 */ /* 0x002fe400078e0a09 */
[----:B------:R-:W-:Y:S01]  /*b4f0*/  IMAD.MOV.U32 R12, RZ, RZ, R16 ;  /* 0x000000ffff0c7224 */ /* 0x000fe200078e0010 */
[----:B------:R-:W-:-:S02]  /*b500*/  ISETP.LT.OR P0, PT, R9, R202, P0 ;  /* 0x000000ca0900720c */ /* 0x000fc40000701670 */
[----:B------:R-:W-:Y:S01]  /*b510*/  IABS R8, R8 ;  /* 0x0000000800087213 */ /* 0x000fe20000000000 */
[C---:B----4-:R-:W-:Y:S01]  /*b520*/  HMMA.16816.F32.BF16 R28, R4.reuse, R32, R144 ;  /* 0x00000020041c723c */ /* 0x050fe20000041890 */
[----:B------:R-:W-:Y:S01]  /*b530*/  ISETP.LT.OR P5, PT, R9, R201, P5 ;  /* 0x000000c90900720c */ /* 0x000fe20002fa1670 */
[----:B------:R-:W-:Y:S01]  /*b540*/  IMAD.IADD R9, R200, 0x1, -R2 ;  /* 0x00000001c8097824 */ /* 0x000fe200078e0a02 */
[----:B------:R1:W2:Y:S05]  /*b550*/  I2F R19, R12 ;  /* 0x0000000c00137306 */ /* 0x0002aa0000201400 */
[----:B------:R-:W-:Y:S03]  /*b560*/  HMMA.16816.F32.BF16 R20, R4, R34, R20 ;  /* 0x000000220414723c */ /* 0x000fe60000041814 */
[----:B------:R3:W4:Y:S04]  /*b570*/  I2F R16, R13 ;  /* 0x0000000d00107306 */ /* 0x0007280000201400 */
[----:B------:R-:W-:Y:S01]  /*b580*/  IABS R4, R9 ;  /* 0x0000000900047213 */ /* 0x000fe20000000000 */
[----:B-1----:R-:W-:Y:S01]  /*b590*/  IMAD.MOV.U32 R12, RZ, RZ, R8 ;  /* 0x000000ffff0c7224 */ /* 0x002fe200078e0008 */
[C---:B------:R-:W-:Y:S01]  /*b5a0*/  IADD3 R8, R0.reuse, 0x31, RZ ;  /* 0x0000003100087810 */ /* 0x040fe20007ffe0ff */
[----:B------:R-:W-:Y:S01]  /*b5b0*/  IMAD.IADD R6, R203, 0x1, -R2 ;  /* 0x00000001cb067824 */ /* 0x000fe200078e0a02 */
[----:B------:R-:W-:Y:S01]  /*b5c0*/  IADD3 R0, R0, 0x39, RZ ;  /* 0x0000003900007810 */ /* 0x000fe20007ffe0ff */
[----:B------:R1:W1:Y:S01]  /*b5d0*/  I2F R17, R12 ;  /* 0x0000000c00117306 */ /* 0x0002620000201400 */
[----:B------:R-:W-:-:S02]  /*b5e0*/  IMAD.MOV.U32 R5, RZ, RZ, R4 ;  /* 0x000000ffff057224 */ /* 0x000fc400078e0004 */
[----:B---3--:R-:W-:Y:S01]  /*b5f0*/  IMAD.IADD R13, R203, 0x1, -R8 ;  /* 0x00000001cb0d7824 */ /* 0x008fe200078e0a08 */
[----:B------:R-:W-:Y:S01]  /*b600*/  IABS R4, R6 ;  /* 0x0000000600047213 */ /* 0x000fe20000000000 */
[----:B------:R-:W-:-:S03]  /*b610*/  IMAD.IADD R6, R200, 0x1, -R0 ;  /* 0x00000001c8067824 */ /* 0x000fc600078e0a00 */
[----:B------:R-:W-:Y:S01]  /*b620*/  IABS R13, R13 ;  /* 0x0000000d000d7213 */ /* 0x000fe20000000000 */
[----:B-1----:R-:W-:Y:S01]  /*b630*/  IMAD.IADD R12, R200, 0x1, -R8 ;  /* 0x00000001c80c7824 */ /* 0x002fe200078e0a08 */
[----:B------:R1:W-:Y:S04]  /*b640*/  I2F R15, R5 ;  /* 0x00000005000f7306 */ /* 0x0003e80000201400 */
[----:B------:R-:W-:-:S04]  /*b650*/  IABS R12, R12 ;  /* 0x0000000c000c7213 */ /* 0x000fc80000000000 */
[----:B------:R3:W3:Y:S01]  /*b660*/  I2F R24, R12 ;  /* 0x0000000c00187306 */ /* 0x0006e20000201400 */
[----:B--2---:R-:W-:Y:S02]  /*b670*/  FFMA.FTZ R7, R19, -UR13, R139 ;  /* 0x8000000d13077c23 */ /* 0x004fe4000801008b */
[----:B-1----:R-:W-:Y:S01]  /*b680*/  IMAD.MOV.U32 R5, RZ, RZ, R4 ;  /* 0x000000ffff057224 */ /* 0x002fe200078e0004 */
[----:B------:R-:W-:Y:S01]  /*b690*/  IABS R4, R6 ;  /* 0x0000000600047213 */ /* 0x000fe20000000000 */
[----:B------:R-:W-:-:S03]  /*b6a0*/  IMAD.IADD R6, R203, 0x1, -R0 ;  /* 0x00000001cb067824 */ /* 0x000fc600078e0a00 */
[----:B------:R1:W-:Y:S01]  /*b6b0*/  I2F R9, R5 ;  /* 0x0000000500097306 */ /* 0x0003e20000201400 */
[----:B---3--:R-:W-:-:S07]  /*b6c0*/  IMAD.MOV.U32 R12, RZ, RZ, R13 ;  /* 0x000000ffff0c7224 */ /* 0x008fce00078e000d */
[----:B------:R2:W3:Y:S01]  /*b6d0*/  I2F R18, R12 ;  /* 0x0000000c00127306 */ /* 0x0004e20000201400 */
[----:B------:R-:W-:Y:S01]  /*b6e0*/  FSEL R241, R7, -INF , !P1 ;  /* 0xff80000007f17808 */ /* 0x000fe20004800000 */
[----:B----4-:R-:W-:Y:S02]  /*b6f0*/  FFMA.FTZ R14, R16, -UR13, R30 ;  /* 0x8000000d100e7c23 */ /* 0x010fe4000801001e */
[----:B-1----:R-:W-:Y:S01]  /*b700*/  IMAD.MOV.U32 R5, RZ, RZ, R4 ;  /* 0x000000ffff057224 */ /* 0x002fe200078e0004 */
[----:B------:R-:W-:Y:S01]  /*b710*/  IABS R4, R6 ;  /* 0x0000000600047213 */ /* 0x000fe20000000000 */
[----:B------:R-:W-:Y:S02]  /*b720*/  FFMA.FTZ R13, R25, -UR13, R137 ;  /* 0x8000000d190d7c23 */ /* 0x000fe40008010089 */
[----:B------:R1:W4:Y:S01]  /*b730*/  I2F R7, R5 ;  /* 0x0000000500077306 */ /* 0x0003220000201400 */
[----:B--2---:R-:W-:Y:S01]  /*b740*/  FFMA.FTZ R12, R17, -UR13, R28 ;  /* 0x8000000d110c7c23 */ /* 0x004fe2000801001c */
[----:B------:R-:W-:-:S04]  /*b750*/  FSEL R245, R14, -INF , !P5 ;  /* 0xff8000000ef57808 */ /* 0x000fc80006800000 */
[----:B------:R-:W-:Y:S02]  /*b760*/  FSEL R250, R12, -INF , !P0 ;  /* 0xff8000000cfa7808 */ /* 0x000fe40004000000 */
[C---:B------:R-:W-:Y:S01]  /*b770*/  ISETP.GE.AND P0, PT, R2.reuse, R205, PT ;  /* 0x000000cd0200720c */ /* 0x040fe20003f06270 */
[----:B-1----:R-:W-:Y:S01]  /*b780*/  IMAD.MOV.U32 R5, RZ, RZ, R4 ;  /* 0x000000ffff057224 */ /* 0x002fe200078e0004 */
[----:B------:R-:W-:-:S03]  /*b790*/  ISETP.GE.AND P5, PT, R2, R204, PT ;  /* 0x000000cc0200720c */ /* 0x000fc60003fa6270 */
[----:B------:R1:W2:Y:S01]  /*b7a0*/  I2F R6, R5 ;  /* 0x0000000500067306 */ /* 0x0002a20000201400 */
[----:B------:R-:W-:Y:S02]  /*b7b0*/  FSEL R240, R13, -INF , !P6 ;  /* 0xff8000000df07808 */ /* 0x000fe40007000000 */
[----:B------:R-:W-:Y:S02]  /*b7c0*/  ISETP.LT.OR P0, PT, R2, R202, P0 ;  /* 0x000000ca0200720c */ /* 0x000fe40000701670 */
[C---:B------:R-:W-:Y:S02]  /*b7d0*/  ISETP.GE.AND P6, PT, R8.reuse, R205, PT ;  /* 0x000000cd0800720c */ /* 0x040fe40003fc6270 */
[----:B------:R-:W-:Y:S01]  /*b7e0*/  ISETP.GE.AND P1, PT, R8, R204, PT ;  /* 0x000000cc0800720c */ /* 0x000fe20003f26270 */
[----:B------:R-:W-:Y:S01]  /*b7f0*/  FFMA.FTZ R4, R24, -UR13, R29 ;  /* 0x8000000d18047c23 */ /* 0x000fe2000801001d */
[----:B------:R-:W-:Y:S01]  /*b800*/  ISETP.LT.OR P5, PT, R2, R201, P5 ;  /* 0x000000c90200720c */ /* 0x000fe20002fa1670 */
[----:B---3--:R-:W-:-:S02]  /*b810*/  FFMA.FTZ R2, R18, -UR13, R31 ;  /* 0x8000000d12027c23 */ /* 0x008fc4000801001f */
[----:B-1----:R-:W-:Y:S01]  /*b820*/  FFMA.FTZ R5, R15, -UR13, R20 ;  /* 0x8000000d0f057c23 */ /* 0x002fe20008010014 */
[C---:B------:R-:W-:Y:S02]  /*b830*/  ISETP.LT.OR P6, PT, R8.reuse, R202, P6 ;  /* 0x000000ca0800720c */ /* 0x040fe400037c1670 */
[----:B------:R-:W-:Y:S02]  /*b840*/  ISETP.LT.OR P1, PT, R8, R201, P1 ;  /* 0x000000c90800720c */ /* 0x000fe40000f21670 */
[----:B------:R-:W-:Y:S02]  /*b850*/  FSEL R248, R5, -INF , !P0 ;  /* 0xff80000005f87808 */ /* 0x000fe40004000000 */
[----:B------:R-:W-:Y:S02]  /*b860*/  PLOP3.LUT P0, PT, PT, PT, UP0, 0x80, 0x0 ;  /* 0x000000000000781c */ /* 0x000fe40003f0f008 */
[----:B------:R-:W-:Y:S02]  /*b870*/  FSEL R249, R4, -INF , !P6 ;  /* 0xff80000004f97808 */ /* 0x000fe40007000000 */
[----:B------:R-:W-:-:S02]  /*b880*/  FSEL R172, R2, -INF , !P1 ;  /* 0xff80000002ac7808 */ /* 0x000fc40004800000 */
[C---:B------:R-:W-:Y:S02]  /*b890*/  ISETP.GE.AND P6, PT, R0.reuse, R205, PT ;  /* 0x000000cd0000720c */ /* 0x040fe40003fc6270 */
[C---:B------:R-:W-:Y:S01]  /*b8a0*/  ISETP.GE.AND P1, PT, R0.reuse, R204, PT ;  /* 0x000000cc0000720c */ /* 0x040fe20003f26270 */
[----:B------:R-:W-:Y:S01]  /*b8b0*/  FFMA.FTZ R2, R9, -UR13, R22 ;  /* 0x8000000d09027c23 */ /* 0x000fe20008010016 */
[C---:B------:R-:W-:Y:S01]  /*b8c0*/  ISETP.LT.OR P6, PT, R0.reuse, R202, P6 ;  /* 0x000000ca0000720c */ /* 0x040fe200037c1670 */
[----:B----4-:R-:W-:Y:S01]  /*b8d0*/  FFMA.FTZ R4, R7, -UR13, R21 ;  /* 0x8000000d07047c23 */ /* 0x010fe20008010015 */
[----:B------:R-:W-:Y:S01]  /*b8e0*/  ISETP.LT.OR P1, PT, R0, R201, P1 ;  /* 0x000000c90000720c */ /* 0x000fe20000f21670 */
[----:B--2---:R-:W-:Y:S01]  /*b8f0*/  FFMA.FTZ R0, R6, -UR13, R23 ;  /* 0x8000000d06007c23 */ /* 0x004fe20008010017 */
[----:B------:R-:W-:Y:S02]  /*b900*/  FSEL R252, R2, -INF , !P5 ;  /* 0xff80000002fc7808 */ /* 0x000fe40006800000 */
[----:B------:R-:W-:-:S02]  /*b910*/  FSEL R149, R4, -INF , !P6 ;  /* 0xff80000004957808 */ /* 0x000fc40007000000 */
        /* <DEDUP_REMOVED lines=109> */
.L_x_1203:
[----:B------:R-:W-:Y:S05]  /*bff0*/  BSYNC B0 ;  /* 0x0000000000007941 */ /* 0x000fea0003800000 */
.L_x_1202:
[----:B------:R-:W0:Y:S02]  /*c000*/  LDGDEPBAR ;  /* 0x00000000000079af */ /* 0x000e240000000000 */
.L_x_1201:
[----:B------:R-:W2:Y:S04]  /*c010*/  LDL.LU R5, [R1+0x6c] ;  /* 0x00006c0001057983 */ /* 0x000ea80000300800 */
[----:B-1----:R-:W3:Y:S04]  /*c020*/  LDL R12, [R1+0xa0] ;  /* 0x0000a000010c7983 */ /* 0x002ee80000100800 */
[----:B------:R-:W4:Y:S04]  /*c030*/  LDL R9, [R1+0xb0] ;  /* 0x0000b00001097983 */ /* 0x000f280000100800 */
[----:B------:R-:W5:Y:S01]  /*c040*/  LDL R8, [R1+0xc0] ;  /* 0x0000c00001087983 */ /* 0x000f620000100800 */
[----:B------:R-:W-:Y:S01]  /*c050*/  FMNMX.FTZ R0, R100, R155, !PT ;  /* 0x0000009b64007209 */ /* 0x000fe20007810000 */
[----:B------:R-:W-:Y:S01]  /*c060*/  USHF.L.U32 UR30, UR24, 0x1, URZ ;  /* 0x00000001181e7899 */ /* 0x000fe2000800063f */
[----:B------:R-:W-:Y:S01]  /*c070*/  IMAD.MOV.U32 R17, RZ, RZ, R102 ;  /* 0x000000ffff117224 */ /* 0x000fe200078e0066 */
[----:B------:R-:W-:Y:S01]  /*c080*/  UIADD3 UR4, UR21, -0x4498517b, URZ ;  /* 0xbb67ae8515047890 */ /* 0x000fe2000fffe03f */
[----:B------:R-:W-:Y:S01]  /*c090*/  FMNMX.FTZ R0, R154, R0, !PT ;  /* 0x000000009a007209 */ /* 0x000fe20007810000 */
[----:B------:R-:W-:-:S02]  /*c0a0*/  ULOP3.LUT UR5, UR30, UR21, URZ, 0x3c, !UPT ;  /* 0x000000151e057292 */ /* 0x000fc4000f8e3c3f */
[----:B------:R-:W-:Y:S01]  /*c0b0*/  UIADD3 UR26, UR20, -0x61c88647, URZ ;  /* 0x9e3779b9141a7890 */ /* 0x000fe2000fffe03f */
[----:B------:R-:W-:Y:S01]  /*c0c0*/  FMNMX.FTZ R0, R152, R0, !PT ;  /* 0x0000000098007209 */ /* 0x000fe20007810000 */
[----:B------:R-:W-:Y:S02]  /*c0d0*/  UIADD3 UR25, UR20, 0x3c6ef372, URZ ;  /* 0x3c6ef37214197890 */ /* 0x000fe4000fffe03f */
[----:B------:R-:W-:Y:S01]  /*c0e0*/  UIADD3 UR23, UR21, 0x76cf5d0a, URZ ;  /* 0x76cf5d0a15177890 */ /* 0x000fe2000fffe03f */
[----:B------:R-:W-:Y:S01]  /*c0f0*/  FMNMX.FTZ R0, R101, R0, !PT ;  /* 0x0000000065007209 */ /* 0x000fe20007810000 */
[----:B------:R-:W-:Y:S02]  /*c100*/  UIADD3 UR8, UR21, 0x32370b8f, URZ ;  /* 0x32370b8f15087890 */ /* 0x000fe4000fffe03f */
        /* <DEDUP_REMOVED lines=35> */
[----:B------:R-:W1:Y:S02]  /*c340*/  SHFL.BFLY PT, R7, R0, 0x1, 0x1f ;  /* 0x0c201f0000077f89 */ /* 0x000e6400000e0000 */
[----:B-1----:R-:W-:Y:S02]  /*c350*/  FMNMX.FTZ R2, R2, R6, !PT ;  /* 0x0000000602027209 */ /* 0x002fe40007810000 */
[----:B------:R-:W-:-:S04]  /*c360*/  FMNMX.FTZ R215, R0, R7, !PT ;  /* 0x0000000700d77209 */ /* 0x000fc80007810000 */
[C---:B------:R-:W-:Y:S01]  /*c370*/  FSETP.NEU.FTZ.AND P1, PT, R215.reuse, -INF , PT ;  /* 0xff800000d700780b */ /* 0x040fe20003f3d000 */
[----:B------:R-:W-:-:S05]  /*c380*/  FMUL.FTZ R13, R215, c[0x0][0x23c] ;  /* 0x00008f00d70d7a20 */ /* 0x000fca0000410000 */
[----:B------:R-:W-:-:S05]  /*c390*/  FSEL R13, R13, RZ, P1 ;  /* 0x000000ff0d0d7208 */ /* 0x000fca0000800000 */
[----:B------:R-:W-:Y:S02]  /*c3a0*/  FFMA.FTZ R0, R155, c[0x0][0x23c], -R13 ;  /* 0x00008f009b007a23 */ /* 0x000fe4000001080d */
[----:B------:R-:W-:Y:S02]  /*c3b0*/  IMAD.MOV.U32 R155, RZ, RZ, R172 ;  /* 0x000000ffff9b7224 */ /* 0x000fe400078e00ac */
[----:B------:R1:W-:Y:S01]  /*c3c0*/  MUFU.EX2 R16, R0 ;  /* 0x0000000000107308 */ /* 0x0003e20000000800 */
[----:B--2---:R-:W-:Y:S02]  /*c3d0*/  IMAD.MOV.U32 R19, RZ, RZ, R5 ;  /* 0x000000ffff137224 */ /* 0x004fe400078e0005 */
[----:B---3--:R-:W-:Y:S02]  /*c3e0*/  IMAD.WIDE.U32 R150, R12, -0x326172a9, RZ ;  /* 0xcd9e8d570c967825 */ /* 0x008fe400078e00ff */
[----:B------:R-:W2:Y:S03]  /*c3f0*/  SHFL.BFLY PT, R12, R2, 0x1, 0x1f ;  /* 0x0c201f00020c7f89 */ /* 0x000ea600000e0000 */
[----:B----4-:R-:W-:Y:S01]  /*c400*/  LOP3.LUT R4, R151, R9, RZ, 0x3c, !PT ;  /* 0x0000000997047212 */ /* 0x010fe200078e3cff */
[----:B-----5:R-:W-:-:S04]  /*c410*/  IMAD.WIDE.U32 R32, R8, -0x2daee0ad, RZ ;  /* 0xd2511f5308207825 */ /* 0x020fc800078e00ff */
[----:B------:R-:W-:Y:S01]  /*c420*/  IMAD.WIDE.U32 R102, R4, -0x2daee0ad, RZ ;  /* 0xd2511f5304667825 */ /* 0x000fe200078e00ff */
[----:B------:R-:W-:Y:S01]  /*c430*/  LOP3.LUT R4, R33, UR5, RZ, 0x3c, !PT ;  /* 0x0000000521047c12 */ /* 0x000fe2000f8e3cff */
[----:B------:R-:W-:-:S03]  /*c440*/  UIADD3 UR5, UR20, 0x78dde6e4, URZ ;  /* 0x78dde6e414057890 */ /* 0x000fc6000fffe03f */
[----:B------:R-:W-:Y:S01]  /*c450*/  LOP3.LUT R34, R103, UR4, R32, 0x96, !PT ;  /* 0x0000000467227c12 */ /* 0x000fe2000f8e9620 */
[----:B------:R-:W-:Y:S01]  /*c460*/  IMAD.WIDE.U32 R4, R4, -0x326172a9, RZ ;  /* 0xcd9e8d5704047825 */ /* 0x000fe200078e00ff */
[----:B------:R-:W-:-:S03]  /*c470*/  UIADD3 UR4, UR21, -0x126145ec, URZ ;  /* 0xed9eba1415047890 */ /* 0x000fc6000fffe03f */
[----:B------:R-:W-:Y:S01]  /*c480*/  IMAD.WIDE.U32 R34, R34, -0x326172a9, RZ ;  /* 0xcd9e8d5722227825 */ /* 0x000fe200078e00ff */
[----:B------:R-:W-:Y:S02]  /*c490*/  LOP3.LUT R5, R5, UR26, R150, 0x96, !PT ;  /* 0x0000001a05057c12 */ /* 0x000fe4000f8e9696 */
[----:B--2---:R-:W-:Y:S02]  /*c4a0*/  FMNMX.FTZ R214, R2, R12, !PT ;  /* 0x0000000c02d67209 */ /* 0x004fe40007810000 */
        /* <DEDUP_REMOVED lines=10> */
[C-C-:B-1----:R-:W-:Y:S02]  /*c550*/  LOP3.LUT R0, R9.reuse, UR22, R34.reuse, 0x96, !PT ;  /* 0x0000001609007c12 */ /* 0x142fe4000f8e9622 */
[----:B------:R-:W-:Y:S01]  /*c560*/  LOP3.LUT R7, R9, UR22, R34, 0x96, !PT ;  /* 0x0000001609077c12 */ /* 0x000fe2000f8e9622 */
[----:B------:R-:W-:Y:S01]  /*c570*/  FFMA.FTZ R4, R154, c[0x0][0x23c], -R13 ;  /* 0x00008f009a047a23 */ /* 0x000fe2000001080d */
[----:B------:R-:W-:-:S03]  /*c580*/  LOP3.LUT R5, R21, UR5, R8, 0x96, !PT ;  /* 0x0000000515057c12 */ /* 0x000fc6000f8e9608 */
[----:B------:R1:W-:Y:S01]  /*c590*/  MUFU.EX2 R18, R4 ;  /* 0x0000000400127308 */ /* 0x0003e20000000800 */
[----:B------:R-:W-:-:S04]  /*c5a0*/  IMAD.WIDE.U32 R28, R7, -0x2daee0ad, RZ ;  /* 0xd2511f53071c7825 */ /* 0x000fc800078e00ff */
[----:B------:R-:W-:Y:S01]  /*c5b0*/  IMAD.WIDE.U32 R30, R5, -0x2daee0ad, RZ ;  /* 0xd2511f53051e7825 */ /* 0x000fe200078e00ff */
[----:B------:R-:W-:-:S03]  /*c5c0*/  LOP3.LUT R22, R29, UR4, R6, 0x96, !PT ;  /* 0x000000041d167c12 */ /* 0x000fc6000f8e9606 */
[----:B------:R-:W-:Y:S02]  /*c5d0*/  FFMA.FTZ R6, R164, c[0x0][0x23c], -R12 ;  /* 0x00008f00a4067a23 */ /* 0x000fe4000001080c */
[----:B------:R-:W-:Y:S02]  /*c5e0*/  IMAD.WIDE.U32 R22, R22, -0x326172a9, RZ ;  /* 0xcd9e8d5716167825 */ /* 0x000fe400078e00ff */
[----:B------:R-:W-:Y:S02]  /*c5f0*/  MUFU.EX2 R154, R6 ;  /* 0x00000006009a7308 */ /* 0x000fe40000000800 */
[----:B------:R-:W-:Y:S02]  /*c600*/  IMAD.MOV.U32 R164, RZ, RZ, R19 ;  /* 0x000000ffffa47224 */ /* 0x000fe400078e0013 */
[----:B-1----:R-:W-:Y:S02]  /*c610*/  IMAD R4, R0, -0x2daee0ad, RZ ;  /* 0xd2511f5300047824 */ /* 0x002fe400078e02ff */
[----:B------:R-:W-:-:S03]  /*c620*/  FFMA.FTZ R0, R152, c[0x0][0x23c], -R13 ;  /* 0x00008f0098007a23 */ /* 0x000fc6000001080d */
[----:B------:R-:W-:Y:S01]  /*c630*/  LOP3.LUT R4, R31, UR15, R4, 0x96, !PT ;  /* 0x0000000f1f047c12 */ /* 0x000fe2000f8e9604 */
[----:B------:R1:W-:Y:S04]  /*c640*/  MUFU.EX2 R152, R0 ;  /* 0x0000000000987308 */ /* 0x0003e80000000800 */
[----:B------:R-:W-:-:S05]  /*c650*/  IMAD.WIDE.U32 R4, R4, -0x326172a9, RZ ;  /* 0xcd9e8d5704047825 */ /* 0x000fca00078e00ff */
[----:B------:R-:W-:Y:S02]  /*c660*/  LOP3.LUT R9, R4, 0xff, RZ, 0xc0, !PT ;  /* 0x000000ff04097812 */ /* 0x000fe400078ec0ff */
[--C-:B------:R-:W-:Y:S02]  /*c670*/  SHF.R.U32.HI R2, RZ, 0x10, R4.reuse ;  /* 0x00000010ff027819 */ /* 0x100fe40000011604 */
[----:B------:R-:W-:Y:S01]  /*c680*/  SHF.R.U32.HI R7, RZ, 0x18, R4 ;  /* 0x00000018ff077819 */ /* 0x000fe20000011604 */
[----:B-1----:R-:W-:-:S04]  /*c690*/  FFMA.FTZ R0, R101, c[0x0][0x23c], -R13 ;  /* 0x00008f0065007a23 */ /* 0x002fc8000001080d */
[----:B------:R1:W-:Y:S02]  /*c6a0*/  MUFU.EX2 R165, R0 ;  /* 0x0000000000a57308 */ /* 0x0003e40000000800 */
[----:B-1----:R-:W-:Y:S02]  /*c6b0*/  LOP3.LUT R0, R4, 0xffff, RZ, 0xc0, !PT ;  /* 0x0000ffff04007812 */ /* 0x002fe400078ec0ff */
[----:B------:R-:W-:Y:S01]  /*c6c0*/  LOP3.LUT R4, R5, UR29, R22, 0x96, !PT ;  /* 0x0000001d05047c12 */ /* 0x000fe2000f8e9616 */
[----:B------:R-:W-:Y:S01]  /*c6d0*/  FFMA.FTZ R5, R156, c[0x0][0x23c], -R12 ;  /* 0x00008f009c057a23 */ /* 0x000fe2000001080c */
[----:B------:R-:W-:Y:S02]  /*c6e0*/  SHF.R.U32.HI R6, RZ, 0x8, R0 ;  /* 0x00000008ff067819 */ /* 0x000fe40000011600 */
[----:B------:R-:W-:Y:S01]  /*c6f0*/  LOP3.LUT R0, R2, 0xff, RZ, 0xc0, !PT ;  /* 0x000000ff02007812 */ /* 0x000fe200078ec0ff */
[----:B------:R1:W2:Y:S01]  /*c700*/  MUFU.EX2 R24, R5 ;  /* 0x0000000500187308 */ /* 0x0002a20000000800 */
[----:B------:R-:W-:Y:S01]  /*c710*/  FFMA.FTZ R2, R157, c[0x0][0x23c], -R12 ;  /* 0x00008f009d027a23 */ /* 0x000fe2000001080c */
[----:B------:R-:W-:-:S02]  /*c720*/  PRMT R15, R9, 0x5410, R6 ;  /* 0x00005410090f7816 */ /* 0x000fc40000000006 */
[----:B------:R-:W-:Y:S02]  /*c730*/  PRMT R14, R0, 0x5410, R7 ;  /* 0x00005410000e7816 */ /* 0x000fe40000000007 */
[C---:B------:R-:W-:Y:S02]  /*c740*/  LOP3.LUT R0, R4.reuse, 0xffff, RZ, 0xc0, !PT ;  /* 0x0000ffff04007812 */ /* 0x040fe400078ec0ff */
[----:B------:R3:W4:Y:S01]  /*c750*/  MUFU.EX2 R167, R2 ;  /* 0x0000000200a77308 */ /* 0x0007220000000800 */
[----:B------:R-:W-:Y:S02]  /*c760*/  LOP3.LUT R9, R4, 0xff, RZ, 0xc0, !PT ;  /* 0x000000ff04097812 */ /* 0x000fe400078ec0ff */
[----:B------:R-:W-:Y:S02]  /*c770*/  SHF.R.U32.HI R6, RZ, 0x18, R4 ;  /* 0x00000018ff067819 */ /* 0x000fe40000011604 */
[----:B------:R-:W-:Y:S02]  /*c780*/  SHF.R.U32.HI R7, RZ, 0x8, R0 ;  /* 0x00000008ff077819 */ /* 0x000fe40000011600 */
[----:B-1----:R-:W-:-:S02]  /*c790*/  FSEL R5, R214, RZ, P0 ;  /* 0x000000ffd6057208 */ /* 0x002fc40000000000 */
[----:B------:R-:W-:-:S03]  /*c7a0*/  PRMT R7, R9, 0x5410, R7 ;  /* 0x0000541009077816 */ /* 0x000fc60000000007 */
[----:B------:R-:W-:Y:S01]  /*c7b0*/  FADD.FTZ R3, R3, -R5 ;  /* 0x8000000503037221 */ /* 0x000fe20000010000 */
[----:B---3--:R-:W-:Y:S01]  /*c7c0*/  SHF.R.U32.HI R2, RZ, 0x10, R4 ;  /* 0x00000010ff027819 */ /* 0x008fe20000011604 */
[----:B------:R-:W-:Y:S02]  /*c7d0*/  FFMA.FTZ R4, R153, c[0x0][0x23c], -R12 ;  /* 0x00008f0099047a23 */ /* 0x000fe4000001080c */
[----:B--2---:R-:W-:Y:S01]  /*c7e0*/  IMAD.MOV.U32 R153, RZ, RZ, R24 ;  /* 0x000000ffff997224 */ /* 0x004fe200078e0018 */
[----:B------:R-:W-:Y:S01]  /*c7f0*/  LOP3.LUT R0, R2, 0xff, RZ, 0xc0, !PT ;  /* 0x000000ff02007812 */ /* 0x000fe200078ec0ff */
[----:B------:R-:W1:Y:S01]  /*c800*/  LDC.U8 R24, c[0x0][0x2d8] ;  /* 0x0000b600ff187b82 */ /* 0x000e620000000000 */
[----:B------:R-:W-:Y:S01]  /*c810*/  FSEL R2, R215, RZ, P1 ;  /* 0x000000ffd7027208 */ /* 0x000fe20000800000 */
[----:B------:R-:W-:Y:S01]  /*c820*/  MUFU.EX2 R166, R4 ;  /* 0x0000000400a67308 */ /* 0x000fe20000000800 */
[----:B------:R-:W-:Y:S01]  /*c830*/  PRMT R6, R0, 0x5410, R6 ;  /* 0x0000541000067816 */ /* 0x000fe20000000006 */
[----:B------:R-:W-:Y:S01]  /*c840*/  FMUL.FTZ R101, R3, c[0x0][0x23c] ;  /* 0x00008f0003657a20 */ /* 0x000fe20000410000 */
[----:B------:R-:W-:Y:S01]  /*c850*/  F2FP.BF16.PACK_AB R0, R18, R16 ;  /* 0x000000101200723e */ /* 0x000fe200000010ff */
[----:B------:R-:W-:-:S03]  /*c860*/  FADD.FTZ R2, R100, -R2 ;  /* 0x8000000264027221 */ /* 0x000fc60000010000 */
[----:B------:R-:W-:Y:S01]  /*c870*/  PRMT R212, R0, 0x7610, R212 ;  /* 0x0000761000d47816 */ /* 0x000fe200000000d4 */
[----:B------:R-:W-:Y:S01]  /*c880*/  FMUL.FTZ R100, R2, c[0x0][0x23c] ;  /* 0x00008f0002647a20 */ /* 0x000fe20000410000 */
[----:B------:R-:W-:Y:S01]  /*c890*/  PRMT R213, R0, 0x7632, R213 ;  /* 0x0000763200d57816 */ /* 0x000fe200000000d5 */
[----:B------:R-:W2:Y:S01]  /*c8a0*/  MUFU.EX2 R101, R101 ;  /* 0x0000006500657308 */ /* 0x000ea20000000800 */
[----:B----4-:R-:W-:Y:S02]  /*c8b0*/  F2FP.BF16.PACK_AB R2, R167, R154 ;  /* 0x0000009aa702723e */ /* 0x010fe400000010ff */
[----:B------:R-:W-:Y:S02]  /*c8c0*/  PRMT R3, R212, 0x5410, R213 ;  /* 0x00005410d4037816 */ /* 0x000fe400000000d5 */
[C---:B------:R-:W-:Y:S02]  /*c8d0*/  PRMT R211, R2.reuse, 0x7610, R211 ;  /* 0x0000761002d37816 */ /* 0x040fe400000000d3 */
[----:B------:R-:W-:Y:S01]  /*c8e0*/  PRMT R210, R2, 0x7632, R210 ;  /* 0x0000763202d27816 */ /* 0x000fe200000000d2 */
[----:B------:R-:W3:Y:S01]  /*c8f0*/  MUFU.EX2 R100, R100 ;  /* 0x0000006400647308 */ /* 0x000ee20000000800 */
[----:B-1----:R-:W-:-:S02]  /*c900*/  PRMT R148, R24, 0x7054, R24 ;  /* 0x0000705418947816 */ /* 0x002fc40000000018 */
[----:B------:R-:W1:Y:S01]  /*c910*/  LDSM.16.MT88.4 R24, [R177+0xc000] ;  /* 0x00c00000b118783b */ /* 0x000e620000004200 */
[-C--:B--2---:R-:W-:Y:S02]  /*c920*/  FMUL.FTZ R106, R106, R101.reuse ;  /* 0x000000656a6a7220 */ /* 0x084fe40000410000 */
[--C-:B------:R-:W-:Y:S01]  /*c930*/  HSET2.LE.AND R0, R7, R148.reuse, PT ;  /* 0x0000009407007233 */ /* 0x100fe20003803000 */
[-C--:B------:R-:W-:Y:S01]  /*c940*/  FMUL.FTZ R107, R107, R101.reuse ;  /* 0x000000656b6b7220 */ /* 0x080fe20000410000 */
[--C-:B------:R-:W-:Y:S01]  /*c950*/  HSET2.LE.AND R2, R6, R148.reuse, PT ;  /* 0x0000009406027233 */ /* 0x100fe20003803000 */
[----:B------:R-:W-:Y:S02]  /*c960*/  FMUL.FTZ R110, R110, R101 ;  /* 0x000000656e6e7220 */ /* 0x000fe40000410000 */
[----:B------:R-:W-:Y:S01]  /*c970*/  LOP3.LUT R4, R0, R3, RZ, 0xc0, !PT ;  /* 0x0000000300047212 */ /* 0x000fe200078ec0ff */
[----:B------:R-:W-:Y:S01]  /*c980*/  FMUL.FTZ R111, R111, R101 ;  /* 0x000000656f6f7220 */ /* 0x000fe20000410000 */
[----:B------:R-:W-:Y:S01]  /*c990*/  F2FP.BF16.PACK_AB R3, R165, R152 ;  /* 0x00000098a503723e */ /* 0x000fe200000010ff */
[-C--:B---3--:R-:W-:Y:S01]  /*c9a0*/  FMUL.FTZ R104, R104, R100.reuse ;  /* 0x0000006468687220 */ /* 0x088fe20000410000 */
[----:B------:R-:W-:Y:S01]  /*c9b0*/  PRMT R0, R211, 0x5410, R210 ;  /* 0x00005410d3007816 */ /* 0x000fe200000000d2 */
[-C--:B------:R-:W-:Y:S01]  /*c9c0*/  FMUL.FTZ R105, R105, R100.reuse ;  /* 0x0000006469697220 */ /* 0x080fe20000410000 */
[C---:B------:R-:W-:Y:S01]  /*c9d0*/  PRMT R209, R3.reuse, 0x7610, R209 ;  /* 0x0000761003d17816 */ /* 0x040fe200000000d1 */
[-C--:B------:R-:W-:Y:S01]  /*c9e0*/  FMUL.FTZ R108, R108, R100.reuse ;  /* 0x000000646c6c7220 */ /* 0x080fe20000410000 */
[----:B------:R-:W-:Y:S01]  /*c9f0*/  PRMT R207, R3, 0x7632, R207 ;  /* 0x0000763203cf7816 */ /* 0x000fe200000000cf */
[----:B------:R-:W-:Y:S01]  /*ca00*/  FMUL.FTZ R109, R109, R100 ;  /* 0x000000646d6d7220 */ /* 0x000fe20000410000 */
[----:B------:R-:W-:Y:S01]  /*ca10*/  LOP3.LUT R5, R2, R0, RZ, 0xc0, !PT ;  /* 0x0000000002057212 */ /* 0x000fe200078ec0ff */
[--C-:B------:R-:W-:Y:S01]  /*ca20*/  HSET2.LE.AND R0, R15, R148.reuse, PT ;  /* 0x000000940f007233 */ /* 0x100fe20003803000 */
[----:B------:R-:W-:Y:S01]  /*ca30*/  F2FP.BF16.PACK_AB R2, R166, R153 ;  /* 0x00000099a602723e */ /* 0x000fe200000010ff */
[----:B------:R-:W-:Y:S01]  /*ca40*/  IMAD.MOV.U32 R15, RZ, RZ, R18 ;  /* 0x000000ffff0f7224 */ /* 0x000fe200078e0012 */
[----:B------:R-:W-:Y:S01]  /*ca50*/  PRMT R3, R209, 0x5410, R207 ;  /* 0x00005410d1037816 */ /* 0x000fe200000000cf */
[-C--:B------:R-:W-:Y:S01]  /*ca60*/  FMUL.FTZ R112, R112, R100.reuse ;  /* 0x0000006470707220 */ /* 0x080fe20000410000 */
[C---:B------:R-:W-:Y:S01]  /*ca70*/  PRMT R208, R2.reuse, 0x7610, R208 ;  /* 0x0000761002d07816 */ /* 0x040fe200000000d0 */
[----:B------:R-:W-:Y:S01]  /*ca80*/  FMUL.FTZ R113, R113, R100 ;  /* 0x0000006471717220 */ /* 0x000fe20000410000 */
[----:B------:R-:W-:Y:S01]  /*ca90*/  PRMT R206, R2, 0x7632, R206 ;  /* 0x0000763202ce7816 */ /* 0x000fe200000000ce */
[----:B------:R-:W-:Y:S01]  /*caa0*/  HSET2.LE.AND R2, R14, R148, PT ;  /* 0x000000940e027233 */ /* 0x000fe20003803000 */
[----:B------:R-:W-:Y:S01]  /*cab0*/  LOP3.LUT R6, R0, R3, RZ, 0xc0, !PT ;  /* 0x0000000300067212 */ /* 0x000fe200078ec0ff */
[----:B------:R-:W-:Y:S01]  /*cac0*/  IMAD.MOV.U32 R14, RZ, RZ, R17 ;  /* 0x000000ffff0e7224 */ /* 0x000fe200078e0011 */
[----:B------:R-:W-:Y:S01]  /*cad0*/  PRMT R0, R208, 0x5410, R206 ;  /* 0x00005410d0007816 */ /* 0x000fe200000000ce */
[----:B------:R-:W-:-:S02]  /*cae0*/  IMAD.MOV.U32 R3, RZ, RZ, R16 ;  /* 0x000000ffff037224 */ /* 0x000fc400078e0010 */
[----:B------:R-:W2:Y:S01]  /*caf0*/  LDSM.16.MT88.4 R16, [R178+0xc000] ;  /* 0x00c00000b210783b */ /* 0x000ea20000004200 */
[----:B------:R-:W-:Y:S01]  /*cb00*/  LOP3.LUT R7, R2, R0, RZ, 0xc0, !PT ;  /* 0x0000000002077212 */ /* 0x000fe200078ec0ff */
[-C--:B------:R-:W-:Y:S01]  /*cb10*/  FMUL.FTZ R114, R114, R101.reuse ;  /* 0x0000006572727220 */ /* 0x080fe20000410000 */
[----:B------:R-:W-:Y:S01]  /*cb20*/  LOP3.LUT R0, R33, UR30, RZ, 0x3c, !PT ;  /* 0x0000001e21007c12 */ /* 0x000fe2000f8e3cff */
[-C--:B------:R-:W-:Y:S01]  /*cb30*/  FMUL.FTZ R115, R115, R101.reuse ;  /* 0x0000006573737220 */ /* 0x080fe20000410000 */
[----:B------:R-:W-:Y:S01]  /*cb40*/  UIADD3 UR30, UR21, 0x646e171e, URZ ;  /* 0x646e171e151e7890 */ /* 0x000fe2000fffe03f */
        /* <DEDUP_REMOVED lines=30> */
[-C--:B------:R-:W-:Y:S01]  /*cd30*/  FMUL.FTZ R40, R40, R100.reuse ;  /* 0x0000006428287220 */ /* 0x080fe20000410000 */
[----:B-1----:R-:W-:Y:S01]  /*cd40*/  HMMA.16816.F32.BF16 R120, R4, R24, R120 ;  /* 0x000000180478723c */ /* 0x002fe20000041878 */
[----:B------:R-:W-:Y:S02]  /*cd50*/  FMUL.FTZ R41, R41, R100 ;  /* 0x0000006429297220 */ /* 0x000fe40000410000 */
[-C--:B------:R-:W-:Y:S02]  /*cd60*/  FMUL.FTZ R42, R42, R101.reuse ;  /* 0x000000652a2a7220 */ /* 0x080fe40000410000 */
[----:B------:R-:W-:-:S02]  /*cd70*/  FMUL.FTZ R43, R43, R101 ;  /* 0x000000652b2b7220 */ /* 0x000fc40000410000 */
[-C--:B------:R-:W-:Y:S01]  /*cd80*/  FMUL.FTZ R44, R44, R100.reuse ;  /* 0x000000642c2c7220 */ /* 0x080fe20000410000 */
[----:B------:R-:W-:Y:S01]  /*cd90*/  HMMA.16816.F32.BF16 R220, R4, R26, R124 ;  /* 0x0000001a04dc723c */ /* 0x000fe2000004187c */
[----:B------:R-:W1:Y:S01]  /*cda0*/  LDSM.16.MT88.4 R24, [R177+0xe000] ;  /* 0x00e00000b118783b */ /* 0x000e620000004200 */
[-C--:B------:R-:W-:Y:S02]  /*cdb0*/  FMUL.FTZ R45, R45, R100.reuse ;  /* 0x000000642d2d7220 */ /* 0x080fe40000410000 */
[-C--:B------:R-:W-:Y:S02]  /*cdc0*/  FMUL.FTZ R46, R46, R101.reuse ;  /* 0x000000652e2e7220 */ /* 0x080fe40000410000 */
[----:B------:R-:W-:Y:S02]  /*cdd0*/  FMUL.FTZ R47, R47, R101 ;  /* 0x000000652f2f7220 */ /* 0x000fe40000410000 */
[-C--:B------:R-:W-:Y:S02]  /*cde0*/  FMUL.FTZ R48, R48, R100.reuse ;  /* 0x0000006430307220 */ /* 0x080fe40000410000 */
[----:B------:R-:W-:-:S02]  /*cdf0*/  FMUL.FTZ R49, R49, R100 ;  /* 0x0000006431317220 */ /* 0x000fc40000410000 */
[-C--:B------:R-:W-:Y:S02]  /*ce00*/  FMUL.FTZ R50, R50, R101.reuse ;  /* 0x0000006532327220 */ /* 0x080fe40000410000 */
[-C--:B------:R-:W-:Y:S02]  /*ce10*/  FMUL.FTZ R51, R51, R101.reuse ;  /* 0x0000006533337220 */ /* 0x080fe40000410000 */
[-C--:B------:R-:W-:Y:S02]  /*ce20*/  FMUL.FTZ R56, R56, R100.reuse ;  /* 0x0000006438387220 */ /* 0x080fe40000410000 */
[-C--:B------:R-:W-:Y:S02]  /*ce30*/  FMUL.FTZ R57, R57, R100.reuse ;  /* 0x0000006439397220 */ /* 0x080fe40000410000 */
[-C--:B------:R-:W-:Y:S02]  /*ce40*/  FMUL.FTZ R58, R58, R101.reuse ;  /* 0x000000653a3a7220 */ /* 0x080fe40000410000 */
[----:B------:R-:W-:Y:S01]  /*ce50*/  FMUL.FTZ R59, R59, R101 ;  /* 0x000000653b3b7220 */ /* 0x000fe20000410000 */
[----:B--2---:R-:W-:Y:S01]  /*ce60*/  HMMA.16816.F32.BF16 R128, R4, R16, R128 ;  /* 0x000000100480723c */ /* 0x004fe20000041880 */
[----:B------:R-:W-:-:S02]  /*ce70*/  FMUL.FTZ R52, R52, R100 ;  /* 0x0000006434347220 */ /* 0x000fc40000410000 */
[-C--:B------:R-:W-:Y:S02]  /*ce80*/  FMUL.FTZ R53, R53, R100.reuse ;  /* 0x0000006435357220 */ /* 0x080fe40000410000 */
[-C--:B------:R-:W-:Y:S02]  /*ce90*/  FMUL.FTZ R54, R54, R101.reuse ;  /* 0x0000006536367220 */ /* 0x080fe40000410000 */
[-C--:B------:R-:W-:Y:S01]  /*cea0*/  FMUL.FTZ R55, R55, R101.reuse ;  /* 0x0000006537377220 */ /* 0x080fe20000410000 */
[----:B------:R-:W-:Y:S01]  /*ceb0*/  HMMA.16816.F32.BF16 R216, R4, R18, R132 ;  /* 0x0000001204d8723c */ /* 0x000fe20000041884 */
[----:B------:R-:W2:Y:S01]  /*cec0*/  LDSM.16.MT88.4 R16, [R178+0xe000] ;  /* 0x00e00000b210783b */ /* 0x000ea20000004200 */
        /* <DEDUP_REMOVED lines=22> */
[----:B--2---:R-:W-:Y:S01]  /*d030*/  HMMA.16816.F32.BF16 R160, R4, R16, R44 ;  /* 0x0000001004a0723c */ /* 0x004fe2000004182c */
[----:B------:R-:W-:Y:S02]  /*d040*/  FMUL.FTZ R79, R79, R101 ;  /* 0x000000654f4f7220 */ /* 0x000fe40000410000 */
[----:B------:R-:W-:-:S02]  /*d050*/  FMUL.FTZ R80, R80, R100 ;  /* 0x0000006450507220 */ /* 0x000fc40000410000 */
[----:B------:R-:W-:Y:S02]  /*d060*/  FMUL.FTZ R81, R81, R100 ;  /* 0x0000006451517220 */ /* 0x000fe40000410000 */
[-C--:B------:R-:W-:Y:S01]  /*d070*/  FMUL.FTZ R82, R82, R101.reuse ;  /* 0x0000006552527220 */ /* 0x080fe20000410000 */
[C---:B------:R-:W-:Y:S01]  /*d080*/  HMMA.16816.F32.BF16 R156, R4.reuse, R18, R48 ;  /* 0x00000012049c723c */ /* 0x040fe20000041830 */
[----:B------:R-:W2:Y:S01]  /*d090*/  LDSM.16.MT88.4 R16, [R179+0xe000] ;  /* 0x00e00000b310783b */ /* 0x000ea20000004200 */
[----:B------:R-:W-:Y:S02]  /*d0a0*/  FMUL.FTZ R83, R83, R101 ;  /* 0x0000006553537220 */ /* 0x000fe40000410000 */
[----:B------:R-:W-:Y:S02]  /*d0b0*/  IMAD.MOV.U32 R45, RZ, RZ, R166 ;  /* 0x000000ffff2d7224 */ /* 0x000fe400078e00a6 */
[----:B------:R-:W-:Y:S02]  /*d0c0*/  IMAD.MOV.U32 R46, RZ, RZ, R165 ;  /* 0x000000ffff2e7224 */ /* 0x000fe400078e00a5 */
[----:B------:R-:W-:Y:S01]  /*d0d0*/  IMAD.MOV.U32 R51, RZ, RZ, R149 ;  /* 0x000000ffff337224 */ /* 0x000fe200078e0095 */
[----:B-1----:R-:W-:Y:S01]  /*d0e0*/  HMMA.16816.F32.BF16 R132, R4, R26, R56 ;  /* 0x0000001a0484723c */ /* 0x002fe20000041838 */
[----:B------:R-:W-:-:S02]  /*d0f0*/  IMAD.MOV.U32 R49, RZ, RZ, R155 ;  /* 0x000000ffff317224 */ /* 0x000fc400078e009b */
[----:B------:R-:W-:Y:S02]  /*d100*/  IMAD.MOV.U32 R50, RZ, RZ, R167 ;  /* 0x000000ffff327224 */ /* 0x000fe400078e00a7 */
[----:B------:R-:W-:-:S03]  /*d110*/  IMAD.WIDE.U32 R32, R0, -0x326172a9, RZ ;  /* 0xcd9e8d5700207825 */ /* 0x000fc600078e00ff */
[----:B------:R-:W-:Y:S01]  /*d120*/  HMMA.16816.F32.BF16 R108, R4, R24, R52 ;  /* 0x00000018046c723c */ /* 0x000fe20000041834 */
[----:B------:R-:W-:Y:S01]  /*d130*/  IMAD.MOV.U32 R58, RZ, RZ, R150 ;  /* 0x000000ffff3a7224 */ /* 0x000fe200078e0096 */
[----:B------:R-:W1:Y:S01]  /*d140*/  LDSM.16.MT88.4 R24, [R177+0x10000] ;  /* 0x01000000b118783b */ /* 0x000e620000004200 */
[----:B------:R-:W-:Y:S01]  /*d150*/  IMAD.MOV.U32 R59, RZ, RZ, R151 ;  /* 0x000000ffff3b7224 */ /* 0x000fe200078e0097 */
[----:B------:R-:W-:Y:S01]  /*d160*/  LOP3.LUT R0, R35, UR25, R32, 0x96, !PT ;  /* 0x0000001923007c12 */ /* 0x000fe2000f8e9620 */
[----:B------:R-:W-:Y:S01]  /*d170*/  IMAD.MOV.U32 R56, RZ, RZ, R164 ;  /* 0x000000ffff387224 */ /* 0x000fe200078e00a4 */
[----:B------:R-:W-:Y:S01]  /*d180*/  LOP3.LUT R2, R33, UR26, R58, 0x96, !PT ;  /* 0x0000001a21027c12 */ /* 0x000fe2000f8e963a */
[----:B------:R-:W-:Y:S02]  /*d190*/  IMAD.MOV.U32 R54, RZ, RZ, R153 ;  /* 0x000000ffff367224 */ /* 0x000fe400078e0099 */
[----:B------:R-:W-:Y:S02]  /*d1a0*/  IMAD.MOV.U32 R55, RZ, RZ, R152 ;  /* 0x000000ffff377224 */ /* 0x000fe400078e0098 */
[----:B------:R-:W-:-:S02]  /*d1b0*/  FMUL.FTZ R84, R84, R100 ;  /* 0x0000006454547220 */ /* 0x000fc40000410000 */
        /* <DEDUP_REMOVED lines=9> */
[----:B------:R-:W-:Y:S02]  /*d250*/  IMAD.MOV.U32 R63, RZ, RZ, R154 ;  /* 0x000000ffff3f7224 */ /* 0x000fe400078e009a */
[----:B------:R-:W-:Y:S01]  /*d260*/  HMMA.16816.F32.BF16 R152, R4, R18, R64 ;  /* 0x000000120498723c */ /* 0x000fe20000041840 */
[----:B------:R-:W2:Y:S01]  /*d270*/  LDSM.16.MT88.4 R16, [R178+0x10000] ;  /* 0x01000000b210783b */ /* 0x000ea20000004200 */
[----:B------:R-:W-:Y:S01]  /*d280*/  FMUL.FTZ R93, R93, R100 ;  /* 0x000000645d5d7220 */ /* 0x000fe20000410000 */
[----:B------:R-:W3:Y:S01]  /*d290*/  LDC.U8 R67, c[0x0][0x2d8] ;  /* 0x0000b600ff437b82 */ /* 0x000ee20000000000 */
[----:B------:R-:W-:-:S02]  /*d2a0*/  FMUL.FTZ R94, R94, R101 ;  /* 0x000000655e5e7220 */ /* 0x000fc40000410000 */
[-C--:B------:R-:W-:Y:S02]  /*d2b0*/  FMUL.FTZ R95, R95, R101.reuse ;  /* 0x000000655f5f7220 */ /* 0x080fe40000410000 */
[-C--:B------:R-:W-:Y:S01]  /*d2c0*/  FMUL.FTZ R96, R96, R100.reuse ;  /* 0x0000006460607220 */ /* 0x080fe20000410000 */
[C---:B-1----:R-:W-:Y:S01]  /*d2d0*/  HMMA.16816.F32.BF16 R124, R4.reuse, R26, R72 ;  /* 0x0000001a047c723c */ /* 0x042fe20000041848 */
[----:B------:R-:W-:Y:S02]  /*d2e0*/  FMUL.FTZ R97, R97, R100 ;  /* 0x0000006461617220 */ /* 0x000fe40000410000 */
[-C--:B------:R-:W-:Y:S02]  /*d2f0*/  FMUL.FTZ R98, R98, R101.reuse ;  /* 0x0000006562627220 */ /* 0x080fe40000410000 */
[----:B------:R-:W-:Y:S02]  /*d300*/  FMUL.FTZ R99, R99, R101 ;  /* 0x0000006563637220 */ /* 0x000fe40000410000 */
[----:B------:R-:W-:Y:S01]  /*d310*/  IMAD.MOV.U32 R61, RZ, RZ, R3 ;  /* 0x000000ffff3d7224 */ /* 0x000fe200078e0003 */
[----:B------:R-:W-:Y:S01]  /*d320*/  HMMA.16816.F32.BF16 R164, R4, R24, R68 ;  /* 0x0000001804a4723c */ /* 0x000fe20000041844 */
[----:B------:R-:W1:Y:S01]  /*d330*/  LDSM.16.MT88.4 R24, [R180+0x10000] ;  /* 0x01000000b418783b */ /* 0x000e620000004200 */
[----:B------:R-:W-:-:S04]  /*d340*/  IMAD.WIDE.U32 R2, R2, -0x2daee0ad, RZ ;  /* 0xd2511f5302027825 */ /* 0x000fc800078e00ff */
[----:B------:R-:W-:Y:S01]  /*d350*/  IMAD.MOV.U32 R62, RZ, RZ, R14 ;  /* 0x000000ffff3e7224 */ /* 0x000fe200078e000e */
[----:B------:R-:W-:Y:S01]  /*d360*/  LOP3.LUT R3, R3, UR23, R102, 0x96, !PT ;  /* 0x0000001703037c12 */ /* 0x000fe2000f8e9666 */
[----:B------:R-:W-:Y:S02]  /*d370*/  IMAD.MOV.U32 R57, RZ, RZ, R15 ;  /* 0x000000ffff397224 */ /* 0x000fe400078e000f */
[----:B------:R-:W-:Y:S02]  /*d380*/  IMAD.MOV.U32 R47, RZ, RZ, R245 ;  /* 0x000000ffff2f7224 */ /* 0x000fe400078e00f5 */
[----:B------:R-:W-:Y:S01]  /*d390*/  IMAD.MOV.U32 R66, RZ, RZ, R49 ;  /* 0x000000ffff427224 */ /* 0x000fe200078e0031 */
[C---:B--2---:R-:W-:Y:S08]  /*d3a0*/  HMMA.16816.F32.BF16 R72, R4.reuse, R16, R76 ;  /* 0x000000100448723c */ /* 0x044ff0000004184c */
[C---:B------:R-:W-:Y:S01]  /*d3b0*/  HMMA.16816.F32.BF16 R80, R4.reuse, R18, R80 ;  /* 0x000000120450723c */ /* 0x040fe20000041850 */
[----:B------:R-:W2:Y:S07]  /*d3c0*/  LDSM.16.MT88.4 R16, [R179+0x10000] ;  /* 0x01000000b310783b */ /* 0x000eae0000004200 */
[C---:B-1----:R-:W-:Y:S08]  /*d3d0*/  HMMA.16816.F32.BF16 R84, R4.reuse, R24, R84 ;  /* 0x000000180454723c */ /* 0x042ff00000041854 */
[C---:B------:R-:W-:Y:S01]  /*d3e0*/  HMMA.16816.F32.BF16 R88, R4.reuse, R26, R88 ;  /* 0x0000001a0458723c */ /* 0x040fe20000041858 */
[----:B------:R-:W1:Y:S07]  /*d3f0*/  LDSM.16.MT88.4 R24, [R177+0xc800] ;  /* 0x00c80000b118783b */ /* 0x000e6e0000004200 */
[C---:B--2---:R-:W-:Y:S07]  /*d400*/  HMMA.16816.F32.BF16 R92, R4.reuse, R16, R92 ;  /* 0x00000010045c723c */ /* 0x044fee000004185c */
[C-C-:B------:R-:W-:Y:S01]  /*d410*/  LOP3.LUT R16, R23.reuse, UR16, R20.reuse, 0x96, !PT ;  /* 0x0000001017107c12 */ /* 0x140fe2000f8e9614 */
[----:B------:R-:W-:Y:S01]  /*d420*/  HMMA.16816.F32.BF16 R116, R4, R18, R96 ;  /* 0x000000120474723c */ /* 0x000fe20000041860 */
[----:B------:R-:W-:-:S06]  /*d430*/  LOP3.LUT R17, R23, UR16, R20, 0x96, !PT ;  /* 0x0000001017117c12 */ /* 0x000fcc000f8e9614 */
[----:B------:R-:W-:Y:S01]  /*d440*/  IMAD.WIDE.U32 R6, R0, -0x2daee0ad, RZ ;  /* 0xd2511f5300067825 */ /* 0x000fe200078e00ff */
[----:B------:R-:W-:-:S04]  /*d450*/  LOP3.LUT R4, R21, UR5, R8, 0x96, !PT ;  /* 0x0000000515047c12 */ /* 0x000fc8000f8e9608 */
[----:B------:R-:W-:Y:S01]  /*d460*/  LOP3.LUT R0, R7, UR8, R2, 0x96, !PT ;  /* 0x0000000807007c12 */ /* 0x000fe2000f8e9602 */
[----:B------:R-:W-:-:S04]  /*d470*/  IMAD.WIDE.U32 R2, R3, -0x326172a9, RZ ;  /* 0xcd9e8d5703027825 */ /* 0x000fc800078e00ff */
[----:B------:R-:W-:Y:S01]  /*d480*/  IMAD.WIDE.U32 R8, R0, -0x326172a9, RZ ;  /* 0xcd9e8d5700087825 */ /* 0x000fe200078e00ff */
[----:B------:R-:W-:-:S03]  /*d490*/  LOP3.LUT R0, R3, UR22, R34, 0x96, !PT ;  /* 0x0000001603007c12 */ /* 0x000fc6000f8e9622 */
        /* <DEDUP_REMOVED lines=9> */
[----:B------:R-:W-:Y:S02]  /*d530*/  LOP3.LUT R4, R3, UR29, R22, 0x96, !PT ;  /* 0x0000001d03047c12 */ /* 0x000fe4000f8e9616 */
[C---:B------:R-:W-:Y:S01]  /*d540*/  LOP3.LUT R15, R2.reuse, 0xff, RZ, 0xc0, !PT ;  /* 0x000000ff020f7812 */ /* 0x040fe200078ec0ff */
[----:B------:R-:W2:Y:S01]  /*d550*/  LDSM.16.MT88.4 R20, [R180+0xc800] ;  /* 0x00c80000b414783b */ /* 0x000ea20000004200 */
[----:B------:R-:W-:Y:S02]  /*d560*/  LOP3.LUT R18, R2, 0xffff, RZ, 0xc0, !PT ;  /* 0x0000ffff02127812 */ /* 0x000fe400078ec0ff */
[--C-:B------:R-:W-:Y:S02]  /*d570*/  SHF.R.U32.HI R19, RZ, 0x10, R2.reuse ;  /* 0x00000010ff137819 */ /* 0x100fe40000011602 */
[----:B------:R-:W-:Y:S01]  /*d580*/  SHF.R.U32.HI R9, RZ, 0x18, R2 ;  /* 0x00000018ff097819 */ /* 0x000fe20000011602 */
[----:B------:R-:W-:Y:S01]  /*d590*/  IMAD.WIDE.U32 R2, R0, -0x326172a9, RZ ;  /* 0xcd9e8d5700027825 */ /* 0x000fe200078e00ff */
[----:B---3--:R-:W-:-:S02]  /*d5a0*/  ISETP.GE.U32.AND P1, PT, R67, R15, PT ;  /* 0x0000000f4300720c */ /* 0x008fc40003f26070 */
[----:B------:R-:W-:Y:S02]  /*d5b0*/  LOP3.LUT R42, R7, UR16, R8, 0x96, !PT ;  /* 0x00000010072a7c12 */ /* 0x000fe4000f8e9608 */
[----:B------:R-:W-:Y:S02]  /*d5c0*/  LOP3.LUT R36, R3, UR29, R6, 0x96, !PT ;  /* 0x0000001d03247c12 */ /* 0x000fe4000f8e9606 */
[C---:B------:R-:W-:Y:S02]  /*d5d0*/  LOP3.LUT R5, R2.reuse, 0xff, RZ, 0xc0, !PT ;  /* 0x000000ff02057812 */ /* 0x040fe400078ec0ff */
[----:B------:R-:W-:Y:S02]  /*d5e0*/  LOP3.LUT R245, R2, 0xffff, RZ, 0xc0, !PT ;  /* 0x0000ffff02f57812 */ /* 0x000fe400078ec0ff */
[--C-:B------:R-:W-:Y:S02]  /*d5f0*/  SHF.R.U32.HI R39, RZ, 0x10, R2.reuse ;  /* 0x00000010ff277819 */ /* 0x100fe40000011602 */
[----:B------:R-:W-:Y:S01]  /*d600*/  SHF.R.U32.HI R0, RZ, 0x18, R2 ;  /* 0x00000018ff007819 */ /* 0x000fe20000011602 */
[----:B------:R-:W-:Y:S01]  /*d610*/  IMAD.WIDE.U32 R2, R16, -0x2daee0ad, RZ ;  /* 0xd2511f5310027825 */ /* 0x000fe200078e00ff */
[----:B------:R-:W-:-:S02]  /*d620*/  ISETP.GE.U32.AND P3, PT, R67, R5, PT ;  /* 0x000000054300720c */ /* 0x000fc40003f66070 */
[----:B------:R-:W-:Y:S01]  /*d630*/  ISETP.GE.U32.AND P4, PT, R67, R0, PT ;  /* 0x000000004300720c */ /* 0x000fe20003f86070 */
[----:B------:R-:W-:Y:S01]  /*d640*/  FFMA.FTZ R5, R237, c[0x0][0x23c], -R12 ;  /* 0x00008f00ed057a23 */ /* 0x000fe2000001080c */
[----:B------:R-:W-:Y:S02]  /*d650*/  LOP3.LUT R15, R3, UR30, R14, 0x96, !PT ;  /* 0x0000001e030f7c12 */ /* 0x000fe4000f8e960e */
[C---:B------:R-:W-:Y:S01]  /*d660*/  LOP3.LUT R38, R2.reuse, 0xff, RZ, 0xc0, !PT ;  /* 0x000000ff02267812 */ /* 0x040fe200078ec0ff */
[----:B------:R3:W-:Y:S01]  /*d670*/  MUFU.EX2 R53, R5 ;  /* 0x0000000500357308 */ /* 0x0007e20000000800 */
[----:B------:R-:W-:Y:S02]  /*d680*/  LOP3.LUT R41, R2, 0xffff, RZ, 0xc0, !PT ;  /* 0x0000ffff02297812 */ /* 0x000fe400078ec0ff */
[--C-:B------:R-:W-:Y:S02]  /*d690*/  SHF.R.U32.HI R43, RZ, 0x10, R2.reuse ;  /* 0x00000010ff2b7819 */ /* 0x100fe40000011602 */
[----:B------:R-:W-:Y:S01]  /*d6a0*/  SHF.R.U32.HI R37, RZ, 0x18, R2 ;  /* 0x00000018ff257819 */ /* 0x000fe20000011602 */
[----:B------:R-:W-:Y:S01]  /*d6b0*/  IMAD.WIDE.U32 R2, R17, -0x2daee0ad, RZ ;  /* 0xd2511f5311027825 */ /* 0x000fe200078e00ff */
[----:B------:R-:W-:-:S04]  /*d6c0*/  ISETP.GE.U32.AND P0, PT, R67, R9, PT ;  /* 0x000000094300720c */ /* 0x000fc80003f06070 */
[C---:B------:R-:W-:Y:S02]  /*d6d0*/  LOP3.LUT R6, R2.reuse, 0xffff, RZ, 0xc0, !PT ;  /* 0x0000ffff02067812 */ /* 0x040fe400078ec0ff */
[----:B------:R-:W-:Y:S02]  /*d6e0*/  LOP3.LUT R7, R2, 0xff, RZ, 0xc0, !PT ;  /* 0x000000ff02077812 */ /* 0x000fe400078ec0ff */
[----:B------:R-:W-:Y:S01]  /*d6f0*/  SHF.R.U32.HI R8, RZ, 0x10, R2 ;  /* 0x00000010ff087819 */ /* 0x000fe20000011602 */
[----:B---3--:R-:W-:Y:S01]  /*d700*/  FFMA.FTZ R5, R229, c[0x0][0x23c], -R12 ;  /* 0x00008f00e5057a23 */ /* 0x008fe2000001080c */
[----:B------:R-:W-:Y:S02]  /*d710*/  SHF.R.U32.HI R14, RZ, 0x18, R2 ;  /* 0x00000018ff0e7819 */ /* 0x000fe40000011602 */
[----:B------:R-:W-:Y:S01]  /*d720*/  LOP3.LUT R2, R4, 0xffff, RZ, 0xc0, !PT ;  /* 0x0000ffff04027812 */ /* 0x000fe200078ec0ff */
[----:B------:R-:W-:Y:S01]  /*d730*/  MUFU.EX2 R16, R5 ;  /* 0x0000000500107308 */ /* 0x000fe20000000800 */
[----:B------:R-:W-:Y:S01]  /*d740*/  LOP3.LUT R0, R3, UR30, R30, 0x96, !PT ;  /* 0x0000001e03007c12 */ /* 0x000fe2000f8e961e */
[----:B------:R-:W-:Y:S01]  /*d750*/  @!P0 HFMA2.BF16_V2 R139, -RZ.H0_H0, RZ.H0_H0, -R206.H0_H0 ;  /* 0x200000ffff8b8231 */ /* 0x000fe200003409ce */
[----:B------:R-:W-:-:S02]  /*d760*/  SHF.R.U32.HI R2, RZ, 0x8, R2 ;  /* 0x00000008ff027819 */ /* 0x000fc40000011602 */
[----:B------:R-:W-:Y:S02]  /*d770*/  LOP3.LUT R3, R4, 0xff, RZ, 0xc0, !PT ;  /* 0x000000ff04037812 */ /* 0x000fe400078ec0ff */
[----:B------:R-:W-:Y:S02]  /*d780*/  LOP3.LUT R2, R2, 0xffff, RZ, 0xc0, !PT ;  /* 0x0000ffff02027812 */ /* 0x000fe400078ec0ff */
[C---:B------:R-:W-:Y:S01]  /*d790*/  ISETP.GE.U32.AND P6, PT, R67.reuse, R3, PT ;  /* 0x000000034300720c */ /* 0x040fe20003fc6070 */
[----:B------:R-:W-:Y:S01]  /*d7a0*/  FFMA.FTZ R3, R236, c[0x0][0x23c], -R13 ;  /* 0x00008f00ec037a23 */ /* 0x000fe2000001080d */
[----:B------:R-:W-:Y:S02]  /*d7b0*/  ISETP.GE.U32.AND P5, PT, R67, R2, PT ;  /* 0x000000024300720c */ /* 0x000fe40003fa6070 */
[----:B------:R-:W-:Y:S01]  /*d7c0*/  SHF.R.U32.HI R2, RZ, 0x10, R4 ;  /* 0x00000010ff027819 */ /* 0x000fe20000011604 */
[----:B------:R3:W-:Y:S01]  /*d7d0*/  MUFU.EX2 R52, R3 ;  /* 0x0000000300347308 */ /* 0x0007e20000000800 */
[----:B------:R-:W-:-:S02]  /*d7e0*/  @!P0 PRMT R206, R139, 0x5410, RZ ;  /* 0x000054108bce8816 */ /* 0x000fc400000000ff */
[----:B------:R-:W-:-:S04]  /*d7f0*/  LOP3.LUT R2, R2, 0xff, RZ, 0xc0, !PT ;  /* 0x000000ff02027812 */ /* 0x000fc800078ec0ff */
[----:B------:R-:W-:Y:S01]  /*d800*/  ISETP.GE.U32.AND P2, PT, R67, R2, PT ;  /* 0x000000024300720c */ /* 0x000fe20003f46070 */
[----:B------:R-:W-:Y:S01]  /*d810*/  @!P6 HFMA2.BF16_V2 R137, -RZ.H0_H0, RZ.H0_H0, -R212.H0_H0 ;  /* 0x200000ffff89e231 */ /* 0x000fe200003409d4 */
[----:B------:R-:W-:Y:S01]  /*d820*/  SHF.R.U32.HI R2, RZ, 0x18, R4 ;  /* 0x00000018ff027819 */ /* 0x000fe20000011604 */
[----:B------:R-:W-:Y:S01]  /*d830*/  @!P5 HFMA2.BF16_V2 R136, -RZ.H0_H0, RZ.H0_H0, -R213.H0_H0 ;  /* 0x200000ffff88d231 */ /* 0x000fe200003409d5 */
[----:B------:R-:W-:Y:S02]  /*d840*/  LOP3.LUT R4, R19, 0xff, RZ, 0xc0, !PT ;  /* 0x000000ff13047812 */ /* 0x000fe400078ec0ff */
[----:B------:R-:W-:Y:S02]  /*d850*/  @!P6 PRMT R212, R137, 0x5410, RZ ;  /* 0x0000541089d4e816 */ /* 0x000fe400000000ff */
[C---:B------:R-:W-:Y:S01]  /*d860*/  ISETP.GE.U32.AND P6, PT, R67.reuse, R2, PT ;  /* 0x000000024300720c */ /* 0x040fe20003fc6070 */
[--C-:B---3--:R-:W-:Y:S01]  /*d870*/  FFMA.FTZ R3, R230, c[0x0][0x23c], -R13.reuse ;  /* 0x00008f00e6037a23 */ /* 0x108fe2000001080d */
[----:B------:R-:W-:Y:S01]  /*d880*/  @!P5 PRMT R213, R136, 0x5410, RZ ;  /* 0x0000541088d5d816 */ /* 0x000fe200000000ff */
[----:B------:R-:W-:Y:S01]  /*d890*/  FFMA.FTZ R2, R140, c[0x0][0x23c], -R13 ;  /* 0x00008f008c027a23 */ /* 0x000fe2000001080d */
[----:B------:R-:W-:Y:S01]  /*d8a0*/  ISETP.GE.U32.AND P5, PT, R67, R4, PT ;  /* 0x000000044300720c */ /* 0x000fe20003fa6070 */
[----:B------:R3:W4:Y:S01]  /*d8b0*/  MUFU.EX2 R48, R3 ;  /* 0x0000000300307308 */ /* 0x0007220000000800 */
[----:B------:R-:W-:Y:S01]  /*d8c0*/  FFMA.FTZ R4, R231, c[0x0][0x23c], -R12 ;  /* 0x00008f00e7047a23 */ /* 0x000fe2000001080c */
[----:B------:R-:W-:-:S02]  /*d8d0*/  @!P2 HFMA2.BF16_V2 R138, -RZ.H0_H0, RZ.H0_H0, -R211.H0_H0 ;  /* 0x200000ffff8aa231 */ /* 0x000fc400003409d3 */
[----:B------:R-:W-:-:S03]  /*d8e0*/  @!P1 HFMA2.BF16_V2 R231, -RZ.H0_H0, RZ.H0_H0, -R209.H0_H0 ;  /* 0x200000ffffe79231 */ /* 0x000fc600003409d1 */
[----:B------:R-:W-:Y:S01]  /*d8f0*/  @!P2 PRMT R211, R138, 0x5410, RZ ;  /* 0x000054108ad3a816 */ /* 0x000fe200000000ff */
[----:B------:R5:W-:Y:S01]  /*d900*/  MUFU.EX2 R44, R2 ;  /* 0x00000002002c7308 */ /* 0x000be20000000800 */
[----:B------:R-:W-:-:S03]  /*d910*/  @!P1 PRMT R209, R231, 0x5410, RZ ;  /* 0x00005410e7d19816 */ /* 0x000fc600000000ff */
[----:B------:R-:W-:Y:S01]  /*d920*/  @!P5 HFMA2.BF16_V2 R230, -RZ.H0_H0, RZ.H0_H0, -R208.H0_H0 ;  /* 0x200000ffffe6d231 */ /* 0x000fe200003409d0 */
[----:B---3--:R-:W-:-:S03]  /*d930*/  FFMA.FTZ R3, R141, c[0x0][0x23c], -R13 ;  /* 0x00008f008d037a23 */ /* 0x008fc6000001080d */
[----:B------:R3:W1:Y:S01]  /*d940*/  MUFU.EX2 R28, R4 ;  /* 0x00000004001c7308 */ /* 0x0006620000000800 */
[----:B------:R-:W-:Y:S02]  /*d950*/  @!P5 PRMT R208, R230, 0x5410, RZ ;  /* 0x00005410e6d0d816 */ /* 0x000fe400000000ff */
[----:B-----5:R-:W-:-:S05]  /*d960*/  SHF.R.U32.HI R2, RZ, 0x8, R18 ;  /* 0x00000008ff027819 */ /* 0x020fca0000011612 */
[----:B------:R5:W-:Y:S01]  /*d970*/  MUFU.EX2 R60, R3 ;  /* 0x00000003003c7308 */ /* 0x000be20000000800 */
[----:B------:R-:W-:-:S04]  /*d980*/  LOP3.LUT R2, R2, 0xffff, RZ, 0xc0, !PT ;  /* 0x0000ffff02027812 */ /* 0x000fc800078ec0ff */
[C---:B------:R-:W-:Y:S02]  /*d990*/  ISETP.GE.U32.AND P2, PT, R67.reuse, R2, PT ;  /* 0x000000024300720c */ /* 0x040fe40003f46070 */
[----:B------:R-:W-:Y:S02]  /*d9a0*/  LOP3.LUT R2, R0, 0xffff, RZ, 0xc0, !PT ;  /* 0x0000ffff00027812 */ /* 0x000fe400078ec0ff */
[----:B---3--:R-:W-:Y:S02]  /*d9b0*/  SHF.R.U32.HI R4, RZ, 0x10, R0 ;  /* 0x00000010ff047819 */ /* 0x008fe40000011600 */
[----:B------:R-:W-:Y:S02]  /*d9c0*/  PRMT R67, R67, 0x7054, R67 ;  /* 0x0000705443437816 */ /* 0x000fe40000000043 */
[----:B-----5:R-:W-:Y:S02]  /*d9d0*/  SHF.R.U32.HI R3, RZ, 0x8, R6 ;  /* 0x00000008ff037819 */ /* 0x020fe40000011606 */
[----:B------:R-:W-:-:S02]  /*d9e0*/  SHF.R.U32.HI R6, RZ, 0x18, R0 ;  /* 0x00000018ff067819 */ /* 0x000fc40000011600 */
[----:B------:R-:W-:Y:S01]  /*d9f0*/  PRMT R9, R7, 0x5410, R3 ;  /* 0x0000541007097816 */ /* 0x000fe20000000003 */
[----:B------:R-:W-:Y:S01]  /*da00*/  @!P2 HFMA2.BF16_V2 R229, -RZ.H0_H0, RZ.H0_H0, -R207.H0_H0 ;  /* 0x200000ffffe5a231 */ /* 0x000fe200003409cf */
[----:B------:R-:W-:Y:S02]  /*da10*/  LOP3.LUT R3, R8, 0xff, RZ, 0xc0, !PT ;  /* 0x000000ff08037812 */ /* 0x000fe400078ec0ff */
[----:B------:R-:W-:Y:S02]  /*da20*/  LOP3.LUT R7, R0, 0xff, RZ, 0xc0, !PT ;  /* 0x000000ff00077812 */ /* 0x000fe400078ec0ff */
[----:B------:R-:W-:Y:S01]  /*da30*/  PRMT R8, R3, 0x5410, R14 ;  /* 0x0000541003087816 */ /* 0x000fe2000000000e */
[----:B------:R-:W-:Y:S01]  /*da40*/  FFMA.FTZ R3, R228, c[0x0][0x23c], -R12 ;  /* 0x00008f00e4037a23 */ /* 0x000fe2000001080c */
[----:B------:R-:W-:Y:S01]  /*da50*/  SHF.R.U32.HI R0, RZ, 0x8, R2 ;  /* 0x00000008ff007819 */ /* 0x000fe20000011602 */
[----:B------:R-:W-:Y:S01]  /*da60*/  IMAD.MOV.U32 R14, RZ, RZ, R61 ;  /* 0x000000ffff0e7224 */ /* 0x000fe200078e003d */
[----:B------:R-:W-:Y:S01]  /*da70*/  LOP3.LUT R2, R4, 0xff, RZ, 0xc0, !PT ;  /* 0x000000ff04027812 */ /* 0x000fe200078ec0ff */
[----:B------:R1:W3:Y:S01]  /*da80*/  MUFU.EX2 R29, R3 ;  /* 0x00000003001d7308 */ /* 0x0002e20000000800 */
[----:B----4-:R-:W-:Y:S01]  /*da90*/  F2FP.BF16.PACK_AB R4, R48, R52 ;  /* 0x000000343004723e */ /* 0x010fe200000010ff */
[----:B------:R-:W-:Y:S01]  /*daa0*/  IMAD.MOV.U32 R61, RZ, RZ, R46 ;  /* 0x000000ffff3d7224 */ /* 0x000fe200078e002e */
[----:B------:R-:W-:Y:S01]  /*dab0*/  PRMT R0, R7, 0x5410, R0 ;  /* 0x0000541007007816 */ /* 0x000fe20000000000 */
[----:B------:R-:W-:Y:S01]  /*dac0*/  @!P6 HFMA2.BF16_V2 R228, -RZ.H0_H0, RZ.H0_H0, -R210.H0_H0 ;  /* 0x200000ffffe4e231 */ /* 0x000fe200003409d2 */
[----:B------:R-:W-:-:S02]  /*dad0*/  PRMT R146, R4, 0x7610, R146 ;  /* 0x0000761004927816 */ /* 0x000fc40000000092 */
[----:B------:R-:W-:Y:S01]  /*dae0*/  PRMT R144, R4, 0x7632, R144 ;  /* 0x0000763204907816 */ /* 0x000fe20000000090 */
[--C-:B------:R-:W-:Y:S01]  /*daf0*/  HSET2.LE.AND R0, R0, R67.reuse, PT ;  /* 0x0000004300007233 */ /* 0x100fe20003803000 */
[----:B------:R-:W-:Y:S02]  /*db00*/  PRMT R2, R2, 0x5410, R6 ;  /* 0x0000541002027816 */ /* 0x000fe40000000006 */
[----:B------:R-:W-:Y:S02]  /*db10*/  @!P6 PRMT R210, R228, 0x5410, RZ ;  /* 0x00005410e4d2e816 */ /* 0x000fe400000000ff */
[----:B------:R-:W-:Y:S01]  /*db20*/  @!P2 PRMT R207, R229, 0x5410, RZ ;  /* 0x00005410e5cfa816 */ /* 0x000fe200000000ff */
[----:B------:R-:W-:Y:S01]  /*db30*/  HSET2.LE.AND R2, R2, R67, PT ;  /* 0x0000004302027233 */ /* 0x000fe20003803000 */
[----:B-1----:R-:W-:-:S04]  /*db40*/  F2FP.BF16.PACK_AB R3, R28, R53 ;  /* 0x000000351c03723e */ /* 0x002fc800000010ff */
[C---:B------:R-:W-:Y:S02]  /*db50*/  PRMT R147, R3.reuse, 0x7610, R147 ;  /* 0x0000761003937816 */ /* 0x040fe40000000093 */
[----:B------:R-:W-:Y:S02]  /*db60*/  PRMT R145, R3, 0x7632, R145 ;  /* 0x0000763203917816 */ /* 0x000fe40000000091 */
[----:B------:R-:W-:-:S04]  /*db70*/  PRMT R3, R146, 0x5410, R144 ;  /* 0x0000541092037816 */ /* 0x000fc80000000090 */
[----:B------:R-:W-:Y:S02]  /*db80*/  LOP3.LUT R4, R0, R3, RZ, 0xc0, !PT ;  /* 0x0000000300047212 */ /* 0x000fe400078ec0ff */
[----:B------:R-:W-:Y:S02]  /*db90*/  PRMT R0, R147, 0x5410, R145 ;  /* 0x0000541093007816 */ /* 0x000fe40000000091 */
[----:B---3--:R-:W-:Y:S02]  /*dba0*/  F2FP.BF16.PACK_AB R3, R29, R16 ;  /* 0x000000101d03723e */ /* 0x008fe400000010ff */
[----:B------:R-:W-:Y:S01]  /*dbb0*/  LOP3.LUT R5, R2, R0, RZ, 0xc0, !PT ;  /* 0x0000000002057212 */ /* 0x000fe200078ec0ff */
[--C-:B------:R-:W-:Y:S01]  /*dbc0*/  HSET2.LE.AND R2, R8, R67.reuse, PT ;  /* 0x0000004308027233 */ /* 0x100fe20003803000 */
[----:B------:R-:W-:Y:S01]  /*dbd0*/  IMAD.MOV.U32 R8, RZ, RZ, R60 ;  /* 0x000000ffff087224 */ /* 0x000fe200078e003c */
[----:B------:R-:W-:Y:S01]  /*dbe0*/  HSET2.LE.AND R0, R9, R67, PT ;  /* 0x0000004309007233 */ /* 0x000fe20003803000 */
[C---:B------:R-:W-:Y:S01]  /*dbf0*/  PRMT R143, R3.reuse, 0x7610, R143 ;  /* 0x00007610038f7816 */ /* 0x040fe2000000008f */
[----:B------:R-:W-:Y:S01]  /*dc00*/  IMAD.MOV.U32 R9, RZ, RZ, R62 ;  /* 0x000000ffff097224 */ /* 0x000fe200078e003e */
[----:B------:R-:W-:Y:S01]  /*dc10*/  PRMT R141, R3, 0x7632, R141 ;  /* 0x00007632038d7816 */ /* 0x000fe2000000008d */
[----:B------:R-:W-:Y:S01]  /*dc20*/  IMAD.MOV.U32 R62, RZ, RZ, R45 ;  /* 0x000000ffff3e7224 */ /* 0x000fe200078e002d */
[----:B------:R-:W-:Y:S01]  /*dc30*/  F2FP.BF16.PACK_AB R6, R44, R8 ;  /* 0x000000082c06723e */ /* 0x000fe200000010ff */
[----:B------:R-:W-:-:S02]  /*dc40*/  IMAD.MOV.U32 R60, RZ, RZ, R47 ;  /* 0x000000ffff3c7224 */ /* 0x000fc400078e002f */
[----:B------:R-:W-:Y:S01]  /*dc50*/  IMAD.MOV.U32 R67, RZ, RZ, R63 ;  /* 0x000000ffff437224 */ /* 0x000fe200078e003f */
[C---:B------:R-:W-:Y:S01]  /*dc60*/  PRMT R142, R6.reuse, 0x7610, R142 ;  /* 0x00007610068e7816 */ /* 0x040fe2000000008e */
[----:B------:R-:W-:Y:S01]  /*dc70*/  IMAD.MOV.U32 R63, RZ, RZ, R50 ;  /* 0x000000ffff3f7224 */ /* 0x000fe200078e0032 */
[----:B------:R-:W-:-:S04]  /*dc80*/  PRMT R140, R6, 0x7632, R140 ;  /* 0x00007632068c7816 */ /* 0x000fc8000000008c */
[----:B------:R-:W-:-:S04]  /*dc90*/  PRMT R3, R142, 0x5410, R140 ;  /* 0x000054108e037816 */ /* 0x000fc8000000008c */
[----:B------:R-:W-:Y:S02]  /*dca0*/  LOP3.LUT R6, R0, R3, RZ, 0xc0, !PT ;  /* 0x0000000300067212 */ /* 0x000fe400078ec0ff */
[----:B------:R-:W-:-:S04]  /*dcb0*/  PRMT R0, R143, 0x5410, R141 ;  /* 0x000054108f007816 */ /* 0x000fc8000000008d */
[----:B------:R-:W-:Y:S01]  /*dcc0*/  LOP3.LUT R7, R2, R0, RZ, 0xc0, !PT ;  /* 0x0000000002077212 */ /* 0x000fe200078ec0ff */
[----:B------:R-:W-:Y:S02]  /*dcd0*/  IMAD.MOV.U32 R0, RZ, RZ, R16 ;  /* 0x000000ffff007224 */ /* 0x000fe400078e0010 */
[----:B------:R-:W1:Y:S01]  /*dce0*/  LDSM.16.MT88.4 R16, [R178+0xc800] ;  /* 0x00c80000b210783b */ /* 0x000e620000004200 */
[----:B------:R-:W-:-:S03]  /*dcf0*/  IMAD.MOV.U32 R2, RZ, RZ, R44 ;  /* 0x000000ffff027224 */ /* 0x000fc600078e002c */
[C---:B------:R-:W-:Y:S07]  /*dd00*/  HMMA.16816.F32.BF16 R44, R4.reuse, R26, R232 ;  /* 0x0000001a042c723c */ /* 0x040fee00000418e8 */
[----:B------:R-:W-:Y:S01]  /*dd10*/  IMAD.MOV.U32 R233, RZ, RZ, R51 ;  /* 0x000000ffffe97224 */ /* 0x000fe200078e0033 */
[----:B--2---:R-:W-:Y:S01]  /*dd20*/  HMMA.16816.F32.BF16 R120, R4, R20, R120 ;  /* 0x000000140478723c */ /* 0x004fe20000041878 */
[----:B------:R-:W-:Y:S02]  /*dd30*/  IMAD.MOV.U32 R232, RZ, RZ, R48 ;  /* 0x000000ffffe87224 */ /* 0x000fe400078e0030 */
[----:B------:R-:W-:-:S02]  /*dd40*/  IMAD.MOV.U32 R235, RZ, RZ, R29 ;  /* 0x000000ffffeb7224 */ /* 0x000fc400078e001d */
[----:B------:R-:W-:Y:S02]  /*dd50*/  IMAD.MOV.U32 R234, RZ, RZ, R28 ;  /* 0x000000ffffea7224 */ /* 0x000fe400078e001c */
[----:B------:R-:W2:Y:S01]  /*dd60*/  LDSM.16.MT88.4 R28, [R177+0xe800] ;  /* 0x00e80000b11c783b */ /* 0x000ea20000004200 */
[C---:B------:R-:W-:Y:S03]  /*dd70*/  HMMA.16816.F32.BF16 R104, R4.reuse, R24, R104 ;  /* 0x000000180468723c */ /* 0x040fe60000041868 */
[----:B------:R-:W3:Y:S05]  /*dd80*/  LDSM.16.MT88.4 R24, [R180+0xe800] ;  /* 0x00e80000b418783b */ /* 0x000eea0000004200 */
[C---:B-1----:R-:W-:Y:S08]  /*dd90*/  HMMA.16816.F32.BF16 R112, R4.reuse, R16, R112 ;  /* 0x000000100470723c */ /* 0x042ff00000041870 */
[----:B------:R-:W-:Y:S01]  /*dda0*/  HMMA.16816.F32.BF16 R48, R4, R18, R224 ;  /* 0x000000120430723c */ /* 0x000fe200000418e0 */
[----:B------:R-:W1:Y:S06]  /*ddb0*/  LDSM.16.MT88.4 R16, [R179+0xc800] ;  /* 0x00c80000b310783b */ /* 0x000e6c0000004200 */
[----:B------:R-:W-:-:S02]  /*ddc0*/  IMAD.MOV.U32 R227, RZ, RZ, R54 ;  /* 0x000000ffffe37224 */ /* 0x000fc400078e0036 */
[----:B------:R-:W-:Y:S02]  /*ddd0*/  IMAD.MOV.U32 R226, RZ, RZ, R53 ;  /* 0x000000ffffe27224 */ /* 0x000fe400078e0035 */
[----:B------:R-:W-:Y:S01]  /*dde0*/  IMAD.MOV.U32 R225, RZ, RZ, R55 ;  /* 0x000000ffffe17224 */ /* 0x000fe200078e0037 */
[----:B--2---:R-:W-:Y:S01]  /*ddf0*/  HMMA.16816.F32.BF16 R68, R4, R30, R172 ;  /* 0x0000001e0444723c */ /* 0x004fe200000418ac */
[----:B------:R-:W-:-:S07]  /*de00*/  IMAD.MOV.U32 R224, RZ, RZ, R52 ;  /* 0x000000ffffe07224 */ /* 0x000fce00078e0034 */
[C---:B------:R-:W-:Y:S01]  /*de10*/  HMMA.16816.F32.BF16 R52, R4.reuse, R22, R220 ;  /* 0x000000160434723c */ /* 0x040fe200000418dc */
[----:B------:R-:W2:Y:S06]  /*de20*/  LDSM.16.MT88.4 R20, [R177+0x10800] ;  /* 0x01080000b114783b */ /* 0x000eac0000004200 */
[----:B------:R-:W-:Y:S01]  /*de30*/  IMAD.MOV.U32 R220, RZ, RZ, R60 ;  /* 0x000000ffffdc7224 */ /* 0x000fe200078e003c */
[----:B---3--:R-:W-:Y:S01]  /*de40*/  HMMA.16816.F32.BF16 R96, R4, R24, R108 ;  /* 0x000000180460723c */ /* 0x008fe2000004186c */
[----:B------:R-:W-:Y:S02]  /*de50*/  IMAD.MOV.U32 R221, RZ, RZ, R61 ;  /* 0x000000ffffdd7224 */ /* 0x000fe400078e003d */
[----:B------:R-:W-:-:S02]  /*de60*/  IMAD.MOV.U32 R222, RZ, RZ, R62 ;  /* 0x000000ffffde7224 */ /* 0x000fc400078e003e */
[----:B------:R-:W-:Y:S02]  /*de70*/  IMAD.MOV.U32 R223, RZ, RZ, R63 ;  /* 0x000000ffffdf7224 */ /* 0x000fe400078e003f */
[----:B------:R-:W-:Y:S01]  /*de80*/  IMAD.MOV.U32 R31, RZ, RZ, R222 ;  /* 0x000000ffff1f7224 */ /* 0x000fe200078e00de */
[----:B------:R-:W-:Y:S01]  /*de90*/  HMMA.16816.F32.BF16 R108, R4, R26, R132 ;  /* 0x0000001a046c723c */ /* 0x000fe20000041884 */
[----:B------:R-:W3:Y:S01]  /*dea0*/  LDSM.16.MT88.4 R24, [R180+0x10800] ;  /* 0x01080000b418783b */ /* 0x000ee20000004200 */
[----:B------:R-:W-:-:S06]  /*deb0*/  IMAD.MOV.U32 R30, RZ, RZ, R223 ;  /* 0x000000ffff1e7224 */ /* 0x000fcc00078e00df */
[C---:B-1----:R-:W-:Y:S08]  /*dec0*/  HMMA.16816.F32.BF16 R128, R4.reuse, R16, R128 ;  /* 0x000000100480723c */ /* 0x042ff00000041880 */
[----:B------:R-:W-:Y:S01]  /*ded0*/  HMMA.16816.F32.BF16 R60, R4, R18, R216 ;  /* 0x00000012043c723c */ /* 0x000fe200000418d8 */
[----:B------:R-:W1:Y:S06]  /*dee0*/  LDSM.16.MT88.4 R16, [R178+0xe800] ;  /* 0x00e80000b210783b */ /* 0x000e6c0000004200 */
[----:B------:R-:W-:-:S02]  /*def0*/  IMAD.MOV.U32 R219, RZ, RZ, R66 ;  /* 0x000000ffffdb7224 */ /* 0x000fc400078e0042 */
[----:B------:R-:W-:Y:S01]  /*df00*/  IMAD.MOV.U32 R218, RZ, RZ, R67 ;  /* 0x000000ffffda7224 */ /* 0x000fe200078e0043 */
[----:B--2---:R-:W-:Y:S01]  /*df10*/  HMMA.16816.F32.BF16 R164, R4, R20, R164 ;  /* 0x0000001404a4723c */ /* 0x004fe200000418a4 */
[----:B------:R-:W-:Y:S02]  /*df20*/  IMAD.MOV.U32 R217, RZ, RZ, R56 ;  /* 0x000000ffffd97224 */ /* 0x000fe400078e0038 */
[----:B------:R-:W-:-:S04]  /*df30*/  IMAD.MOV.U32 R216, RZ, RZ, R57 ;  /* 0x000000ffffd87224 */ /* 0x000fc800078e0039 */
[----:B------:R-:W-:Y:S01]  /*df40*/  IMAD.MOV.U32 R20, RZ, RZ, R233 ;  /* 0x000000ffff147224 */ /* 0x000fe200078e00e9 */
[C---:B------:R-:W-:Y:S01]  /*df50*/  HMMA.16816.F32.BF16 R64, R4.reuse, R28, R168 ;  /* 0x0000001c0440723c */ /* 0x040fe200000418a8 */
[----:B------:R-:W-:Y:S01]  /*df60*/  IMAD.MOV.U32 R233, RZ, RZ, R0 ;  /* 0x000000ffffe97224 */ /* 0x000fe200078e0000 */
[----:B------:R-:W-:Y:S01]  /*df70*/  LOP3.LUT R0, R15, 0xff, RZ, 0xc0, !PT ;  /* 0x000000ff0f007812 */ /* 0x000fe200078ec0ff */
[----:B------:R-:W-:Y:S02]  /*df80*/  IMAD.MOV.U32 R21, RZ, RZ, R232 ;  /* 0x000000ffff157224 */ /* 0x000fe400078e00e8 */
[----:B------:R-:W-:Y:S01]  /*df90*/  IMAD.MOV.U32 R232, RZ, RZ, R8 ;  /* 0x000000ffffe87224 */ /* 0x000fe200078e0008 */
[----:B------:R-:W-:Y:S01]  /*dfa0*/  LOP3.LUT R8, R35, UR25, R32, 0x96, !PT ;  /* 0x0000001923087c12 */ /* 0x000fe2000f8e9620 */
[----:B------:R-:W-:Y:S01]  /*dfb0*/  IMAD.MOV.U32 R28, RZ, RZ, R58 ;  /* 0x000000ffff1c7224 */ /* 0x000fe200078e003a */
[----:B------:R-:W-:Y:S01]  /*dfc0*/  HMMA.16816.F32.BF16 R124, R4, R22, R124 ;  /* 0x00000016047c723c */ /* 0x000fe2000004187c */
[----:B------:R-:W-:-:S02]  /*dfd0*/  IMAD.MOV.U32 R29, RZ, RZ, R59 ;  /* 0x000000ffff1d7224 */ /* 0x000fc400078e003b */
[----:B------:R-:W-:Y:S01]  /*dfe0*/  IMAD.MOV.U32 R29, RZ, RZ, R216 ;  /* 0x000000ffff1d7224 */ /* 0x000fe200078e00d8 */
[----:B------:R-:W-:Y:S01]  /*dff0*/  LOP3.LUT R3, R33, UR26, R28, 0x96, !PT ;  /* 0x0000001a21037c12 */ /* 0x000fe2000f8e961c */
[----:B------:R-:W-:Y:S02]  /*e000*/  IMAD.MOV.U32 R28, RZ, RZ, R221 ;  /* 0x000000ffff1c7224 */ /* 0x000fe400078e00dd */
[----:B------:R-:W-:Y:S01]  /*e010*/  IMAD.MOV.U32 R23, RZ, RZ, R234 ;  /* 0x000000ffff177224 */ /* 0x000fe200078e00ea */
[----:B---3--:R-:W-:Y:S01]  /*e020*/  HMMA.16816.F32.BF16 R132, R4, R26, R88 ;  /* 0x0000001a0484723c */ /* 0x008fe20000041858 */
[----:B------:R-:W-:Y:S01]  /*e030*/  IMAD.MOV.U32 R234, RZ, RZ, R2 ;  /* 0x000000ffffea7224 */ /* 0x000fe200078e0002 */
[----:B------:R-:W-:Y:S01]  /*e040*/  SHF.R.U32.HI R2, RZ, 0x10, R15 ;  /* 0x00000010ff027819 */ /* 0x000fe2000001160f */
[----:B------:R-:W-:Y:S02]  /*e050*/  IMAD.MOV.U32 R22, RZ, RZ, R9 ;  /* 0x000000ffff167224 */ /* 0x000fe400078e0009 */
[----:B------:R-:W-:Y:S01]  /*e060*/  IMAD.WIDE.U32 R8, R8, -0x2daee0ad, RZ ;  /* 0xd2511f5308087825 */ /* 0x000fe200078e00ff */
[----:B------:R-:W-:-:S02]  /*e070*/  LOP3.LUT R2, R2, 0xff, RZ, 0xc0, !PT ;  /* 0x000000ff02027812 */ /* 0x000fc400078ec0ff */
[----:B-1----:R-:W-:Y:S01]  /*e080*/  HMMA.16816.F32.BF16 R76, R4, R16, R160 ;  /* 0x00000010044c723c */ /* 0x002fe200000418a0 */
[----:B------:R-:W-:Y:S02]  /*e090*/  IMAD.MOV.U32 R231, RZ, RZ, R23 ;  /* 0x000000ffffe77224 */ /* 0x000fe400078e0017 */
[----:B------:R-:W-:-:S04]  /*e0a0*/  IMAD.MOV.U32 R229, RZ, RZ, R21 ;  /* 0x000000ffffe57224 */ /* 0x000fc800078e0015 */
[----:B------:R-:W-:Y:S01]  /*e0b0*/  IMAD.MOV.U32 R160, RZ, RZ, R227 ;  /* 0x000000ffffa07224 */ /* 0x000fe200078e00e3 */
[C---:B------:R-:W-:Y:S01]  /*e0c0*/  HMMA.16816.F32.BF16 R56, R4.reuse, R18, R156 ;  /* 0x000000120438723c */ /* 0x040fe2000004189c */
[----:B------:R-:W1:Y:S01]  /*e0d0*/  LDSM.16.MT88.4 R16, [R179+0xe800] ;  /* 0x00e80000b310783b */ /* 0x000e620000004200 */
[----:B------:R-:W-:Y:S02]  /*e0e0*/  IMAD.MOV.U32 R161, RZ, RZ, R226 ;  /* 0x000000ffffa17224 */ /* 0x000fe400078e00e2 */
[----:B------:R-:W-:Y:S02]  /*e0f0*/  IMAD.MOV.U32 R162, RZ, RZ, R225 ;  /* 0x000000ffffa27224 */ /* 0x000fe400078e00e1 */
[----:B------:R-:W-:Y:S02]  /*e100*/  IMAD.MOV.U32 R163, RZ, RZ, R224 ;  /* 0x000000ffffa37224 */ /* 0x000fe400078e00e0 */
[----:B------:R-:W-:Y:S01]  /*e110*/  HMMA.16816.F32.BF16 R156, R4, R24, R84 ;  /* 0x00000018049c723c */ /* 0x000fe20000041854 */
[----:B------:R-:W-:Y:S01]  /*e120*/  LDSM.16.MT88.4 R24, [R180+0xd000] ;  /* 0x00d00000b418783b */ /* 0x000fe20000004200 */
[----:B------:R-:W-:-:S06]  /*e130*/  IMAD.MOV.U32 R230, RZ, RZ, R161 ;  /* 0x000000ffffe67224 */ /* 0x000fcc00078e00a1 */
[C---:B-1----:R-:W-:Y:S08]  /*e140*/  HMMA.16816.F32.BF16 R148, R4.reuse, R16, R148 ;  /* 0x000000100494723c */ /* 0x042ff00000041894 */
[C---:B------:R-:W-:Y:S01]  /*e150*/  HMMA.16816.F32.BF16 R152, R4.reuse, R18, R152 ;  /* 0x000000120498723c */ /* 0x040fe20000041898 */
[----:B------:R-:W1:Y:S07]  /*e160*/  LDSM.16.MT88.4 R16, [R178+0x10800] ;  /* 0x01080000b210783b */ /* 0x000e6e0000004200 */
[C---:B-1----:R-:W-:Y:S01]  /*e170*/  HMMA.16816.F32.BF16 R172, R4.reuse, R16, R72 ;  /* 0x0000001004ac723c */ /* 0x042fe20000041848 */
[----:B------:R-:W1:Y:S06]  /*e180*/  LDC.U8 R74, c[0x0][0x2d8] ;  /* 0x0000b600ff4a7b82 */ /* 0x000e6c0000000000 */
[----:B------:R-:W-:Y:S01]  /*e190*/  IMAD.MOV.U32 R75, RZ, RZ, R14 ;  /* 0x000000ffff4b7224 */ /* 0x000fe200078e000e */
[----:B------:R-:W-:Y:S01]  /*e1a0*/  HMMA.16816.F32.BF16 R168, R4, R18, R80 ;  /* 0x0000001204a8723c */ /* 0x000fe20000041850 */
[----:B------:R-:W2:Y:S01]  /*e1b0*/  LDSM.16.MT88.4 R16, [R179+0x10800] ;  /* 0x01080000b310783b */ /* 0x000ea20000004200 */
[----:B------:R-:W-:Y:S01]  /*e1c0*/  IMAD.MOV.U32 R73, RZ, RZ, R29 ;  /* 0x000000ffff497224 */ /* 0x000fe200078e001d */
[----:B-1----:R-:W-:-:S02]  /*e1d0*/  ISETP.GE.U32.AND P6, PT, R74, R0, PT ;  /* 0x000000004a00720c */ /* 0x002fc40003fc6070 */
[----:B------:R-:W-:Y:S02]  /*e1e0*/  LOP3.LUT R0, R39, 0xff, RZ, 0xc0, !PT ;  /* 0x000000ff27007812 */ /* 0x000fe400078ec0ff */
[C---:B------:R-:W-:Y:S01]  /*e1f0*/  ISETP.GE.U32.AND P0, PT, R74.reuse, R2, PT ;  /* 0x000000024a00720c */ /* 0x040fe20003f06070 */
[----:B------:R-:W-:Y:S01]  /*e200*/  IMAD.WIDE.U32 R2, R3, -0x2daee0ad, RZ ;  /* 0xd2511f5303027825 */ /* 0x000fe200078e00ff */
[C---:B------:R-:W-:Y:S02]  /*e210*/  ISETP.GE.U32.AND P5, PT, R74.reuse, R0, PT ;  /* 0x000000004a00720c */ /* 0x040fe40003fa6070 */
[----:B------:R-:W-:Y:S02]  /*e220*/  LOP3.LUT R0, R15, 0xffff, RZ, 0xc0, !PT ;  /* 0x0000ffff0f007812 */ /* 0x000fe400078ec0ff */
[----:B------:R-:W-:Y:S02]  /*e230*/  LOP3.LUT R3, R3, UR23, R102, 0x96, !PT ;  /* 0x0000001703037c12 */ /* 0x000fe4000f8e9666 */
[----:B------:R-:W-:Y:S01]  /*e240*/  SHF.R.U32.HI R0, RZ, 0x8, R0 ;  /* 0x00000008ff007819 */ /* 0x000fe20000011600 */
[----:B------:R-:W-:Y:S01]  /*e250*/  @!P6 HFMA2.BF16_V2 R236, -RZ.H0_H0, RZ.H0_H0, -R146.H0_H0 ;  /* 0x200000ffffece231 */ /* 0x000fe20000340992 */
[----:B------:R-:W-:-:S02]  /*e260*/  ISETP.GE.U32.AND P1, PT, R74, R38, PT ;  /* 0x000000264a00720c */ /* 0x000fc40003f26070 */
[----:B------:R-:W-:Y:S01]  /*e270*/  LOP3.LUT R0, R0, 0xffff, RZ, 0xc0, !PT ;  /* 0x0000ffff00007812 */ /* 0x000fe200078ec0ff */
[----:B------:R-:W-:Y:S01]  /*e280*/  @!P0 HFMA2.BF16_V2 R238, -RZ.H0_H0, RZ.H0_H0, -R147.H0_H0 ;  /* 0x200000ffffee8231 */ /* 0x000fe20000340993 */
[----:B------:R-:W-:Y:S01]  /*e290*/  @!P6 PRMT R146, R236, 0x5410, RZ ;  /* 0x00005410ec92e816 */ /* 0x000fe200000000ff */
[----:B------:R-:W-:Y:S01]  /*e2a0*/  IMAD.MOV.U32 R236, RZ, RZ, R163 ;  /* 0x000000ffffec7224 */ /* 0x000fe200078e00a3 */
[C---:B------:R-:W-:Y:S02]  /*e2b0*/  ISETP.GE.U32.AND P6, PT, R74.reuse, R0, PT ;  /* 0x000000004a00720c */ /* 0x040fe40003fc6070 */
[----:B------:R-:W-:Y:S01]  /*e2c0*/  LOP3.LUT R0, R9, UR8, R2, 0x96, !PT ;  /* 0x0000000809007c12 */ /* 0x000fe2000f8e9602 */
[----:B------:R-:W-:Y:S01]  /*e2d0*/  IMAD.WIDE.U32 R2, R3, -0x326172a9, RZ ;  /* 0xcd9e8d5703027825 */ /* 0x000fe200078e00ff */
[----:B------:R-:W-:Y:S01]  /*e2e0*/  ISETP.GE.U32.AND P2, PT, R74, R37, PT ;  /* 0x000000254a00720c */ /* 0x000fe20003f46070 */
[----:B--2---:R-:W-:Y:S01]  /*e2f0*/  HMMA.16816.F32.BF16 R92, R4, R16, R92 ;  /* 0x00000010045c723c */ /* 0x004fe2000004185c */
[----:B------:R-:W-:Y:S01]  /*e300*/  @!P0 PRMT R147, R238, 0x5410, RZ ;  /* 0x00005410ee938816 */ /* 0x000fe200000000ff */
[----:B------:R-:W-:Y:S01]  /*e310*/  IMAD.WIDE.U32 R38, R0, -0x326172a9, RZ ;  /* 0xcd9e8d5700267825 */ /* 0x000fe200078e00ff */
[----:B------:R-:W-:-:S03]  /*e320*/  LOP3.LUT R3, R3, UR22, R34, 0x96, !PT ;  /* 0x0000001603037c12 */ /* 0x000fc6000f8e9622 */
[----:B------:R-:W-:Y:S01]  /*e330*/  IMAD.MOV.U32 R238, RZ, RZ, R162 ;  /* 0x000000ffffee7224 */ /* 0x000fe200078e00a2 */
[----:B------:R-:W-:Y:S01]  /*e340*/  LOP3.LUT R0, R39, UR5, R2, 0x96, !PT ;  /* 0x0000000527007c12 */ /* 0x000fe2000f8e9602 */
[----:B------:R-:W-:Y:S01]  /*e350*/  IMAD.WIDE.U32 R2, R3, -0x2daee0ad, RZ ;  /* 0xd2511f5303027825 */ /* 0x000fe200078e00ff */
[----:B------:R-:W-:Y:S01]  /*e360*/  @!P6 HFMA2.BF16_V2 R237, -RZ.H0_H0, RZ.H0_H0, -R144.H0_H0 ;  /* 0x200000ffffede231 */ /* 0x000fe20000340990 */
[----:B------:R-:W-:Y:S01]  /*e370*/  HMMA.16816.F32.BF16 R116, R4, R18, R116 ;  /* 0x000000120474723c */ /* 0x000fe20000041874 */
[----:B------:R-:W1:Y:S01]  /*e380*/  LDSM.16.MT88.4 R16, [R177+0xd000] ;  /* 0x00d00000b110783b */ /* 0x000e620000004200 */
[----:B------:R-:W-:Y:S01]  /*e390*/  IMAD.WIDE.U32 R34, R0, -0x2daee0ad, RZ ;  /* 0xd2511f5300227825 */ /* 0x000fe200078e00ff */
[----:B------:R-:W-:Y:S02]  /*e3a0*/  SHF.R.U32.HI R0, RZ, 0x18, R15 ;  /* 0x00000018ff007819 */ /* 0x000fe4000001160f */
[----:B------:R-:W-:Y:S01]  /*e3b0*/  LOP3.LUT R14, R3, UR4, R8, 0x96, !PT ;  /* 0x00000004030e7c12 */ /* 0x000fe2000f8e9608 */
[----:B------:R-:W-:Y:S01]  /*e3c0*/  IMAD.WIDE.U32 R8, R42, -0x2daee0ad, RZ ;  /* 0xd2511f532a087825 */ /* 0x000fe200078e00ff */
[----:B------:R-:W-:-:S02]  /*e3d0*/  LOP3.LUT R2, R35, UR15, R2, 0x96, !PT ;  /* 0x0000000f23027c12 */ /* 0x000fc4000f8e9602 */
[----:B------:R-:W-:Y:S01]  /*e3e0*/  @!P6 PRMT R144, R237, 0x5410, RZ ;  /* 0x00005410ed90e816 */ /* 0x000fe200000000ff */
[----:B------:R-:W-:Y:S01]  /*e3f0*/  IMAD.WIDE.U32 R32, R14, -0x326172a9, RZ ;  /* 0xcd9e8d570e207825 */ /* 0x000fe200078e00ff */
[----:B------:R-:W-:Y:S02]  /*e400*/  ISETP.GE.U32.AND P6, PT, R74, R0, PT ;  /* 0x000000004a00720c */ /* 0x000fe40003fc6070 */
[----:B------:R-:W-:Y:S01]  /*e410*/  SHF.R.U32.HI R0, RZ, 0x8, R41 ;  /* 0x00000008ff007819 */ /* 0x000fe20000011629 */
[----:B------:R-:W-:Y:S01]  /*e420*/  IMAD.WIDE.U32 R2, R2, -0x326172a9, RZ ;  /* 0xcd9e8d5702027825 */ /* 0x000fe200078e00ff */
[----:B------:R-:W-:Y:S02]  /*e430*/  LOP3.LUT R72, R9, UR30, R40, 0x96, !PT ;  /* 0x0000001e09487c12 */ /* 0x000fe4000f8e9628 */
[C---:B------:R-:W-:Y:S01]  /*e440*/  LOP3.LUT R39, R8.reuse, 0xff, RZ, 0xc0, !PT ;  /* 0x000000ff08277812 */ /* 0x040fe200078ec0ff */
[----:B------:R-:W-:Y:S01]  /*e450*/  FFMA.FTZ R4, R247, c[0x0][0x23c], -R12 ;  /* 0x00008f00f7047a23 */ /* 0x000fe2000001080c */
[----:B------:R-:W-:Y:S01]  /*e460*/  LOP3.LUT R216, R8, 0xffff, RZ, 0xc0, !PT ;  /* 0x0000ffff08d87812 */ /* 0x000fe200078ec0ff */
[----:B------:R-:W-:Y:S01]  /*e470*/  FFMA.FTZ R9, R239, c[0x0][0x23c], -R13 ;  /* 0x00008f00ef097a23 */ /* 0x000fe2000001080d */
[--C-:B------:R-:W-:Y:S01]  /*e480*/  SHF.R.U32.HI R40, RZ, 0x10, R8.reuse ;  /* 0x00000010ff287819 */ /* 0x100fe20000011608 */
[----:B------:R-:W-:Y:S01]  /*e490*/  MUFU.EX2 R222, R4 ;  /* 0x0000000400de7308 */ /* 0x000fe20000000800 */
[----:B------:R-:W-:Y:S01]  /*e4a0*/  SHF.R.U32.HI R37, RZ, 0x18, R8 ;  /* 0x00000018ff257819 */ /* 0x000fe20000011608 */
[----:B------:R-:W-:Y:S01]  /*e4b0*/  @!P6 HFMA2.BF16_V2 R239, -RZ.H0_H0, RZ.H0_H0, -R145.H0_H0 ;  /* 0x200000ffffefe231 */ /* 0x000fe20000340991 */
[----:B------:R-:W-:Y:S01]  /*e4c0*/  LOP3.LUT R8, R0, 0xffff, RZ, 0xc0, !PT ;  /* 0x0000ffff00087812 */ /* 0x000fe200078ec0ff */
[----:B------:R-:W-:Y:S01]  /*e4d0*/  IMAD.MOV.U32 R41, RZ, RZ, R30 ;  /* 0x000000ffff297224 */ /* 0x000fe200078e001e */
[----:B------:R-:W-:Y:S01]  /*e4e0*/  LOP3.LUT R0, R2, 0xffff, RZ, 0xc0, !PT ;  /* 0x0000ffff02007812 */ /* 0x000fe200078ec0ff */
[----:B------:R-:W-:Y:S01]  /*e4f0*/  IMAD.MOV.U32 R237, RZ, RZ, R31 ;  /* 0x000000ffffed7224 */ /* 0x000fe200078e001f */
[----:B------:R-:W-:Y:S01]  /*e500*/  ISETP.GE.U32.AND P0, PT, R74, R8, PT ;  /* 0x000000084a00720c */ /* 0x000fe20003f06070 */
[----:B------:R2:W-:Y:S01]  /*e510*/  MUFU.EX2 R228, R9 ;  /* 0x0000000900e47308 */ /* 0x0005e20000000800 */
[----:B------:R-:W-:Y:S01]  /*e520*/  SHF.R.U32.HI R8, RZ, 0x8, R0 ;  /* 0x00000008ff087819 */ /* 0x000fe20000011600 */
[----:B------:R-:W-:Y:S01]  /*e530*/  IMAD.MOV.U32 R42, RZ, RZ, R28 ;  /* 0x000000ffff2a7224 */ /* 0x000fe200078e001c */
[----:B------:R-:W-:Y:S01]  /*e540*/  LOP3.LUT R0, R2, 0xff, RZ, 0xc0, !PT ;  /* 0x000000ff02007812 */ /* 0x000fe200078ec0ff */
[----:B------:R-:W-:Y:S01]  /*e550*/  LDSM.16.MT88.4 R28, [R178+0xd000] ;  /* 0x00d00000b21c783b */ /* 0x000fe20000004200 */
[----:B------:R-:W-:Y:S01]  /*e560*/  @!P6 PRMT R145, R239, 0x5410, RZ ;  /* 0x00005410ef91e816 */ /* 0x000fe200000000ff */
[----:B------:R-:W-:Y:S01]  /*e570*/  IMAD.MOV.U32 R239, RZ, RZ, R22 ;  /* 0x000000ffffef7224 */ /* 0x000fe200078e0016 */
[----:B------:R-:W-:Y:S01]  /*e580*/  PRMT R15, R0, 0x5410, R8 ;  /* 0x00005410000f7816 */ /* 0x000fe20000000008 */
[----:B------:R-:W-:Y:S01]  /*e590*/  FFMA.FTZ R8, R244, c[0x0][0x23c], -R12 ;  /* 0x00008f00f4087a23 */ /* 0x000fe2000001080c */
[----:B------:R-:W-:Y:S01]  /*e5a0*/  LOP3.LUT R0, R43, 0xff, RZ, 0xc0, !PT ;  /* 0x000000ff2b007812 */ /* 0x000fe200078ec0ff */
[----:B------:R-:W-:Y:S01]  /*e5b0*/  IMAD.MOV.U32 R43, RZ, RZ, R160 ;  /* 0x000000ffff2b7224 */ /* 0x000fe200078e00a0 */
[----:B------:R-:W-:Y:S01]  /*e5c0*/  SHF.R.U32.HI R14, RZ, 0x18, R2 ;  /* 0x00000018ff0e7819 */ /* 0x000fe20000011602 */
[----:B------:R-:W-:Y:S01]  /*e5d0*/  MUFU.EX2 R224, R8 ;  /* 0x0000000800e07308 */ /* 0x000fe20000000800 */
[----:B------:R-:W-:Y:S01]  /*e5e0*/  ISETP.GE.U32.AND P6, PT, R74, R0, PT ;  /* 0x000000004a00720c */ /* 0x000fe20003fc6070 */
[--C-:B------:R-:W-:Y:S01]  /*e5f0*/  FFMA.FTZ R0, R242, c[0x0][0x23c], -R13.reuse ;  /* 0x00008f00f2007a23 */ /* 0x100fe2000001080d */
[----:B------:R-:W-:Y:S01]  /*e600*/  @!P0 HFMA2.BF16_V2 R242, -RZ.H0_H0, RZ.H0_H0, -R140.H0_H0 ;  /* 0x200000fffff28231 */ /* 0x000fe2000034098c */
[----:B--2---:R-:W-:Y:S01]  /*e610*/  FFMA.FTZ R9, R243, c[0x0][0x23c], -R13 ;  /* 0x00008f00f3097a23 */ /* 0x004fe2000001080d */
[----:B------:R-:W-:Y:S01]  /*e620*/  @!P1 HFMA2.BF16_V2 R243, -RZ.H0_H0, RZ.H0_H0, -R142.H0_H0 ;  /* 0x200000fffff39231 */ /* 0x000fe2000034098e */
[----:B------:R-:W-:-:S02]  /*e630*/  LOP3.LUT R5, R36, 0xffff, RZ, 0xc0, !PT ;  /* 0x0000ffff24057812 */ /* 0x000fc400078ec0ff */
[----:B------:R2:W-:Y:S01]  /*e640*/  MUFU.EX2 R227, R9 ;  /* 0x0000000900e37308 */ /* 0x0005e20000000800 */
[----:B------:R-:W-:Y:S02]  /*e650*/  @!P0 PRMT R140, R242, 0x5410, RZ ;  /* 0x00005410f28c8816 */ /* 0x000fe400000000ff */
[----:B------:R-:W-:Y:S01]  /*e660*/  @!P1 PRMT R142, R243, 0x5410, RZ ;  /* 0x00005410f38e9816 */ /* 0x000fe200000000ff */
[----:B------:R-:W-:Y:S01]  /*e670*/  IMAD.MOV.U32 R243, RZ, RZ, R75 ;  /* 0x000000fffff37224 */ /* 0x000fe200078e004b */
[----:B------:R-:W-:Y:S01]  /*e680*/  PRMT R242, R74, 0x7054, R74 ;  /* 0x000070544af27816 */ /* 0x000fe2000000004a */
[----:B------:R-:W-:Y:S02]  /*e690*/  IMAD.MOV.U32 R75, RZ, RZ, R218 ;  /* 0x000000ffff4b7224 */ /* 0x000fe400078e00da */
[----:B------:R3:W-:Y:S01]  /*e6a0*/  MUFU.EX2 R226, R0 ;  /* 0x0000000000e27308 */ /* 0x0007e20000000800 */
[----:B--2---:R-:W-:Y:S02]  /*e6b0*/  SHF.R.U32.HI R9, RZ, 0x10, R2 ;  /* 0x00000010ff097819 */ /* 0x004fe40000011602 */
[----:B------:R-:W-:Y:S01]  /*e6c0*/  LOP3.LUT R2, R3, UR29, R32, 0x96, !PT ;  /* 0x0000001d03027c12 */ /* 0x000fe2000f8e9620 */
[----:B------:R-:W-:Y:S01]  /*e6d0*/  FFMA.FTZ R3, R240, c[0x0][0x23c], -R13 ;  /* 0x00008f00f0037a23 */ /* 0x000fe2000001080d */
[----:B------:R-:W-:Y:S01]  /*e6e0*/  @!P6 HFMA2.BF16_V2 R240, -RZ.H0_H0, RZ.H0_H0, -R143.H0_H0 ;  /* 0x200000fffff0e231 */ /* 0x000fe2000034098f */
[----:B------:R-:W-:-:S02]  /*e6f0*/  LOP3.LUT R9, R9, 0xff, RZ, 0xc0, !PT ;  /* 0x000000ff09097812 */ /* 0x000fc400078ec0ff */
[----:B------:R2:W-:Y:S01]  /*e700*/  MUFU.EX2 R225, R3 ;  /* 0x0000000300e17308 */ /* 0x0005e20000000800 */
[----:B---3--:R-:W-:Y:S02]  /*e710*/  LOP3.LUT R0, R36, 0xff, RZ, 0xc0, !PT ;  /* 0x000000ff24007812 */ /* 0x008fe400078ec0ff */
[----:B------:R-:W-:Y:S01]  /*e720*/  @!P6 PRMT R143, R240, 0x5410, RZ ;  /* 0x00005410f08fe816 */ /* 0x000fe200000000ff */
[----:B------:R-:W-:Y:S01]  /*e730*/  IMAD.MOV.U32 R240, RZ, RZ, R20 ;  /* 0x000000fffff07224 */ /* 0x000fe200078e0014 */
[----:B------:R-:W-:Y:S01]  /*e740*/  ISETP.GE.U32.AND P1, PT, R74, R0, PT ;  /* 0x000000004a00720c */ /* 0x000fe20003f26070 */
[----:B------:R-:W3:Y:S01]  /*e750*/  LDSM.16.MT88.4 R20, [R179+0xd000] ;  /* 0x00d00000b314783b */ /* 0x000ee20000004200 */
[----:B------:R-:W-:Y:S02]  /*e760*/  SHF.R.U32.HI R0, RZ, 0x18, R36 ;  /* 0x00000018ff007819 */ /* 0x000fe40000011624 */
[----:B------:R-:W-:Y:S02]  /*e770*/  LOP3.LUT R8, R2, 0xff, RZ, 0xc0, !PT ;  /* 0x000000ff02087812 */ /* 0x000fe400078ec0ff */
[----:B------:R-:W-:-:S02]  /*e780*/  ISETP.GE.U32.AND P0, PT, R74, R0, PT ;  /* 0x000000004a00720c */ /* 0x000fc40003f06070 */
[----:B------:R-:W-:Y:S02]  /*e790*/  SHF.R.U32.HI R7, RZ, 0x18, R2 ;  /* 0x00000018ff077819 */ /* 0x000fe40000011602 */
[----:B------:R-:W-:Y:S02]  /*e7a0*/  PRMT R9, R9, 0x5410, R14 ;  /* 0x0000541009097816 */ /* 0x000fe4000000000e */
[----:B--2---:R-:W-:Y:S01]  /*e7b0*/  SHF.R.U32.HI R3, RZ, 0x10, R36 ;  /* 0x00000010ff037819 */ /* 0x004fe20000011624 */
[----:B------:R-:W-:-:S03]  /*e7c0*/  IMAD.MOV.U32 R36, RZ, RZ, R219 ;  /* 0x000000ffff247224 */ /* 0x000fc600078e00db */
[----:B------:R-:W-:Y:S01]  /*e7d0*/  LOP3.LUT R0, R3, 0xff, RZ, 0xc0, !PT ;  /* 0x000000ff03007812 */ /* 0x000fe200078ec0ff */
[----:B------:R-:W-:Y:S01]  /*e7e0*/  FFMA.FTZ R3, R241, c[0x0][0x23c], -R12 ;  /* 0x00008f00f1037a23 */ /* 0x000fe2000001080c */
[----:B------:R-:W-:Y:S02]  /*e7f0*/  @!P2 HFMA2.BF16_V2 R241, -RZ.H0_H0, RZ.H0_H0, -R141.H0_H0 ;  /* 0x200000fffff1a231 */ /* 0x000fe4000034098d */
[----:B------:R-:W-:Y:S01]  /*e800*/  ISETP.GE.U32.AND P6, PT, R74, R0, PT ;  /* 0x000000004a00720c */ /* 0x000fe20003fc6070 */
[----:B------:R2:W4:Y:S01]  /*e810*/  MUFU.EX2 R223, R3 ;  /* 0x0000000300df7308 */ /* 0x0005220000000800 */
[----:B------:R-:W-:Y:S02]  /*e820*/  LOP3.LUT R0, R2, 0xffff, RZ, 0xc0, !PT ;  /* 0x0000ffff02007812 */ /* 0x000fe400078ec0ff */
[----:B------:R-:W-:Y:S01]  /*e830*/  @!P2 PRMT R141, R241, 0x5410, RZ ;  /* 0x00005410f18da816 */ /* 0x000fe200000000ff */
[----:B------:R-:W-:Y:S01]  /*e840*/  IMAD.MOV.U32 R241, RZ, RZ, R73 ;  /* 0x000000fffff17224 */ /* 0x000fe200078e0049 */
[----:B------:R-:W-:Y:S01]  /*e850*/  SHF.R.U32.HI R6, RZ, 0x8, R0 ;  /* 0x00000008ff067819 */ /* 0x000fe20000011600 */
[----:B------:R1:W5:Y:S01]  /*e860*/  LDL.LU.S16 R73, [R1] ;  /* 0x0000000001497983 */ /* 0x0003620000300600 */
[----:B--2---:R-:W-:-:S02]  /*e870*/  SHF.R.U32.HI R3, RZ, 0x10, R2 ;  /* 0x00000010ff037819 */ /* 0x004fc40000011602 */
[----:B------:R-:W-:Y:S02]  /*e880*/  SHF.R.U32.HI R2, RZ, 0x8, R5 ;  /* 0x00000008ff027819 */ /* 0x000fe40000011605 */
[----:B------:R-:W-:Y:S01]  /*e890*/  LOP3.LUT R0, R3, 0xff, RZ, 0xc0, !PT ;  /* 0x000000ff03007812 */ /* 0x000fe200078ec0ff */
[----:B------:R-:W-:Y:S01]  /*e8a0*/  FFMA.FTZ R3, R246, c[0x0][0x23c], -R12 ;  /* 0x00008f00f6037a23 */ /* 0x000fe2000001080c */
[----:B------:R-:W-:Y:S02]  /*e8b0*/  PRMT R5, R8, 0x5410, R6 ;  /* 0x0000541008057816 */ /* 0x000fe40000000006 */
[----:B------:R-:W-:Y:S01]  /*e8c0*/  PRMT R4, R0, 0x5410, R7 ;  /* 0x0000541000047816 */ /* 0x000fe20000000007 */
[----:B------:R2:W1:Y:S01]  /*e8d0*/  MUFU.EX2 R221, R3 ;  /* 0x0000000300dd7308 */ /* 0x0004620000000800 */
[----:B------:R-:W-:Y:S02]  /*e8e0*/  LOP3.LUT R0, R2, 0xffff, RZ, 0xc0, !PT ;  /* 0x0000ffff02007812 */ /* 0x000fe400078ec0ff */
[----:B----4-:R-:W-:-:S02]  /*e8f0*/  F2FP.BF16.PACK_AB R2, R223, R224 ;  /* 0x000000e0df02723e */ /* 0x010fc400000010ff */
[----:B------:R-:W-:Y:S01]  /*e900*/  ISETP.GE.U32.AND P2, PT, R74, R0, PT ;  /* 0x000000004a00720c */ /* 0x000fe20003f46070 */
[--C-:B------:R-:W-:Y:S01]  /*e910*/  HSET2.LE.AND R0, R15, R242.reuse, PT ;  /* 0x000000f20f007233 */ /* 0x100fe20003803000 */
[C---:B------:R-:W-:Y:S01]  /*e920*/  PRMT R137, R2.reuse, 0x7632, R137 ;  /* 0x0000763202897816 */ /* 0x040fe20000000089 */
[----:B------:R-:W-:Y:S01]  /*e930*/  IMAD.MOV.U32 R74, RZ, RZ, R217 ;  /* 0x000000ffff4a7224 */ /* 0x000fe200078e00d9 */
[----:B------:R-:W-:Y:S01]  /*e940*/  PRMT R136, R2, 0x7610, R136 ;  /* 0x0000761002887816 */ /* 0x000fe20000000088 */
[----:B------:R-:W-:Y:S01]  /*e950*/  HSET2.LE.AND R2, R9, R242, PT ;  /* 0x000000f209027233 */ /* 0x000fe20003803000 */
[----:B------:R-:W-:Y:S01]  /*e960*/  IMAD.MOV.U32 R217, RZ, RZ, R220 ;  /* 0x000000ffffd97224 */ /* 0x000fe200078e00dc */
[----:B------:R-:W-:Y:S02]  /*e970*/  LOP3.LUT R8, R40, 0xff, RZ, 0xc0, !PT ;  /* 0x000000ff28087812 */ /* 0x000fe400078ec0ff */
[----:B------:R-:W-:Y:S02]  /*e980*/  SHF.R.U32.HI R9, RZ, 0x18, R72 ;  /* 0x00000018ff097819 */ /* 0x000fe40000011648 */
[----:B--2---:R-:W-:-:S04]  /*e990*/  F2FP.BF16.PACK_AB R3, R225, R226 ;  /* 0x000000e2e103723e */ /* 0x004fc800000010ff */
[C---:B------:R-:W-:Y:S02]  /*e9a0*/  PRMT R139, R3.reuse, 0x7610, R139 ;  /* 0x00007610038b7816 */ /* 0x040fe4000000008b */
[----:B------:R-:W-:-:S04]  /*e9b0*/  PRMT R138, R3, 0x7632, R138 ;  /* 0x00007632038a7816 */ /* 0x000fc8000000008a */
[----:B------:R-:W-:-:S04]  /*e9c0*/  PRMT R3, R139, 0x5410, R138 ;  /* 0x000054108b037816 */ /* 0x000fc8000000008a */
[----:B------:R-:W-:Y:S02]  /*e9d0*/  LOP3.LUT R6, R0, R3, RZ, 0xc0, !PT ;  /* 0x0000000300067212 */ /* 0x000fe400078ec0ff */
[----:B------:R-:W-:Y:S02]  /*e9e0*/  F2FP.BF16.PACK_AB R3, R227, R228 ;  /* 0x000000e4e303723e */ /* 0x000fe400000010ff */
[----:B------:R-:W-:Y:S02]  /*e9f0*/  PRMT R0, R136, 0x5410, R137 ;  /* 0x0000541088007816 */ /* 0x000fe40000000089 */
[C---:B------:R-:W-:Y:S02]  /*ea00*/  PRMT R103, R3.reuse, 0x7610, R103 ;  /* 0x0000761003677816 */ /* 0x040fe40000000067 */
[----:B------:R-:W-:Y:S01]  /*ea10*/  LOP3.LUT R7, R2, R0, RZ, 0xc0, !PT ;  /* 0x0000000002077212 */ /* 0x000fe200078ec0ff */
[----:B------:R-:W-:Y:S01]  /*ea20*/  HSET2.LE.AND R0, R5, R242, PT ;  /* 0x000000f205007233 */ /* 0x000fe20003803000 */
[----:B------:R-:W-:Y:S01]  /*ea30*/  PRMT R102, R3, 0x7632, R102 ;  /* 0x0000763203667816 */ /* 0x000fe20000000066 */
[----:B------:R-:W-:Y:S01]  /*ea40*/  @!P1 HFMA2.BF16_V2 R246, -RZ.H0_H0, RZ.H0_H0, -R103.H0_H0 ;  /* 0x200000fffff69231 */ /* 0x000fe20000340967 */
[----:B-1----:R-:W-:-:S02]  /*ea50*/  F2FP.BF16.PACK_AB R2, R221, R222 ;  /* 0x000000dedd02723e */ /* 0x002fc400000010ff */
[----:B------:R-:W-:Y:S01]  /*ea60*/  PRMT R3, R103, 0x5410, R102 ;  /* 0x0000541067037816 */ /* 0x000fe20000000066 */
[----:B------:R-:W-:Y:S01]  /*ea70*/  @!P2 HFMA2.BF16_V2 R244, -RZ.H0_H0, RZ.H0_H0, -R102.H0_H0 ;  /* 0x200000fffff4a231 */ /* 0x000fe20000340966 */
[C---:B------:R-:W-:Y:S02]  /*ea80*/  PRMT R35, R2.reuse, 0x7632, R35 ;  /* 0x0000763202237816 */ /* 0x040fe40000000023 */
[----:B------:R-:W-:Y:S01]  /*ea90*/  PRMT R32, R2, 0x7610, R32 ;  /* 0x0000761002207816 */ /* 0x000fe20000000020 */
[----:B------:R-:W-:Y:S01]  /*eaa0*/  HSET2.LE.AND R2, R4, R242, PT ;  /* 0x000000f204027233 */ /* 0x000fe20003803000 */
[----:B------:R-:W-:Y:S01]  /*eab0*/  LOP3.LUT R4, R0, R3, RZ, 0xc0, !PT ;  /* 0x0000000300047212 */ /* 0x000fe200078ec0ff */
[----:B------:R-:W-:Y:S01]  /*eac0*/  @!P0 HFMA2.BF16_V2 R247, -RZ.H0_H0, RZ.H0_H0, -R35.H0_H0 ;  /* 0x200000fffff78231 */ /* 0x000fe20000340923 */
[----:B------:R-:W-:Y:S02]  /*ead0*/  PRMT R0, R32, 0x5410, R35 ;  /* 0x0000541020007816 */ /* 0x000fe40000000023 */
[----:B------:R-:W-:Y:S01]  /*eae0*/  @!P1 PRMT R103, R246, 0x5410, RZ ;  /* 0x00005410f6679816 */ /* 0x000fe200000000ff */
[----:B------:R-:W-:Y:S01]  /*eaf0*/  IMAD.MOV.U32 R246, RZ, RZ, R74 ;  /* 0x000000fffff67224 */ /* 0x000fe200078e004a */
[----:B------:R-:W-:-:S02]  /*eb00*/  LOP3.LUT R5, R2, R0, RZ, 0xc0, !PT ;  /* 0x0000000002057212 */ /* 0x000fc400078ec0ff */
[----:B------:R-:W-:Y:S02]  /*eb10*/  LOP3.LUT R2, R33, UR16, R38, 0x96, !PT ;  /* 0x0000001021027c12 */ /* 0x000fe4000f8e9626 */
[----:B------:R-:W-:Y:S02]  /*eb20*/  @!P2 PRMT R102, R244, 0x5410, RZ ;  /* 0x00005410f466a816 */ /* 0x000fe400000000ff */
[----:B------:R1:W2:Y:S01]  /*eb30*/  LDL.LU.S16 R244, [R1+0x4] ;  /* 0x0000040001f47983 */ /* 0x0002a20000300600 */
[----:B------:R-:W-:Y:S01]  /*eb40*/  HMMA.16816.F32.BF16 R104, R4, R16, R104 ;  /* 0x000000100468723c */ /* 0x000fe20000041868 */
[----:B------:R-:W-:Y:S01]  /*eb50*/  IMAD.WIDE.U32 R2, R2, -0x2daee0ad, RZ ;  /* 0xd2511f5302027825 */ /* 0x000fe200078e00ff */
[----:B------:R-:W-:-:S03]  /*eb60*/  @!P0 PRMT R35, R247, 0x5410, RZ ;  /* 0x00005410f7238816 */ /* 0x000fc600000000ff */
[----:B------:R-:W-:Y:S01]  /*eb70*/  IMAD.MOV.U32 R247, RZ, RZ, R75 ;  /* 0x000000fffff77224 */ /* 0x000fe200078e004b */
[----:B------:R-:W-:Y:S02]  /*eb80*/  LOP3.LUT R14, R2, 0xffff, RZ, 0xc0, !PT ;  /* 0x0000ffff020e7812 */ /* 0x000fe400078ec0ff */
[----:B------:R-:W-:Y:S01]  /*eb90*/  HMMA.16816.F32.BF16 R44, R4, R18, R44 ;  /* 0x00000012042c723c */ /* 0x000fe2000004182c */
[----:B------:R-:W4:Y:S01]  /*eba0*/  LDSM.16.MT88.4 R16, [R177+0xf000] ;  /* 0x00f00000b110783b */ /* 0x000f220000004200 */
[----:B------:R-:W-:Y:S02]  /*ebb0*/  SHF.R.U32.HI R15, RZ, 0x18, R2 ;  /* 0x00000018ff0f7819 */ /* 0x000fe40000011602 */
[----:B------:R-:W-:Y:S01]  /*ebc0*/  LOP3.LUT R0, R3, UR30, R34, 0x96, !PT ;  /* 0x0000001e03007c12 */ /* 0x000fe2000f8e9622 */
[----:B------:R-:W-:-:S03]  /*ebd0*/  FFMA.FTZ R3, R248, c[0x0][0x23c], -R13 ;  /* 0x00008f00f8037a23 */ /* 0x000fc6000001080d */
[C---:B---3--:R-:W-:Y:S01]  /*ebe0*/  HMMA.16816.F32.BF16 R128, R4.reuse, R20, R128 ;  /* 0x000000140480723c */ /* 0x048fe20000041880 */
[----:B------:R3:W-:Y:S07]  /*ebf0*/  MUFU.EX2 R219, R3 ;  /* 0x0000000300db7308 */ /* 0x0007ee0000000800 */
[C---:B------:R-:W-:Y:S01]  /*ec00*/  HMMA.16816.F32.BF16 R60, R4.reuse, R22, R60 ;  /* 0x00000016043c723c */ /* 0x040fe2000004183c */
[----:B------:R-:W1:Y:S07]  /*ec10*/  LDSM.16.MT88.4 R20, [R180+0xf000] ;  /* 0x00f00000b414783b */ /* 0x000e6e0000004200 */
[----:B------:R-:W-:Y:S01]  /*ec20*/  HMMA.16816.F32.BF16 R112, R4, R28, R112 ;  /* 0x0000001c0470723c */ /* 0x000fe20000041870 */
[----:B---3--:R-:W-:Y:S01]  /*ec30*/  SHF.R.U32.HI R3, RZ, 0x8, R14 ;  /* 0x00000008ff037819 */ /* 0x008fe2000001160e */
[----:B------:R-:W-:-:S04]  /*ec40*/  FFMA.FTZ R14, R36, c[0x0][0x23c], -R12 ;  /* 0x00008f00240e7a23 */ /* 0x000fc8000001080c */
[----:B------:R3:W-:Y:S02]  /*ec50*/  MUFU.EX2 R34, R14 ;  /* 0x0000000e00227308 */ /* 0x0007e40000000800 */
[C---:B------:R-:W-:Y:S01]  /*ec60*/  HMMA.16816.F32.BF16 R48, R4.reuse, R30, R48 ;  /* 0x0000001e0430723c */ /* 0x040fe20000041830 */
[----:B------:R-:W1:Y:S07]  /*ec70*/  LDSM.16.MT88.4 R28, [R177+0x11000] ;  /* 0x01100000b11c783b */ /* 0x000e6e0000004200 */
[----:B------:R-:W-:Y:S01]  /*ec80*/  HMMA.16816.F32.BF16 R120, R4, R24, R120 ;  /* 0x000000180478723c */ /* 0x000fe20000041878 */
[----:B---3--:R-:W-:Y:S01]  /*ec90*/  FFMA.FTZ R14, R251, c[0x0][0x23c], -R12 ;  /* 0x00008f00fb0e7a23 */ /* 0x008fe2000001080c */
[----:B------:R-:W-:-:S06]  /*eca0*/  @!P4 HFMA2.BF16_V2 R251, -RZ.H0_H0, RZ.H0_H0, -R137.H0_H0 ;  /* 0x200000fffffbc231 */ /* 0x000fcc0000340989 */
[----:B----4-:R-:W-:Y:S01]  /*ecb0*/  HMMA.16816.F32.BF16 R64, R4, R16, R64 ;  /* 0x000000100440723c */ /* 0x010fe20000041840 */
[----:B------:R-:W-:-:S07]  /*ecc0*/  @!P4 PRMT R137, R251, 0x5410, RZ ;  /* 0x00005410fb89c816 */ /* 0x000fce00000000ff */
[C---:B------:R-:W-:Y:S01]  /*ecd0*/  HMMA.16816.F32.BF16 R68, R4.reuse, R18, R68 ;  /* 0x000000120444723c */ /* 0x040fe20000041844 */
[----:B------:R-:W3:Y:S07]  /*ece0*/  LDSM.16.MT88.4 R16, [R179+0xf000] ;  /* 0x00f00000b310783b */ /* 0x000eee0000004200 */
[C---:B-1----:R-:W-:Y:S07]  /*ecf0*/  HMMA.16816.F32.BF16 R84, R4.reuse, R20, R96 ;  /* 0x000000140454723c */ /* 0x042fee0000041860 */
[----:B------:R-:W-:Y:S01]  /*ed00*/  LOP3.LUT R21, R2, 0xff, RZ, 0xc0, !PT ;  /* 0x000000ff02157812 */ /* 0x000fe200078ec0ff */
[----:B------:R-:W-:Y:S01]  /*ed10*/  HMMA.16816.F32.BF16 R52, R4, R26, R52 ;  /* 0x0000001a0434723c */ /* 0x000fe20000041834 */
[----:B------:R-:W-:Y:S01]  /*ed20*/  SHF.R.U32.HI R20, RZ, 0x10, R2 ;  /* 0x00000010ff147819 */ /* 0x000fe20000011602 */
[----:B------:R-:W1:Y:S01]  /*ed30*/  LDSM.16.MT88.4 R24, [R178+0xf000] ;  /* 0x00f00000b218783b */ /* 0x000e620000004200 */
[----:B------:R-:W-:-:S02]  /*ed40*/  SHF.R.U32.HI R2, RZ, 0x8, R245 ;  /* 0x00000008ff027819 */ /* 0x000fc400000116f5 */
[----:B------:R-:W4:Y:S02]  /*ed50*/  LDC.U8 R245, c[0x0][0x2d8] ;  /* 0x0000b600fff57b82 */ /* 0x000f240000000000 */
[----:B------:R-:W-:Y:S01]  /*ed60*/  LOP3.LUT R2, R2, 0xffff, RZ, 0xc0, !PT ;  /* 0x0000ffff02027812 */ /* 0x000fe200078ec0ff */
[C---:B------:R-:W-:Y:S08]  /*ed70*/  HMMA.16816.F32.BF16 R164, R4.reuse, R28, R164 ;  /* 0x0000001c04a4723c */ /* 0x040ff000000418a4 */
[C---:B------:R-:W-:Y:S01]  /*ed80*/  HMMA.16816.F32.BF16 R160, R4.reuse, R30, R124 ;  /* 0x0000001e04a0723c */ /* 0x040fe2000004187c */
[----:B------:R-:W-:Y:S04]  /*ed90*/  LDSM.16.MT88.4 R28, [R179+0x11000] ;  /* 0x01100000b31c783b */ /* 0x000fe80000004200 */
[----:B------:R-:W-:Y:S03]  /*eda0*/  LDSM.16.MT88.4 R124, [R180+0xd800] ;  /* 0x00d80000b47c783b */ /* 0x000fe60000004200 */
[----:B------:R-:W-:Y:S01]  /*edb0*/  HMMA.16816.F32.BF16 R88, R4, R22, R108 ;  /* 0x000000160458723c */ /* 0x000fe2000004186c */
[----:B------:R-:W-:Y:S01]  /*edc0*/  LDSM.16.MT88.4 R108, [R177+0xd800] ;  /* 0x00d80000b16c783b */ /* 0x000fe20000004200 */
[----:B----4-:R-:W-:Y:S01]  /*edd0*/  ISETP.GE.U32.AND P1, PT, R245, R2, PT ;  /* 0x00000002f500720c */ /* 0x010fe20003f26070 */
[----:B------:R-:W-:Y:S01]  /*ede0*/  FFMA.FTZ R2, R250, c[0x0][0x23c], -R13 ;  /* 0x00008f00fa027a23 */ /* 0x000fe2000001080d */
[----:B------:R-:W-:-:S04]  /*edf0*/  @!P3 HFMA2.BF16_V2 R250, -RZ.H0_H0, RZ.H0_H0, -R139.H0_H0 ;  /* 0x200000fffffab231 */ /* 0x000fc8000034098b */
[C---:B---3--:R-:W-:Y:S01]  /*ee00*/  HMMA.16816.F32.BF16 R148, R4.reuse, R16, R148 ;  /* 0x000000100494723c */ /* 0x048fe20000041894 */
[C---:B------:R-:W-:Y:S01]  /*ee10*/  ISETP.GE.U32.AND P2, PT, R245.reuse, R39, PT ;  /* 0x00000027f500720c */ /* 0x040fe20003f46070 */
[----:B------:R3:W-:Y:S01]  /*ee20*/  MUFU.EX2 R220, R2 ;  /* 0x0000000200dc7308 */ /* 0x0007e20000000800 */
[C---:B------:R-:W-:Y:S02]  /*ee30*/  ISETP.GE.U32.AND P0, PT, R245.reuse, R37, PT ;  /* 0x00000025f500720c */ /* 0x040fe40003f06070 */
[----:B------:R-:W-:Y:S02]  /*ee40*/  @!P3 PRMT R139, R250, 0x5410, RZ ;  /* 0x00005410fa8bb816 */ /* 0x000fe400000000ff */
[----:B------:R-:W-:Y:S01]  /*ee50*/  ISETP.GE.U32.AND P3, PT, R245, R9, PT ;  /* 0x00000009f500720c */ /* 0x000fe20003f66070 */
[----:B------:R-:W-:Y:S01]  /*ee60*/  HMMA.16816.F32.BF16 R152, R4, R18, R152 ;  /* 0x000000120498723c */ /* 0x000fe20000041898 */
[----:B------:R-:W4:Y:S01]  /*ee70*/  LDSM.16.MT88.4 R16, [R178+0x11000] ;  /* 0x01100000b210783b */ /* 0x000f220000004200 */
[----:B------:R-:W-:Y:S01]  /*ee80*/  @!P1 HFMA2.BF16_V2 R248, -RZ.H0_H0, RZ.H0_H0, -R138.H0_H0 ;  /* 0x200000fffff89231 */ /* 0x000fe2000034098a */
[----:B------:R-:W-:-:S04]  /*ee90*/  LOP3.LUT R9, R0, 0xff, RZ, 0xc0, !PT ;  /* 0x000000ff00097812 */ /* 0x000fc800078ec0ff */
[----:B------:R-:W-:Y:S01]  /*eea0*/  @!P1 PRMT R138, R248, 0x5410, RZ ;  /* 0x00005410f88a9816 */ /* 0x000fe200000000ff */
[C---:B-1----:R-:W-:Y:S01]  /*eeb0*/  HMMA.16816.F32.BF16 R76, R4.reuse, R24, R76 ;  /* 0x00000018044c723c */ /* 0x042fe2000004184c */
[----:B------:R-:W-:Y:S01]  /*eec0*/  ISETP.GE.U32.AND P1, PT, R245, R8, PT ;  /* 0x00000008f500720c */ /* 0x000fe20003f26070 */
[----:B---3--:R-:W-:Y:S01]  /*eed0*/  FFMA.FTZ R2, R249, c[0x0][0x23c], -R13 ;  /* 0x00008f00f9027a23 */ /* 0x008fe2000001080d */
[----:B------:R-:W-:Y:S01]  /*eee0*/  @!P6 HFMA2.BF16_V2 R249, -RZ.H0_H0, RZ.H0_H0, -R32.H0_H0 ;  /* 0x200000fffff9e231 */ /* 0x000fe20000340920 */
[----:B------:R-:W-:Y:S02]  /*eef0*/  SHF.R.U32.HI R8, RZ, 0x10, R0 ;  /* 0x00000010ff087819 */ /* 0x000fe40000011600 */
[----:B------:R1:W-:Y:S02]  /*ef00*/  MUFU.EX2 R218, R2 ;  /* 0x0000000200da7308 */ /* 0x0003e40000000800 */
[----:B------:R-:W-:Y:S01]  /*ef10*/  @!P6 PRMT R32, R249, 0x5410, RZ ;  /* 0x00005410f920e816 */ /* 0x000fe200000000ff */
[----:B------:R-:W-:Y:S01]  /*ef20*/  HMMA.16816.F32.BF16 R80, R4, R26, R56 ;  /* 0x0000001a0450723c */ /* 0x000fe20000041838 */
[----:B------:R-:W3:Y:S04]  /*ef30*/  LDSM.16.MT88.4 R24, [R180+0x11000] ;  /* 0x01100000b418783b */ /* 0x000ee80000004200 */
[----:B------:R-:W5:Y:S01]  /*ef40*/  LDSM.16.MT88.4 R56, [R180+0xf800] ;  /* 0x00f80000b438783b */ /* 0x000f620000004200 */
[----:B-1----:R-:W-:-:S04]  /*ef50*/  LOP3.LUT R2, R72, 0xff, RZ, 0xc0, !PT ;  /* 0x000000ff48027812 */ /* 0x002fc800078ec0ff */
[----:B------:R-:W-:Y:S01]  /*ef60*/  ISETP.GE.U32.AND P6, PT, R245, R2, PT ;  /* 0x00000002f500720c */ /* 0x000fe20003fc6070 */
[----:B------:R-:W-:-:S04]  /*ef70*/  FFMA.FTZ R2, R217, c[0x0][0x23c], -R12 ;  /* 0x00008f00d9027a23 */ /* 0x000fc8000001080c */
[----:B------:R1:W-:Y:S01]  /*ef80*/  MUFU.EX2 R217, R2 ;  /* 0x0000000200d97308 */ /* 0x0003e20000000800 */
[C---:B----4-:R-:W-:Y:S07]  /*ef90*/  HMMA.16816.F32.BF16 R168, R4.reuse, R18, R168 ;  /* 0x0000001204a8723c */ /* 0x050fee00000418a8 */
[----:B------:R-:W-:Y:S01]  /*efa0*/  MUFU.EX2 R19, R14 ;  /* 0x0000000e00137308 */ /* 0x000fe20000000800 */
[----:B------:R-:W-:Y:S01]  /*efb0*/  HMMA.16816.F32.BF16 R172, R4, R16, R172 ;  /* 0x0000001004ac723c */ /* 0x000fe200000418ac */
[----:B-1----:R-:W-:-:S06]  /*efc0*/  LOP3.LUT R2, R20, 0xff, RZ, 0xc0, !PT ;  /* 0x000000ff14027812 */ /* 0x002fcc00078ec0ff */
[----:B------:R-:W-:Y:S01]  /*efd0*/  FFMA.FTZ R17, R239, R100, R243 ;  /* 0x00000064ef117223 */ /* 0x000fe200000100f3 */
[----:B------:R-:W-:Y:S01]  /*efe0*/  PRMT R16, R21, 0x5410, R3 ;  /* 0x0000541015107816 */ /* 0x000fe20000000003 */
[C---:B---3--:R-:W-:Y:S01]  /*eff0*/  HMMA.16816.F32.BF16 R156, R4.reuse, R24, R156 ;  /* 0x00000018049c723c */ /* 0x048fe2000004189c */
[----:B------:R-:W-:Y:S01]  /*f000*/  PRMT R15, R2, 0x5410, R15 ;  /* 0x00005410020f7816 */ /* 0x000fe2000000000f */
[----:B------:R-:W-:Y:S01]  /*f010*/  FFMA.FTZ R2, R252, c[0x0][0x23c], -R12 ;  /* 0x00008f00fc027a23 */ /* 0x000fe2000001080c */
[----:B------:R-:W-:Y:S01]  /*f020*/  SHF.R.U32.HI R12, RZ, 0x18, R0 ;  /* 0x00000018ff0c7819 */ /* 0x000fe20000011600 */
[----:B------:R-:W-:Y:S01]  /*f030*/  IMAD.MOV.U32 R243, RZ, RZ, R238 ;  /* 0x000000fffff37224 */ /* 0x000fe200078e00ee */
[----:B------:R-:W-:Y:S01]  /*f040*/  SHF.R.U32.HI R3, RZ, 0x10, R72 ;  /* 0x00000010ff037819 */ /* 0x000fe20000011648 */
[----:B------:R1:W3:Y:S01]  /*f050*/  MUFU.EX2 R33, R2 ;  /* 0x0000000200217308 */ /* 0x0002e20000000800 */
[----:B------:R-:W-:Y:S01]  /*f060*/  IMAD.MOV.U32 R239, RZ, RZ, R43 ;  /* 0x000000ffffef7224 */ /* 0x000fe200078e002b */
[----:B------:R-:W-:Y:S01]  /*f070*/  HMMA.16816.F32.BF16 R92, R4, R28, R92 ;  /* 0x0000001c045c723c */ /* 0x000fe2000004185c */
[----:B------:R-:W-:Y:S01]  /*f080*/  LOP3.LUT R3, R3, 0xff, RZ, 0xc0, !PT ;  /* 0x000000ff03037812 */ /* 0x000fe200078ec0ff */
[----:B------:R-:W-:Y:S01]  /*f090*/  IMAD.MOV.U32 R238, RZ, RZ, R42 ;  /* 0x000000ffffee7224 */ /* 0x000fe200078e002a */
[----:B------:R-:W-:Y:S02]  /*f0a0*/  LDSM.16.MT88.4 R20, [R177+0x11800] ;  /* 0x01180000b114783b */ /* 0x000fe40000004200 */
[----:B------:R-:W-:-:S03]  /*f0b0*/  ISETP.GE.U32.AND P4, PT, R245, R3, PT ;  /* 0x00000003f500720c */ /* 0x000fc60003f86070 */
[----:B------:R-:W-:Y:S01]  /*f0c0*/  HMMA.16816.F32.BF16 R24, R4, R26, R132 ;  /* 0x0000001a0418723c */ /* 0x000fe20000041884 */
[----:B------:R-:W-:Y:S01]  /*f0d0*/  @!P5 HFMA2.BF16_V2 R252, -RZ.H0_H0, RZ.H0_H0, -R136.H0_H0 ;  /* 0x200000fffffcd231 */ /* 0x000fe20000340988 */
[----:B------:R-:W-:Y:S01]  /*f0e0*/  LDSM.16.MT88.4 R132, [R179+0xd800] ;  /* 0x00d80000b384783b */ /* 0x000fe20000004200 */
[----:B-1----:R-:W-:-:S04]  /*f0f0*/  LOP3.LUT R2, R0, 0xffff, RZ, 0xc0, !PT ;  /* 0x0000ffff00027812 */ /* 0x002fc800078ec0ff */
[----:B------:R-:W-:Y:S02]  /*f100*/  SHF.R.U32.HI R0, RZ, 0x8, R2 ;  /* 0x00000008ff007819 */ /* 0x000fe40000011602 */
[----:B------:R-:W-:Y:S01]  /*f110*/  LOP3.LUT R2, R8, 0xff, RZ, 0xc0, !PT ;  /* 0x000000ff08027812 */ /* 0x000fe200078ec0ff */
[--C-:B------:R-:W-:Y:S01]  /*f120*/  HSET2.LE.AND R8, R16, R242.reuse, PT ;  /* 0x000000f210087233 */ /* 0x100fe20003803000 */
[----:B------:R-:W-:Y:S01]  /*f130*/  PRMT R9, R9, 0x5410, R0 ;  /* 0x0000541009097816 */ /* 0x000fe20000000000 */
[----:B------:R-:W-:Y:S01]  /*f140*/  FFMA.FTZ R0, R240, c[0x0][0x23c], -R13 ;  /* 0x00008f00f0007a23 */ /* 0x000fe2000001080d */
[----:B------:R-:W-:Y:S01]  /*f150*/  PRMT R3, R2, 0x5410, R12 ;  /* 0x0000541002037816 */ /* 0x000fe2000000000c */
[----:B------:R-:W-:Y:S01]  /*f160*/  HMMA.16816.F32.BF16 R28, R4, R30, R116 ;  /* 0x0000001e041c723c */ /* 0x000fe20000041874 */
[----:B---3--:R-:W-:Y:S01]  /*f170*/  F2FP.BF16.PACK_AB R16, R19, R33 ;  /* 0x000000211310723e */ /* 0x008fe200000010ff */
[----:B------:R1:W3:Y:S01]  /*f180*/  MUFU.EX2 R18, R0 ;  /* 0x0000000000127308 */ /* 0x0002e20000000800 */
[--C-:B------:R-:W-:Y:S01]  /*f190*/  HSET2.LE.AND R2, R9, R242.reuse, PT ;  /* 0x000000f209027233 */ /* 0x100fe20003803000 */
[----:B------:R-:W-:Y:S01]  /*f1a0*/  F2FP.BF16.PACK_AB R12, R218, R220 ;  /* 0x000000dcda0c723e */ /* 0x000fe200000010ff */
[----:B------:R-:W-:Y:S01]  /*f1b0*/  HSET2.LE.AND R3, R3, R242, PT ;  /* 0x000000f203037233 */ /* 0x000fe20003803000 */
[----:B------:R-:W-:Y:S01]  /*f1c0*/  F2FP.BF16.PACK_AB R9, R34, R217 ;  /* 0x000000d92209723e */ /* 0x000fe200000010ff */
[----:B------:R4:W4:Y:S01]  /*f1d0*/  LDL.LU.S16 R240, [R1+0xc] ;  /* 0x00000c0001f07983 */ /* 0x0009220000300600 */
[----:B------:R-:W-:-:S02]  /*f1e0*/  PRMT R14, R12, 0x7632, R14 ;  /* 0x000076320c0e7816 */ /* 0x000fc4000000000e */
[C---:B------:R-:W-:Y:S01]  /*f1f0*/  PRMT R13, R9.reuse, 0x7610, R13 ;  /* 0x00007610090d7816 */ /* 0x040fe2000000000d */
[----:B------:R-:W2:Y:S01]  /*f200*/  LDSM.16.MT88.4 R116, [R178+0xd800] ;  /* 0x00d80000b274783b */ /* 0x000ea20000004200 */
[----:B-1----:R-:W-:Y:S01]  /*f210*/  HSET2.LE.AND R0, R15, R242, PT ;  /* 0x000000f20f007233 */ /* 0x002fe20003803000 */
[----:B------:R-:W-:Y:S01]  /*f220*/  PRMT R15, R12, 0x7610, R15 ;  /* 0x000076100c0f7816 */ /* 0x000fe2000000000f */
[----:B------:R-:W-:Y:S01]  /*f230*/  IMAD.MOV.U32 R242, RZ, RZ, R41 ;  /* 0x000000fffff27224 */ /* 0x000fe200078e0029 */
[----:B------:R-:W-:Y:S01]  /*f240*/  PRMT R12, R9, 0x7632, R12 ;  /* 0x00007632090c7816 */ /* 0x000fe2000000000c */
[----:B------:R-:W-:Y:S01]  /*f250*/  IMAD.MOV.U32 R9, RZ, RZ, R16 ;  /* 0x000000ffff097224 */ /* 0x000fe200078e0010 */
[----:B------:R-:W-:Y:S04]  /*f260*/  LDSM.16.MT88.4 R40, [R177+0xf800] ;  /* 0x00f80000b128783b */ /* 0x000fe80000004200 */
[----:B------:R-:W-:-:S02]  /*f270*/  LOP3.LUT R99, R0, R9, RZ, 0xc0, !PT ;  /* 0x0000000900637212 */ /* 0x000fc400078ec0ff */
[----:B------:R-:W-:Y:S02]  /*f280*/  PRMT R0, R15, 0x5410, R14 ;  /* 0x000054100f007816 */ /* 0x000fe4000000000e */
[----:B---3--:R-:W-:Y:S02]  /*f290*/  F2FP.BF16.PACK_AB R9, R18, R219 ;  /* 0x000000db1209723e */ /* 0x008fe400000010ff */
[----:B------:R-:W-:Y:S02]  /*f2a0*/  LOP3.LUT R96, R2, R0, RZ, 0xc0, !PT ;  /* 0x0000000002607212 */ /* 0x000fe400078ec0ff */
[----:B------:R-:W-:Y:S02]  /*f2b0*/  PRMT R0, R13, 0x5410, R12 ;  /* 0x000054100d007816 */ /* 0x000fe4000000000c */
[C---:B------:R-:W-:Y:S02]  /*f2c0*/  PRMT R5, R9.reuse, 0x7610, R5 ;  /* 0x0000761009057816 */ /* 0x040fe40000000005 */
[----:B------:R-:W-:-:S02]  /*f2d0*/  PRMT R4, R9, 0x7632, R4 ;  /* 0x0000763209047816 */ /* 0x000fc40000000004 */
[----:B------:R-:W-:Y:S02]  /*f2e0*/  LOP3.LUT R97, R3, R0, RZ, 0xc0, !PT ;  /* 0x0000000003617212 */ /* 0x000fe400078ec0ff */
[----:B------:R-:W-:-:S04]  /*f2f0*/  PRMT R0, R5, 0x5410, R4 ;  /* 0x0000541005007816 */ /* 0x000fc80000000004 */
[----:B------:R-:W-:-:S07]  /*f300*/  LOP3.LUT R98, R8, R0, RZ, 0xc0, !PT ;  /* 0x0000000008627212 */ /* 0x000fce00078ec0ff */
[C---:B------:R-:W-:Y:S08]  /*f310*/  HMMA.16816.F32.BF16 R120, R96.reuse, R124, R120 ;  /* 0x0000007c6078723c */ /* 0x040ff00000041878 */
[C---:B------:R-:W-:Y:S08]  /*f320*/  HMMA.16816.F32.BF16 R124, R96.reuse, R126, R52 ;  /* 0x0000007e607c723c */ /* 0x040ff00000041834 */
[C---:B-----5:R-:W-:Y:S01]  /*f330*/  HMMA.16816.F32.BF16 R52, R96.reuse, R56, R84 ;  /* 0x000000386034723c */ /* 0x060fe20000041854 */
[----:B------:R1:W3:Y:S04]  /*f340*/  LDL.LU.S16 R87, [R1+0x1c] ;  /* 0x00001c0001577983 */ /* 0x0002e80000300600 */
[----:B------:R1:W5:Y:S04]  /*f350*/  LDL.LU.S16 R86, [R1+0x18] ;  /* 0x0000180001567983 */ /* 0x0003680000300600 */
[----:B------:R1:W5:Y:S04]  /*f360*/  LDL.LU.S16 R85, [R1+0x14] ;  /* 0x0000140001557983 */ /* 0x0003680000300600 */
[----:B------:R1:W5:Y:S04]  /*f370*/  LDL.LU.S16 R84, [R1+0x10] ;  /* 0x0000100001547983 */ /* 0x0003680000300600 */
[----:B------:R1:W5:Y:S01]  /*f380*/  LDL.LU.S16 R100, [R1+0x8] ;  /* 0x0000080001647983 */ /* 0x0003620000300600 */
[C---:B--2---:R-:W-:Y:S08]  /*f390*/  HMMA.16816.F32.BF16 R112, R96.reuse, R116, R112 ;  /* 0x000000746070723c */ /* 0x044ff00000041870 */
[----:B------:R-:W-:Y:S01]  /*f3a0*/  HMMA.16816.F32.BF16 R116, R96, R118, R48 ;  /* 0x000000766074723c */ /* 0x000fe20000041830 */
[----:B------:R-:W2:Y:S01]  /*f3b0*/  LDSM.16.MT88.4 R48, [R178+0xf800] ;  /* 0x00f80000b230783b */ /* 0x000ea20000004200 */
[----:B------:R-:W-:-:S04]  /*f3c0*/  LOP3.LUT R0, R72, 0xffff, RZ, 0xc0, !PT ;  /* 0x0000ffff48007812 */ /* 0x000fc800078ec0ff */
[----:B------:R-:W-:Y:S01]  /*f3d0*/  SHF.R.U32.HI R0, RZ, 0x8, R0 ;  /* 0x00000008ff007819 */ /* 0x000fe20000011600 */
[----:B------:R-:W-:Y:S01]  /*f3e0*/  @!P1 HFMA2.BF16_V2 R73, -RZ.H0_H0, RZ.H0_H0, -R16.H0_H0 ;  /* 0x200000ffff499231 */ /* 0x000fe20000340910 */
[C---:B------:R-:W-:Y:S02]  /*f3f0*/  HMMA.16816.F32.BF16 R104, R96.reuse, R108, R104 ;  /* 0x0000006c6068723c */ /* 0x040fe40000041868 */
[----:B------:R-:W-:Y:S02]  /*f400*/  LOP3.LUT R2, R0, 0xffff, RZ, 0xc0, !PT ;  /* 0x0000ffff00027812 */ /* 0x000fe400078ec0ff */
[----:B------:R-:W-:Y:S02]  /*f410*/  SHF.R.U32.HI R0, RZ, 0x8, R216 ;  /* 0x00000008ff007819 */ /* 0x000fe400000116d8 */
[----:B------:R-:W-:Y:S02]  /*f420*/  @!P5 PRMT R136, R252, 0x5410, RZ ;  /* 0x00005410fc88d816 */ /* 0x000fe400000000ff */
[----:B------:R-:W-:Y:S01]  /*f430*/  HMMA.16816.F32.BF16 R108, R96, R110, R44 ;  /* 0x0000006e606c723c */ /* 0x000fe2000004182c */
[----:B------:R-:W-:-:S02]  /*f440*/  ISETP.GE.U32.AND P5, PT, R245, R2, PT ;  /* 0x00000002f500720c */ /* 0x000fc40003fa6070 */
[----:B------:R-:W-:Y:S02]  /*f450*/  LOP3.LUT R2, R0, 0xffff, RZ, 0xc0, !PT ;  /* 0x0000ffff00027812 */ /* 0x000fe400078ec0ff */
[----:B------:R-:W-:Y:S01]  /*f460*/  @P1 PRMT R8, R16, 0x7610, R8 ;  /* 0x0000761010081816 */ /* 0x000fe20000000008 */
[----:B------:R-:W-:-:S04]  /*f470*/  FFMA.FTZ R3, R246, R101, R247 ;  /* 0x00000065f6037223 */ /* 0x000fc800000100f7 */
[----:B------:R-:W-:Y:S01]  /*f480*/  FADD.FTZ R3, R242, R3 ;  /* 0x00000003f2037221 */ /* 0x000fe20000010000 */
[C---:B--2---:R-:W-:Y:S07]  /*f490*/  HMMA.16816.F32.BF16 R44, R96.reuse, R48, R76 ;  /* 0x00000030602c723c */ /* 0x044fee000004184c */
[----:B------:R-:W-:Y:S01]  /*f4a0*/  PRMT R76, R73, 0x7610, R76 ;  /* 0x00007610494c7816 */ /* 0x000fe2000000004c */
[----:B------:R-:W-:Y:S01]  /*f4b0*/  HMMA.16816.F32.BF16 R48, R96, R50, R80 ;  /* 0x000000326030723c */ /* 0x000fe20000041850 */
[----:B------:R-:W2:Y:S02]  /*f4c0*/  LDSM.16.MT88.4 R80, [R178+0x11800] ;  /* 0x01180000b250783b */ /* 0x000ea40000004200 */
[----:B------:R-:W-:-:S02]  /*f4d0*/  @!P1 PRMT R8, R76, 0x5410, RZ ;  /* 0x000054104c089816 */ /* 0x000fc400000000ff */
[----:B------:R-:W-:Y:S01]  /*f4e0*/  ISETP.GE.U32.AND P1, PT, R245, R2, PT ;  /* 0x00000002f500720c */ /* 0x000fe20003f26070 */
[----:B------:R-:W-:Y:S01]  /*f4f0*/  FADD.FTZ R2, R241, R17 ;  /* 0x00000011f1027221 */ /* 0x000fe20000010000 */
[----:B------:R-:W-:Y:S01]  /*f500*/  @!P0 HFMA2.BF16_V2 R244, -RZ.H0_H0, RZ.H0_H0, -R16.H1_H1 ;  /* 0x200000fffff48231 */ /* 0x000fe20000360910 */
[----:B------:R-:W-:Y:S01]  /*f510*/  @P0 PRMT R0, R16, 0x7632, R0 ;  /* 0x0000763210000816 */ /* 0x000fe20000000000 */
[----:B------:R-:W-:Y:S02]  /*f520*/  FADD.FTZ R3, R239, R3 ;  /* 0x00000003ef037221 */ /* 0x000fe40000010000 */
[----:B------:R-:W-:Y:S01]  /*f530*/  FADD.FTZ R2, R243, R2 ;  /* 0x00000002f3027221 */ /* 0x000fe20000010000 */
[C---:B------:R-:W-:Y:S01]  /*f540*/  HMMA.16816.F32.BF16 R36, R96.reuse, R40, R64 ;  /* 0x000000286024723c */ /* 0x040fe20000041840 */
[----:B------:R-:W1:Y:S07]  /*f550*/  LDSM.16.MT88.4 R64, [R179+0xf800] ;  /* 0x00f80000b340783b */ /* 0x000e6e0000004200 */
[C---:B------:R-:W-:Y:S08]  /*f560*/  HMMA.16816.F32.BF16 R40, R96.reuse, R42, R68 ;  /* 0x0000002a6028723c */ /* 0x040ff00000041844 */
[C---:B------:R-:W-:Y:S01]  /*f570*/  HMMA.16816.F32.BF16 R56, R96.reuse, R58, R88 ;  /* 0x0000003a6038723c */ /* 0x040fe20000041858 */
[----:B------:R-:W-:Y:S07]  /*f580*/  LDSM.16.MT88.4 R88, [R180+0x11800] ;  /* 0x01180000b458783b */ /* 0x000fee0000004200 */
[C---:B------:R-:W-:Y:S08]  /*f590*/  HMMA.16816.F32.BF16 R68, R96.reuse, R20, R164 ;  /* 0x000000146044723c */ /* 0x040ff000000418a4 */
[C---:B------:R-:W-:Y:S01]  /*f5a0*/  HMMA.16816.F32.BF16 R72, R96.reuse, R22, R160 ;  /* 0x000000166048723c */ /* 0x040fe200000418a0 */
[----:B------:R-:W1:Y:S07]  /*f5b0*/  LDSM.16.MT88.4 R20, [R179+0x11800] ;  /* 0x01180000b314783b */ /* 0x000e6e0000004200 */
[----:B--2---:R-:W-:Y:S07]  /*f5c0*/  HMMA.16816.F32.BF16 R76, R96, R80, R172 ;  /* 0x00000050604c723c */ /* 0x004fee00000418ac */
[----:B------:R-:W-:-:S04]  /*f5d0*/  PRMT R80, R244, 0x7610, R80 ;  /* 0x00007610f4507816 */ /* 0x000fc80000000050 */
[----:B------:R-:W-:Y:S01]  /*f5e0*/  @!P0 PRMT R0, R80, 0x5410, RZ ;  /* 0x0000541050008816 */ /* 0x000fe200000000ff */
[C---:B------:R-:W-:Y:S08]  /*f5f0*/  HMMA.16816.F32.BF16 R128, R96.reuse, R132, R128 ;  /* 0x000000846080723c */ /* 0x040ff00000041880 */
[C---:B------:R-:W-:Y:S08]  /*f600*/  HMMA.16816.F32.BF16 R132, R96.reuse, R134, R60 ;  /* 0x000000866084723c */ /* 0x040ff0000004183c */
[C---:B-1----:R-:W-:Y:S08]  /*f610*/  HMMA.16816.F32.BF16 R60, R96.reuse, R64, R148 ;  /* 0x00000040603c723c */ /* 0x042ff00000041894 */
[C---:B------:R-:W-:Y:S08]  /*f620*/  HMMA.16816.F32.BF16 R64, R96.reuse, R66, R152 ;  /* 0x000000426040723c */ /* 0x040ff00000041898 */
[C---:B------:R-:W-:Y:S08]  /*f630*/  HMMA.16816.F32.BF16 R80, R96.reuse, R82, R168 ;  /* 0x000000526050723c */ /* 0x040ff000000418a8 */
[----:B------:R-:W-:Y:S01]  /*f640*/  HMMA.16816.F32.BF16 R92, R96, R20, R92 ;  /* 0x00000014605c723c */ /* 0x000fe2000004185c */
[----:B----4-:R-:W-:-:S05]  /*f650*/  @!P6 HFMA2.BF16_V2 R240, -RZ.H0_H0, RZ.H0_H0, -R15.H0_H0 ;  /* 0x200000fffff0e231 */ /* 0x010fca000034090f */
[----:B------:R-:W-:-:S04]  /*f660*/  PRMT R101, R240, 0x7610, R101 ;  /* 0x00007610f0657816 */ /* 0x000fc80000000065 */
[----:B------:R-:W-:Y:S01]  /*f670*/  @!P6 PRMT R15, R101, 0x5410, RZ ;  /* 0x00005410650fe816 */ /* 0x000fe200000000ff */
[----:B---3--:R-:W-:Y:S02]  /*f680*/  @!P5 HFMA2.BF16_V2 R87, -RZ.H0_H0, RZ.H0_H0, -R14.H0_H0 ;  /* 0x200000ffff57d231 */ /* 0x008fe4000034090e */
[----:B-----5:R-:W-:Y:S02]  /*f690*/  @!P4 HFMA2.BF16_V2 R86, -RZ.H0_H0, RZ.H0_H0, -R13.H0_H0 ;  /* 0x200000ffff56c231 */ /* 0x020fe4000034090d */
[----:B------:R-:W-:Y:S01]  /*f6a0*/  @!P3 HFMA2.BF16_V2 R85, -RZ.H0_H0, RZ.H0_H0, -R12.H0_H0 ;  /* 0x200000ffff55b231 */ /* 0x000fe2000034090c */
[----:B------:R-:W-:-:S04]  /*f6b0*/  PRMT R17, R87, 0x7610, R17 ;  /* 0x0000761057117816 */ /* 0x000fc80000000011 */
[----:B------:R-:W-:Y:S01]  /*f6c0*/  PRMT R9, R85, 0x7610, R9 ;  /* 0x0000761055097816 */ /* 0x000fe20000000009 */
[----:B------:R-:W-:Y:S01]  /*f6d0*/  @!P2 HFMA2.BF16_V2 R84, -RZ.H0_H0, RZ.H0_H0, -R5.H0_H0 ;  /* 0x200000ffff54a231 */ /* 0x000fe20000340905 */
[----:B------:R-:W-:Y:S01]  /*f6e0*/  PRMT R16, R86, 0x7610, R16 ;  /* 0x0000761056107816 */ /* 0x000fe20000000010 */
[----:B------:R-:W-:Y:S01]  /*f6f0*/  @!P1 HFMA2.BF16_V2 R100, -RZ.H0_H0, RZ.H0_H0, -R4.H0_H0 ;  /* 0x200000ffff649231 */ /* 0x000fe20000340904 */
[----:B------:R-:W-:Y:S01]  /*f700*/  @!P3 PRMT R12, R9, 0x5410, RZ ;  /* 0x00005410090cb816 */ /* 0x000fe200000000ff */
[----:B------:R-:W-:Y:S01]  /*f710*/  FADD.FTZ R9, R238, R2 ;  /* 0x00000002ee097221 */ /* 0x000fe20000010000 */
[----:B------:R-:W-:Y:S01]  /*f720*/  @!P5 PRMT R14, R17, 0x5410, RZ ;  /* 0x00005410110ed816 */ /* 0x000fe200000000ff */
[----:B------:R-:W-:Y:S01]  /*f730*/  FADD.FTZ R17, R237, R3 ;  /* 0x00000003ed117221 */ /* 0x000fe20000010000 */
[----:B------:R-:W-:Y:S02]  /*f740*/  PRMT R7, R84, 0x7610, R7 ;  /* 0x0000761054077816 */ /* 0x000fe40000000007 */
[----:B------:R-:W-:-:S02]  /*f750*/  PRMT R6, R100, 0x7610, R6 ;  /* 0x0000761064067816 */ /* 0x000fc40000000006 */
[----:B------:R-:W-:Y:S01]  /*f760*/  @!P4 PRMT R13, R16, 0x5410, RZ ;  /* 0x00005410100dc816 */ /* 0x000fe200000000ff */
[----:B------:R-:W-:Y:S02]  /*f770*/  IMAD.MOV.U32 R16, RZ, RZ, c[0x0][0x228] ;  /* 0x00008a00ff107624 */ /* 0x000fe400078e00ff */
[----:B------:R-:W-:Y:S01]  /*f780*/  FADD.FTZ R9, R236, R9 ;  /* 0x00000009ec097221 */ /* 0x000fe20000010000 */
[----:B------:R-:W-:Y:S01]  /*f790*/  @!P2 PRMT R5, R7, 0x5410, RZ ;  /* 0x000054100705a816 */ /* 0x000fe200000000ff */
[----:B------:R-:W-:Y:S01]  /*f7a0*/  FADD.FTZ R17, R230, R17 ;  /* 0x00000011e6117221 */ /* 0x000fe20000010000 */
[----:B------:R-:W-:Y:S01]  /*f7b0*/  @!P1 PRMT R4, R6, 0x5410, RZ ;  /* 0x0000541006049816 */ /* 0x000fe200000000ff */
[----:B------:R-:W-:Y:S02]  /*f7c0*/  IMAD.SHL.U32 R16, R16, 0x8, RZ ;  /* 0x0000000810107824 */ /* 0x000fe400078e00ff */
[----:B------:R-:W-:Y:S02]  /*f7d0*/  IMAD.MOV.U32 R6, RZ, RZ, R10 ;  /* 0x000000ffff067224 */ /* 0x000fe400078e000a */
[----:B------:R-:W-:-:S02]  /*f7e0*/  IMAD.MOV.U32 R7, RZ, RZ, R11 ;  /* 0x000000ffff077224 */ /* 0x000fc400078e000b */
[----:B------:R-:W-:Y:S02]  /*f7f0*/  FADD.FTZ R9, R229, R9 ;  /* 0x00000009e5097221 */ /* 0x000fe40000010000 */
[----:B------:R-:W-:Y:S02]  /*f800*/  FADD.FTZ R17, R231, R17 ;  /* 0x00000011e7117221 */ /* 0x000fe40000010000 */
[----:B------:R-:W-:-:S04]  /*f810*/  IMAD.WIDE R2, R16, 0x2, R6 ;  /* 0x0000000210027825 */ /* 0x000fc800078e0206 */
[----:B------:R-:W-:Y:S02]  /*f820*/  FADD.FTZ R16, R232, R9 ;  /* 0x00000009e8107221 */ /* 0x000fe40000010000 */
[----:B------:R-:W-:Y:S02]  /*f830*/  FADD.FTZ R9, R233, R17 ;  /* 0x00000011e9097221 */ /* 0x000fe40000010000 */
[----:B------:R-:W-:Y:S02]  /*f840*/  FADD.FTZ R16, R234, R16 ;  /* 0x00000010ea107221 */ /* 0x000fe40000010000 */
[----:B------:R-:W-:Y:S01]  /*f850*/  FADD.FTZ R9, R235, R9 ;  /* 0x00000009eb097221 */ /* 0x000fe20000010000 */
[----:B------:R-:W-:Y:S01]  /*f860*/  STG.E.U16 [R6.64+-0x80], R212 ;  /* 0xffff80d406007986 */ /* 0x000fe2000c101512 */
[----:B------:R-:W-:Y:S02]  /*f870*/  FADD.FTZ R16, R228, R16 ;  /* 0x00000010e4107221 */ /* 0x000fe40000010000 */
[----:B------:R-:W-:Y:S01]  /*f880*/  FADD.FTZ R9, R222, R9 ;  /* 0x00000009de097221 */ /* 0x000fe20000010000 */
[----:B------:R-:W-:Y:S01]  /*f890*/  STG.E.U16 [R6.64+-0x7e], R213 ;  /* 0xffff82d506007986 */ /* 0x000fe2000c101512 */
[----:B------:R-:W-:-:S03]  /*f8a0*/  FADD.FTZ R16, R227, R16 ;  /* 0x00000010e3107221 */ /* 0x000fc60000010000 */
        /* <DEDUP_REMOVED lines=34> */
[----:B------:R1:W-:Y:S01]  /*fad0*/  STG.E.U16 [R2.64+-0xe], R0 ;  /* 0xfffff20002007986 */ /* 0x0003e2000c101512 */
[----:B------:R-:W-:Y:S01]  /*fae0*/  HMMA.16816.F32.BF16 R84, R96, R88, R156 ;  /* 0x000000586054723c */ /* 0x000fe2000004189c */
[----:B-1----:R-:W-:-:S02]  /*faf0*/  FADD.FTZ R2, R220, R16 ;  /* 0x00000010dc027221 */ /* 0x002fc40000010000 */
[----:B------:R-:W-:Y:S02]  /*fb00*/  FADD.FTZ R0, R217, R9 ;  /* 0x00000009d9007221 */ /* 0x000fe40000010000 */
[----:B------:R-:W-:Y:S02]  /*fb10*/  FADD.FTZ R2, R218, R2 ;  /* 0x00000002da027221 */ /* 0x000fe40000010000 */
[----:B------:R-:W-:Y:S02]  /*fb20*/  FADD.FTZ R0, R34, R0 ;  /* 0x0000000022007221 */ /* 0x000fe40000010000 */
[----:B------:R-:W-:Y:S02]  /*fb30*/  FADD.FTZ R2, R219, R2 ;  /* 0x00000002db027221 */ /* 0x000fe40000010000 */
[----:B------:R-:W-:Y:S02]  /*fb40*/  FADD.FTZ R0, R33, R0 ;  /* 0x0000000021007221 */ /* 0x000fe40000010000 */
[----:B------:R-:W-:-:S02]  /*fb50*/  FADD.FTZ R2, R18, R2 ;  /* 0x0000000212027221 */ /* 0x000fc40000010000 */
[----:B------:R-:W-:Y:S01]  /*fb60*/  FADD.FTZ R0, R19, R0 ;  /* 0x0000000013007221 */ /* 0x000fe20000010000 */
[C---:B------:R-:W-:Y:S02]  /*fb70*/  HMMA.16816.F32.BF16 R88, R96.reuse, R90, R24 ;  /* 0x0000005a6058723c */ /* 0x040fe40000041818 */
[----:B------:R1:W-:Y:S04]  /*fb80*/  STL [R1+0x68], R2 ;  /* 0x0000680201007387 */ /* 0x0003e80000100800 */
[----:B------:R1:W-:Y:S02]  /*fb90*/  STL [R1+0x6c], R0 ;  /* 0x00006c0001007387 */ /* 0x0003e40000100800 */
[----:B------:R-:W-:Y:S01]  /*fba0*/  HMMA.16816.F32.BF16 R96, R96, R22, R28 ;  /* 0x000000166060723c */ /* 0x000fe2000004181c */
[----:B------:R-:W-:Y:S01]  /*fbb0*/  IADD3 R206, P0, R10, -0x100, RZ ;  /* 0xffffff000ace7810 */ /* 0x000fe20007f1e0ff */
[----:B------:R-:W-:-:S02]  /*fbc0*/  IMAD.MOV.U32 R3, RZ, RZ, R214 ;  /* 0x000000ffff037224 */ /* 0x000fc400078e00d6 */
[----:B------:R-:W-:Y:S01]  /*fbd0*/  IMAD.MOV.U32 R100, RZ, RZ, R215 ;  /* 0x000000ffff647224 */ /* 0x000fe200078e00d7 */
[----:B------:R-:W-:-:S03]  /*fbe0*/  IADD3.X R103, R11, -0x1, RZ, P0, !PT ;  /* 0xffffffff0b677810 */ /* 0x000fc600007fe4ff */
.L_x_1200:
[----:B------:R-:W-:-:S06]  /*fbf0*/  UISETP.GT.AND UP0, UPT, UR24, UR9, UPT ;  /* 0x000000091800728c */ /* 0x000fcc000bf04270 */
[----:B------:R-:W-:-:S13]  /*fc00*/  PLOP3.LUT P0, PT, PT, PT, UP0, 0x80, 0x0 ;  /* 0x000000000000781c */ /* 0x000fda0003f0f008 */
[----:B------:R-:W-:Y:S05]  /*fc10*/  @!P0 BRA `(.L_x_1204) ;  /* 0x00005f2000008947 */ /* 0x000fea0003800000 */
[----:B------:R-:W3:Y:S01]  /*fc20*/  LDL.64 R12, [R1+0x78] ;  /* 0x00007800010c7983 */ /* 0x000ee20000100a00 */
[----:B--2---:R-:W-:Y:S01]  /*fc30*/  IMAD.MOV.U32 R102, RZ, RZ, R3 ;  /* 0x000000ffff667224 */ /* 0x004fe200078e0003 */
[----:B------:R-:W-:Y:S01]  /*fc40*/  ULDC UR22, c[0x0][0x228] ;  /* 0x00008a0000167ab9 */ /* 0x000fe20000000800 */
[----:B------:R-:W-:Y:S01]  /*fc50*/  MOV R101, R100 ;  /* 0x0000006400657202 */ /* 0x000fe20000000f00 */
[----:B------:R-:W2:Y:S01]  /*fc60*/  LDL R10, [R1+0x80] ;  /* 0x00008000010a7983 */ /* 0x000ea20000100800 */
[----:B------:R-:W-:-:S03]  /*fc70*/  USHF.L.U32 UR22, UR22, 0x3, URZ ;  /* 0x0000000316167899 */ /* 0x000fc6000800063f */
[----:B------:R-:W4:Y:S01]  /*fc80*/  LDL R9, [R1+0x90] ;  /* 0x0000900001097983 */ /* 0x000f220000100800 */
[----:B------:R-:W-:Y:S02]  /*fc90*/  USHF.R.S32.HI UR4, URZ, 0x1f, UR22 ;  /* 0x0000001f3f047899 */ /* 0x000fe40008011416 */
[----:B------:R-:W-:Y:S01]  /*fca0*/  USHF.L.U32 UR23, UR22, 0x1, URZ ;  /* 0x0000000116177899 */ /* 0x000fe2000800063f */
[----:B------:R-:W4:Y:S01]  /*fcb0*/  LDL.LU R8, [R1+0xb0] ;  /* 0x0000b00001087983 */ /* 0x000f220000300800 */
[----:B------:R-:W-:-:S03]  /*fcc0*/  USHF.L.U64.HI UR22, UR22, 0x1, UR4 ;  /* 0x0000000116167899 */ /* 0x000fc60008010204 */
[----:B-1----:R-:W4:Y:S04]  /*fcd0*/  LDL.LU R0, [R1+0xc0] ;  /* 0x0000c00001007983 */ /* 0x002f280000300800 */
[----:B------:R-:W4:Y:S04]  /*fce0*/  LDL.LU.64 R6, [R1+0xa8] ;  /* 0x0000a80001067983 */ /* 0x000f280000300a00 */
[----:B------:R-:W4:Y:S04]  /*fcf0*/  LDL.LU.64 R4, [R1+0xb8] ;  /* 0x0000b80001047983 */ /* 0x000f280000300a00 */
[----:B------:R-:W4:Y:S01]  /*fd00*/  LDL.LU R2, [R1+0xa0] ;  /* 0x0000a00001027983 */ /* 0x000f220000300800 */
[----:B---3--:R-:W-:-:S02]  /*fd10*/  IMAD.MOV.U32 R14, RZ, RZ, R12 ;  /* 0x000000ffff0e7224 */ /* 0x008fc400078e000c */
[----:B--2---:R-:W-:Y:S01]  /*fd20*/  IMAD.MOV.U32 R12, RZ, RZ, R10 ;  /* 0x000000ffff0c7224 */ /* 0x004fe200078e000a */
[----:B----4-:R-:W-:Y:S01]  /*fd30*/  MOV R11, R9 ;  /* 0x00000009000b7202 */ /* 0x010fe20000000f00 */
[----:B------:R-:W-:Y:S02]  /*fd40*/  IMAD.MOV.U32 R10, RZ, RZ, R8 ;  /* 0x000000ffff0a7224 */ /* 0x000fe400078e0008 */
[----:B------:R-:W-:Y:S02]  /*fd50*/  IMAD.WIDE.U32 R8, R2, -0x326172a9, RZ ;  /* 0xcd9e8d5702087825 */ /* 0x000fe400078e00ff */
[----:B------:R-:W1:Y:S02]  /*fd60*/  LDC.U8 R2, c[0x0][0x2d8] ;  /* 0x0000b600ff027b82 */ /* 0x000e640000000000 */
[----:B------:R-:W-:Y:S01]  /*fd70*/  IMAD.MOV.U32 R3, RZ, RZ, R7 ;  /* 0x000000ffff037224 */ /* 0x000fe200078e0007 */
[----:B------:R2:W-:Y:S01]  /*fd80*/  STL.64 [R1+0x60], R8 ;  /* 0x0000600801007387 */ /* 0x0005e20000100a00 */
[----:B-1----:R-:W-:-:S02]  /*fd90*/  PRMT R2, R2, 0x7054, R2 ;  /* 0x0000705402027816 */ /* 0x002fc40000000002 */
[----:B------:R-:W-:-:S05]  /*fda0*/  MOV R2, R4 ;  /* 0x0000000400027202 */ /* 0x000fca0000000f00 */
[----:B------:R2:W-:Y:S01]  /*fdb0*/  STL.64 [R1+0x70], R2 ;  /* 0x0000700201007387 */ /* 0x0005e20000100a00 */
[----:B------:R-:W-:Y:S01]  /*fdc0*/  LOP3.LUT R240, R9, R10, RZ, 0x3c, !PT ;  /* 0x0000000a09f07212 */ /* 0x000fe200078e3cff */
[----:B------:R-:W-:Y:S01]  /*fdd0*/  IMAD.WIDE.U32 R242, R0, -0x2daee0ad, RZ ;  /* 0xd2511f5300f27825 */ /* 0x000fe200078e00ff */
[----:B------:R-:W-:Y:S02]  /*fde0*/  MOV R15, R13 ;  /* 0x0000000d000f7202 */ /* 0x000fe40000000f00 */
[----:B------:R-:W-:Y:S01]  /*fdf0*/  ISETP.GE.AND P4, PT, R14, c[0x0][0x220], PT ;  /* 0x000088000e007a0c */ /* 0x000fe20003f86270 */
[----:B------:R-:W-:Y:S01]  /*fe00*/  IMAD.WIDE.U32 R240, R240, -0x2daee0ad, RZ ;  /* 0xd2511f53f0f07825 */ /* 0x000fe200078e00ff */
[----:B------:R-:W-:Y:S02]  /*fe10*/  ISETP.GE.AND P3, PT, R12, c[0x0][0x220], PT ;  /* 0x000088000c007a0c */ /* 0x000fe40003f66270 */
[----:B------:R-:W-:Y:S01]  /*fe20*/  ISETP.GE.AND P2, PT, R11, c[0x0][0x220], PT ;  /* 0x000088000b007a0c */ /* 0x000fe20003f46270 */
[----:B------:R-:W-:Y:S05]  /*fe30*/  BRA `(.L_x_1205) ;  /* 0x000006a000007947 */ /* 0x000fea0003800000 */
.L_x_1207:
        /* <DEDUP_REMOVED lines=106> */
.L_x_1205:
        /* <DEDUP_REMOVED lines=60> */
[----:B-1----:R-:W-:Y:S02]  /*108a0*/  IADD3.X R4, R3, UR10, RZ, P6, !PT ;  /* 0x0000000a03047c10 */ /* 0x002fe4000b7fe4ff */
        /* <DEDUP_REMOVED lines=42> */
[----:B-1----:R-:W-:Y:S04]  /*10b50*/  LDSM.16.M88.4 R16, [R176+0x6800] ;  /* 0x00680000b010783b */ /* 0x002fe80000000200 */
[----:B--2---:R-:W-:Y:S04]  /*10b60*/  LDSM.16.M88.4 R24, [R176+0x7000] ;  /* 0x00700000b018783b */ /* 0x004fe80000000200 */
[----:B------:R-:W-:Y:S04]  /*10b70*/  LDSM.16.M88.4 R136, [R176+0x7800] ;  /* 0x00780000b088783b */ /* 0x000fe80000000200 */
[----:B---3--:R-:W4:Y:S04]  /*10b80*/  LDSM.16.M88.4 R8, [R176+0x6000] ;  /* 0x00600000b008783b */ /* 0x008f280000000200 */
[----:B------:R-:W0:Y:S04]  /*10b90*/  LDGDEPBAR ;  /* 0x00000000000079af */ /* 0x000e280000000000 */
[----:B------:R-:W-:Y:S04]  /*10ba0*/  LDSM.16.M88.4 R140, [R184] ;  /* 0x00000000b88c783b */ /* 0x000fe80000000200 */
[----:B------:R-:W1:Y:S04]  /*10bb0*/  LDSM.16.M88.4 R144, [R187] ;  /* 0x00000000bb90783b */ /* 0x000e680000000200 */
[----:B------:R-:W2:Y:S04]  /*10bc0*/  LDSM.16.M88.4 R148, [R198] ;  /* 0x00000000c694783b */ /* 0x000ea80000000200 */
[----:B------:R-:W3:Y:S04]  /*10bd0*/  LDSM.16.M88.4 R152, [R197] ;  /* 0x00000000c598783b */ /* 0x000ee80000000200 */
[----:B------:R-:W1:Y:S04]  /*10be0*/  LDSM.16.M88.4 R156, [R196] ;  /* 0x00000000c49c783b */ /* 0x000e680000000200 */
[----:B------:R-:W-:Y:S04]  /*10bf0*/  LDSM.16.M88.4 R160, [R186] ;  /* 0x00000000baa0783b */ /* 0x000fe80000000200 */
[----:B------:R-:W1:Y:S04]  /*10c00*/  LDSM.16.M88.4 R164, [R182+0x6000] ;  /* 0x00600000b6a4783b */ /* 0x000e680000000200 */
[----:B------:R-:W1:Y:S01]  /*10c10*/  LDSM.16.M88.4 R168, [R182+0x6800] ;  /* 0x00680000b6a8783b */ /* 0x000e620000000200 */
[C---:B----4-:R-:W-:Y:S03]  /*10c20*/  HMMA.16816.F32.BF16 R4, R32.reuse, R8, RZ ;  /* 0x000000082004723c */ /* 0x050fe600000418ff */
        /* <DEDUP_REMOVED lines=8> */
[----:B------:R-:W4:Y:S07]  /*10cb0*/  LDSM.16.M88.4 R136, [R182+0x7000] ;  /* 0x00700000b688783b */ /* 0x000f2e0000000200 */
[C---:B-1----:R-:W-:Y:S08]  /*10cc0*/  HMMA.16816.F32.BF16 R4, R140.reuse, R144, R4 ;  /* 0x000000908c04723c */ /* 0x042ff00000041804 */
[C---:B------:R-:W-:Y:S01]  /*10cd0*/  HMMA.16816.F32.BF16 R8, R140.reuse, R146, R8 ;  /* 0x000000928c08723c */ /* 0x040fe20000041808 */
[----:B------:R-:W-:Y:S07]  /*10ce0*/  LDSM.16.M88.4 R144, [R185] ;  /* 0x00000000b990783b */ /* 0x000fee0000000200 */
[C---:B--2---:R-:W-:Y:S08]  /*10cf0*/  HMMA.16816.F32.BF16 R12, R140.reuse, R148, R12 ;  /* 0x000000948c0c723c */ /* 0x044ff0000004180c */
[C---:B------:R-:W-:Y:S01]  /*10d00*/  HMMA.16816.F32.BF16 R16, R140.reuse, R150, R16 ;  /* 0x000000968c10723c */ /* 0x040fe20000041810 */
[----:B------:R-:W1:Y:S07]  /*10d10*/  LDSM.16.M88.4 R148, [R181] ;  /* 0x00000000b594783b */ /* 0x000e6e0000000200 */
[C---:B---3--:R-:W-:Y:S08]  /*10d20*/  HMMA.16816.F32.BF16 R20, R140.reuse, R152, R20 ;  /* 0x000000988c14723c */ /* 0x048ff00000041814 */
[C---:B------:R-:W-:Y:S01]  /*10d30*/  HMMA.16816.F32.BF16 R24, R140.reuse, R154, R24 ;  /* 0x0000009a8c18723c */ /* 0x040fe20000041818 */
[----:B------:R-:W2:Y:S07]  /*10d40*/  LDSM.16.M88.4 R152, [R181+0x800] ;  /* 0x00080000b598783b */ /* 0x000eae0000000200 */
[C---:B------:R-:W-:Y:S08]  /*10d50*/  HMMA.16816.F32.BF16 R28, R140.reuse, R156, R28 ;  /* 0x0000009c8c1c723c */ /* 0x040ff0000004181c */
[----:B------:R-:W-:Y:S01]  /*10d60*/  HMMA.16816.F32.BF16 R32, R140, R158, R32 ;  /* 0x0000009e8c20723c */ /* 0x000fe20000041820 */
[----:B------:R-:W3:Y:S04]  /*10d70*/  LDSM.16.M88.4 R140, [R181+0x1000] ;  /* 0x00100000b58c783b */ /* 0x000ee80000000200 */
[----:B------:R-:W1:Y:S03]  /*10d80*/  LDSM.16.M88.4 R156, [R181+0x1800] ;  /* 0x00180000b59c783b */ /* 0x000e660000000200 */
[C---:B------:R-:W-:Y:S08]  /*10d90*/  HMMA.16816.F32.BF16 R4, R160.reuse, R164, R4 ;  /* 0x000000a4a004723c */ /* 0x040ff00000041804 */
[C---:B------:R-:W-:Y:S01]  /*10da0*/  HMMA.16816.F32.BF16 R8, R160.reuse, R166, R8 ;  /* 0x000000a6a008723c */ /* 0x040fe20000041808 */
[----:B------:R-:W-:Y:S07]  /*10db0*/  LDSM.16.M88.4 R164, [R176+0x8000] ;  /* 0x00800000b0a4783b */ /* 0x000fee0000000200 */
[C---:B------:R-:W-:Y:S08]  /*10dc0*/  HMMA.16816.F32.BF16 R12, R160.reuse, R168, R12 ;  /* 0x000000a8a00c723c */ /* 0x040ff0000004180c */
[C---:B------:R-:W-:Y:S01]  /*10dd0*/  HMMA.16816.F32.BF16 R16, R160.reuse, R170, R16 ;  /* 0x000000aaa010723c */ /* 0x040fe20000041810 */
[----:B------:R-:W-:Y:S07]  /*10de0*/  LDSM.16.M88.4 R168, [R176+0x8800] ;  /* 0x00880000b0a8783b */ /* 0x000fee0000000200 */
[C---:B----4-:R-:W-:Y:S08]  /*10df0*/  HMMA.16816.F32.BF16 R20, R160.reuse, R136, R20 ;  /* 0x00000088a014723c */ /* 0x050ff00000041814 */
[C---:B------:R-:W-:Y:S01]  /*10e00*/  HMMA.16816.F32.BF16 R24, R160.reuse, R138, R24 ;  /* 0x0000008aa018723c */ /* 0x040fe20000041818 */
[----:B------:R-:W4:Y:S07]  /*10e10*/  LDSM.16.M88.4 R136, [R183+0x2000] ;  /* 0x00200000b788783b */ /* 0x000f2e0000000200 */
[C---:B------:R-:W-:Y:S08]  /*10e20*/  HMMA.16816.F32.BF16 R28, R160.reuse, R172, R28 ;  /* 0x000000aca01c723c */ /* 0x040ff0000004181c */
[----:B------:R-:W-:Y:S01]  /*10e30*/  HMMA.16816.F32.BF16 R32, R160, R174, R32 ;  /* 0x000000aea020723c */ /* 0x000fe20000041820 */
[----:B------:R-:W4:Y:S04]  /*10e40*/  LDSM.16.M88.4 R160, [R176+0x9000] ;  /* 0x00900000b0a0783b */ /* 0x000f280000000200 */
[----:B------:R-:W4:Y:S03]  /*10e50*/  LDSM.16.M88.4 R172, [R176+0x9800] ;  /* 0x00980000b0ac783b */ /* 0x000f260000000200 */
[C---:B-1----:R-:W-:Y:S08]  /*10e60*/  HMMA.16816.F32.BF16 R4, R144.reuse, R148, R4 ;  /* 0x000000949004723c */ /* 0x042ff00000041804 */
[C---:B------:R-:W-:Y:S01]  /*10e70*/  HMMA.16816.F32.BF16 R8, R144.reuse, R150, R8 ;  /* 0x000000969008723c */ /* 0x040fe20000041808 */
[----:B------:R-:W-:Y:S07]  /*10e80*/  LDSM.16.M88.4 R148, [R195] ;  /* 0x00000000c394783b */ /* 0x000fee0000000200 */
[C---:B--2---:R-:W-:Y:S08]  /*10e90*/  HMMA.16816.F32.BF16 R12, R144.reuse, R152, R12 ;  /* 0x00000098900c723c */ /* 0x044ff0000004180c */
[C---:B------:R-:W-:Y:S01]  /*10ea0*/  HMMA.16816.F32.BF16 R16, R144.reuse, R154, R16 ;  /* 0x0000009a9010723c */ /* 0x040fe20000041810 */
[----:B------:R-:W-:Y:S07]  /*10eb0*/  LDSM.16.M88.4 R152, [R194] ;  /* 0x00000000c298783b */ /* 0x000fee0000000200 */
[C---:B---3--:R-:W-:Y:S08]  /*10ec0*/  HMMA.16816.F32.BF16 R20, R144.reuse, R140, R20 ;  /* 0x0000008c9014723c */ /* 0x048ff00000041814 */
[C---:B------:R-:W-:Y:S01]  /*10ed0*/  HMMA.16816.F32.BF16 R24, R144.reuse, R142, R24 ;  /* 0x0000008e9018723c */ /* 0x040fe20000041818 */
[----:B------:R-:W1:Y:S07]  /*10ee0*/  LDSM.16.M88.4 R140, [R184+0x2000] ;  /* 0x00200000b88c783b */ /* 0x000e6e0000000200 */
[C---:B------:R-:W-:Y:S08]  /*10ef0*/  HMMA.16816.F32.BF16 R28, R144.reuse, R156, R28 ;  /* 0x0000009c901c723c */ /* 0x040ff0000004181c */
[----:B------:R-:W-:Y:S01]  /*10f00*/  HMMA.16816.F32.BF16 R32, R144, R158, R32 ;  /* 0x0000009e9020723c */ /* 0x000fe20000041820 */
[----:B------:R-:W2:Y:S04]  /*10f10*/  LDSM.16.M88.4 R144, [R193] ;  /* 0x00000000c190783b */ /* 0x000ea80000000200 */
[----:B------:R-:W3:Y:S03]  /*10f20*/  LDSM.16.M88.4 R156, [R192] ;  /* 0x00000000c09c783b */ /* 0x000ee60000000200 */
        /* <DEDUP_REMOVED lines=8> */
[----:B------:R-:W4:Y:S07]  /*10fb0*/  LDSM.16.M88.4 R160, [R186+0x2000] ;  /* 0x00200000baa0783b */ /* 0x000f2e0000000200 */
        /* <DEDUP_REMOVED lines=13> */
[C---:B---3--:R-:W-:Y:S08]  /*11090*/  HMMA.16816.F32.BF16 R28, R140.reuse, R156, R28 ;  /* 0x0000009c8c1c723c */ /* 0x048ff0000004181c */
[----:B------:R-:W-:Y:S01]  /*110a0*/  HMMA.16816.F32.BF16 R32, R140, R158, R32 ;  /* 0x0000009e8c20723c */ /* 0x000fe20000041820 */
[----:B------:R-:W2:Y:S04]  /*110b0*/  LDSM.16.M88.4 R140, [R181+0x3000] ;  /* 0x00300000b58c783b */ /* 0x000ea80000000200 */
[----:B------:R-:W3:Y:S03]  /*110c0*/  LDSM.16.M88.4 R156, [R181+0x3800] ;  /* 0x00380000b59c783b */ /* 0x000ee60000000200 */
        /* <DEDUP_REMOVED lines=22> */
[C---:B---3--:R-:W-:Y:S08]  /*11230*/  HMMA.16816.F32.BF16 R28, R144.reuse, R156, R28 ;  /* 0x0000009c901c723c */ /* 0x048ff0000004181c */
        /* <DEDUP_REMOVED lines=29> */
[C---:B----4-:R-:W-:Y:S01]  /*11410*/  HMMA.16816.F32.BF16 R4, R160.reuse, R164, R4 ;  /* 0x000000a4a004723c */ /* 0x050fe20000041804 */
        /* <DEDUP_REMOVED lines=17> */
[C---:B---3--:R-:W-:Y:S08]  /*11530*/  HMMA.16816.F32.BF16 R28, R144.reuse, R156, R28 ;  /* 0x0000009c901c723c */ /* 0x048ff0000004181c */
[----:B------:R-:W-:Y:S01]  /*11540*/  HMMA.16816.F32.BF16 R32, R144, R158, R32 ;  /* 0x0000009e9020723c */ /* 0x000fe20000041820 */
[----:B------:R-:W-:-:S07]  /*11550*/  @P0 BRA `(.L_x_1207) ;  /* 0xffffe8e000000947 */ /* 0x000fce000383ffff */
.L_x_1206:
[----:B------:R-:W2:Y:S01]  /*11560*/  S2R R2, SR_TID.X ;  /* 0x0000000000027919 */ /* 0x000ea20000002100 */
[----:B------:R-:W-:Y:S01]  /*11570*/  IMAD.U32 R0, RZ, RZ, UR8 ;  /* 0x00000008ff007e24 */ /* 0x000fe2000f8e00ff */
[----:B------:R-:W-:Y:S01]  /*11580*/  USHF.L.U32 UR26, UR8, 0x1, URZ ;  /* 0x00000001081a7899 */ /* 0x000fe2000800063f */
[----:B------:R-:W3:Y:S01]  /*11590*/  LDC.U8 R213, c[0x0][0x2d8] ;  /* 0x0000b600ffd57b82 */ /* 0x000ee20000000000 */
[----:B------:R-:W-:Y:S02]  /*115a0*/  UIADD3 UR4, UR21, -0x4498517b, URZ ;  /* 0xbb67ae8515047890 */ /* 0x000fe4000fffe03f */
[----:B------:R-:W-:Y:S02]  /*115b0*/  UIADD3 UR25, UR26, 0x1, URZ ;  /* 0x000000011a197890 */ /* 0x000fe4000fffe03f */
[----:B------:R-:W4:Y:S01]  /*115c0*/  LDL.64 R168, [R1+0x60] ;  /* 0x0000600001a87983 */ /* 0x000f220000100a00 */
[----:B------:R-:W-:Y:S02]  /*115d0*/  ULOP3.LUT UR26, UR26, UR21, URZ, 0x3c, !UPT ;  /* 0x000000151a1a7292 */ /* 0x000fe4000f8e3c3f */
[----:B------:R-:W-:Y:S02]  /*115e0*/  ULOP3.LUT UR25, UR25, UR21, URZ, 0x3c, !UPT ;  /* 0x0000001519197292 */ /* 0x000fe4000f8e3c3f */
[----:B------:R-:W-:Y:S02]  /*115f0*/  UIADD3 UR5, UR20, -0x61c88647, URZ ;  /* 0x9e3779b914057890 */ /* 0x000fe4000fffe03f */
[----:B------:R-:W-:Y:S02]  /*11600*/  UIADD3 UR24, UR20, 0x3c6ef372, URZ ;  /* 0x3c6ef37214187890 */ /* 0x000fe4000fffe03f */
[----:B------:R-:W-:Y:S01]  /*11610*/  UISETP.GT.AND UP0, UPT, UR8, UR9, UPT ;  /* 0x000000090800728c */ /* 0x000fe2000bf04270 */
[----:B--2---:R-:W-:Y:S05]  /*11620*/  IMAD.SHL.U32 R2, R2, 0x2, RZ ;  /* 0x0000000202027824 */ /* 0x004fea00078e00ff */
[----:B------:R-:W-:Y:S05]  /*11630*/  LOP3.LUT R2, R2, 0x6, RZ, 0xc0, !PT ;  /* 0x0000000602027812 */ /* 0x000fea00078ec0ff */
[----:B------:R-:W-:Y:S04]  /*11640*/  IMAD R0, R0, 0x40, R2 ;  /* 0x0000004000007824 */ /* 0x000fe800078e0202 */
[--C-:B------:R-:W-:Y:S01]  /*11650*/  IMAD.IADD R2, R200, 0x1, -R0.reuse ;  /* 0x00000001c8027824 */ /* 0x100fe200078e0a00 */
[C---:B-1----:R-:W-:Y:S01]  /*11660*/  IADD3 R136, R0.reuse, 0x8, RZ ;  /* 0x0000000800887810 */ /* 0x042fe20007ffe0ff */
[----:B------:R-:W-:Y:S01]  /*11670*/  IMAD.IADD R3, R203, 0x1, -R0 ;  /* 0x00000001cb037824 */ /* 0x000fe200078e0a00 */
[C---:B------:R-:W-:Y:S02]  /*11680*/  IADD3 R103, R0.reuse, 0x9, RZ ;  /* 0x0000000900677810 */ /* 0x040fe40007ffe0ff */
[----:B------:R-:W-:Y:S02]  /*11690*/  IABS R2, R2 ;  /* 0x0000000200027213 */ /* 0x000fe40000000000 */
[----:B------:R-:W-:Y:S02]  /*116a0*/  IABS R3, R3 ;  /* 0x0000000300037213 */ /* 0x000fe40000000000 */
[C---:B------:R-:W-:Y:S01]  /*116b0*/  IADD3 R139, R0.reuse, 0x11, RZ ;  /* 0x00000011008b7810 */ /* 0x040fe20007ffe0ff */
[----:B------:R1:W2:Y:S01]  /*116c0*/  I2F R146, R2 ;  /* 0x0000000200927306 */ /* 0x0002a20000201400 */
[C---:B------:R-:W-:Y:S02]  /*116d0*/  IADD3 R138, R0.reuse, 0x18, RZ ;  /* 0x00000018008a7810 */ /* 0x040fe40007ffe0ff */
[C---:B------:R-:W-:Y:S02]  /*116e0*/  ISETP.GE.AND P1, PT, R0.reuse, R202, PT ;  /* 0x000000ca0000720c */ /* 0x040fe40003f26270 */
[C---:B------:R-:W-:Y:S02]  /*116f0*/  ISETP.GE.AND P0, PT, R0.reuse, R201, PT ;  /* 0x000000c90000720c */ /* 0x040fe40003f06270 */
[C---:B------:R-:W-:Y:S02]  /*11700*/  ISETP.GE.OR P1, PT, R0.reuse, R205, !P1 ;  /* 0x000000cd0000720c */ /* 0x040fe40004f26670 */
[C---:B------:R-:W-:Y:S01]  /*11710*/  ISETP.GE.OR P0, PT, R0.reuse, R204, !P0 ;  /* 0x000000cc0000720c */ /* 0x040fe20004706670 */
[----:B------:R5:W3:Y:S01]  /*11720*/  I2F R145, R3 ;  /* 0x0000000300917306 */ /* 0x000ae20000201400 */
[----:B-1----:R-:W-:Y:S01]  /*11730*/  IADD3 R2, R0, 0x1, RZ ;  /* 0x0000000100027810 */ /* 0x002fe20007ffe0ff */
[----:B--2---:R-:W-:Y:S03]  /*11740*/  FFMA.FTZ R4, R146, -UR13, R4 ;  /* 0x8000000d92047c23 */ /* 0x004fe60008010004 */
[----:B------:R-:W-:Y:S01]  /*11750*/  ISETP.GE.AND P6, PT, R2, R202, PT ;  /* 0x000000ca0200720c */ /* 0x000fe20003fc6270 */
[----:B------:R-:W-:Y:S01]  /*11760*/  IMAD.IADD R100, R200, 0x1, -R2 ;  /* 0x00000001c8647824 */ /* 0x000fe200078e0a02 */
[C---:B------:R-:W-:Y:S02]  /*11770*/  ISETP.GE.AND P5, PT, R2.reuse, R201, PT ;  /* 0x000000c90200720c */ /* 0x040fe40003fa6270 */
[-C--:B------:R-:W-:Y:S02]  /*11780*/  ISETP.GE.OR P6, PT, R2, R205.reuse, !P6 ;  /* 0x000000cd0200720c */ /* 0x080fe400077c6670 */
[----:B-----5:R-:W-:Y:S01]  /*11790*/  IABS R3, R100 ;  /* 0x0000006400037213 */ /* 0x020fe20000000000 */
[----:B------:R-:W-:Y:S01]  /*117a0*/  IMAD.IADD R100, R200, 0x1, -R136 ;  /* 0x00000001c8647824 */ /* 0x000fe200078e0a88 */
[----:B------:R-:W-:Y:S01]  /*117b0*/  ISETP.GE.OR P5, PT, R2, R204, !P5 ;  /* 0x000000cc0200720c */ /* 0x000fe20006fa6670 */
[----:B---3--:R-:W-:Y:S01]  /*117c0*/  FFMA.FTZ R6, R145, -UR13, R6 ;  /* 0x8000000d91067c23 */ /* 0x008fe20008010006 */
[----:B------:R1:W2:Y:S04]  /*117d0*/  I2F R144, R3 ;  /* 0x0000000300907306 */ /* 0x0002a80000201400 */
[----:B------:R-:W-:Y:S01]  /*117e0*/  FSEL R146, R6, -INF , !P0 ;  /* 0xff80000006927808 */ /* 0x000fe20004000000 */
[----:B------:R-:W-:Y:S01]  /*117f0*/  IMAD.IADD R6, R203, 0x1, -R139 ;  /* 0x00000001cb067824 */ /* 0x000fe200078e0a8b */
[C---:B------:R-:W-:Y:S04]  /*11800*/  ISETP.GE.AND P0, PT, R103.reuse, R202, PT ;  /* 0x000000ca6700720c */ /* 0x040fe80003f06270 */
[-C--:B------:R-:W-:Y:S02]  /*11810*/  ISETP.GE.OR P0, PT, R103, R205.reuse, !P0 ;  /* 0x000000cd6700720c */ /* 0x080fe40004706670 */
[----:B-1----:R-:W-:Y:S01]  /*11820*/  IABS R3, R100 ;  /* 0x0000006400037213 */ /* 0x002fe20000000000 */
[----:B------:R-:W-:Y:S02]  /*11830*/  IMAD.IADD R100, R200, 0x1, -R103 ;  /* 0x00000001c8647824 */ /* 0x000fe400078e0a67 */
[----:B--2---:R-:W-:Y:S01]  /*11840*/  FFMA.FTZ R5, R144, -UR13, R5 ;  /* 0x8000000d90057c23 */ /* 0x004fe20008010005 */
[----:B------:R-:W-:Y:S01]  /*11850*/  FSEL R144, R4, -INF , !P1 ;  /* 0xff80000004907808 */ /* 0x000fe20004800000 */
[----:B------:R1:W2:Y:S01]  /*11860*/  I2F R143, R3 ;  /* 0x00000003008f7306 */ /* 0x0002a20000201400 */
[----:B------:R-:W-:Y:S02]  /*11870*/  IABS R100, R100 ;  /* 0x0000006400647213 */ /* 0x000fe40000000000 */
[----:B------:R-:W-:Y:S02]  /*11880*/  FSEL R145, R5, -INF , !P6 ;  /* 0xff80000005917808 */ /* 0x000fe40007000000 */
[CC--:B------:R-:W-:Y:S04]  /*11890*/  ISETP.GE.AND P1, PT, R136.reuse, R202.reuse, PT ;  /* 0x000000ca8800720c */ /* 0x0c0fe80003f26270 */
[-C--:B------:R-:W-:Y:S01]  /*118a0*/  ISETP.GE.OR P1, PT, R136, R205.reuse, !P1 ;  /* 0x000000cd8800720c */ /* 0x080fe20004f26670 */
[----:B------:R3:W5:Y:S01]  /*118b0*/  I2F R142, R100 ;  /* 0x00000064008e7306 */ /* 0x0007620000201400 */
[----:B-1----:R-:W-:Y:S01]  /*118c0*/  IADD3 R3, R0, 0x10, RZ ;  /* 0x0000001000037810 */ /* 0x002fe20007ffe0ff */
[----:B--2---:R-:W-:Y:S03]  /*118d0*/  FFMA.FTZ R8, R143, -UR13, R8 ;  /* 0x8000000d8f087c23 */ /* 0x004fe60008010008 */
[C---:B------:R-:W-:Y:S01]  /*118e0*/  ISETP.GE.AND P6, PT, R3.reuse, R202, PT ;  /* 0x000000ca0300720c */ /* 0x040fe20003fc6270 */
[--C-:B------:R-:W-:Y:S01]  /*118f0*/  IMAD.IADD R137, R200, 0x1, -R3.reuse ;  /* 0x00000001c8897824 */ /* 0x100fe200078e0a03 */
[----:B------:R-:W-:Y:S02]  /*11900*/  FSEL R152, R8, -INF , !P1 ;  /* 0xff80000008987808 */ /* 0x000fe40004800000 */
[----:B------:R-:W-:Y:S02]  /*11910*/  ISETP.GE.OR P6, PT, R3, R205, !P6 ;  /* 0x000000cd0300720c */ /* 0x000fe400077c6670 */
[----:B---3--:R-:W-:Y:S01]  /*11920*/  IABS R100, R137 ;  /* 0x0000008900647213 */ /* 0x008fe20000000000 */
[C---:B------:R-:W-:Y:S01]  /*11930*/  IMAD.IADD R137, R203.reuse, 0x1, -R2 ;  /* 0x00000001cb897824 */ /* 0x040fe200078e0a02 */
[-C--:B------:R-:W-:Y:S01]  /*11940*/  ISETP.GE.AND P1, PT, R136, R201.reuse, PT ;  /* 0x000000c98800720c */ /* 0x080fe20003f26270 */
[----:B------:R-:W-:Y:S01]  /*11950*/  IMAD.IADD R2, R203, 0x1, -R3 ;  /* 0x00000001cb027824 */ /* 0x000fe200078e0a03 */
[----:B------:R1:W2:Y:S01]  /*11960*/  I2F R141, R100 ;  /* 0x00000064008d7306 */ /* 0x0002a20000201400 */
[----:B-----5:R-:W-:Y:S01]  /*11970*/  FFMA.FTZ R9, R142, -UR13, R9 ;  /* 0x8000000d8e097c23 */ /* 0x020fe20008010009 */
[-C--:B------:R-:W-:Y:S04]  /*11980*/  ISETP.GE.OR P1, PT, R136, R204.reuse, !P1 ;  /* 0x000000cc8800720c */ /* 0x080fe80004f26670 */
[----:B------:R-:W-:Y:S02]  /*11990*/  FSEL R153, R9, -INF , !P0 ;  /* 0xff80000009997808 */ /* 0x000fe40004000000 */
[C---:B------:R-:W-:Y:S04]  /*119a0*/  ISETP.GE.AND P0, PT, R103.reuse, R201, PT ;  /* 0x000000c96700720c */ /* 0x040fe80003f06270 */
[-C--:B------:R-:W-:Y:S02]  /*119b0*/  ISETP.GE.OR P0, PT, R103, R204.reuse, !P0 ;  /* 0x000000cc6700720c */ /* 0x080fe40004706670 */
[----:B-1----:R-:W-:Y:S01]  /*119c0*/  IABS R100, R137 ;  /* 0x0000008900647213 */ /* 0x002fe20000000000 */
[----:B------:R-:W-:Y:S02]  /*119d0*/  IMAD.IADD R137, R200, 0x1, -R139 ;  /* 0x00000001c8897824 */ /* 0x000fe400078e0a8b */
[----:B--2---:R-:W-:Y:S01]  /*119e0*/  FFMA.FTZ R12, R141, -UR13, R12 ;  /* 0x8000000d8d0c7c23 */ /* 0x004fe2000801000c */
[----:B------:R1:W2:Y:S04]  /*119f0*/  I2F R150, R100 ;  /* 0x0000006400967306 */ /* 0x0002a80000201400 */
[----:B------:R-:W-:Y:S02]  /*11a00*/  FSEL R154, R12, -INF , !P6 ;  /* 0xff8000000c9a7808 */ /* 0x000fe40007000000 */
[C---:B------:R-:W-:Y:S04]  /*11a10*/  ISETP.GE.AND P6, PT, R3.reuse, R201, PT ;  /* 0x000000c90300720c */ /* 0x040fe80003fc6270 */
[----:B------:R-:W-:Y:S01]  /*11a20*/  ISETP.GE.OR P6, PT, R3, R204, !P6 ;  /* 0x000000cc0300720c */ /* 0x000fe200077c6670 */
[C---:B------:R-:W-:Y:S05]  /*11a30*/  IMAD.IADD R3, R203.reuse, 0x1, -R138 ;  /* 0x00000001cb037824 */ /* 0x040fea00078e0a8a */
[----:B------:R-:W-:Y:S02]  /*11a40*/  IABS R3, R3 ;  /* 0x0000000300037213 */ /* 0x000fe40000000000 */
[----:B-1----:R-:W-:Y:S01]  /*11a50*/  IABS R100, R137 ;  /* 0x0000008900647213 */ /* 0x002fe20000000000 */
[----:B------:R-:W-:Y:S02]  /*11a60*/  IMAD.IADD R137, R203, 0x1, -R136 ;  /* 0x00000001cb897824 */ /* 0x000fe400078e0a88 */
[----:B--2---:R-:W-:Y:S01]  /*11a70*/  FFMA.FTZ R7, R150, -UR13, R7 ;  /* 0x8000000d96077c23 */ /* 0x004fe20008010007 */
[----:B------:R1:W2:Y:S04]  /*11a80*/  I2F R149, R100 ;  /* 0x0000006400957306 */ /* 0x0002a80000201400 */
[----:B------:R-:W-:Y:S02]  /*11a90*/  FSEL R136, R7, -INF , !P5 ;  /* 0xff80000007887808 */ /* 0x000fe40006800000 */
[CC--:B------:R-:W-:Y:S04]  /*11aa0*/  ISETP.GE.AND P5, PT, R139.reuse, R202.reuse, PT ;  /* 0x000000ca8b00720c */ /* 0x0c0fe80003fa6270 */
[----:B------:R-:W-:Y:S02]  /*11ab0*/  ISETP.GE.OR P5, PT, R139, R205, !P5 ;  /* 0x000000cd8b00720c */ /* 0x000fe40006fa6670 */
[----:B-1----:R-:W-:Y:S01]  /*11ac0*/  IABS R100, R137 ;  /* 0x0000008900647213 */ /* 0x002fe20000000000 */
[----:B------:R-:W-:Y:S02]  /*11ad0*/  IMAD.IADD R137, R200, 0x1, -R138 ;  /* 0x00000001c8897824 */ /* 0x000fe400078e0a8a */
[----:B--2---:R-:W-:Y:S01]  /*11ae0*/  FFMA.FTZ R13, R149, -UR13, R13 ;  /* 0x8000000d950d7c23 */ /* 0x004fe2000801000d */
[----:B------:R1:W2:Y:S04]  /*11af0*/  I2F R148, R100 ;  /* 0x0000006400947306 */ /* 0x0002a80000201400 */
[----:B------:R-:W-:Y:S02]  /*11b00*/  FSEL R149, R13, -INF , !P5 ;  /* 0xff8000000d957808 */ /* 0x000fe40006800000 */
[C---:B------:R-:W-:Y:S04]  /*11b10*/  ISETP.GE.AND P5, PT, R138.reuse, R202, PT ;  /* 0x000000ca8a00720c */ /* 0x040fe80003fa6270 */
[----:B------:R-:W-:Y:S02]  /*11b20*/  ISETP.GE.OR P5, PT, R138, R205, !P5 ;  /* 0x000000cd8a00720c */ /* 0x000fe40006fa6670 */
[----:B-1----:R-:W-:Y:S01]  /*11b30*/  IABS R100, R137 ;  /* 0x0000008900647213 */ /* 0x002fe20000000000 */
[----:B------:R-:W-:Y:S02]  /*11b40*/  IMAD.IADD R137, R203, 0x1, -R103 ;  /* 0x00000001cb897824 */ /* 0x000fe400078e0a67 */
[----:B--2---:R-:W-:Y:S01]  /*11b50*/  FFMA.FTZ R10, R148, -UR13, R10 ;  /* 0x8000000d940a7c23 */ /* 0x004fe2000801000a */
[----:B------:R1:W2:Y:S02]  /*11b60*/  I2F R151, R100 ;  /* 0x0000006400977306 */ /* 0x0002a40000201400 */
[----:B-1----:R-:W-:Y:S01]  /*11b70*/  IABS R100, R137 ;  /* 0x0000008900647213 */ /* 0x002fe20000000000 */
[----:B--2---:R-:W-:Y:S01]  /*11b80*/  FFMA.FTZ R16, R151, -UR13, R16 ;  /* 0x8000000d97107c23 */ /* 0x004fe20008010010 */
[----:B------:R-:W-:Y:S06]  /*11b90*/  IADD3 R137, R0, 0x19, RZ ;  /* 0x0000001900897810 */ /* 0x000fec0007ffe0ff */
[----:B------:R1:W2:Y:S01]  /*11ba0*/  I2F R147, R100 ;  /* 0x0000006400937306 */ /* 0x0002a20000201400 */
[----:B------:R-:W-:Y:S01]  /*11bb0*/  FSEL R155, R16, -INF , !P5 ;  /* 0xff800000109b7808 */ /* 0x000fe20006800000 */
[----:B------:R-:W-:Y:S01]  /*11bc0*/  IMAD.IADD R140, R200, 0x1, -R137 ;  /* 0x00000001c88c7824 */ /* 0x000fe200078e0a89 */
[CC--:B------:R-:W-:Y:S04]  /*11bd0*/  ISETP.GE.AND P5, PT, R139.reuse, R201.reuse, PT ;  /* 0x000000c98b00720c */ /* 0x0c0fe80003fa6270 */
[----:B------:R-:W-:Y:S02]  /*11be0*/  ISETP.GE.OR P5, PT, R139, R204, !P5 ;  /* 0x000000cc8b00720c */ /* 0x000fe40006fa6670 */
[----:B-1----:R-:W-:Y:S01]  /*11bf0*/  IABS R100, R140 ;  /* 0x0000008c00647213 */ /* 0x002fe20000000000 */
[----:B--2---:R-:W-:Y:S01]  /*11c00*/  FFMA.FTZ R11, R147, -UR13, R11 ;  /* 0x8000000d930b7c23 */ /* 0x004fe2000801000b */
[----:B------:R-:W-:Y:S02]  /*11c10*/  IABS R140, R2 ;  /* 0x00000002008c7213 */ /* 0x000fe40000000000 */
[----:B------:R-:W-:Y:S01]  /*11c20*/  IADD3 R2, R0, 0x20, RZ ;  /* 0x0000002000027810 */ /* 0x000fe20007ffe0ff */
[----:B------:R1:W2:Y:S01]  /*11c30*/  I2F R142, R100 ;  /* 0x00000064008e7306 */ /* 0x0002a20000201400 */
[----:B------:R-:W-:Y:S02]  /*11c40*/  FSEL R148, R11, -INF , !P0 ;  /* 0xff8000000b947808 */ /* 0x000fe40004000000 */
[----:B------:R-:W-:Y:S01]  /*11c50*/  ISETP.GE.AND P0, PT, R138, R201, PT ;  /* 0x000000c98a00720c */ /* 0x000fe20003f06270 */
[----:B------:R-:W-:Y:S03]  /*11c60*/  IMAD.IADD R141, R200, 0x1, -R2 ;  /* 0x00000001c88d7824 */ /* 0x000fe600078e0a02 */
[----:B------:R-:W-:Y:S02]  /*11c70*/  ISETP.GE.OR P0, PT, R138, R204, !P0 ;  /* 0x000000cc8a00720c */ /* 0x000fe40004706670 */
[----:B------:R-:W-:Y:S01]  /*11c80*/  IABS R4, R141 ;  /* 0x0000008d00047213 */ /* 0x000fe20000000000 */
[----:B------:R-:W3:Y:S10]  /*11c90*/  I2F R143, R140 ;  /* 0x0000008c008f7306 */ /* 0x000ef40000201400 */
[----:B------:R5:W4:Y:S01]  /*11ca0*/  I2F R141, R4 ;  /* 0x00000004008d7306 */ /* 0x000b220000201400 */
[----:B-1----:R-:W-:Y:S01]  /*11cb0*/  IADD3 R100, R0, 0x21, RZ ;  /* 0x0000002100647810 */ /* 0x002fe20007ffe0ff */
[----:B--2---:R-:W-:Y:S01]  /*11cc0*/  FFMA.FTZ R17, R142, -UR13, R17 ;  /* 0x8000000d8e117c23 */ /* 0x004fe20008010011 */
[----:B------:R-:W-:Y:S02]  /*11cd0*/  FSEL R142, R10, -INF , !P1 ;  /* 0xff8000000a8e7808 */ /* 0x000fe40004800000 */
[C---:B------:R-:W-:Y:S01]  /*11ce0*/  ISETP.GE.AND P1, PT, R137.reuse, R202, PT ;  /* 0x000000ca8900720c */ /* 0x040fe20003f26270 */
[----:B------:R-:W-:Y:S03]  /*11cf0*/  IMAD.IADD R5, R200, 0x1, -R100 ;  /* 0x00000001c8057824 */ /* 0x000fe600078e0a64 */
[----:B------:R-:W-:Y:S01]  /*11d00*/  ISETP.GE.OR P1, PT, R137, R205, !P1 ;  /* 0x000000cd8900720c */ /* 0x000fe20004f26670 */
[----:B---3--:R-:W-:Y:S03]  /*11d10*/  FFMA.FTZ R14, R143, -UR13, R14 ;  /* 0x8000000d8f0e7c23 */ /* 0x008fe6000801000e */
[----:B------:R-:W-:Y:S02]  /*11d20*/  FSEL R150, R17, -INF , !P1 ;  /* 0xff80000011967808 */ /* 0x000fe40004800000 */
[C---:B------:R-:W-:Y:S02]  /*11d30*/  ISETP.GE.AND P1, PT, R137.reuse, R201, PT ;  /* 0x000000c98900720c */ /* 0x040fe40003f26270 */
[----:B------:R-:W-:Y:S02]  /*11d40*/  FSEL R138, R14, -INF , !P6 ;  /* 0xff8000000e8a7808 */ /* 0x000fe40007000000 */
[----:B------:R-:W-:Y:S02]  /*11d50*/  ISETP.GE.OR P1, PT, R137, R204, !P1 ;  /* 0x000000cc8900720c */ /* 0x000fe40004f26670 */
[----:B-----5:R-:W-:Y:S01]  /*11d60*/  IABS R4, R6 ;  /* 0x0000000600047213 */ /* 0x020fe20000000000 */
[----:B----4-:R-:W-:Y:S01]  /*11d70*/  FFMA.FTZ R20, R141, -UR13, R20 ;  /* 0x8000000d8d147c23 */ /* 0x010fe20008010014 */
[----:B------:R-:W-:Y:S02]  /*11d80*/  IADD3 R6, R0, 0x28, RZ ;  /* 0x0000002800067810 */ /* 0x000fe40007ffe0ff */
[CC--:B------:R-:W-:Y:S01]  /*11d90*/  ISETP.GE.AND P6, PT, R2.reuse, R202.reuse, PT ;  /* 0x000000ca0200720c */ /* 0x0c0fe20003fc6270 */
[----:B------:R1:W2:Y:S03]  /*11da0*/  I2F R140, R4 ;  /* 0x00000004008c7306 */ /* 0x0002a60000201400 */
[----:B------:R-:W-:Y:S02]  /*11db0*/  ISETP.GE.OR P6, PT, R2, R205, !P6 ;  /* 0x000000cd0200720c */ /* 0x000fe400077c6670 */
[----:B-1----:R-:W-:Y:S01]  /*11dc0*/  IABS R4, R5 ;  /* 0x0000000500047213 */ /* 0x002fe20000000000 */
[----:B--2---:R-:W-:Y:S01]  /*11dd0*/  FFMA.FTZ R15, R140, -UR13, R15 ;  /* 0x8000000d8c0f7c23 */ /* 0x004fe2000801000f */
[----:B------:R-:W-:Y:S02]  /*11de0*/  IADD3 R5, R0, 0x29, RZ ;  /* 0x0000002900057810 */ /* 0x000fe40007ffe0ff */
[----:B------:R-:W-:Y:S01]  /*11df0*/  FSEL R140, R20, -INF , !P6 ;  /* 0xff800000148c7808 */ /* 0x000fe20007000000 */
[----:B------:R1:W2:Y:S01]  /*11e00*/  I2F R12, R4 ;  /* 0x00000004000c7306 */ /* 0x0002a20000201400 */
[C---:B------:R-:W-:Y:S04]  /*11e10*/  ISETP.GE.AND P6, PT, R100.reuse, R202, PT ;  /* 0x000000ca6400720c */ /* 0x040fe80003fc6270 */
[----:B------:R-:W-:Y:S01]  /*11e20*/  ISETP.GE.OR P6, PT, R100, R205, !P6 ;  /* 0x000000cd6400720c */ /* 0x000fe200077c6670 */
[----:B-1----:R-:W-:Y:S02]  /*11e30*/  IMAD.MOV.U32 R4, RZ, RZ, R3 ;  /* 0x000000ffff047224 */ /* 0x002fe400078e0003 */
[----:B------:R-:W-:Y:S02]  /*11e40*/  IMAD.IADD R3, R200, 0x1, -R6 ;  /* 0x00000001c8037824 */ /* 0x000fe400078e0a06 */
[----:B------:R1:W3:Y:S01]  /*11e50*/  I2F R103, R4 ;  /* 0x0000000400677306 */ /* 0x0002e20000201400 */
[----:B--2---:R-:W-:Y:S02]  /*11e60*/  FFMA.FTZ R21, R12, -UR13, R21 ;  /* 0x8000000d0c157c23 */ /* 0x004fe40008010015 */
[----:B------:R-:W-:Y:S03]  /*11e70*/  IABS R3, R3 ;  /* 0x0000000300037213 */ /* 0x000fe60000000000 */
[----:B------:R-:W-:Y:S02]  /*11e80*/  FSEL R139, R21, -INF , !P6 ;  /* 0xff800000158b7808 */ /* 0x000fe40007000000 */
[CC--:B------:R-:W-:Y:S02]  /*11e90*/  ISETP.GE.AND P6, PT, R100.reuse, R201.reuse, PT ;  /* 0x000000c96400720c */ /* 0x0c0fe40003fc6270 */
[----:B------:R-:W2:Y:S02]  /*11ea0*/  I2F R13, R3 ;  /* 0x00000003000d7306 */ /* 0x000ea40000201400 */
[-C--:B------:R-:W-:Y:S01]  /*11eb0*/  ISETP.GE.OR P6, PT, R100, R204.reuse, !P6 ;  /* 0x000000cc6400720c */ /* 0x080fe200077c6670 */
[----:B-1----:R-:W-:Y:S01]  /*11ec0*/  IMAD.IADD R4, R203, 0x1, -R137 ;  /* 0x00000001cb047824 */ /* 0x002fe200078e0a89 */
[----:B------:R-:W-:Y:S01]  /*11ed0*/  FSEL R137, R15, -INF , !P5 ;  /* 0xff8000000f897808 */ /* 0x000fe20006800000 */
[----:B---3--:R-:W-:Y:S01]  /*11ee0*/  FFMA.FTZ R18, R103, -UR13, R18 ;  /* 0x8000000d67127c23 */ /* 0x008fe20008010012 */
[C---:B------:R-:W-:Y:S04]  /*11ef0*/  ISETP.GE.AND P5, PT, R2.reuse, R201, PT ;  /* 0x000000c90200720c */ /* 0x040fe80003fa6270 */
[----:B------:R-:W-:Y:S02]  /*11f00*/  ISETP.GE.OR P5, PT, R2, R204, !P5 ;  /* 0x000000cc0200720c */ /* 0x000fe40006fa6670 */
[----:B------:R-:W-:Y:S01]  /*11f10*/  FSEL R21, R18, -INF , !P0 ;  /* 0xff80000012157808 */ /* 0x000fe20004000000 */
[----:B--2---:R-:W-:Y:S01]  /*11f20*/  FFMA.FTZ R24, R13, -UR13, R24 ;  /* 0x8000000d0d187c23 */ /* 0x004fe20008010018 */
[----:B------:R-:W-:Y:S01]  /*11f30*/  IABS R3, R4 ;  /* 0x0000000400037213 */ /* 0x000fe20000000000 */
[----:B------:R-:W-:Y:S01]  /*11f40*/  IMAD.IADD R4, R200, 0x1, -R5 ;  /* 0x00000001c8047824 */ /* 0x000fe200078e0a05 */
[CC--:B------:R-:W-:Y:S02]  /*11f50*/  ISETP.GE.AND P0, PT, R6.reuse, R202.reuse, PT ;  /* 0x000000ca0600720c */ /* 0x0c0fe40003f06270 */
[----:B------:R1:W2:Y:S02]  /*11f60*/  I2F R10, R3 ;  /* 0x00000003000a7306 */ /* 0x0002a40000201400 */
[-C--:B------:R-:W-:Y:S04]  /*11f70*/  ISETP.GE.OR P0, PT, R6, R205.reuse, !P0 ;  /* 0x000000cd0600720c */ /* 0x080fe80004706670 */
[----:B------:R-:W-:Y:S02]  /*11f80*/  FSEL R24, R24, -INF , !P0 ;  /* 0xff80000018187808 */ /* 0x000fe40004000000 */
[C---:B------:R-:W-:Y:S04]  /*11f90*/  ISETP.GE.AND P0, PT, R5.reuse, R202, PT ;  /* 0x000000ca0500720c */ /* 0x040fe80003f06270 */
[----:B------:R-:W-:Y:S02]  /*11fa0*/  ISETP.GE.OR P0, PT, R5, R205, !P0 ;  /* 0x000000cd0500720c */ /* 0x000fe40004706670 */
        /* <DEDUP_REMOVED lines=8> */
[----:B--2---:R-:W-:Y:S01]  /*12030*/  FFMA.FTZ R25, R8, -UR13, R25 ;  /* 0x8000000d08197c23 */ /* 0x004fe20008010019 */
[----:B------:R-:W-:Y:S03]  /*12040*/  IADD3 R4, R0, 0x30, RZ ;  /* 0x0000003000047810 */ /* 0x000fe60007ffe0ff */
[----:B------:R-:W-:Y:S01]  /*12050*/  IMAD.MOV.U32 R7, RZ, RZ, R3 ;  /* 0x000000ffff077224 */ /* 0x000fe200078e0003 */
[----:B------:R-:W-:Y:S01]  /*12060*/  FSEL R25, R25, -INF , !P0 ;  /* 0xff80000019197808 */ /* 0x000fe20004000000 */
[----:B------:R-:W-:Y:S01]  /*12070*/  IMAD.IADD R3, R200, 0x1, -R4 ;  /* 0x00000001c8037824 */ /* 0x000fe200078e0a04 */
[C---:B------:R-:W-:Y:S01]  /*12080*/  ISETP.GE.AND P0, PT, R5.reuse, R201, PT ;  /* 0x000000c90500720c */ /* 0x040fe20003f06270 */
[----:B------:R1:W2:Y:S03]  /*12090*/  I2F R9, R7 ;  /* 0x0000000700097306 */ /* 0x0002a60000201400 */
[----:B------:R-:W-:Y:S02]  /*120a0*/  IABS R3, R3 ;  /* 0x0000000300037213 */ /* 0x000fe40000000000 */
[----:B------:R-:W-:Y:S05]  /*120b0*/  ISETP.GE.OR P0, PT, R5, R204, !P0 ;  /* 0x000000cc0500720c */ /* 0x000fea0004706670 */
[----:B------:R3:W4:Y:S01]  /*120c0*/  I2F R12, R3 ;  /* 0x00000003000c7306 */ /* 0x0007220000201400 */
[----:B-1----:R-:W-:Y:S02]  /*120d0*/  IMAD.IADD R7, R203, 0x1, -R100 ;  /* 0x00000001cb077824 */ /* 0x002fe400078e0a64 */
[----:B--2---:R-:W-:Y:S03]  /*120e0*/  FFMA.FTZ R22, R9, -UR13, R22 ;  /* 0x8000000d09167c23 */ /* 0x004fe60008010016 */
[----:B------:R-:W-:Y:S02]  /*120f0*/  IABS R7, R7 ;  /* 0x0000000700077213 */ /* 0x000fe40000000000 */
[----:B------:R-:W-:Y:S02]  /*12100*/  FSEL R22, R22, -INF , !P5 ;  /* 0xff80000016167808 */ /* 0x000fe40006800000 */
[-C--:B------:R-:W-:Y:S01]  /*12110*/  ISETP.GE.AND P5, PT, R4, R202.reuse, PT ;  /* 0x000000ca0400720c */ /* 0x080fe20003fa6270 */
[----:B------:R-:W-:Y:S01]  /*12120*/  IMAD.MOV.U32 R2, RZ, RZ, R7 ;  /* 0x000000ffff027224 */ /* 0x000fe200078e0007 */
[----:B---3--:R-:W-:Y:S01]  /*12130*/  IADD3 R3, R0, 0x31, RZ ;  /* 0x0000003100037810 */ /* 0x008fe20007ffe0ff */
[----:B----4-:R-:W-:Y:S01]  /*12140*/  FFMA.FTZ R28, R12, -UR13, R28 ;  /* 0x8000000d0c1c7c23 */ /* 0x010fe2000801001c */
[-C--:B------:R-:W-:Y:S01]  /*12150*/  ISETP.GE.OR P5, PT, R4, R205.reuse, !P5 ;  /* 0x000000cd0400720c */ /* 0x080fe20006fa6670 */
[----:B------:R1:W2:Y:S02]  /*12160*/  I2F R11, R2 ;  /* 0x00000002000b7306 */ /* 0x0002a40000201400 */
[----:B------:R-:W-:Y:S01]  /*12170*/  IMAD.IADD R7, R200, 0x1, -R3 ;  /* 0x00000001c8077824 */ /* 0x000fe200078e0a03 */
[----:B------:R-:W-:Y:S02]  /*12180*/  FSEL R28, R28, -INF , !P5 ;  /* 0xff8000001c1c7808 */ /* 0x000fe40006800000 */
[C---:B------:R-:W-:Y:S04]  /*12190*/  ISETP.GE.AND P5, PT, R3.reuse, R202, PT ;  /* 0x000000ca0300720c */ /* 0x040fe80003fa6270 */
[----:B------:R-:W-:Y:S02]  /*121a0*/  ISETP.GE.OR P5, PT, R3, R205, !P5 ;  /* 0x000000cd0300720c */ /* 0x000fe40006fa6670 */
[----:B-1----:R-:W-:Y:S01]  /*121b0*/  IABS R2, R7 ;  /* 0x0000000700027213 */ /* 0x002fe20000000000 */
[----:B------:R-:W-:Y:S02]  /*121c0*/  IMAD.IADD R7, R203, 0x1, -R6 ;  /* 0x00000001cb077824 */ /* 0x000fe400078e0a06 */
[----:B--2---:R-:W-:Y:S01]  /*121d0*/  FFMA.FTZ R23, R11, -UR13, R23 ;  /* 0x8000000d0b177c23 */ /* 0x004fe20008010017 */
[----:B------:R1:W2:Y:S02]  /*121e0*/  I2F R10, R2 ;  /* 0x00000002000a7306 */ /* 0x0002a40000201400 */
[----:B------:R-:W-:Y:S02]  /*121f0*/  IABS R7, R7 ;  /* 0x0000000700077213 */ /* 0x000fe40000000000 */
[----:B------:R-:W-:Y:S02]  /*12200*/  FSEL R23, R23, -INF , !P6 ;  /* 0xff80000017177808 */ /* 0x000fe40007000000 */
[CC--:B------:R-:W-:Y:S04]  /*12210*/  ISETP.GE.AND P6, PT, R4.reuse, R201.reuse, PT ;  /* 0x000000c90400720c */ /* 0x0c0fe80003fc6270 */
[----:B------:R3:W4:Y:S01]  /*12220*/  I2F R9, R7 ;  /* 0x0000000700097306 */ /* 0x0007220000201400 */
[----:B------:R-:W-:Y:S01]  /*12230*/  ISETP.GE.OR P6, PT, R4, R204, !P6 ;  /* 0x000000cc0400720c */ /* 0x000fe200077c6670 */
[----:B------:R-:W-:Y:S01]  /*12240*/  IMAD.IADD R4, R203, 0x1, -R4 ;  /* 0x00000001cb047824 */ /* 0x000fe200078e0a04 */
[----:B-1----:R-:W-:Y:S01]  /*12250*/  IADD3 R2, R0, 0x38, RZ ;  /* 0x0000003800027810 */ /* 0x002fe20007ffe0ff */
[----:B--2---:R-:W-:Y:S01]  /*12260*/  FFMA.FTZ R29, R10, -UR13, R29 ;  /* 0x8000000d0a1d7c23 */ /* 0x004fe2000801001d */
[----:B------:R-:W-:Y:S03]  /*12270*/  IADD3 R0, R0, 0x39, RZ ;  /* 0x0000003900007810 */ /* 0x000fe60007ffe0ff */
[C---:B------:R-:W-:Y:S01]  /*12280*/  IMAD.IADD R8, R200.reuse, 0x1, -R2 ;  /* 0x00000001c8087824 */ /* 0x040fe200078e0a02 */
[----:B------:R-:W-:Y:S02]  /*12290*/  FSEL R29, R29, -INF , !P5 ;  /* 0xff8000001d1d7808 */ /* 0x000fe40006800000 */
[----:B------:R-:W-:Y:S02]  /*122a0*/  ISETP.GE.AND P5, PT, R3, R201, PT ;  /* 0x000000c90300720c */ /* 0x000fe40003fa6270 */
[----:B---3--:R-:W-:Y:S01]  /*122b0*/  IABS R7, R8 ;  /* 0x0000000800077213 */ /* 0x008fe20000000000 */
[----:B------:R-:W-:Y:S01]  /*122c0*/  IMAD.IADD R8, R203, 0x1, -R5 ;  /* 0x00000001cb087824 */ /* 0x000fe200078e0a05 */
[----:B------:R-:W-:Y:S01]  /*122d0*/  ISETP.GE.OR P5, PT, R3, R204, !P5 ;  /* 0x000000cc0300720c */ /* 0x000fe20006fa6670 */
[----:B------:R-:W-:Y:S02]  /*122e0*/  IMAD.IADD R5, R200, 0x1, -R0 ;  /* 0x00000001c8057824 */ /* 0x000fe400078e0a00 */
[----:B----4-:R-:W-:Y:S01]  /*122f0*/  FFMA.FTZ R26, R9, -UR13, R26 ;  /* 0x8000000d091a7c23 */ /* 0x010fe2000801001a */
[----:B------:R-:W-:Y:S01]  /*12300*/  IABS R6, R8 ;  /* 0x0000000800067213 */ /* 0x000fe20000000000 */
[----:B------:R-:W1:Y:S01]  /*12310*/  I2F R7, R7 ;  /* 0x0000000700077306 */ /* 0x000e620000201400 */
[----:B------:R-:W-:Y:S02]  /*12320*/  IABS R5, R5 ;  /* 0x0000000500057213 */ /* 0x000fe40000000000 */
[----:B------:R-:W-:Y:S02]  /*12330*/  FSEL R212, R26, -INF , !P1 ;  /* 0xff8000001ad47808 */ /* 0x000fe40004800000 */
[C---:B------:R-:W-:Y:S01]  /*12340*/  ISETP.GE.AND P1, PT, R2.reuse, R202, PT ;  /* 0x000000ca0200720c */ /* 0x040fe20003f26270 */
[----:B------:R2:W3:Y:S03]  /*12350*/  LDL.S16 R26, [R1] ;  /* 0x00000000011a7983 */ /* 0x0004e60000100600 */
[----:B------:R-:W-:Y:S01]  /*12360*/  ISETP.GE.OR P1, PT, R2, R205, !P1 ;  /* 0x000000cd0200720c */ /* 0x000fe20004f26670 */
[----:B------:R4:W5:Y:S10]  /*12370*/  I2F R11, R6 ;  /* 0x00000006000b7306 */ /* 0x0009740000201400 */
[----:B------:R2:W2:Y:S01]  /*12380*/  I2F R8, R5 ;  /* 0x0000000500087306 */ /* 0x0004a20000201400 */
[----:B-1----:R-:W-:Y:S05]  /*12390*/  FFMA.FTZ R32, R7, -UR13, R32 ;  /* 0x8000000d07207c23 */ /* 0x002fea0008010020 */
[----:B------:R-:W-:Y:S02]  /*123a0*/  FSEL R32, R32, -INF , !P1 ;  /* 0xff80000020207808 */ /* 0x000fe40004800000 */
[----:B------:R-:W-:Y:S02]  /*123b0*/  ISETP.GE.AND P1, PT, R2, R201, PT ;  /* 0x000000c90200720c */ /* 0x000fe40003f26270 */
[----:B----4-:R-:W-:Y:S01]  /*123c0*/  IABS R6, R4 ;  /* 0x0000000400067213 */ /* 0x010fe20000000000 */
[----:B-----5:R-:W-:Y:S01]  /*123d0*/  FFMA.FTZ R27, R11, -UR13, R27 ;  /* 0x8000000d0b1b7c23 */ /* 0x020fe2000801001b */
[----:B------:R-:W-:Y:S02]  /*123e0*/  FMNMX.FTZ R4, R144, R101, !PT ;  /* 0x0000006590047209 */ /* 0x000fe40007810000 */
[----:B------:R1:W4:Y:S01]  /*123f0*/  I2F R9, R6 ;  /* 0x0000000600097306 */ /* 0x0003220000201400 */
[----:B------:R-:W-:Y:S02]  /*12400*/  ISETP.GE.OR P1, PT, R2, R204, !P1 ;  /* 0x000000cc0200720c */ /* 0x000fe40004f26670 */
[----:B------:R-:W-:Y:S02]  /*12410*/  FMNMX.FTZ R4, R145, R4, !PT ;  /* 0x0000000491047209 */ /* 0x000fe40007810000 */
[----:B------:R-:W-:Y:S01]  /*12420*/  FSEL R210, R27, -INF , !P0 ;  /* 0xff8000001bd27808 */ /* 0x000fe20004000000 */
[----:B--2---:R-:W-:Y:S01]  /*12430*/  IMAD.IADD R5, R203, 0x1, -R3 ;  /* 0x00000001cb057824 */ /* 0x004fe200078e0a03 */
[----:B------:R-:W-:Y:S01]  /*12440*/  FMNMX.FTZ R3, R152, R4, !PT ;  /* 0x0000000498037209 */ /* 0x000fe20007810000 */
[----:B------:R2:W5:Y:S01]  /*12450*/  LDL.S16 R27, [R1+0x4] ;  /* 0x00000400011b7983 */ /* 0x0005620000100600 */
[----:B------:R-:W-:Y:S01]  /*12460*/  ISETP.GE.AND P0, PT, R0, R202, PT ;  /* 0x000000ca0000720c */ /* 0x000fe20003f06270 */
[----:B------:R-:W-:Y:S01]  /*12470*/  FFMA.FTZ R33, R8, -UR13, R33 ;  /* 0x8000000d08217c23 */ /* 0x000fe20008010021 */
[----:B------:R-:W-:Y:S02]  /*12480*/  FMNMX.FTZ R4, R153, R3, !PT ;  /* 0x0000000399047209 */ /* 0x000fe40007810000 */
[----:B------:R-:W-:Y:S02]  /*12490*/  FMNMX.FTZ R3, R146, R102, !PT ;  /* 0x0000006692037209 */ /* 0x000fe40007810000 */
[----:B------:R-:W-:Y:S02]  /*124a0*/  IABS R7, R5 ;  /* 0x0000000500077213 */ /* 0x000fe40000000000 */
[----:B------:R-:W-:Y:S02]  /*124b0*/  FMNMX.FTZ R5, R154, R4, !PT ;  /* 0x000000049a057209 */ /* 0x000fe40007810000 */
[----:B------:R-:W-:Y:S02]  /*124c0*/  FMNMX.FTZ R4, R136, R3, !PT ;  /* 0x0000000388047209 */ /* 0x000fe40007810000 */
[----:B------:R-:W-:Y:S01]  /*124d0*/  FMNMX.FTZ R5, R149, R5, !PT ;  /* 0x0000000595057209 */ /* 0x000fe20007810000 */
[----:B------:R-:W2:Y:S01]  /*124e0*/  I2F R7, R7 ;  /* 0x0000000700077306 */ /* 0x000ea20000201400 */
[----:B------:R-:W-:Y:S01]  /*124f0*/  FMNMX.FTZ R4, R142, R4, !PT ;  /* 0x000000048e047209 */ /* 0x000fe20007810000 */
[----:B-1----:R-:W-:Y:S01]  /*12500*/  IMAD.IADD R6, R203, 0x1, -R2 ;  /* 0x00000001cb067824 */ /* 0x002fe200078e0a02 */
[----:B------:R-:W-:Y:S01]  /*12510*/  FMNMX.FTZ R5, R155, R5, !PT ;  /* 0x000000059b057209 */ /* 0x000fe20007810000 */
[----:B----4-:R-:W-:Y:S01]  /*12520*/  FFMA.FTZ R30, R9, -UR13, R30 ;  /* 0x8000000d091e7c23 */ /* 0x010fe2000801001e */
[----:B------:R-:W-:Y:S02]  /*12530*/  FMNMX.FTZ R4, R148, R4, !PT ;  /* 0x0000000494047209 */ /* 0x000fe40007810000 */
[----:B------:R-:W-:Y:S02]  /*12540*/  IABS R3, R6 ;  /* 0x0000000600037213 */ /* 0x000fe40000000000 */
[----:B------:R-:W-:Y:S01]  /*12550*/  FMNMX.FTZ R100, R150, R5, !PT ;  /* 0x0000000596647209 */ /* 0x000fe20007810000 */
[----:B------:R-:W-:Y:S01]  /*12560*/  IMAD.IADD R5, R203, 0x1, -R0 ;  /* 0x00000001cb057824 */ /* 0x000fe200078e0a00 */
[----:B------:R1:W4:Y:S01]  /*12570*/  I2F R6, R3 ;  /* 0x0000000300067306 */ /* 0x0003220000201400 */
[----:B------:R-:W-:Y:S02]  /*12580*/  ISETP.GE.OR P0, PT, R0, R205, !P0 ;  /* 0x000000cd0000720c */ /* 0x000fe40004706670 */
[----:B------:R-:W-:Y:S02]  /*12590*/  FMNMX.FTZ R100, R140, R100, !PT ;  /* 0x000000648c647209 */ /* 0x000fe40007810000 */
[----:B------:R-:W-:Y:S02]  /*125a0*/  IABS R2, R5 ;  /* 0x0000000500027213 */ /* 0x000fe40000000000 */
[----:B------:R-:W-:Y:S02]  /*125b0*/  FMNMX.FTZ R100, R139, R100, !PT ;  /* 0x000000648b647209 */ /* 0x000fe40007810000 */
[----:B------:R-:W-:Y:S02]  /*125c0*/  FSEL R33, R33, -INF , !P0 ;  /* 0xff80000021217808 */ /* 0x000fe40004000000 */
[----:B------:R-:W-:Y:S01]  /*125d0*/  FMNMX.FTZ R100, R24, R100, !PT ;  /* 0x0000006418647209 */ /* 0x000fe20007810000 */
[----:B--2---:R-:W-:Y:S01]  /*125e0*/  FFMA.FTZ R31, R7, -UR13, R31 ;  /* 0x8000000d071f7c23 */ /* 0x004fe2000801001f */
[----:B------:R-:W-:Y:S02]  /*125f0*/  FSEL R218, R30, -INF , !P6 ;  /* 0xff8000001eda7808 */ /* 0x000fe40007000000 */
[----:B------:R-:W-:Y:S02]  /*12600*/  FMNMX.FTZ R100, R25, R100, !PT ;  /* 0x0000006419647209 */ /* 0x000fe40007810000 */
[----:B------:R-:W-:Y:S02]  /*12610*/  ISETP.GE.AND P0, PT, R0, R201, PT ;  /* 0x000000c90000720c */ /* 0x000fe40003f06270 */
[----:B------:R-:W-:Y:S02]  /*12620*/  FMNMX.FTZ R100, R28, R100, !PT ;  /* 0x000000641c647209 */ /* 0x000fe40007810000 */
[----:B------:R-:W-:Y:S02]  /*12630*/  FSEL R216, R31, -INF , !P5 ;  /* 0xff8000001fd87808 */ /* 0x000fe40006800000 */
[----:B-1----:R-:W-:Y:S01]  /*12640*/  FMNMX.FTZ R3, R138, R4, !PT ;  /* 0x000000048a037209 */ /* 0x002fe20007810000 */
[----:B----4-:R-:W-:Y:S01]  /*12650*/  FFMA.FTZ R34, R6, -UR13, R34 ;  /* 0x8000000d06227c23 */ /* 0x010fe20008010022 */
[----:B------:R1:W2:Y:S01]  /*12660*/  I2F R4, R2 ;  /* 0x0000000200047306 */ /* 0x0002a20000201400 */
[----:B------:R-:W-:Y:S01]  /*12670*/  FMNMX.FTZ R100, R29, R100, !PT ;  /* 0x000000641d647209 */ /* 0x000fe20007810000 */
[----:B------:R4:W3:Y:S01]  /*12680*/  LDL.S16 R31, [R1+0x3c] ;  /* 0x00003c00011f7983 */ /* 0x0008e20000100600 */
[----:B------:R-:W-:Y:S02]  /*12690*/  FMNMX.FTZ R3, R137, R3, !PT ;  /* 0x0000000389037209 */ /* 0x000fe40007810000 */
[----:B------:R-:W-:Y:S02]  /*126a0*/  FMNMX.FTZ R100, R32, R100, !PT ;  /* 0x0000006420647209 */ /* 0x000fe40007810000 */
[----:B------:R-:W-:Y:S02]  /*126b0*/  FMNMX.FTZ R3, R21, R3, !PT ;  /* 0x0000000315037209 */ /* 0x000fe40007810000 */
[----:B------:R-:W-:Y:S02]  /*126c0*/  FMNMX.FTZ R100, R33, R100, !PT ;  /* 0x0000006421647209 */ /* 0x000fe40007810000 */
[----:B------:R-:W-:Y:S02]  /*126d0*/  ISETP.GE.OR P0, PT, R0, R204, !P0 ;  /* 0x000000cc0000720c */ /* 0x000fe40004706670 */
[----:B------:R-:W-:Y:S02]  /*126e0*/  FSEL R211, R34, -INF , !P1 ;  /* 0xff80000022d37808 */ /* 0x000fe40004800000 */
[----:B------:R-:W-:Y:S01]  /*126f0*/  IADD3 R172, P5, R170, UR23, RZ ;  /* 0x00000017aaac7c10 */ /* 0x000fe2000ffbe0ff */
[----:B------:R4:W3:Y:S03]  /*12700*/  LDL.S16 R34, [R1+0x20] ;  /* 0x0000200001227983 */ /* 0x0008e60000100600 */
[----:B------:R-:W-:Y:S02]  /*12710*/  IADD3.X R173, R171, UR22, RZ, P5, !PT ;  /* 0x00000016abad7c10 */ /* 0x000fe4000affe4ff */
[----:B-1----:R-:W-:Y:S01]  /*12720*/  FMNMX.FTZ R2, R20, R3, !PT ;  /* 0x0000000314027209 */ /* 0x002fe20007810000 */
[----:B--2---:R-:W-:Y:S01]  /*12730*/  FFMA.FTZ R35, R4, -UR13, R35 ;  /* 0x8000000d04237c23 */ /* 0x004fe20008010023 */
[----:B------:R-:W1:Y:S01]  /*12740*/  SHFL.BFLY PT, R3, R100, 0x2, 0x1f ;  /* 0x0c401f0064037f89 */ /* 0x000e6200000e0000 */
[----:B------:R-:W-:Y:S01]  /*12750*/  LOP3.LUT R4, R243, UR25, RZ, 0x3c, !PT ;  /* 0x00000019f3047c12 */ /* 0x000fe2000f8e3cff */
[----:B------:R-:W-:Y:S01]  /*12760*/  UIADD3 UR25, UR20, -0x255992d5, URZ ;  /* 0xdaa66d2b14197890 */ /* 0x000fe2000fffe03f */
[----:B------:R-:W-:Y:S02]  /*12770*/  FMNMX.FTZ R2, R22, R2, !PT ;  /* 0x0000000216027209 */ /* 0x000fe40007810000 */
[----:B------:R-:W-:Y:S01]  /*12780*/  FSEL R167, R35, -INF , !P0 ;  /* 0xff80000023a77808 */ /* 0x000fe20004000000 */
[----:B------:R-:W-:Y:S01]  /*12790*/  IMAD.WIDE.U32 R14, R4, -0x326172a9, RZ ;  /* 0xcd9e8d57040e7825 */ /* 0x000fe200078e00ff */
[----:B------:R-:W-:Y:S04]  /*127a0*/  FMNMX.FTZ R2, R23, R2, !PT ;  /* 0x0000000217027209 */ /* 0x000fe80007810000 */
[----:B------:R-:W-:Y:S02]  /*127b0*/  FMNMX.FTZ R2, R212, R2, !PT ;  /* 0x00000002d4027209 */ /* 0x000fe40007810000 */
[----:B------:R-:W-:Y:S02]  /*127c0*/  LOP3.LUT R6, R15, UR5, R168, 0x96, !PT ;  /* 0x000000050f067c12 */ /* 0x000fe4000f8e96a8 */
[----:B------:R-:W-:Y:S04]  /*127d0*/  FMNMX.FTZ R2, R210, R2, !PT ;  /* 0x00000002d2027209 */ /* 0x000fe80007810000 */
[----:B------:R-:W-:Y:S04]  /*127e0*/  FMNMX.FTZ R0, R218, R2, !PT ;  /* 0x00000002da007209 */ /* 0x000fe80007810000 */
[----:B------:R-:W-:Y:S02]  /*127f0*/  FMNMX.FTZ R0, R216, R0, !PT ;  /* 0x00000000d8007209 */ /* 0x000fe40007810000 */
[----:B-1----:R-:W-:Y:S02]  /*12800*/  FMNMX.FTZ R100, R100, R3, !PT ;  /* 0x0000000364647209 */ /* 0x002fe40007810000 */
[----:B------:R-:W-:Y:S03]  /*12810*/  FMNMX.FTZ R0, R211, R0, !PT ;  /* 0x00000000d3007209 */ /* 0x000fe60007810000 */
[----:B------:R-:W1:Y:S01]  /*12820*/  SHFL.BFLY PT, R3, R100, 0x1, 0x1f ;  /* 0x0c201f0064037f89 */ /* 0x000e6200000e0000 */
[----:B------:R-:W-:Y:S07]  /*12830*/  FMNMX.FTZ R0, R167, R0, !PT ;  /* 0x00000000a7007209 */ /* 0x000fee0007810000 */
[----:B------:R-:W2:Y:S01]  /*12840*/  SHFL.BFLY PT, R2, R0, 0x2, 0x1f ;  /* 0x0c401f0000027f89 */ /* 0x000ea200000e0000 */
[----:B-1----:R-:W-:Y:S02]  /*12850*/  FMNMX.FTZ R100, R100, R3, !PT ;  /* 0x0000000364647209 */ /* 0x002fe40007810000 */
[----:B------:R-:W-:Y:S02]  /*12860*/  LOP3.LUT R3, R243, UR26, RZ, 0x3c, !PT ;  /* 0x0000001af3037c12 */ /* 0x000fe4000f8e3cff */
[C---:B------:R-:W-:Y:S01]  /*12870*/  FSETP.NEU.FTZ.AND P1, PT, R100.reuse, -INF , PT ;  /* 0xff8000006400780b */ /* 0x040fe20003f3d000 */
[----:B------:R-:W-:Y:S02]  /*12880*/  FMUL.FTZ R8, R100, c[0x0][0x23c] ;  /* 0x00008f0064087a20 */ /* 0x000fe40000410000 */
[----:B------:R-:W-:Y:S01]  /*12890*/  IMAD.WIDE.U32 R10, R3, -0x326172a9, RZ ;  /* 0xcd9e8d57030a7825 */ /* 0x000fe200078e00ff */
[----:B--2---:R-:W-:Y:S02]  /*128a0*/  FMNMX.FTZ R0, R0, R2, !PT ;  /* 0x0000000200007209 */ /* 0x004fe40007810000 */
[----:B------:R-:W-:Y:S02]  /*128b0*/  FSEL R8, R8, RZ, P1 ;  /* 0x000000ff08087208 */ /* 0x000fe40000800000 */
[----:B------:R-:W-:Y:S01]  /*128c0*/  LOP3.LUT R2, R241, UR4, R242, 0x96, !PT ;  /* 0x00000004f1027c12 */ /* 0x000fe2000f8e96f2 */
[----:B------:R-:W1:Y:S01]  /*128d0*/  SHFL.BFLY PT, R5, R0, 0x1, 0x1f ;  /* 0x0c201f0000057f89 */ /* 0x000e6200000e0000 */
[----:B------:R-:W-:Y:S01]  /*128e0*/  LOP3.LUT R4, R11, UR5, R168, 0x96, !PT ;  /* 0x000000050b047c12 */ /* 0x000fe2000f8e96a8 */
[----:B------:R-:W-:Y:S01]  /*128f0*/  UIADD3 UR4, UR21, 0x76cf5d0a, URZ ;  /* 0x76cf5d0a15047890 */ /* 0x000fe2000fffe03f */
[--C-:B------:R-:W-:Y:S01]  /*12900*/  FFMA.FTZ R236, R29, c[0x0][0x23c], -R8.reuse ;  /* 0x00008f001dec7a23 */ /* 0x100fe20000010808 */
[----:B------:R-:W-:Y:S01]  /*12910*/  UIADD3 UR5, UR20, 0x78dde6e4, URZ ;  /* 0x78dde6e414057890 */ /* 0x000fe2000fffe03f */
[----:B------:R-:W-:Y:S04]  /*12920*/  IMAD.WIDE.U32 R12, R2, -0x326172a9, RZ ;  /* 0xcd9e8d57020c7825 */ /* 0x000fe800078e00ff */
[----:B------:R-:W-:Y:S01]  /*12930*/  FFMA.FTZ R2, R144, c[0x0][0x23c], -R8 ;  /* 0x00008f0090027a23 */ /* 0x000fe20000010808 */
[C---:B------:R-:W-:Y:S01]  /*12940*/  LOP3.LUT R10, R13.reuse, UR24, R10, 0x96, !PT ;  /* 0x000000180d0a7c12 */ /* 0x040fe2000f8e960a */
[----:B------:R-:W-:Y:S01]  /*12950*/  FFMA.FTZ R215, R24, c[0x0][0x23c], -R8 ;  /* 0x00008f0018d77a23 */ /* 0x000fe20000010808 */
[----:B------:R-:W-:Y:S01]  /*12960*/  LOP3.LUT R14, R13, UR24, R14, 0x96, !PT ;  /* 0x000000180d0e7c12 */ /* 0x000fe2000f8e960e */
[----:B------:R2:W-:Y:S01]  /*12970*/  MUFU.EX2 R209, R2 ;  /* 0x0000000200d17308 */ /* 0x0005e20000000800 */
[----:B------:R-:W-:Y:S01]  /*12980*/  UIADD3 UR24, UR21, 0x32370b8f, URZ ;  /* 0x32370b8f15187890 */ /* 0x000fe2000fffe03f */
[----:B------:R-:W-:Y:S04]  /*12990*/  IMAD.WIDE.U32 R10, R10, -0x2daee0ad, RZ ;  /* 0xd2511f530a0a7825 */ /* 0x000fe800078e00ff */
[----:B------:R-:W-:Y:S04]  /*129a0*/  IMAD.WIDE.U32 R14, R14, -0x2daee0ad, RZ ;  /* 0xd2511f530e0e7825 */ /* 0x000fe800078e00ff */
[--C-:B------:R-:W-:Y:S01]  /*129b0*/  FFMA.FTZ R214, R25, c[0x0][0x23c], -R8.reuse ;  /* 0x00008f0019d67a23 */ /* 0x100fe20000010808 */
[----:B-1----:R-:W-:Y:S01]  /*129c0*/  FMNMX.FTZ R3, R0, R5, !PT ;  /* 0x0000000500037209 */ /* 0x002fe20007810000 */
[----:B------:R-:W-:Y:S01]  /*129d0*/  FFMA.FTZ R0, R145, c[0x0][0x23c], -R8 ;  /* 0x00008f0091007a23 */ /* 0x000fe20000010808 */
[----:B------:R-:W-:Y:S01]  /*129e0*/  MUFU.EX2 R215, R215 ;  /* 0x000000d700d77308 */ /* 0x000fe20000000800 */
[----:B------:R-:W-:Y:S01]  /*129f0*/  IMAD.WIDE.U32 R4, R4, -0x2daee0ad, RZ ;  /* 0xd2511f5304047825 */ /* 0x000fe200078e00ff */
[C---:B------:R-:W-:Y:S03]  /*12a00*/  FSETP.NEU.FTZ.AND P0, PT, R3.reuse, -INF , PT ;  /* 0xff8000000300780b */ /* 0x040fe60003f1d000 */
[----:B------:R-:W-:Y:S01]  /*12a10*/  FMUL.FTZ R143, R3, c[0x0][0x23c] ;  /* 0x00008f00038f7a20 */ /* 0x000fe20000410000 */
[----:B------:R-:W-:Y:S01]  /*12a20*/  LOP3.LUT R7, R5, UR4, R240, 0x96, !PT ;  /* 0x0000000405077c12 */ /* 0x000fe2000f8e96f0 */
[----:B------:R-:W-:Y:S01]  /*12a30*/  FFMA.FTZ R237, R32, c[0x0][0x23c], -R8 ;  /* 0x00008f0020ed7a23 */ /* 0x000fe20000010808 */
[----:B------:R-:W-:Y:S01]  /*12a40*/  LOP3.LUT R16, R11, UR24, R4, 0x96, !PT ;  /* 0x000000180b107c12 */ /* 0x000fe2000f8e9604 */
[----:B------:R-:W-:Y:S01]  /*12a50*/  IMAD.WIDE.U32 R4, R6, -0x2daee0ad, RZ ;  /* 0xd2511f5306047825 */ /* 0x000fe200078e00ff */
[----:B------:R1:W1:Y:S01]  /*12a60*/  MUFU.EX2 R217, R0 ;  /* 0x0000000000d97308 */ /* 0x0002620000000800 */
[----:B------:R-:W-:Y:S02]  /*12a70*/  FSEL R143, R143, RZ, P0 ;  /* 0x000000ff8f8f7208 */ /* 0x000fe40000000000 */
[----:B------:R-:W-:Y:S01]  /*12a80*/  IMAD.WIDE.U32 R6, R7, -0x326172a9, RZ ;  /* 0xcd9e8d5707067825 */ /* 0x000fe200078e00ff */
[----:B------:R-:W-:Y:S01]  /*12a90*/  LOP3.LUT R5, R5, UR4, R240, 0x96, !PT ;  /* 0x0000000405057c12 */ /* 0x000fe2000f8e96f0 */
[----:B------:R-:W-:Y:S01]  /*12aa0*/  UIADD3 UR4, UR21, -0x126145ec, URZ ;  /* 0xed9eba1415047890 */ /* 0x000fe2000fffe03f */
[----:B------:R-:W-:Y:S01]  /*12ab0*/  LOP3.LUT R18, R15, UR24, R4, 0x96, !PT ;  /* 0x000000180f127c12 */ /* 0x000fe2000f8e9604 */
[----:B------:R-:W-:Y:S01]  /*12ac0*/  IMAD.WIDE.U32 R16, R16, -0x326172a9, RZ ;  /* 0xcd9e8d5710107825 */ /* 0x000fe200078e00ff */
[----:B------:R-:W-:Y:S01]  /*12ad0*/  LOP3.LUT R7, R7, UR25, R12, 0x96, !PT ;  /* 0x0000001907077c12 */ /* 0x000fe2000f8e960c */
[----:B------:R-:W-:Y:S01]  /*12ae0*/  UMOV UR24, UR8 ;  /* 0x0000000800187c82 */ /* 0x000fe20008000000 */
[----:B------:R-:W-:Y:S01]  /*12af0*/  MUFU.EX2 R214, R214 ;  /* 0x000000d600d67308 */ /* 0x000fe20000000800 */
[----:B------:R-:W-:Y:S01]  /*12b00*/  IMAD.WIDE.U32 R4, R5, -0x326172a9, RZ ;  /* 0xcd9e8d5705047825 */ /* 0x000fe200078e00ff */
[----:B--2---:R-:W-:Y:S03]  /*12b10*/  LOP3.LUT R2, R17, UR5, R6, 0x96, !PT ;  /* 0x0000000511027c12 */ /* 0x004fe6000f8e9606 */
[----:B------:R-:W-:Y:S01]  /*12b20*/  IMAD.WIDE.U32 R6, R7, -0x2daee0ad, RZ ;  /* 0xd2511f5307067825 */ /* 0x000fe200078e00ff */
[----:B------:R-:W-:Y:S03]  /*12b30*/  LOP3.LUT R5, R5, UR25, R12, 0x96, !PT ;  /* 0x0000001905057c12 */ /* 0x000fe6000f8e960c */
[----:B------:R-:W-:Y:S01]  /*12b40*/  IMAD.WIDE.U32 R18, R18, -0x326172a9, RZ ;  /* 0xcd9e8d5712127825 */ /* 0x000fe200078e00ff */
[----:B------:R-:W-:Y:S03]  /*12b50*/  LOP3.LUT R12, R7, UR4, R10, 0x96, !PT ;  /* 0x00000004070c7c12 */ /* 0x000fe6000f8e960a */
[----:B------:R-:W-:Y:S02]  /*12b60*/  FFMA.FTZ R7, R154, c[0x0][0x23c], -R8 ;  /* 0x00008f009a077a23 */ /* 0x000fe40000010808 */
[--C-:B-1----:R-:W-:Y:S02]  /*12b70*/  FFMA.FTZ R0, R146, c[0x0][0x23c], -R143.reuse ;  /* 0x00008f0092007a23 */ /* 0x102fe4000001088f */
[----:B------:R1:W-:Y:S01]  /*12b80*/  MUFU.EX2 R224, R7 ;  /* 0x0000000700e07308 */ /* 0x0003e20000000800 */
[----:B------:R-:W-:Y:S01]  /*12b90*/  IMAD.WIDE.U32 R146, R2, -0x2daee0ad, RZ ;  /* 0xd2511f5302927825 */ /* 0x000fe200078e00ff */
[----:B------:R-:W-:Y:S01]  /*12ba0*/  LOP3.LUT R2, R19, UR5, R4, 0x96, !PT ;  /* 0x0000000513027c12 */ /* 0x000fe2000f8e9604 */
[----:B------:R-:W-:Y:S02]  /*12bb0*/  UIADD3 UR5, UR21, 0x646e171e, URZ ;  /* 0x646e171e15057890 */ /* 0x000fe4000fffe03f */
[----:B------:R-:W-:Y:S01]  /*12bc0*/  IMAD.WIDE.U32 R4, R5, -0x2daee0ad, RZ ;  /* 0xd2511f5305047825 */ /* 0x000fe200078e00ff */
[----:B------:R-:W-:Y:S02]  /*12bd0*/  LOP3.LUT R10, R147, UR15, R6, 0x96, !PT ;  /* 0x0000000f930a7c12 */ /* 0x000fe4000f8e9606 */
[----:B------:R-:W-:Y:S01]  /*12be0*/  F2FP.BF16.PACK_AB R147, R217, R209 ;  /* 0x000000d1d993723e */ /* 0x000fe200000010ff */
[--C-:B------:R-:W-:Y:S01]  /*12bf0*/  FFMA.FTZ R6, R142, c[0x0][0x23c], -R143.reuse ;  /* 0x00008f008e067a23 */ /* 0x100fe2000001088f */
[----:B------:R2:W-:Y:S01]  /*12c00*/  MUFU.EX2 R208, R0 ;  /* 0x0000000000d07308 */ /* 0x0005e20000000800 */
[----:B------:R-:W-:Y:S01]  /*12c10*/  IMAD.WIDE.U32 R206, R2, -0x2daee0ad, RZ ;  /* 0xd2511f5302ce7825 */ /* 0x000fe200078e00ff */
[----:B------:R-:W-:Y:S01]  /*12c20*/  LOP3.LUT R14, R5, UR4, R14, 0x96, !PT ;  /* 0x00000004050e7c12 */ /* 0x000fe2000f8e960e */
[----:B------:R-:W-:Y:S02]  /*12c30*/  UIADD3 UR4, UR20, -0x4ab325aa, URZ ;  /* 0xb54cda5614047890 */ /* 0x000fe4000fffe03f */
[----:B------:R-:W-:Y:S01]  /*12c40*/  FFMA.FTZ R2, R153, c[0x0][0x23c], -R8 ;  /* 0x00008f0099027a23 */ /* 0x000fe20000010808 */
[----:B------:R-:W-:Y:S01]  /*12c50*/  LOP3.LUT R168, R207, UR15, R4, 0x96, !PT ;  /* 0x0000000fcfa87c12 */ /* 0x000fe2000f8e9604 */
[----:B------:R-:W-:Y:S03]  /*12c60*/  IMAD.WIDE.U32 R10, R10, -0x326172a9, RZ ;  /* 0xcd9e8d570a0a7825 */ /* 0x000fe600078e00ff */
[----:B------:R4:W-:Y:S01]  /*12c70*/  MUFU.EX2 R221, R6 ;  /* 0x0000000600dd7308 */ /* 0x0009e20000000800 */
[----:B------:R-:W-:Y:S04]  /*12c80*/  IMAD.WIDE.U32 R12, R12, -0x326172a9, RZ ;  /* 0xcd9e8d570c0c7825 */ /* 0x000fe800078e00ff */
[----:B-1----:R-:W-:Y:S01]  /*12c90*/  FFMA.FTZ R7, R149, c[0x0][0x23c], -R8 ;  /* 0x00008f0095077a23 */ /* 0x002fe20000010808 */
[----:B------:R-:W-:Y:S01]  /*12ca0*/  LOP3.LUT R5, R11, UR4, R12, 0x96, !PT ;  /* 0x000000040b057c12 */ /* 0x000fe2000f8e960c */
[----:B------:R-:W-:Y:S01]  /*12cb0*/  IMAD.WIDE.U32 R174, R14, -0x326172a9, RZ ;  /* 0xcd9e8d570eae7825 */ /* 0x000fe200078e00ff */
[----:B------:R-:W-:Y:S02]  /*12cc0*/  LOP3.LUT R144, R13, UR16, R16, 0x96, !PT ;  /* 0x000000100d907c12 */ /* 0x000fe4000f8e9610 */
[----:B------:R1:W-:Y:S01]  /*12cd0*/  MUFU.EX2 R223, R2 ;  /* 0x0000000200df7308 */ /* 0x0003e20000000800 */
[----:B------:R-:W-:Y:S01]  /*12ce0*/  LOP3.LUT R4, R5, 0xff, RZ, 0xc0, !PT ;  /* 0x000000ff05047812 */ /* 0x000fe200078ec0ff */
[----:B------:R-:W-:Y:S01]  /*12cf0*/  FFMA.FTZ R14, R155, c[0x0][0x23c], -R8 ;  /* 0x00008f009b0e7a23 */ /* 0x000fe20000010808 */
[----:B------:R-:W-:Y:S01]  /*12d00*/  LOP3.LUT R239, R175, UR16, R18, 0x96, !PT ;  /* 0x00000010afef7c12 */ /* 0x000fe2000f8e9612 */
[--C-:B--2---:R-:W-:Y:S01]  /*12d10*/  FFMA.FTZ R0, R136, c[0x0][0x23c], -R143.reuse ;  /* 0x00008f0088007a23 */ /* 0x104fe2000001088f */
[----:B------:R-:W-:Y:S01]  /*12d20*/  ISETP.GE.U32.AND P5, PT, R213, R4, PT ;  /* 0x00000004d500720c */ /* 0x000fe20003fa6070 */
[----:B------:R-:W-:Y:S04]  /*12d30*/  IMAD.WIDE.U32 R144, R144, -0x2daee0ad, RZ ;  /* 0xd2511f5390907825 */ /* 0x000fe800078e00ff */
[----:B------:R2:W2:Y:S01]  /*12d40*/  MUFU.EX2 R220, R0 ;  /* 0x0000000000dc7308 */ /* 0x0004a20000000800 */
[----:B------:R-:W-:Y:S01]  /*12d50*/  LOP3.LUT R9, R145, UR5, R146, 0x96, !PT ;  /* 0x0000000591097c12 */ /* 0x000fe2000f8e9692 */
[----:B------:R-:W-:Y:S02]  /*12d60*/  FFMA.FTZ R15, R140, c[0x0][0x23c], -R8 ;  /* 0x00008f008c0f7a23 */ /* 0x000fe40000010808 */
[----:B----4-:R-:W-:Y:S01]  /*12d70*/  FFMA.FTZ R6, R148, c[0x0][0x23c], -R143 ;  /* 0x00008f0094067a23 */ /* 0x010fe2000001088f */
[----:B------:R-:W-:Y:S01]  /*12d80*/  PRMT R148, R147, 0x7632, R148 ;  /* 0x0000763293947816 */ /* 0x000fe20000000094 */
[----:B------:R-:W-:Y:S01]  /*12d90*/  IMAD.WIDE.U32 R168, R168, -0x326172a9, RZ ;  /* 0xcd9e8d57a8a87825 */ /* 0x000fe200078e00ff */
[----:B------:R-:W-:Y:S01]  /*12da0*/  LOP3.LUT R13, R9, 0xff, RZ, 0xc0, !PT ;  /* 0x000000ff090d7812 */ /* 0x000fe200078ec0ff */
[----:B------:R-:W-:Y:S02]  /*12db0*/  @!P5 HFMA2.BF16_V2 R244, -RZ.H0_H0, RZ.H0_H0, -R147.H0_H0 ;  /* 0x200000fffff4d231 */ /* 0x000fe40000340993 */
[----:B------:R4:W4:Y:S01]  /*12dc0*/  MUFU.EX2 R235, R7 ;  /* 0x0000000700eb7308 */ /* 0x0009220000000800 */
[--C-:B------:R-:W-:Y:S02]  /*12dd0*/  FFMA.FTZ R175, R28, c[0x0][0x23c], -R8.reuse ;  /* 0x00008f001caf7a23 */ /* 0x100fe40000010808 */
[--C-:B------:R-:W-:Y:S01]  /*12de0*/  FFMA.FTZ R238, R33, c[0x0][0x23c], -R8.reuse ;  /* 0x00008f0021ee7a23 */ /* 0x100fe20000010808 */
[----:B-1----:R-:W-:Y:S01]  /*12df0*/  SHF.R.U32.HI R2, RZ, 0x10, R5 ;  /* 0x00000010ff027819 */ /* 0x002fe20000011605 */
[--C-:B------:R-:W-:Y:S02]  /*12e00*/  FFMA.FTZ R207, R216, c[0x0][0x23c], -R143.reuse ;  /* 0x00008f00d8cf7a23 */ /* 0x100fe4000001088f */
[----:B------:R-:W-:Y:S01]  /*12e10*/  FFMA.FTZ R167, R167, c[0x0][0x23c], -R143 ;  /* 0x00008f00a7a77a23 */ /* 0x000fe2000001088f */
[----:B------:R-:W-:Y:S02]  /*12e20*/  LOP3.LUT R4, R2, 0xff, RZ, 0xc0, !PT ;  /* 0x000000ff02047812 */ /* 0x000fe400078ec0ff */
[----:B------:R1:W1:Y:S01]  /*12e30*/  MUFU.EX2 R222, R6 ;  /* 0x0000000600de7308 */ /* 0x0002620000000800 */
[----:B------:R-:W-:Y:S02]  /*12e40*/  FSEL R2, R100, RZ, P1 ;  /* 0x000000ff64027208 */ /* 0x000fe40000800000 */
[----:B------:R-:W-:Y:S01]  /*12e50*/  ISETP.GE.U32.AND P1, PT, R213, R4, PT ;  /* 0x00000004d500720c */ /* 0x000fe20003f26070 */
[----:B--2---:R-:W-:Y:S01]  /*12e60*/  FFMA.FTZ R0, R152, c[0x0][0x23c], -R8 ;  /* 0x00008f0098007a23 */ /* 0x004fe20000010808 */
[----:B------:R-:W-:Y:S01]  /*12e70*/  F2FP.BF16.PACK_AB R154, R220, R208 ;  /* 0x000000d0dc9a723e */ /* 0x000fe200000010ff */
[----:B------:R-:W-:Y:S03]  /*12e80*/  FADD.FTZ R2, -R2, R101 ;  /* 0x0000006502027221 */ /* 0x000fe60000010100 */
[----:B------:R-:W-:Y:S01]  /*12e90*/  PRMT R153, R154, 0x7632, R153 ;  /* 0x000076329a997816 */ /* 0x000fe20000000099 */
[----:B------:R2:W2:Y:S01]  /*12ea0*/  MUFU.EX2 R219, R0 ;  /* 0x0000000000db7308 */ /* 0x0004a20000000800 */
[----:B------:R-:W-:Y:S02]  /*12eb0*/  FMUL.FTZ R2, R2, c[0x0][0x23c] ;  /* 0x00008f0002027a20 */ /* 0x000fe40000410000 */
[----:B----4-:R-:W-:Y:S01]  /*12ec0*/  FFMA.FTZ R7, R138, c[0x0][0x23c], -R143 ;  /* 0x00008f008a077a23 */ /* 0x010fe2000001088f */
[----:B------:R-:W-:Y:S02]  /*12ed0*/  F2FP.BF16.PACK_AB R162, R235, R224 ;  /* 0x000000e0eba2723e */ /* 0x000fe400000010ff */
[----:B------:R-:W-:Y:S02]  /*12ee0*/  @!P1 HFMA2.BF16_V2 R245, -RZ.H0_H0, RZ.H0_H0, -R154.H0_H0 ;  /* 0x200000fffff59231 */ /* 0x000fe4000034099a */
[C---:B------:R-:W-:Y:S02]  /*12ef0*/  PRMT R161, R162.reuse, 0x7632, R161 ;  /* 0x00007632a2a17816 */ /* 0x040fe400000000a1 */
[----:B------:R4:W-:Y:S02]  /*12f00*/  MUFU.EX2 R234, R7 ;  /* 0x0000000700ea7308 */ /* 0x0009e40000000800 */
[----:B------:R-:W-:Y:S02]  /*12f10*/  PRMT R103, R162, 0x5410, R161 ;  /* 0x00005410a2677816 */ /* 0x000fe400000000a1 */
[----:B-1----:R-:W-:Y:S02]  /*12f20*/  SHF.R.U32.HI R6, RZ, 0x18, R10 ;  /* 0x00000018ff067819 */ /* 0x002fe4000001160a */
[----:B------:R-:W-:Y:S04]  /*12f30*/  F2FP.BF16.PACK_AB R166, R222, R221 ;  /* 0x000000dddea6723e */ /* 0x000fe800000010ff */
[----:B------:R1:W-:Y:S01]  /*12f40*/  MUFU.EX2 R233, R14 ;  /* 0x0000000e00e97308 */ /* 0x0003e20000000800 */
[----:B------:R-:W-:Y:S02]  /*12f50*/  PRMT R165, R166, 0x7632, R165 ;  /* 0x00007632a6a57816 */ /* 0x000fe400000000a5 */
[----:B--2---:R-:W-:Y:S02]  /*12f60*/  LOP3.LUT R0, R10, 0xff, RZ, 0xc0, !PT ;  /* 0x000000ff0a007812 */ /* 0x004fe400078ec0ff */
[----:B------:R-:W-:Y:S02]  /*12f70*/  F2FP.BF16.PACK_AB R152, R223, R219 ;  /* 0x000000dbdf98723e */ /* 0x000fe400000010ff */
[----:B------:R-:W-:Y:S02]  /*12f80*/  ISETP.GE.U32.AND P6, PT, R213, R0, PT ;  /* 0x00000000d500720c */ /* 0x000fe40003fc6070 */
[----:B------:R-:W-:Y:S01]  /*12f90*/  LOP3.LUT R0, R5, 0xffff, RZ, 0xc0, !PT ;  /* 0x0000ffff05007812 */ /* 0x000fe200078ec0ff */
[----:B------:R-:W-:Y:S01]  /*12fa0*/  MUFU.EX2 R228, R15 ;  /* 0x0000000f00e47308 */ /* 0x000fe20000000800 */
[----:B------:R-:W-:Y:S02]  /*12fb0*/  PRMT R151, R152, 0x7632, R151 ;  /* 0x0000763298977816 */ /* 0x000fe40000000097 */
[----:B------:R-:W-:Y:S01]  /*12fc0*/  SHF.R.U32.HI R0, RZ, 0x8, R0 ;  /* 0x00000008ff007819 */ /* 0x000fe20000011600 */
[----:B----4-:R-:W-:Y:S03]  /*12fd0*/  FFMA.FTZ R7, R137, c[0x0][0x23c], -R143 ;  /* 0x00008f0089077a23 */ /* 0x010fe6000001088f */
[----:B------:R-:W-:Y:S02]  /*12fe0*/  LOP3.LUT R4, R0, 0xffff, RZ, 0xc0, !PT ;  /* 0x0000ffff00047812 */ /* 0x000fe400078ec0ff */
[----:B------:R-:W-:Y:S01]  /*12ff0*/  FSEL R0, R3, RZ, P0 ;  /* 0x000000ff03007208 */ /* 0x000fe20000000000 */
[----:B------:R2:W-:Y:S01]  /*13000*/  MUFU.EX2 R232, R7 ;  /* 0x0000000700e87308 */ /* 0x0005e20000000800 */
[----:B------:R-:W-:Y:S01]  /*13010*/  ISETP.GE.U32.AND P0, PT, R213, R4, PT ;  /* 0x00000004d500720c */ /* 0x000fe20003f06070 */
[----:B------:R-:W-:Y:S01]  /*13020*/  @!P6 HFMA2.BF16_V2 R247, -RZ.H0_H0, RZ.H0_H0, -R152.H0_H0 ;  /* 0x200000fffff7e231 */ /* 0x000fe20000340998 */
[----:B------:R-:W-:Y:S01]  /*13030*/  PRMT R4, R147, 0x5410, R148 ;  /* 0x0000541093047816 */ /* 0x000fe20000000094 */
[----:B-1----:R-:W-:Y:S01]  /*13040*/  FFMA.FTZ R14, R150, c[0x0][0x23c], -R8 ;  /* 0x00008f00960e7a23 */ /* 0x002fe20000010808 */
[----:B------:R-:W-:Y:S01]  /*13050*/  @!P5 PRMT R147, R244, 0x5410, RZ ;  /* 0x00005410f493d816 */ /* 0x000fe200000000ff */
[----:B------:R-:W-:Y:S01]  /*13060*/  FADD.FTZ R0, -R0, R102 ;  /* 0x0000006600007221 */ /* 0x000fe20000010100 */
[C---:B------:R-:W-:Y:S02]  /*13070*/  ISETP.GE.U32.AND P5, PT, R213.reuse, R6, PT ;  /* 0x00000006d500720c */ /* 0x040fe40003fa6070 */
[----:B------:R-:W-:Y:S01]  /*13080*/  SHF.R.U32.HI R6, RZ, 0x18, R5 ;  /* 0x00000018ff067819 */ /* 0x000fe20000011605 */
[----:B------:R1:W-:Y:S01]  /*13090*/  MUFU.EX2 R231, R14 ;  /* 0x0000000e00e77308 */ /* 0x0003e20000000800 */
[----:B------:R-:W-:Y:S01]  /*130a0*/  SHF.R.U32.HI R5, RZ, 0x10, R10 ;  /* 0x00000010ff057819 */ /* 0x000fe2000001160a */
[----:B------:R-:W-:Y:S01]  /*130b0*/  FMUL.FTZ R0, R0, c[0x0][0x23c] ;  /* 0x00008f0000007a20 */ /* 0x000fe20000410000 */
[----:B------:R-:W-:Y:S01]  /*130c0*/  STG.E.U16 [R170.64], R147 ;  /* 0x00000093aa007986 */ /* 0x000fe2000c101512 */
[----:B------:R-:W-:Y:S05]  /*130d0*/  @!P0 HFMA2.BF16_V2 R246, -RZ.H0_H0, RZ.H0_H0, -R148.H0_H0 ;  /* 0x200000fffff68231 */ /* 0x000fea0000340994 */
[----:B------:R-:W-:Y:S01]  /*130e0*/  @!P0 PRMT R148, R246, 0x5410, RZ ;  /* 0x00005410f6948816 */ /* 0x000fe200000000ff */
[----:B------:R-:W-:Y:S01]  /*130f0*/  @!P5 HFMA2.BF16_V2 R252, -RZ.H0_H0, RZ.H0_H0, -R165.H0_H0 ;  /* 0x200000fffffcd231 */ /* 0x000fe200003409a5 */
[----:B------:R-:W-:Y:S01]  /*13100*/  ISETP.GE.U32.AND P0, PT, R213, R6, PT ;  /* 0x00000006d500720c */ /* 0x000fe20003f06070 */
[----:B------:R-:W4:Y:S01]  /*13110*/  MUFU.EX2 R2, R2 ;  /* 0x0000000200027308 */ /* 0x000f220000000800 */
[----:B------:R-:W-:Y:S01]  /*13120*/  LOP3.LUT R6, R5, 0xff, RZ, 0xc0, !PT ;  /* 0x000000ff05067812 */ /* 0x000fe200078ec0ff */
[----:B------:R-:W-:Y:S01]  /*13130*/  STG.E.U16 [R170.64+0x2], R148 ;  /* 0x00000294aa007986 */ /* 0x000fe2000c101512 */
[----:B------:R-:W-:Y:S02]  /*13140*/  PRMT R5, R154, 0x5410, R153 ;  /* 0x000054109a057816 */ /* 0x000fe40000000099 */
[----:B------:R-:W-:Y:S02]  /*13150*/  @!P1 PRMT R154, R245, 0x5410, RZ ;  /* 0x00005410f59a9816 */ /* 0x000fe400000000ff */
[----:B------:R-:W-:Y:S02]  /*13160*/  ISETP.GE.U32.AND P1, PT, R213, R6, PT ;  /* 0x00000006d500720c */ /* 0x000fe40003f26070 */
[----:B------:R-:W-:Y:S01]  /*13170*/  LOP3.LUT R6, R10, 0xffff, RZ, 0xc0, !PT ;  /* 0x0000ffff0a067812 */ /* 0x000fe200078ec0ff */
[----:B------:R-:W3:Y:S01]  /*13180*/  MUFU.EX2 R0, R0 ;  /* 0x0000000000007308 */ /* 0x000ee20000000800 */
[----:B--2---:R-:W-:Y:S01]  /*13190*/  LOP3.LUT R7, R9, 0xffff, RZ, 0xc0, !PT ;  /* 0x0000ffff09077812 */ /* 0x004fe200078ec0ff */
[----:B------:R-:W-:Y:S01]  /*131a0*/  @!P0 HFMA2.BF16_V2 R248, -RZ.H0_H0, RZ.H0_H0, -R153.H0_H0 ;  /* 0x200000fffff88231 */ /* 0x000fe20000340999 */
[----:B------:R-:W-:Y:S01]  /*131b0*/  SHF.R.U32.HI R6, RZ, 0x8, R6 ;  /* 0x00000008ff067819 */ /* 0x000fe20000011606 */
[----:B-1----:R-:W-:Y:S01]  /*131c0*/  FFMA.FTZ R14, R21, c[0x0][0x23c], -R143 ;  /* 0x00008f00150e7a23 */ /* 0x002fe2000001088f */
[----:B------:R-:W-:Y:S01]  /*131d0*/  SHF.R.U32.HI R7, RZ, 0x8, R7 ;  /* 0x00000008ff077819 */ /* 0x000fe20000011607 */
[----:B------:R-:W-:Y:S01]  /*131e0*/  STG.E.U16 [R172.64], R154 ;  /* 0x0000009aac007986 */ /* 0x000fe2000c101512 */
[----:B------:R-:W-:Y:S02]  /*131f0*/  LOP3.LUT R6, R6, 0xffff, RZ, 0xc0, !PT ;  /* 0x0000ffff06067812 */ /* 0x000fe400078ec0ff */
[----:B------:R-:W-:Y:S01]  /*13200*/  @!P0 PRMT R153, R248, 0x5410, RZ ;  /* 0x00005410f8998816 */ /* 0x000fe200000000ff */
[----:B------:R-:W-:Y:S01]  /*13210*/  @!P1 HFMA2.BF16_V2 R249, -RZ.H0_H0, RZ.H0_H0, -R166.H0_H0 ;  /* 0x200000fffff99231 */ /* 0x000fe200003409a6 */
[----:B------:R-:W-:Y:S01]  /*13220*/  ISETP.GE.U32.AND P0, PT, R213, R6, PT ;  /* 0x00000006d500720c */ /* 0x000fe20003f06070 */
[----:B------:R1:W-:Y:S01]  /*13230*/  MUFU.EX2 R230, R14 ;  /* 0x0000000e00e67308 */ /* 0x0003e20000000800 */
[----:B------:R-:W-:Y:S01]  /*13240*/  PRMT R6, R152, 0x5410, R151 ;  /* 0x0000541098067816 */ /* 0x000fe20000000097 */
[C---:B----4-:R-:W-:Y:S01]  /*13250*/  FMUL.FTZ R24, R2.reuse, R124 ;  /* 0x0000007c02187220 */ /* 0x050fe20000410000 */
[----:B------:R-:W-:Y:S01]  /*13260*/  @!P6 PRMT R152, R247, 0x5410, RZ ;  /* 0x00005410f798e816 */ /* 0x000fe200000000ff */
[C---:B------:R-:W-:Y:S01]  /*13270*/  FMUL.FTZ R25, R2.reuse, R125 ;  /* 0x0000007d02197220 */ /* 0x040fe20000410000 */
[----:B------:R-:W-:Y:S01]  /*13280*/  ISETP.GE.U32.AND P6, PT, R213, R13, PT ;  /* 0x0000000dd500720c */ /* 0x000fe20003fc6070 */
[C---:B------:R-:W-:Y:S01]  /*13290*/  FMUL.FTZ R32, R2.reuse, R132 ;  /* 0x0000008402207220 */ /* 0x040fe20000410000 */
[--C-:B------:R-:W-:Y:S01]  /*132a0*/  SHF.R.U32.HI R13, RZ, 0x10, R9.reuse ;  /* 0x00000010ff0d7819 */ /* 0x100fe20000011609 */
[----:B------:R-:W-:Y:S01]  /*132b0*/  FMUL.FTZ R33, R2, R133 ;  /* 0x0000008502217220 */ /* 0x000fe20000410000 */
[----:B------:R-:W-:Y:S01]  /*132c0*/  F2FP.BF16.PACK_AB R164, R232, R234 ;  /* 0x000000eae8a4723e */ /* 0x000fe200000010ff */
[----:B------:R-:W-:Y:S01]  /*132d0*/  FMUL.FTZ R36, R2, R36 ;  /* 0x0000002402247220 */ /* 0x000fe20000410000 */
[----:B------:R-:W-:Y:S01]  /*132e0*/  LOP3.LUT R13, R13, 0xff, RZ, 0xc0, !PT ;  /* 0x000000ff0d0d7812 */ /* 0x000fe200078ec0ff */
[----:B------:R-:W-:Y:S01]  /*132f0*/  @!P0 HFMA2.BF16_V2 R250, -RZ.H0_H0, RZ.H0_H0, -R151.H0_H0 ;  /* 0x200000fffffa8231 */ /* 0x000fe20000340997 */
[----:B------:R-:W-:Y:S01]  /*13300*/  SHF.R.U32.HI R9, RZ, 0x18, R9 ;  /* 0x00000018ff097819 */ /* 0x000fe20000011609 */
[----:B---3--:R-:W-:Y:S01]  /*13310*/  FMUL.FTZ R35, R0, R135 ;  /* 0x0000008700237220 */ /* 0x008fe20000410000 */
[----:B------:R-:W-:Y:S01]  /*13320*/  PRMT R163, R164, 0x7632, R163 ;  /* 0x00007632a4a37816 */ /* 0x000fe200000000a3 */
[----:B------:R-:W-:Y:S01]  /*13330*/  FMUL.FTZ R37, R2, R37 ;  /* 0x0000002502257220 */ /* 0x000fe20000410000 */
[----:B------:R-:W-:Y:S01]  /*13340*/  @!P0 PRMT R151, R250, 0x5410, RZ ;  /* 0x00005410fa978816 */ /* 0x000fe200000000ff */
[----:B------:R-:W-:Y:S01]  /*13350*/  @!P6 HFMA2.BF16_V2 R251, -RZ.H0_H0, RZ.H0_H0, -R162.H0_H0 ;  /* 0x200000fffffbe231 */ /* 0x000fe200003409a2 */
[----:B------:R-:W-:Y:S01]  /*13360*/  ISETP.GE.U32.AND P0, PT, R213, R13, PT ;  /* 0x0000000dd500720c */ /* 0x000fe20003f06070 */
[C---:B------:R-:W-:Y:S01]  /*13370*/  FMUL.FTZ R38, R0.reuse, R38 ;  /* 0x0000002600267220 */ /* 0x040fe20000410000 */
[----:B------:R-:W-:Y:S01]  /*13380*/  LOP3.LUT R13, R7, 0xffff, RZ, 0xc0, !PT ;  /* 0x0000ffff070d7812 */ /* 0x000fe200078ec0ff */
[----:B------:R-:W-:Y:S01]  /*13390*/  FMUL.FTZ R39, R0, R39 ;  /* 0x0000002700277220 */ /* 0x000fe20000410000 */
[----:B------:R-:W-:Y:S01]  /*133a0*/  PRMT R7, R166, 0x5410, R165 ;  /* 0x00005410a6077816 */ /* 0x000fe200000000a5 */
[C---:B------:R-:W-:Y:S01]  /*133b0*/  FMUL.FTZ R40, R2.reuse, R40 ;  /* 0x0000002802287220 */ /* 0x040fe20000410000 */
[----:B------:R-:W-:Y:S01]  /*133c0*/  @!P1 PRMT R166, R249, 0x5410, RZ ;  /* 0x00005410f9a69816 */ /* 0x000fe200000000ff */
[----:B------:R-:W-:Y:S01]  /*133d0*/  FMUL.FTZ R41, R2, R41 ;  /* 0x0000002902297220 */ /* 0x000fe20000410000 */
[C---:B------:R-:W-:Y:S01]  /*133e0*/  ISETP.GE.U32.AND P1, PT, R213.reuse, R13, PT ;  /* 0x0000000dd500720c */ /* 0x040fe20003f26070 */
[----:B------:R-:W-:Y:S01]  /*133f0*/  FMUL.FTZ R42, R0, R42 ;  /* 0x0000002a002a7220 */ /* 0x000fe20000410000 */
[----:B------:R-:W-:Y:S01]  /*13400*/  LOP3.LUT R13, R144, 0xff, RZ, 0xc0, !PT ;  /* 0x000000ff900d7812 */ /* 0x000fe200078ec0ff */
[----:B------:R-:W-:Y:S01]  /*13410*/  FMUL.FTZ R43, R0, R43 ;  /* 0x0000002b002b7220 */ /* 0x000fe20000410000 */
[----:B------:R-:W-:Y:S01]  /*13420*/  @!P5 PRMT R165, R252, 0x5410, RZ ;  /* 0x00005410fca5d816 */ /* 0x000fe200000000ff */
[----:B------:R-:W-:Y:S01]  /*13430*/  @!P0 HFMA2.BF16_V2 R26, -RZ.H0_H0, RZ.H0_H0, -R164.H0_H0 ;  /* 0x200000ffff1a8231 */ /* 0x000fe200003409a4 */
[----:B------:R-:W-:Y:S01]  /*13440*/  ISETP.GE.U32.AND P5, PT, R213, R13, PT ;  /* 0x0000000dd500720c */ /* 0x000fe20003fa6070 */
[----:B------:R-:W-:Y:S01]  /*13450*/  FFMA.FTZ R13, R20, c[0x0][0x23c], -R143 ;  /* 0x00008f00140d7a23 */ /* 0x000fe2000001088f */
[----:B------:R-:W-:Y:S01]  /*13460*/  @!P6 PRMT R162, R251, 0x5410, RZ ;  /* 0x00005410fba2e816 */ /* 0x000fe200000000ff */
[----:B------:R-:W-:Y:S01]  /*13470*/  FMUL.FTZ R44, R2, R44 ;  /* 0x0000002c022c7220 */ /* 0x000fe20000410000 */
[----:B------:R-:W-:Y:S01]  /*13480*/  PRMT R20, R26, 0x7610, R20 ;  /* 0x000076101a147816 */ /* 0x000fe20000000014 */
[----:B------:R2:W3:Y:S01]  /*13490*/  MUFU.EX2 R229, R13 ;  /* 0x0000000d00e57308 */ /* 0x0004e20000000800 */
[----:B------:R-:W-:Y:S01]  /*134a0*/  ISETP.GE.U32.AND P6, PT, R213, R9, PT ;  /* 0x00000009d500720c */ /* 0x000fe20003fc6070 */
[----:B-----5:R-:W-:Y:S01]  /*134b0*/  @!P1 HFMA2.BF16_V2 R27, -RZ.H0_H0, RZ.H0_H0, -R161.H0_H0 ;  /* 0x200000ffff1b9231 */ /* 0x020fe200003409a1 */
[----:B------:R-:W-:Y:S01]  /*134c0*/  SHF.R.U32.HI R9, RZ, 0x18, R144 ;  /* 0x00000018ff097819 */ /* 0x000fe20000011690 */
[----:B------:R-:W-:Y:S01]  /*134d0*/  FMUL.FTZ R45, R2, R45 ;  /* 0x0000002d022d7220 */ /* 0x000fe20000410000 */
[----:B------:R-:W-:Y:S01]  /*134e0*/  PRMT R140, R164, 0x5410, R163 ;  /* 0x00005410a48c7816 */ /* 0x000fe200000000a3 */
[C---:B------:R-:W-:Y:S01]  /*134f0*/  FMUL.FTZ R46, R0.reuse, R46 ;  /* 0x0000002e002e7220 */ /* 0x040fe20000410000 */
[----:B------:R4:W-:Y:S01]  /*13500*/  @!P1 STL.S16 [R1+0x4], R27 ;  /* 0x0000041b01009387 */ /* 0x0009e20000100600 */
[----:B-1----:R-:W-:Y:S01]  /*13510*/  PRMT R14, R27, 0x7610, R14 ;  /* 0x000076101b0e7816 */ /* 0x002fe2000000000e */
[----:B------:R-:W-:Y:S01]  /*13520*/  FMUL.FTZ R47, R0, R47 ;  /* 0x0000002f002f7220 */ /* 0x000fe20000410000 */
[----:B------:R-:W-:Y:S01]  /*13530*/  @!P0 PRMT R164, R20, 0x5410, RZ ;  /* 0x0000541014a48816 */ /* 0x000fe200000000ff */
[----:B------:R1:W-:Y:S01]  /*13540*/  @!P0 STL.S16 [R1], R26 ;  /* 0x0000001a01008387 */ /* 0x0003e20000100600 */
[----:B------:R-:W-:Y:S01]  /*13550*/  @!P1 PRMT R161, R14, 0x5410, RZ ;  /* 0x000054100ea19816 */ /* 0x000fe200000000ff */
[----:B------:R-:W-:Y:S01]  /*13560*/  FMUL.FTZ R48, R2, R48 ;  /* 0x0000003002307220 */ /* 0x000fe20000410000 */
[----:B------:R-:W-:Y:S01]  /*13570*/  ISETP.GE.U32.AND P1, PT, R213, R9, PT ;  /* 0x00000009d500720c */ /* 0x000fe20003f26070 */
[----:B------:R3:W5:Y:S01]  /*13580*/  LDL.S16 R30, [R1+0x48] ;  /* 0x00004800011e7983 */ /* 0x0007620000100600 */
[----:B------:R-:W-:Y:S01]  /*13590*/  LOP3.LUT R14, R144, 0xffff, RZ, 0xc0, !PT ;  /* 0x0000ffff900e7812 */ /* 0x000fe200078ec0ff */
[----:B------:R-:W-:Y:S01]  /*135a0*/  @!P6 HFMA2.BF16_V2 R34, -RZ.H0_H0, RZ.H0_H0, -R163.H0_H0 ;  /* 0x200000ffff22e231 */ /* 0x000fe200003409a3 */
[----:B------:R-:W-:Y:S01]  /*135b0*/  F2FP.BF16.PACK_AB R158, R231, R233 ;  /* 0x000000e9e79e723e */ /* 0x000fe200000010ff */
[----:B------:R-:W-:Y:S01]  /*135c0*/  FMUL.FTZ R49, R2, R49 ;  /* 0x0000003102317220 */ /* 0x000fe20000410000 */
[----:B------:R-:W-:Y:S01]  /*135d0*/  SHF.R.U32.HI R14, RZ, 0x8, R14 ;  /* 0x00000008ff0e7819 */ /* 0x000fe2000001160e */
[----:B------:R-:W-:Y:S01]  /*135e0*/  FMUL.FTZ R50, R0, R50 ;  /* 0x0000003200327220 */ /* 0x000fe20000410000 */
[----:B------:R-:W-:Y:S01]  /*135f0*/  PRMT R157, R158, 0x7632, R157 ;  /* 0x000076329e9d7816 */ /* 0x000fe2000000009d */
[----:B------:R-:W-:Y:S01]  /*13600*/  @!P5 HFMA2.BF16_V2 R31, -RZ.H0_H0, RZ.H0_H0, -R158.H0_H0 ;  /* 0x200000ffff1fd231 */ /* 0x000fe2000034099e */
[----:B--2---:R-:W-:Y:S01]  /*13610*/  SHF.R.U32.HI R13, RZ, 0x10, R144 ;  /* 0x00000010ff0d7819 */ /* 0x004fe20000011690 */
[----:B------:R-:W-:Y:S01]  /*13620*/  FMUL.FTZ R51, R0, R51 ;  /* 0x0000003300337220 */ /* 0x000fe20000410000 */
[----:B------:R-:W-:Y:S01]  /*13630*/  LOP3.LUT R14, R14, 0xffff, RZ, 0xc0, !PT ;  /* 0x0000ffff0e0e7812 */ /* 0x000fe200078ec0ff */
[C---:B------:R-:W-:Y:S01]  /*13640*/  FMUL.FTZ R52, R2.reuse, R52 ;  /* 0x0000003402347220 */ /* 0x040fe20000410000 */
[----:B------:R-:W-:Y:S01]  /*13650*/  LOP3.LUT R9, R13, 0xff, RZ, 0xc0, !PT ;  /* 0x000000ff0d097812 */ /* 0x000fe200078ec0ff */
[----:B------:R-:W-:Y:S01]  /*13660*/  FMUL.FTZ R53, R2, R53 ;  /* 0x0000003502357220 */ /* 0x000fe20000410000 */
[----:B------:R-:W-:Y:S01]  /*13670*/  PRMT R13, R34, 0x7610, R13 ;  /* 0x00007610220d7816 */ /* 0x000fe2000000000d */
[----:B------:R-:W-:Y:S01]  /*13680*/  FMUL.FTZ R54, R0, R54 ;  /* 0x0000003600367220 */ /* 0x000fe20000410000 */
[----:B----4-:R2:W4:Y:S01]  /*13690*/  LDL.S16 R27, [R1+0x44] ;  /* 0x00004400011b7983 */ /* 0x0105220000100600 */
[----:B------:R-:W-:Y:S01]  /*136a0*/  ISETP.GE.U32.AND P0, PT, R213, R9, PT ;  /* 0x00000009d500720c */ /* 0x000fe20003f06070 */
[----:B------:R-:W-:Y:S01]  /*136b0*/  FFMA.FTZ R9, R139, c[0x0][0x23c], -R8 ;  /* 0x00008f008b097a23 */ /* 0x000fe20000010808 */
[----:B------:R-:W-:Y:S01]  /*136c0*/  @!P6 PRMT R163, R13, 0x5410, RZ ;  /* 0x000054100da3e816 */ /* 0x000fe200000000ff */
[----:B-1----:R2:W2:Y:S01]  /*136d0*/  LDL.S16 R26, [R1+0x40] ;  /* 0x00004000011a7983 */ /* 0x0024a20000100600 */
[----:B------:R-:W-:Y:S01]  /*136e0*/  PRMT R19, R31, 0x7610, R19 ;  /* 0x000076101f137816 */ /* 0x000fe20000000013 */
[----:B------:R1:W1:Y:S01]  /*136f0*/  MUFU.EX2 R227, R9 ;  /* 0x0000000900e37308 */ /* 0x0002620000000800 */
[----:B---3--:R-:W-:Y:S01]  /*13700*/  F2FP.BF16.PACK_AB R160, R229, R230 ;  /* 0x000000e6e5a0723e */ /* 0x008fe200000010ff */
[----:B------:R3:W-:Y:S01]  /*13710*/  @!P6 STL.S16 [R1+0x20], R34 ;  /* 0x000020220100e387 */ /* 0x0007e20000100600 */
[----:B------:R-:W-:Y:S01]  /*13720*/  ISETP.GE.U32.AND P6, PT, R213, R14, PT ;  /* 0x0000000ed500720c */ /* 0x000fe20003fc6070 */
[----:B------:R-:W-:Y:S01]  /*13730*/  FFMA.FTZ R13, R22, c[0x0][0x23c], -R143 ;  /* 0x00008f00160d7a23 */ /* 0x000fe2000001088f */
[----:B------:R-:W-:Y:S01]  /*13740*/  PRMT R141, R158, 0x5410, R157 ;  /* 0x000054109e8d7816 */ /* 0x000fe2000000009d */
[----:B------:R-:W-:Y:S01]  /*13750*/  @!P5 STL.S16 [R1+0x3c], R31 ;  /* 0x00003c1f0100d387 */ /* 0x000fe20000100600 */
[----:B------:R-:W-:Y:S01]  /*13760*/  @!P5 PRMT R158, R19, 0x5410, RZ ;  /* 0x00005410139ed816 */ /* 0x000fe200000000ff */
[----:B------:R-:W-:Y:S01]  /*13770*/  FMUL.FTZ R55, R0, R55 ;  /* 0x0000003700377220 */ /* 0x000fe20000410000 */
[----:B------:R-:W-:Y:S01]  /*13780*/  PRMT R159, R160, 0x7632, R159 ;  /* 0x00007632a09f7816 */ /* 0x000fe2000000009f */
[----:B------:R2:W2:Y:S01]  /*13790*/  LDL.S16 R20, [R1+0x50] ;  /* 0x0000500001147983 */ /* 0x0004a20000100600 */
[----:B------:R3:W-:Y:S01]  /*137a0*/  MUFU.EX2 R226, R13 ;  /* 0x0000000d00e27308 */ /* 0x0007e20000000800 */
[----:B------:R-:W-:Y:S01]  /*137b0*/  SHF.R.U32.HI R8, RZ, 0x18, R168 ;  /* 0x00000018ff087819 */ /* 0x000fe200000116a8 */
[----:B------:R-:W-:Y:S01]  /*137c0*/  FMUL.FTZ R56, R2, R56 ;  /* 0x0000003802387220 */ /* 0x000fe20000410000 */
[----:B------:R2:W2:Y:S01]  /*137d0*/  LDL.S16 R19, [R1+0x4c] ;  /* 0x00004c0001137983 */ /* 0x0004a20000100600 */
[----:B------:R-:W-:Y:S01]  /*137e0*/  PRMT R142, R160, 0x5410, R159 ;  /* 0x00005410a08e7816 */ /* 0x000fe2000000009f */
[----:B------:R-:W-:Y:S02]  /*137f0*/  FMUL.FTZ R57, R2, R57 ;  /* 0x0000003902397220 */ /* 0x000fe40000410000 */
[C---:B------:R-:W-:Y:S01]  /*13800*/  FMUL.FTZ R58, R0.reuse, R58 ;  /* 0x0000003a003a7220 */ /* 0x040fe20000410000 */
[----:B------:R-:W-:Y:S01]  /*13810*/  STG.E.U16 [R172.64+0x2], R153 ;  /* 0x00000299ac007986 */ /* 0x000fe2000c101512 */
[----:B------:R-:W-:Y:S01]  /*13820*/  FMUL.FTZ R59, R0, R59 ;  /* 0x0000003b003b7220 */ /* 0x000fe20000410000 */
[----:B------:R-:W-:Y:S01]  /*13830*/  MUFU.EX2 R167, R167 ;  /* 0x000000a700a77308 */ /* 0x000fe20000000800 */
[C---:B------:R-:W-:Y:S01]  /*13840*/  FMUL.FTZ R60, R2.reuse, R60 ;  /* 0x0000003c023c7220 */ /* 0x040fe20000410000 */
[----:B------:R-:W-:Y:S01]  /*13850*/  STG.E.U16 [R170.64+0x10], R152 ;  /* 0x00001098aa007986 */ /* 0x000fe2000c101512 */
[----:B-1----:R-:W-:Y:S01]  /*13860*/  LOP3.LUT R9, R169, UR4, R174, 0x96, !PT ;  /* 0x00000004a9097c12 */ /* 0x002fe2000f8e96ae */
[----:B------:R-:W-:Y:S01]  /*13870*/  FMUL.FTZ R61, R2, R61 ;  /* 0x0000003d023d7220 */ /* 0x000fe20000410000 */
[----:B------:R-:W-:Y:S01]  /*13880*/  F2FP.BF16.PACK_AB R156, R227, R228 ;  /* 0x000000e4e39c723e */ /* 0x000fe200000010ff */
[C---:B---3--:R-:W-:Y:S01]  /*13890*/  FMUL.FTZ R34, R0.reuse, R134 ;  /* 0x0000008600227220 */ /* 0x048fe20000410000 */
[C---:B------:R-:W-:Y:S01]  /*138a0*/  LOP3.LUT R15, R9.reuse, 0xff, RZ, 0xc0, !PT ;  /* 0x000000ff090f7812 */ /* 0x040fe200078ec0ff */
[C---:B------:R-:W-:Y:S01]  /*138b0*/  FMUL.FTZ R62, R0.reuse, R62 ;  /* 0x0000003e003e7220 */ /* 0x040fe20000410000 */
[----:B------:R-:W-:Y:S01]  /*138c0*/  LOP3.LUT R14, R9, 0xffff, RZ, 0xc0, !PT ;  /* 0x0000ffff090e7812 */ /* 0x000fe200078ec0ff */
[----:B------:R-:W-:Y:S01]  /*138d0*/  FMUL.FTZ R63, R0, R63 ;  /* 0x0000003f003f7220 */ /* 0x000fe20000410000 */
[----:B------:R-:W-:Y:S01]  /*138e0*/  ISETP.GE.U32.AND P5, PT, R213, R15, PT ;  /* 0x0000000fd500720c */ /* 0x000fe20003fa6070 */
[----:B------:R-:W-:Y:S01]  /*138f0*/  FMUL.FTZ R64, R2, R64 ;  /* 0x0000004002407220 */ /* 0x000fe20000410000 */
[----:B------:R-:W-:Y:S01]  /*13900*/  PRMT R155, R156, 0x7632, R155 ;  /* 0x000076329c9b7816 */ /* 0x000fe2000000009b */
[----:B------:R-:W-:Y:S01]  /*13910*/  FMUL.FTZ R65, R2, R65 ;  /* 0x0000004102417220 */ /* 0x000fe20000410000 */
[----:B------:R-:W-:Y:S01]  /*13920*/  SHF.R.U32.HI R13, RZ, 0x8, R14 ;  /* 0x00000008ff0d7819 */ /* 0x000fe2000001160e */
[----:B------:R-:W-:Y:S01]  /*13930*/  FFMA.FTZ R14, R23, c[0x0][0x23c], -R143 ;  /* 0x00008f00170e7a23 */ /* 0x000fe2000001088f */
[----:B------:R-:W-:Y:S01]  /*13940*/  PRMT R101, R156, 0x5410, R155 ;  /* 0x000054109c657816 */ /* 0x000fe2000000009b */
[C---:B------:R-:W-:Y:S01]  /*13950*/  FMUL.FTZ R66, R0.reuse, R66 ;  /* 0x0000004200427220 */ /* 0x040fe20000410000 */
[----:B------:R-:W-:Y:S01]  /*13960*/  LOP3.LUT R13, R13, 0xffff, RZ, 0xc0, !PT ;  /* 0x0000ffff0d0d7812 */ /* 0x000fe200078ec0ff */
[----:B------:R1:W3:Y:S01]  /*13970*/  MUFU.EX2 R225, R14 ;  /* 0x0000000e00e17308 */ /* 0x0002e20000000800 */
[----:B------:R-:W-:Y:S01]  /*13980*/  FMUL.FTZ R67, R0, R67 ;  /* 0x0000004300437220 */ /* 0x000fe20000410000 */
[----:B------:R-:W-:Y:S01]  /*13990*/  STG.E.U16 [R170.64+0x12], R151 ;  /* 0x00001297aa007986 */ /* 0x000fe2000c101512 */
[C---:B------:R-:W-:Y:S02]  /*139a0*/  FMUL.FTZ R68, R2.reuse, R68 ;  /* 0x0000004402447220 */ /* 0x040fe40000410000 */
[----:B------:R-:W-:Y:S01]  /*139b0*/  FMUL.FTZ R69, R2, R69 ;  /* 0x0000004502457220 */ /* 0x000fe20000410000 */
[----:B------:R-:W-:Y:S01]  /*139c0*/  STG.E.U16 [R172.64+0x10], R166 ;  /* 0x000010a6ac007986 */ /* 0x000fe2000c101512 */
[C---:B------:R-:W-:Y:S02]  /*139d0*/  FMUL.FTZ R70, R0.reuse, R70 ;  /* 0x0000004600467220 */ /* 0x040fe40000410000 */
[----:B------:R-:W-:Y:S01]  /*139e0*/  FMUL.FTZ R71, R0, R71 ;  /* 0x0000004700477220 */ /* 0x000fe20000410000 */
[----:B------:R-:W-:Y:S01]  /*139f0*/  STG.E.U16 [R172.64+0x12], R165 ;  /* 0x000012a5ac007986 */ /* 0x000fe2000c101512 */
[C---:B------:R-:W-:Y:S01]  /*13a00*/  FMUL.FTZ R72, R2.reuse, R72 ;  /* 0x0000004802487220 */ /* 0x040fe20000410000 */
[----:B------:R-:W-:Y:S01]  /*13a10*/  MUFU.EX2 R207, R207 ;  /* 0x000000cf00cf7308 */ /* 0x000fe20000000800 */
        /* <DEDUP_REMOVED lines=9> */
[--C-:B-1----:R-:W-:Y:S01]  /*13ab0*/  SHF.R.U32.HI R14, RZ, 0x10, R9.reuse ;  /* 0x00000010ff0e7819 */ /* 0x102fe20000011609 */
[----:B------:R-:W-:Y:S01]  /*13ac0*/  FMUL.FTZ R79, R0, R79 ;  /* 0x0000004f004f7220 */ /* 0x000fe20000410000 */
[----:B------:R-:W-:Y:S01]  /*13ad0*/  SHF.R.U32.HI R9, RZ, 0x18, R9 ;  /* 0x00000018ff097819 */ /* 0x000fe20000011609 */
[----:B------:R-:W-:Y:S01]  /*13ae0*/  FMUL.FTZ R80, R2, R80 ;  /* 0x0000005002507220 */ /* 0x000fe20000410000 */
[----:B------:R-:W-:Y:S01]  /*13af0*/  LOP3.LUT R14, R14, 0xff, RZ, 0xc0, !PT ;  /* 0x000000ff0e0e7812 */ /* 0x000fe200078ec0ff */
[----:B------:R-:W-:Y:S01]  /*13b00*/  FMUL.FTZ R81, R2, R81 ;  /* 0x0000005102517220 */ /* 0x000fe20000410000 */
[----:B---3--:R-:W-:Y:S01]  /*13b10*/  F2FP.BF16.PACK_AB R150, R225, R226 ;  /* 0x000000e2e196723e */ /* 0x008fe200000010ff */
[C---:B------:R-:W-:Y:S01]  /*13b20*/  FMUL.FTZ R82, R0.reuse, R82 ;  /* 0x0000005200527220 */ /* 0x040fe20000410000 */
[----:B------:R-:W-:Y:S01]  /*13b30*/  STG.E.U16 [R172.64+0x22], R163 ;  /* 0x000022a3ac007986 */ /* 0x000fe2000c101512 */
[----:B------:R-:W-:Y:S01]  /*13b40*/  FMUL.FTZ R83, R0, R83 ;  /* 0x0000005300537220 */ /* 0x000fe20000410000 */
[----:B------:R-:W-:Y:S01]  /*13b50*/  PRMT R149, R150, 0x7632, R149 ;  /* 0x0000763296957816 */ /* 0x000fe20000000095 */
[C---:B------:R-:W-:Y:S01]  /*13b60*/  FMUL.FTZ R84, R2.reuse, R84 ;  /* 0x0000005402547220 */ /* 0x040fe20000410000 */
[----:B------:R-:W-:Y:S01]  /*13b70*/  STG.E.U16 [R170.64+0x30], R158 ;  /* 0x0000309eaa007986 */ /* 0x000fe2000c101512 */
[----:B------:R-:W-:Y:S01]  /*13b80*/  FMUL.FTZ R85, R2, R85 ;  /* 0x0000005502557220 */ /* 0x000fe20000410000 */
[----:B------:R-:W-:Y:S01]  /*13b90*/  PRMT R102, R150, 0x5410, R149 ;  /* 0x0000541096667816 */ /* 0x000fe20000000095 */
[C---:B------:R-:W-:Y:S02]  /*13ba0*/  FMUL.FTZ R86, R0.reuse, R86 ;  /* 0x0000005600567220 */ /* 0x040fe40000410000 */
[----:B------:R-:W-:Y:S02]  /*13bb0*/  FMUL.FTZ R87, R0, R87 ;  /* 0x0000005700577220 */ /* 0x000fe40000410000 */
        /* <DEDUP_REMOVED lines=11> */
[----:B------:R-:W-:Y:S01]  /*13c70*/  FMUL.FTZ R99, R0, R99 ;  /* 0x0000006300637220 */ /* 0x000fe20000410000 */
[----:B-----5:R-:W-:Y:S05]  /*13c80*/  @!P6 HFMA2.BF16_V2 R30, -RZ.H0_H0, RZ.H0_H0, -R157.H0_H0 ;  /* 0x200000ffff1ee231 */ /* 0x020fea000034099d */
[----:B------:R-:W-:Y:S01]  /*13c90*/  @!P6 STL.S16 [R1+0x48], R30 ;  /* 0x0000481e0100e387 */ /* 0x000fe20000100600 */
[----:B------:R-:W-:Y:S03]  /*13ca0*/  PRMT R16, R30, 0x7610, R16 ;  /* 0x000076101e107816 */ /* 0x000fe60000000010 */
[----:B------:R-:W-:Y:S01]  /*13cb0*/  LDSM.16.MT88.4 R28, [R180+0xc000] ;  /* 0x00c00000b41c783b */ /* 0x000fe20000004200 */
[----:B------:R-:W-:Y:S02]  /*13cc0*/  @!P6 PRMT R157, R16, 0x5410, RZ ;  /* 0x00005410109de816 */ /* 0x000fe400000000ff */
[----:B------:R-:W-:Y:S02]  /*13cd0*/  ISETP.GE.U32.AND P6, PT, R213, R13, PT ;  /* 0x0000000dd500720c */ /* 0x000fe40003fc6070 */
[----:B------:R-:W-:Y:S01]  /*13ce0*/  LOP3.LUT R13, R168, 0xff, RZ, 0xc0, !PT ;  /* 0x000000ffa80d7812 */ /* 0x000fe200078ec0ff */
[----:B----4-:R-:W-:Y:S02]  /*13cf0*/  @!P0 HFMA2.BF16_V2 R27, -RZ.H0_H0, RZ.H0_H0, -R160.H0_H0 ;  /* 0x200000ffff1b8231 */ /* 0x010fe400003409a0 */
[----:B------:R-:W-:Y:S01]  /*13d00*/  STG.E.U16 [R170.64+0x32], R157 ;  /* 0x0000329daa007986 */ /* 0x000fe2000c101512 */
[----:B--2---:R-:W-:Y:S03]  /*13d10*/  @!P1 HFMA2.BF16_V2 R26, -RZ.H0_H0, RZ.H0_H0, -R159.H0_H0 ;  /* 0x200000ffff1a9231 */ /* 0x004fe6000034099f */
[----:B------:R1:W-:Y:S01]  /*13d20*/  @!P0 STL.S16 [R1+0x44], R27 ;  /* 0x0000441b01008387 */ /* 0x0003e20000100600 */
[----:B------:R-:W-:Y:S03]  /*13d30*/  PRMT R21, R27, 0x7610, R21 ;  /* 0x000076101b157816 */ /* 0x000fe60000000015 */
[----:B------:R2:W3:Y:S01]  /*13d40*/  LDL.S16 R16, [R1+0x58] ;  /* 0x0000580001107983 */ /* 0x0004e20000100600 */
[----:B------:R-:W-:Y:S02]  /*13d50*/  PRMT R15, R26, 0x7610, R15 ;  /* 0x000076101a0f7816 */ /* 0x000fe4000000000f */
[----:B------:R-:W-:Y:S01]  /*13d60*/  @!P0 PRMT R160, R21, 0x5410, RZ ;  /* 0x0000541015a08816 */ /* 0x000fe200000000ff */
[----:B------:R4:W-:Y:S01]  /*13d70*/  @!P1 STL.S16 [R1+0x40], R26 ;  /* 0x0000401a01009387 */ /* 0x0009e20000100600 */
[----:B------:R-:W-:Y:S01]  /*13d80*/  @!P1 PRMT R159, R15, 0x5410, RZ ;  /* 0x000054100f9f9816 */ /* 0x000fe200000000ff */
[----:B------:R-:W-:Y:S02]  /*13d90*/  @!P5 HFMA2.BF16_V2 R20, -RZ.H0_H0, RZ.H0_H0, -R156.H0_H0 ;  /* 0x200000ffff14d231 */ /* 0x000fe4000034099c */
[----:B------:R2:W5:Y:S01]  /*13da0*/  LDL.S16 R15, [R1+0x54] ;  /* 0x00005400010f7983 */ /* 0x0005620000100600 */
[C---:B------:R-:W-:Y:S01]  /*13db0*/  ISETP.GE.U32.AND P1, PT, R213.reuse, R14, PT ;  /* 0x0000000ed500720c */ /* 0x040fe20003f26070 */
[----:B------:R-:W-:Y:S01]  /*13dc0*/  @!P6 HFMA2.BF16_V2 R19, -RZ.H0_H0, RZ.H0_H0, -R155.H0_H0 ;  /* 0x200000ffff13e231 */ /* 0x000fe2000034099b */
[----:B------:R-:W-:Y:S01]  /*13dd0*/  PRMT R18, R20, 0x7610, R18 ;  /* 0x0000761014127816 */ /* 0x000fe20000000012 */
[----:B------:R-:W-:Y:S01]  /*13de0*/  @!P5 STL.S16 [R1+0x50], R20 ;  /* 0x000050140100d387 */ /* 0x000fe20000100600 */
[C---:B------:R-:W-:Y:S02]  /*13df0*/  ISETP.GE.U32.AND P0, PT, R213.reuse, R13, PT ;  /* 0x0000000dd500720c */ /* 0x040fe40003f06070 */
[----:B------:R-:W-:Y:S01]  /*13e00*/  @!P5 PRMT R156, R18, 0x5410, RZ ;  /* 0x00005410129cd816 */ /* 0x000fe200000000ff */
[----:B------:R2:W-:Y:S01]  /*13e10*/  @!P6 STL.S16 [R1+0x4c], R19 ;  /* 0x00004c130100e387 */ /* 0x0005e20000100600 */
[----:B------:R-:W-:Y:S01]  /*13e20*/  ISETP.GE.U32.AND P5, PT, R213, R9, PT ;  /* 0x00000009d500720c */ /* 0x000fe20003fa6070 */
[----:B------:R-:W-:Y:S01]  /*13e30*/  FMUL.FTZ R18, R0, R118 ;  /* 0x0000007600127220 */ /* 0x000fe20000410000 */
[----:B------:R-:W-:Y:S01]  /*13e40*/  SHF.R.U32.HI R9, RZ, 0x10, R168 ;  /* 0x00000010ff097819 */ /* 0x000fe200000116a8 */
[----:B------:R-:W-:Y:S01]  /*13e50*/  LDSM.16.MT88.4 R20, [R178+0xc000] ;  /* 0x00c00000b214783b */ /* 0x000fe20000004200 */
[----:B------:R-:W-:Y:S01]  /*13e60*/  LOP3.LUT R13, R168, 0xffff, RZ, 0xc0, !PT ;  /* 0x0000ffffa80d7812 */ /* 0x000fe200078ec0ff */
[----:B-1----:R-:W-:Y:S01]  /*13e70*/  FMUL.FTZ R27, R0, R127 ;  /* 0x0000007f001b7220 */ /* 0x002fe20000410000 */
[----:B------:R-:W-:Y:S02]  /*13e80*/  LOP3.LUT R9, R9, 0xff, RZ, 0xc0, !PT ;  /* 0x000000ff09097812 */ /* 0x000fe400078ec0ff */
[----:B------:R-:W-:Y:S02]  /*13e90*/  SHF.R.U32.HI R13, RZ, 0x8, R13 ;  /* 0x00000008ff0d7819 */ /* 0x000fe4000001160d */
[----:B------:R-:W-:Y:S01]  /*13ea0*/  PRMT R17, R19, 0x7610, R17 ;  /* 0x0000761013117816 */ /* 0x000fe20000000011 */
[----:B----4-:R-:W1:Y:S01]  /*13eb0*/  LDC.U8 R26, c[0x0][0x2d8] ;  /* 0x0000b600ff1a7b82 */ /* 0x010e620000000000 */
[----:B------:R-:W-:Y:S01]  /*13ec0*/  LOP3.LUT R13, R13, 0xffff, RZ, 0xc0, !PT ;  /* 0x0000ffff0d0d7812 */ /* 0x000fe200078ec0ff */
[----:B------:R-:W-:Y:S01]  /*13ed0*/  STG.E.U16 [R172.64+0x30], R160 ;  /* 0x000030a0ac007986 */ /* 0x000fe2000c101512 */
[----:B------:R-:W-:Y:S01]  /*13ee0*/  @!P6 PRMT R155, R17, 0x5410, RZ ;  /* 0x00005410119be816 */ /* 0x000fe200000000ff */
[----:B------:R-:W-:Y:S01]  /*13ef0*/  FMUL.FTZ R17, R2, R117 ;  /* 0x0000007502117220 */ /* 0x000fe20000410000 */
[C---:B------:R-:W-:Y:S01]  /*13f00*/  ISETP.GE.U32.AND P6, PT, R213.reuse, R13, PT ;  /* 0x0000000dd500720c */ /* 0x040fe20003fc6070 */
[----:B------:R-:W-:Y:S04]  /*13f10*/  STG.E.U16 [R172.64+0x32], R159 ;  /* 0x0000329fac007986 */ /* 0x000fe8000c101512 */
[----:B------:R-:W-:Y:S01]  /*13f20*/  STG.E.U16 [R170.64+0x40], R156 ;  /* 0x0000409caa007986 */ /* 0x000fe2000c101512 */
[----:B--2---:R-:W-:Y:S03]  /*13f30*/  FMUL.FTZ R19, R0, R119 ;  /* 0x0000007700137220 */ /* 0x004fe60000410000 */
[----:B------:R-:W-:Y:S01]  /*13f40*/  STG.E.U16 [R170.64+0x42], R155 ;  /* 0x0000429baa007986 */ /* 0x000fe2000c101512 */
[----:B---3--:R-:W-:Y:S05]  /*13f50*/  @!P1 HFMA2.BF16_V2 R16, -RZ.H0_H0, RZ.H0_H0, -R150.H0_H0 ;  /* 0x200000ffff109231 */ /* 0x008fea0000340996 */
[----:B------:R-:W-:Y:S01]  /*13f60*/  PRMT R14, R16, 0x7610, R14 ;  /* 0x00007610100e7816 */ /* 0x000fe2000000000e */
[----:B------:R1:W-:Y:S01]  /*13f70*/  @!P1 STL.S16 [R1+0x58], R16 ;  /* 0x0000581001009387 */ /* 0x0003e20000100600 */
[----:B-----5:R-:W-:Y:S02]  /*13f80*/  @!P5 HFMA2.BF16_V2 R15, -RZ.H0_H0, RZ.H0_H0, -R149.H0_H0 ;  /* 0x200000ffff0fd231 */ /* 0x020fe40000340995 */
[----:B------:R-:W-:Y:S02]  /*13f90*/  @!P1 PRMT R150, R14, 0x5410, RZ ;  /* 0x000054100e969816 */ /* 0x000fe400000000ff */
[----:B------:R-:W-:Y:S02]  /*13fa0*/  ISETP.GE.U32.AND P1, PT, R213, R9, PT ;  /* 0x00000009d500720c */ /* 0x000fe40003f26070 */
[----:B------:R-:W-:Y:S01]  /*13fb0*/  PRMT R9, R15, 0x7610, R9 ;  /* 0x000076100f097816 */ /* 0x000fe20000000009 */
[----:B------:R-:W-:Y:S03]  /*13fc0*/  @!P5 STL.S16 [R1+0x54], R15 ;  /* 0x0000540f0100d387 */ /* 0x000fe60000100600 */
[----:B------:R-:W-:Y:S01]  /*13fd0*/  @!P5 PRMT R149, R9, 0x5410, RZ ;  /* 0x000054100995d816 */ /* 0x000fe200000000ff */
[----:B------:R-:W2:Y:S01]  /*13fe0*/  LDL.LU R125, [R1+0x68] ;  /* 0x00006800017d7983 */ /* 0x000ea20000300800 */
[----:B------:R-:W-:Y:S02]  /*13ff0*/  ISETP.GE.U32.AND P5, PT, R213, R8, PT ;  /* 0x00000008d500720c */ /* 0x000fe40003fa6070 */
[----:B------:R-:W-:Y:S01]  /*14000*/  LOP3.LUT R8, R11, UR4, R12, 0x96, !PT ;  /* 0x000000040b087c12 */ /* 0x000fe2000f8e960c */
[----:B------:R-:W3:Y:S03]  /*14010*/  LDL.LU R124, [R1+0x6c] ;  /* 0x00006c00017c7983 */ /* 0x000ee60000300800 */
[C---:B------:R-:W-:Y:S01]  /*14020*/  LOP3.LUT R9, R8.reuse, 0xffff, RZ, 0xc0, !PT ;  /* 0x0000ffff08097812 */ /* 0x040fe200078ec0ff */
[----:B------:R4:W5:Y:S01]  /*14030*/  LDL.S16 R135, [R1+0x8] ;  /* 0x0000080001877983 */ /* 0x0009620000100600 */
[----:B------:R-:W-:Y:S02]  /*14040*/  LOP3.LUT R12, R8, 0xff, RZ, 0xc0, !PT ;  /* 0x000000ff080c7812 */ /* 0x000fe400078ec0ff */
[----:B------:R-:W-:Y:S01]  /*14050*/  SHF.R.U32.HI R9, RZ, 0x8, R9 ;  /* 0x00000008ff097819 */ /* 0x000fe20000011609 */
[----:B------:R4:W4:Y:S01]  /*14060*/  LDL.S16 R134, [R1+0x1c] ;  /* 0x00001c0001867983 */ /* 0x0009220000100600 */
[----:B-1----:R-:W-:Y:S01]  /*14070*/  PRMT R16, R26, 0x7054, R26 ;  /* 0x000070541a107816 */ /* 0x002fe2000000001a */
[----:B------:R-:W-:Y:S01]  /*14080*/  FMUL.FTZ R26, R0, R126 ;  /* 0x0000007e001a7220 */ /* 0x000fe20000410000 */
[----:B------:R-:W-:Y:S01]  /*14090*/  PRMT R136, R12, 0x5410, R9 ;  /* 0x000054100c887816 */ /* 0x000fe20000000009 */
[----:B------:R1:W4:Y:S01]  /*140a0*/  LDL.S16 R133, [R1+0x38] ;  /* 0x0000380001857983 */ /* 0x0003220000100600 */
[--C-:B------:R-:W-:Y:S02]  /*140b0*/  SHF.R.U32.HI R12, RZ, 0x10, R8.reuse ;  /* 0x00000010ff0c7819 */ /* 0x100fe40000011608 */
[----:B------:R-:W-:Y:S01]  /*140c0*/  SHF.R.U32.HI R9, RZ, 0x18, R8 ;  /* 0x00000018ff097819 */ /* 0x000fe20000011608 */
[--C-:B------:R-:W-:Y:S01]  /*140d0*/  HSET2.LE.AND R136, R136, R16.reuse, PT ;  /* 0x0000001088887233 */ /* 0x100fe20003803000 */
[----:B------:R-:W-:Y:S01]  /*140e0*/  LOP3.LUT R8, R12, 0xff, RZ, 0xc0, !PT ;  /* 0x000000ff0c087812 */ /* 0x000fe200078ec0ff */
[----:B------:R1:W4:Y:S03]  /*140f0*/  LDL.S16 R132, [R1+0x34] ;  /* 0x0000340001847983 */ /* 0x0003260000100600 */
[----:B------:R-:W-:Y:S01]  /*14100*/  PRMT R137, R8, 0x5410, R9 ;  /* 0x0000541008897816 */ /* 0x000fe20000000009 */
[----:B------:R-:W1:Y:S01]  /*14110*/  LDSM.16.MT88.4 R12, [R177+0xc000] ;  /* 0x00c00000b10c783b */ /* 0x000e620000004200 */
[----:B------:R-:W-:Y:S01]  /*14120*/  LOP3.LUT R8, R10, 0xffff, RZ, 0xc0, !PT ;  /* 0x0000ffff0a087812 */ /* 0x000fe200078ec0ff */
[----:B------:R-:W-:Y:S01]  /*14130*/  FMUL.FTZ R11, R0, R111 ;  /* 0x0000006f000b7220 */ /* 0x000fe20000410000 */
[----:B------:R-:W-:Y:S01]  /*14140*/  LOP3.LUT R9, R10, 0xff, RZ, 0xc0, !PT ;  /* 0x000000ff0a097812 */ /* 0x000fe200078ec0ff */
[--C-:B------:R-:W-:Y:S01]  /*14150*/  HSET2.LE.AND R137, R137, R16.reuse, PT ;  /* 0x0000001089897233 */ /* 0x100fe20003803000 */
[----:B------:R-:W-:Y:S02]  /*14160*/  SHF.R.U32.HI R8, RZ, 0x8, R8 ;  /* 0x00000008ff087819 */ /* 0x000fe40000011608 */
[----:B------:R-:W-:Y:S01]  /*14170*/  LOP3.LUT R136, R136, R4, RZ, 0xc0, !PT ;  /* 0x0000000488887212 */ /* 0x000fe200078ec0ff */
[----:B------:R-:W-:Y:S01]  /*14180*/  STG.E.U16 [R172.64+0x40], R150 ;  /* 0x00004096ac007986 */ /* 0x000fe2000c101512 */
[----:B------:R-:W-:Y:S02]  /*14190*/  PRMT R9, R9, 0x5410, R8 ;  /* 0x0000541009097816 */ /* 0x000fe40000000008 */
[--C-:B------:R-:W-:Y:S01]  /*141a0*/  SHF.R.U32.HI R8, RZ, 0x10, R10.reuse ;  /* 0x00000010ff087819 */ /* 0x100fe2000001160a */
[----:B------:R-:W-:Y:S01]  /*141b0*/  STG.E.U16 [R172.64+0x42], R149 ;  /* 0x00004295ac007986 */ /* 0x000fe2000c101512 */
[----:B------:R-:W-:Y:S01]  /*141c0*/  SHF.R.U32.HI R10, RZ, 0x18, R10 ;  /* 0x00000018ff0a7819 */ /* 0x000fe2000001160a */
[--C-:B------:R-:W-:Y:S01]  /*141d0*/  HSET2.LE.AND R138, R9, R16.reuse, PT ;  /* 0x00000010098a7233 */ /* 0x100fe20003803000 */
[----:B------:R-:W-:Y:S01]  /*141e0*/  LOP3.LUT R4, R8, 0xff, RZ, 0xc0, !PT ;  /* 0x000000ff08047812 */ /* 0x000fe200078ec0ff */
[C---:B------:R-:W-:Y:S01]  /*141f0*/  FMUL.FTZ R8, R2.reuse, R108 ;  /* 0x0000006c02087220 */ /* 0x040fe20000410000 */
[----:B------:R-:W-:Y:S01]  /*14200*/  LOP3.LUT R137, R137, R5, RZ, 0xc0, !PT ;  /* 0x0000000589897212 */ /* 0x000fe200078ec0ff */
[----:B------:R-:W-:Y:S01]  /*14210*/  FMUL.FTZ R5, R2, R105 ;  /* 0x0000006902057220 */ /* 0x000fe20000410000 */
[----:B------:R-:W-:Y:S01]  /*14220*/  PRMT R4, R4, 0x5410, R10 ;  /* 0x0000541004047816 */ /* 0x000fe2000000000a */
[----:B------:R-:W-:Y:S01]  /*14230*/  FMUL.FTZ R9, R2, R109 ;  /* 0x0000006d02097220 */ /* 0x000fe20000410000 */
[----:B------:R-:W-:Y:S01]  /*14240*/  LOP3.LUT R138, R138, R6, RZ, 0xc0, !PT ;  /* 0x000000068a8a7212 */ /* 0x000fe200078ec0ff */
[----:B------:R-:W-:Y:S02]  /*14250*/  FMUL.FTZ R6, R0, R106 ;  /* 0x0000006a00067220 */ /* 0x000fe40000410000 */
[----:B------:R-:W-:Y:S01]  /*14260*/  HSET2.LE.AND R139, R4, R16, PT ;  /* 0x00000010048b7233 */ /* 0x000fe20003803000 */
[----:B------:R-:W-:Y:S02]  /*14270*/  FMUL.FTZ R4, R2, R104 ;  /* 0x0000006802047220 */ /* 0x000fe40000410000 */
[C---:B------:R-:W-:Y:S02]  /*14280*/  FMUL.FTZ R10, R0.reuse, R110 ;  /* 0x0000006e000a7220 */ /* 0x040fe40000410000 */
[----:B------:R-:W-:Y:S01]  /*14290*/  LOP3.LUT R139, R139, R7, RZ, 0xc0, !PT ;  /* 0x000000078b8b7212 */ /* 0x000fe200078ec0ff */
[----:B------:R-:W-:Y:S01]  /*142a0*/  FMUL.FTZ R7, R0, R107 ;  /* 0x0000006b00077220 */ /* 0x000fe20000410000 */
[----:B------:R-:W-:Y:S01]  /*142b0*/  LDSM.16.MT88.4 R108, [R177+0xc800] ;  /* 0x00c80000b16c783b */ /* 0x000fe20000004200 */
[C---:B------:R-:W-:Y:S07]  /*142c0*/  FMUL.FTZ R16, R2.reuse, R116 ;  /* 0x0000007402107220 */ /* 0x040fee0000410000 */
[----:B------:R-:W1:Y:S02]  /*142d0*/  LDSM.16.MT88.4 R104, [R179+0xc000] ;  /* 0x00c00000b368783b */ /* 0x000e640000004200 */
[C---:B-1----:R-:W-:Y:S07]  /*142e0*/  HMMA.16816.F32.BF16 R4, R136.reuse, R12, R4 ;  /* 0x0000000c8804723c */ /* 0x042fee0000041804 */
[C---:B------:R-:W-:Y:S01]  /*142f0*/  FMUL.FTZ R12, R2.reuse, R112 ;  /* 0x00000070020c7220 */ /* 0x040fe20000410000 */
[C---:B------:R-:W-:Y:S01]  /*14300*/  HMMA.16816.F32.BF16 R8, R136.reuse, R14, R8 ;  /* 0x0000000e8808723c */ /* 0x040fe20000041808 */
[----:B------:R-:W-:Y:S03]  /*14310*/  FMUL.FTZ R13, R2, R113 ;  /* 0x00000071020d7220 */ /* 0x000fe60000410000 */
[----:B------:R-:W-:Y:S03]  /*14320*/  LOP3.LUT R112, R145, UR5, R146, 0x96, !PT ;  /* 0x0000000591707c12 */ /* 0x000fe6000f8e9692 */
[----:B------:R-:W-:Y:S01]  /*14330*/  FMUL.FTZ R14, R0, R114 ;  /* 0x00000072000e7220 */ /* 0x000fe20000410000 */
[----:B------:R-:W-:Y:S01]  /*14340*/  LOP3.LUT R113, R112, 0xff, RZ, 0xc0, !PT ;  /* 0x000000ff70717812 */ /* 0x000fe200078ec0ff */
[----:B------:R-:W-:Y:S03]  /*14350*/  FMUL.FTZ R15, R0, R115 ;  /* 0x00000073000f7220 */ /* 0x000fe60000410000 */
[----:B------:R-:W-:Y:S04]  /*14360*/  LOP3.LUT R115, R144, 0xff, RZ, 0xc0, !PT ;  /* 0x000000ff90737812 */ /* 0x000fe800078ec0ff */
[C---:B------:R-:W-:Y:S07]  /*14370*/  HMMA.16816.F32.BF16 R12, R136.reuse, R20, R12 ;  /* 0x00000014880c723c */ /* 0x040fee000004180c */
[C---:B------:R-:W-:Y:S01]  /*14380*/  FMUL.FTZ R21, R2.reuse, R121 ;  /* 0x0000007902157220 */ /* 0x040fe20000410000 */
[C---:B------:R-:W-:Y:S01]  /*14390*/  HMMA.16816.F32.BF16 R16, R136.reuse, R22, R16 ;  /* 0x000000168810723c */ /* 0x040fe20000041810 */
[----:B------:R-:W-:Y:S03]  /*143a0*/  FMUL.FTZ R20, R2, R120 ;  /* 0x0000007802147220 */ /* 0x000fe60000410000 */
[----:B------:R-:W-:Y:S03]  /*143b0*/  LOP3.LUT R120, R168, 0xff, RZ, 0xc0, !PT ;  /* 0x000000ffa8787812 */ /* 0x000fe600078ec0ff */
[C---:B------:R-:W-:Y:S02]  /*143c0*/  FMUL.FTZ R22, R0.reuse, R122 ;  /* 0x0000007a00167220 */ /* 0x040fe40000410000 */
[----:B------:R-:W-:Y:S07]  /*143d0*/  FMUL.FTZ R23, R0, R123 ;  /* 0x0000007b00177220 */ /* 0x000fee0000410000 */
[C---:B------:R-:W-:Y:S07]  /*143e0*/  HMMA.16816.F32.BF16 R20, R136.reuse, R28, R20 ;  /* 0x0000001c8814723c */ /* 0x040fee0000041814 */
[C---:B------:R-:W-:Y:S01]  /*143f0*/  FMUL.FTZ R28, R2.reuse, R128 ;  /* 0x00000080021c7220 */ /* 0x040fe20000410000 */
[C---:B------:R-:W-:Y:S01]  /*14400*/  HMMA.16816.F32.BF16 R24, R136.reuse, R30, R24 ;  /* 0x0000001e8818723c */ /* 0x040fe20000041818 */
[----:B------:R-:W-:Y:S06]  /*14410*/  FMUL.FTZ R29, R2, R129 ;  /* 0x00000081021d7220 */ /* 0x000fec0000410000 */
[C---:B------:R-:W-:Y:S02]  /*14420*/  FMUL.FTZ R30, R0.reuse, R130 ;  /* 0x00000082001e7220 */ /* 0x040fe40000410000 */
[----:B------:R-:W-:Y:S03]  /*14430*/  FMUL.FTZ R31, R0, R131 ;  /* 0x00000083001f7220 */ /* 0x000fe60000410000 */
[----:B------:R-:W-:Y:S01]  /*14440*/  FFMA.FTZ R130, R218, c[0x0][0x23c], -R143 ;  /* 0x00008f00da827a23 */ /* 0x000fe2000001088f */
[----:B------:R-:W-:Y:S03]  /*14450*/  PRMT R131, R213, 0x7054, R213 ;  /* 0x00007054d5837816 */ /* 0x000fe600000000d5 */
[C---:B------:R-:W-:Y:S08]  /*14460*/  HMMA.16816.F32.BF16 R28, R136.reuse, R104, R28 ;  /* 0x00000068881c723c */ /* 0x040ff0000004181c */
[C---:B------:R-:W-:Y:S01]  /*14470*/  HMMA.16816.F32.BF16 R32, R136.reuse, R106, R32 ;  /* 0x0000006a8820723c */ /* 0x040fe20000041820 */
[----:B------:R-:W1:Y:S07]  /*14480*/  LDSM.16.MT88.4 R104, [R177+0xe000] ;  /* 0x00e00000b168783b */ /* 0x000e6e0000004200 */
[C---:B-1----:R-:W-:Y:S08]  /*14490*/  HMMA.16816.F32.BF16 R36, R136.reuse, R104, R36 ;  /* 0x000000688824723c */ /* 0x042ff00000041824 */
[C---:B------:R-:W-:Y:S01]  /*144a0*/  HMMA.16816.F32.BF16 R40, R136.reuse, R106, R40 ;  /* 0x0000006a8828723c */ /* 0x040fe20000041828 */
[----:B------:R-:W1:Y:S07]  /*144b0*/  LDSM.16.MT88.4 R104, [R178+0xe000] ;  /* 0x00e00000b268783b */ /* 0x000e6e0000004200 */
[C---:B-1----:R-:W-:Y:S08]  /*144c0*/  HMMA.16816.F32.BF16 R44, R136.reuse, R104, R44 ;  /* 0x00000068882c723c */ /* 0x042ff0000004182c */
[C---:B------:R-:W-:Y:S01]  /*144d0*/  HMMA.16816.F32.BF16 R48, R136.reuse, R106, R48 ;  /* 0x0000006a8830723c */ /* 0x040fe20000041830 */
[----:B------:R-:W1:Y:S07]  /*144e0*/  LDSM.16.MT88.4 R104, [R180+0xe000] ;  /* 0x00e00000b468783b */ /* 0x000e6e0000004200 */
[C---:B-1----:R-:W-:Y:S08]  /*144f0*/  HMMA.16816.F32.BF16 R52, R136.reuse, R104, R52 ;  /* 0x000000688834723c */ /* 0x042ff00000041834 */
[C---:B------:R-:W-:Y:S01]  /*14500*/  HMMA.16816.F32.BF16 R56, R136.reuse, R106, R56 ;  /* 0x0000006a8838723c */ /* 0x040fe20000041838 */
[----:B------:R-:W1:Y:S03]  /*14510*/  LDSM.16.MT88.4 R104, [R179+0xe000] ;  /* 0x00e00000b368783b */ /* 0x000e660000004200 */
[----:B--2---:R-:W-:Y:S02]  /*14520*/  FFMA.FTZ R2, R2, R125, R209 ;  /* 0x0000007d02027223 */ /* 0x004fe400000100d1 */
[----:B------:R-:W-:Y:S01]  /*14530*/  MUFU.EX2 R209, R175 ;  /* 0x000000af00d17308 */ /* 0x000fe20000000800 */
[----:B---3--:R-:W-:Y:S02]  /*14540*/  FFMA.FTZ R129, R0, R124, R208 ;  /* 0x0000007c00817223 */ /* 0x008fe400000100d0 */
[----:B------:R-:W-:Y:S03]  /*14550*/  LDSM.16.MT88.4 R124, [R180+0xd000] ;  /* 0x00d00000b47c783b */ /* 0x000fe60000004200 */
[----:B------:R-:W-:Y:S04]  /*14560*/  FADD.FTZ R2, R217, R2 ;  /* 0x00000002d9027221 */ /* 0x000fe80000010000 */
[----:B------:R-:W-:Y:S10]  /*14570*/  MUFU.EX2 R175, R238 ;  /* 0x000000ee00af7308 */ /* 0x000ff40000000800 */
[----:B------:R-:W2:Y:S01]  /*14580*/  MUFU.EX2 R208, R130 ;  /* 0x0000008200d07308 */ /* 0x000ea20000000800 */
        /* <DEDUP_REMOVED lines=12> */
[C---:B-1----:R-:W-:Y:S07]  /*14650*/  HMMA.16816.F32.BF16 R92, R136.reuse, R104, R92 ;  /* 0x00000068885c723c */ /* 0x042fee000004185c */
[----:B------:R-:W-:Y:S01]  /*14660*/  LOP3.LUT R104, R144, 0xffff, RZ, 0xc0, !PT ;  /* 0x0000ffff90687812 */ /* 0x000fe200078ec0ff */
[----:B------:R-:W-:Y:S01]  /*14670*/  HMMA.16816.F32.BF16 R96, R136, R106, R96 ;  /* 0x0000006a8860723c */ /* 0x000fe20000041860 */
[----:B------:R-:W-:Y:S03]  /*14680*/  SHF.R.U32.HI R105, RZ, 0x10, R144 ;  /* 0x00000010ff697819 */ /* 0x000fe60000011690 */
[----:B------:R-:W-:Y:S02]  /*14690*/  SHF.R.U32.HI R114, RZ, 0x8, R104 ;  /* 0x00000008ff727819 */ /* 0x000fe40000011668 */
[----:B------:R-:W-:Y:S02]  /*146a0*/  LOP3.LUT R104, R112, 0xffff, RZ, 0xc0, !PT ;  /* 0x0000ffff70687812 */ /* 0x000fe400078ec0ff */
[--C-:B------:R-:W-:Y:S04]  /*146b0*/  SHF.R.U32.HI R106, RZ, 0x10, R112.reuse ;  /* 0x00000010ff6a7819 */ /* 0x100fe80000011670 */
[----:B------:R-:W-:Y:S02]  /*146c0*/  SHF.R.U32.HI R112, RZ, 0x18, R112 ;  /* 0x00000018ff707819 */ /* 0x000fe40000011670 */
[----:B------:R-:W-:Y:S02]  /*146d0*/  LOP3.LUT R107, R105, 0xff, RZ, 0xc0, !PT ;  /* 0x000000ff696b7812 */ /* 0x000fe400078ec0ff */
[----:B------:R-:W-:Y:S02]  /*146e0*/  SHF.R.U32.HI R105, RZ, 0x8, R104 ;  /* 0x00000008ff697819 */ /* 0x000fe40000011668 */
[----:B------:R-:W-:Y:S02]  /*146f0*/  LOP3.LUT R104, R106, 0xff, RZ, 0xc0, !PT ;  /* 0x000000ff6a687812 */ /* 0x000fe400078ec0ff */
[----:B------:R-:W-:Y:S02]  /*14700*/  PRMT R116, R115, 0x5410, R114 ;  /* 0x0000541073747816 */ /* 0x000fe40000000072 */
[----:B------:R-:W-:Y:S02]  /*14710*/  PRMT R106, R113, 0x5410, R105 ;  /* 0x00005410716a7816 */ /* 0x000fe40000000069 */
[----:B------:R-:W-:Y:S02]  /*14720*/  PRMT R105, R104, 0x5410, R112 ;  /* 0x0000541068697816 */ /* 0x000fe40000000070 */
[----:B------:R-:W1:Y:S01]  /*14730*/  LDSM.16.MT88.4 R112, [R178+0xc800] ;  /* 0x00c80000b270783b */ /* 0x000e620000004200 */
[----:B------:R-:W-:Y:S01]  /*14740*/  SHF.R.U32.HI R144, RZ, 0x18, R144 ;  /* 0x00000018ff907819 */ /* 0x000fe20000011690 */
[--C-:B------:R-:W-:Y:S01]  /*14750*/  HSET2.LE.AND R104, R106, R131.reuse, PT ;  /* 0x000000836a687233 */ /* 0x100fe20003803000 */
[----:B------:R-:W-:Y:S01]  /*14760*/  F2FP.BF16.PACK_AB R145, R214, R215 ;  /* 0x000000d7d691723e */ /* 0x000fe200000010ff */
[--C-:B------:R-:W-:Y:S01]  /*14770*/  HSET2.LE.AND R106, R116, R131.reuse, PT ;  /* 0x00000083746a7233 */ /* 0x100fe20003803000 */
[----:B------:R-:W-:Y:S01]  /*14780*/  PRMT R107, R107, 0x5410, R144 ;  /* 0x000054106b6b7816 */ /* 0x000fe20000000090 */
[--C-:B------:R-:W-:Y:S01]  /*14790*/  HSET2.LE.AND R105, R105, R131.reuse, PT ;  /* 0x0000008369697233 */ /* 0x100fe20003803000 */
[----:B------:R-:W-:Y:S01]  /*147a0*/  LOP3.LUT R104, R104, R103, RZ, 0xc0, !PT ;  /* 0x0000006768687212 */ /* 0x000fe200078ec0ff */
[----:B------:R-:W3:Y:S01]  /*147b0*/  LDSM.16.MT88.4 R116, [R180+0xc800] ;  /* 0x00c80000b474783b */ /* 0x000ee20000004200 */
[----:B------:R-:W-:Y:S01]  /*147c0*/  LOP3.LUT R106, R106, R141, RZ, 0xc0, !PT ;  /* 0x0000008d6a6a7212 */ /* 0x000fe200078ec0ff */
[----:B------:R-:W-:Y:S01]  /*147d0*/  HSET2.LE.AND R107, R107, R131, PT ;  /* 0x000000836b6b7233 */ /* 0x000fe20003803000 */
[----:B------:R-:W-:Y:S01]  /*147e0*/  LOP3.LUT R105, R105, R140, RZ, 0xc0, !PT ;  /* 0x0000008c69697212 */ /* 0x000fe200078ec0ff */
[----:B------:R-:W-:Y:S01]  /*147f0*/  FFMA.FTZ R103, R212, c[0x0][0x23c], -R143 ;  /* 0x00008f00d4677a23 */ /* 0x000fe2000001088f */
[----:B-----5:R-:W-:Y:S01]  /*14800*/  @!P0 HFMA2.BF16_V2 R135, -RZ.H0_H0, RZ.H0_H0, -R145.H0_H0 ;  /* 0x200000ffff878231 */ /* 0x020fe20000340991 */
[----:B------:R-:W-:Y:S02]  /*14810*/  PRMT R146, R145, 0x7632, R146 ;  /* 0x0000763291927816 */ /* 0x000fe40000000092 */
[----:B------:R-:W-:Y:S01]  /*14820*/  LOP3.LUT R107, R107, R142, RZ, 0xc0, !PT ;  /* 0x0000008e6b6b7212 */ /* 0x000fe200078ec0ff */
[----:B------:R5:W-:Y:S01]  /*14830*/  MUFU.EX2 R213, R103 ;  /* 0x0000006700d57308 */ /* 0x000be20000000800 */
[----:B------:R-:W-:Y:S01]  /*14840*/  @!P0 STL.S16 [R1+0x8], R135 ;  /* 0x0000088701008387 */ /* 0x000fe20000100600 */
[----:B----4-:R-:W-:Y:S01]  /*14850*/  @!P6 HFMA2.BF16_V2 R134, -RZ.H0_H0, RZ.H0_H0, -R146.H0_H0 ;  /* 0x200000ffff86e231 */ /* 0x010fe20000340992 */
[----:B------:R-:W-:Y:S02]  /*14860*/  PRMT R0, R145, 0x5410, R146 ;  /* 0x0000541091007816 */ /* 0x000fe40000000092 */
[----:B--2---:R-:W-:Y:S01]  /*14870*/  F2FP.BF16.PACK_AB R142, R207, R208 ;  /* 0x000000d0cf8e723e */ /* 0x004fe200000010ff */
[C---:B------:R-:W-:Y:S01]  /*14880*/  HMMA.16816.F32.BF16 R4, R104.reuse, R108, R4 ;  /* 0x0000006c6804723c */ /* 0x040fe20000041804 */
[----:B------:R-:W-:Y:S02]  /*14890*/  @!P6 STL.S16 [R1+0x1c], R134 ;  /* 0x00001c860100e387 */ /* 0x000fe40000100600 */
[----:B------:R-:W-:Y:S05]  /*148a0*/  PRMT R141, R142, 0x7632, R141 ;  /* 0x000076328e8d7816 */ /* 0x000fea000000008d */
[C---:B------:R-:W-:Y:S01]  /*148b0*/  HMMA.16816.F32.BF16 R8, R104.reuse, R110, R8 ;  /* 0x0000006e6808723c */ /* 0x040fe20000041808 */
[----:B------:R-:W2:Y:S07]  /*148c0*/  LDSM.16.MT88.4 R108, [R179+0xc800] ;  /* 0x00c80000b36c783b */ /* 0x000eae0000004200 */
[C---:B-1----:R-:W-:Y:S01]  /*148d0*/  HMMA.16816.F32.BF16 R12, R104.reuse, R112, R12 ;  /* 0x00000070680c723c */ /* 0x042fe2000004180c */
[----:B-----5:R-:W-:Y:S03]  /*148e0*/  LOP3.LUT R103, R169, UR4, R174, 0x96, !PT ;  /* 0x00000004a9677c12 */ /* 0x020fe6000f8e96ae */
[--C-:B------:R-:W-:Y:S04]  /*148f0*/  FFMA.FTZ R174, R211, c[0x0][0x23c], -R143.reuse ;  /* 0x00008f00d3ae7a23 */ /* 0x100fe8000001088f */
[C---:B------:R-:W-:Y:S01]  /*14900*/  HMMA.16816.F32.BF16 R16, R104.reuse, R114, R16 ;  /* 0x000000726810723c */ /* 0x040fe20000041810 */
[----:B------:R-:W1:Y:S01]  /*14910*/  LDSM.16.MT88.4 R112, [R177+0xe800] ;  /* 0x00e80000b170783b */ /* 0x000e620000004200 */
[----:B------:R-:W-:Y:S06]  /*14920*/  MUFU.EX2 R174, R174 ;  /* 0x000000ae00ae7308 */ /* 0x000fec0000000800 */
[C---:B---3--:R-:W-:Y:S08]  /*14930*/  HMMA.16816.F32.BF16 R20, R104.reuse, R116, R20 ;  /* 0x000000746814723c */ /* 0x048ff00000041814 */
        /* <DEDUP_REMOVED lines=20> */
[C---:B--2---:R-:W-:Y:S07]  /*14a80*/  HMMA.16816.F32.BF16 R76, R104.reuse, R108, R76 ;  /* 0x0000006c684c723c */ /* 0x044fee000004184c */
[----:B------:R-:W-:Y:S01]  /*14a90*/  LOP3.LUT R108, R168, 0xffff, RZ, 0xc0, !PT ;  /* 0x0000ffffa86c7812 */ /* 0x000fe200078ec0ff */
[C---:B------:R-:W-:Y:S01]  /*14aa0*/  HMMA.16816.F32.BF16 R80, R104.reuse, R110, R80 ;  /* 0x0000006e6850723c */ /* 0x040fe20000041850 */
[----:B------:R-:W-:Y:S03]  /*14ab0*/  SHF.R.U32.HI R109, RZ, 0x10, R168 ;  /* 0x00000010ff6d7819 */ /* 0x000fe600000116a8 */
[----:B------:R-:W-:Y:S02]  /*14ac0*/  SHF.R.U32.HI R108, RZ, 0x8, R108 ;  /* 0x00000008ff6c7819 */ /* 0x000fe4000001166c */
[----:B------:R-:W-:Y:S01]  /*14ad0*/  SHF.R.U32.HI R168, RZ, 0x18, R168 ;  /* 0x00000018ffa87819 */ /* 0x000fe200000116a8 */
[----:B------:R-:W-:Y:S01]  /*14ae0*/  FFMA.FTZ R110, R210, c[0x0][0x23c], -R143 ;  /* 0x00008f00d26e7a23 */ /* 0x000fe2000001088f */
[----:B------:R-:W-:Y:S01]  /*14af0*/  PRMT R128, R120, 0x5410, R108 ;  /* 0x0000541078807816 */ /* 0x000fe2000000006c */
[C---:B-1----:R-:W-:Y:S01]  /*14b00*/  HMMA.16816.F32.BF16 R84, R104.reuse, R112, R84 ;  /* 0x000000706854723c */ /* 0x042fe20000041854 */
[----:B------:R-:W1:Y:S01]  /*14b10*/  LDSM.16.MT88.4 R120, [R177+0xd000] ;  /* 0x00d00000b178783b */ /* 0x000e620000004200 */
[----:B------:R2:W4:Y:S01]  /*14b20*/  MUFU.EX2 R212, R110 ;  /* 0x0000006e00d47308 */ /* 0x0005220000000800 */
[C---:B------:R-:W-:Y:S02]  /*14b30*/  LOP3.LUT R108, R103.reuse, 0xffff, RZ, 0xc0, !PT ;  /* 0x0000ffff676c7812 */ /* 0x040fe400078ec0ff */
[----:B------:R-:W-:Y:S03]  /*14b40*/  LOP3.LUT R111, R103, 0xff, RZ, 0xc0, !PT ;  /* 0x000000ff676f7812 */ /* 0x000fe600078ec0ff */
[C---:B------:R-:W-:Y:S01]  /*14b50*/  HMMA.16816.F32.BF16 R88, R104.reuse, R114, R88 ;  /* 0x000000726858723c */ /* 0x040fe20000041858 */
[----:B------:R-:W5:Y:S03]  /*14b60*/  LDSM.16.MT88.4 R112, [R178+0xd000] ;  /* 0x00d00000b270783b */ /* 0x000f660000004200 */
[----:B------:R4:W1:Y:S04]  /*14b70*/  MUFU.EX2 R210, R236 ;  /* 0x000000ec00d27308 */ /* 0x0008680000000800 */
[C---:B---3--:R-:W-:Y:S08]  /*14b80*/  HMMA.16816.F32.BF16 R92, R104.reuse, R116, R92 ;  /* 0x00000074685c723c */ /* 0x048ff0000004185c */
[----:B------:R-:W-:Y:S01]  /*14b90*/  HMMA.16816.F32.BF16 R96, R104, R118, R96 ;  /* 0x000000766860723c */ /* 0x000fe20000041860 */
[----:B------:R-:W3:Y:S03]  /*14ba0*/  LDSM.16.MT88.4 R104, [R179+0xd000] ;  /* 0x00d00000b368783b */ /* 0x000ee60000004200 */
[----:B--2---:R-:W-:Y:S02]  /*14bb0*/  LOP3.LUT R110, R109, 0xff, RZ, 0xc0, !PT ;  /* 0x000000ff6d6e7812 */ /* 0x004fe400078ec0ff */
[----:B------:R-:W-:Y:S02]  /*14bc0*/  SHF.R.U32.HI R109, RZ, 0x8, R108 ;  /* 0x00000008ff6d7819 */ /* 0x000fe4000001166c */
[--C-:B------:R-:W-:Y:S01]  /*14bd0*/  SHF.R.U32.HI R108, RZ, 0x10, R103.reuse ;  /* 0x00000010ff6c7819 */ /* 0x100fe20000011667 */
[----:B------:R-:W3:Y:S03]  /*14be0*/  LDSM.16.MT88.4 R116, [R177+0xf000] ;  /* 0x00f00000b174783b */ /* 0x000ee60000004200 */
[----:B------:R-:W-:Y:S01]  /*14bf0*/  LOP3.LUT R108, R108, 0xff, RZ, 0xc0, !PT ;  /* 0x000000ff6c6c7812 */ /* 0x000fe200078ec0ff */
[----:B----4-:R-:W4:Y:S01]  /*14c00*/  LDC.U8 R236, c[0x0][0x2d8] ;  /* 0x0000b600ffec7b82 */ /* 0x010f220000000000 */
[----:B------:R-:W-:Y:S02]  /*14c10*/  SHF.R.U32.HI R103, RZ, 0x18, R103 ;  /* 0x00000018ff677819 */ /* 0x000fe40000011667 */
[----:B------:R-:W-:Y:S02]  /*14c20*/  F2FP.BF16.PACK_AB R144, R212, R213 ;  /* 0x000000d5d490723e */ /* 0x000fe400000010ff */
[----:B------:R-:W-:Y:S01]  /*14c30*/  PRMT R168, R110, 0x5410, R168 ;  /* 0x000054106ea87816 */ /* 0x000fe200000000a8 */
[--C-:B------:R-:W-:Y:S01]  /*14c40*/  HSET2.LE.AND R110, R128, R131.reuse, PT ;  /* 0x00000083806e7233 */ /* 0x100fe20003803000 */
[----:B------:R-:W-:Y:S01]  /*14c50*/  PRMT R109, R111, 0x5410, R109 ;  /* 0x000054106f6d7816 */ /* 0x000fe2000000006d */
[----:B------:R-:W-:Y:S01]  /*14c60*/  FADD.FTZ R128, R219, R2 ;  /* 0x00000002db807221 */ /* 0x000fe20000010000 */
[----:B------:R-:W-:Y:S01]  /*14c70*/  PRMT R103, R108, 0x5410, R103 ;  /* 0x000054106c677816 */ /* 0x000fe20000000067 */
[--C-:B------:R-:W-:Y:S01]  /*14c80*/  HSET2.LE.AND R111, R168, R131.reuse, PT ;  /* 0x00000083a86f7233 */ /* 0x100fe20003803000 */
[----:B------:R-:W-:Y:S01]  /*14c90*/  PRMT R143, R144, 0x7632, R143 ;  /* 0x00007632908f7816 */ /* 0x000fe2000000008f */
[--C-:B------:R-:W-:Y:S01]  /*14ca0*/  HSET2.LE.AND R108, R109, R131.reuse, PT ;  /* 0x000000836d6c7233 */ /* 0x100fe20003803000 */
[----:B------:R-:W-:Y:S01]  /*14cb0*/  LOP3.LUT R110, R110, R0, RZ, 0xc0, !PT ;  /* 0x000000006e6e7212 */ /* 0x000fe200078ec0ff */
[----:B------:R-:W-:Y:S01]  /*14cc0*/  HSET2.LE.AND R109, R103, R131, PT ;  /* 0x00000083676d7233 */ /* 0x000fe20003803000 */
[----:B------:R-:W-:Y:S01]  /*14cd0*/  PRMT R0, R144, 0x5410, R143 ;  /* 0x0000541090007816 */ /* 0x000fe2000000008f */
[----:B------:R-:W-:Y:S01]  /*14ce0*/  IMAD.WIDE.U32 R168, R239, -0x2daee0ad, RZ ;  /* 0xd2511f53efa87825 */ /* 0x000fe200078e00ff */
[----:B------:R-:W-:Y:S01]  /*14cf0*/  LOP3.LUT R108, R108, R101, RZ, 0xc0, !PT ;  /* 0x000000656c6c7212 */ /* 0x000fe200078ec0ff */
[----:B------:R-:W-:Y:S01]  /*14d00*/  @!P1 HFMA2.BF16_V2 R133, -RZ.H0_H0, RZ.H0_H0, -R144.H0_H0 ;  /* 0x200000ffff859231 */ /* 0x000fe20000340990 */
[----:B------:R-:W-:Y:S01]  /*14d10*/  LOP3.LUT R109, R109, R102, RZ, 0xc0, !PT ;  /* 0x000000666d6d7212 */ /* 0x000fe200078ec0ff */
[----:B------:R-:W-:Y:S01]  /*14d20*/  @!P5 HFMA2.BF16_V2 R132, -RZ.H0_H0, RZ.H0_H0, -R143.H0_H0 ;  /* 0x200000ffff84d231 */ /* 0x000fe2000034098f */
[----:B------:R-:W-:Y:S02]  /*14d30*/  LOP3.LUT R111, R111, R0, RZ, 0xc0, !PT ;  /* 0x000000006f6f7212 */ /* 0x000fe400078ec0ff */
[----:B------:R-:W-:Y:S01]  /*14d40*/  @!P1 STL.S16 [R1+0x38], R133 ;  /* 0x0000388501009387 */ /* 0x000fe20000100600 */
[----:B------:R-:W-:Y:S02]  /*14d50*/  PRMT R102, R135, 0x7610, R102 ;  /* 0x0000761087667816 */ /* 0x000fe40000000066 */
[C-C-:B------:R-:W-:Y:S01]  /*14d60*/  LOP3.LUT R2, R169.reuse, UR5, R206.reuse, 0x96, !PT ;  /* 0x00000005a9027c12 */ /* 0x140fe2000f8e96ce */
[----:B------:R-:W-:Y:S01]  /*14d70*/  @!P5 STL.S16 [R1+0x34], R132 ;  /* 0x000034840100d387 */ /* 0x000fe20000100600 */
[C---:B-1----:R-:W-:Y:S01]  /*14d80*/  HMMA.16816.F32.BF16 R4, R108.reuse, R120, R4 ;  /* 0x000000786c04723c */ /* 0x042fe20000041804 */
[----:B------:R-:W-:Y:S02]  /*14d90*/  @!P0 PRMT R145, R102, 0x5410, RZ ;  /* 0x0000541066918816 */ /* 0x000fe400000000ff */
[----:B------:R1:W2:Y:S01]  /*14da0*/  LDL.S16 R219, [R1+0x24] ;  /* 0x0000240001db7983 */ /* 0x0002a20000100600 */
[----:B------:R-:W-:Y:S02]  /*14db0*/  LOP3.LUT R101, R2, 0xff, RZ, 0xc0, !PT ;  /* 0x000000ff02657812 */ /* 0x000fe400078ec0ff */
[----:B------:R-:W-:Y:S01]  /*14dc0*/  LOP3.LUT R0, R169, UR5, R206, 0x96, !PT ;  /* 0x00000005a9007c12 */ /* 0x000fe2000f8e96ce */
[----:B------:R1:W2:Y:S01]  /*14dd0*/  LDL.S16 R218, [R1+0x18] ;  /* 0x0000180001da7983 */ /* 0x0002a20000100600 */
[C---:B------:R-:W-:Y:S01]  /*14de0*/  HMMA.16816.F32.BF16 R8, R108.reuse, R122, R8 ;  /* 0x0000007a6c08723c */ /* 0x040fe20000041808 */
[----:B----4-:R-:W-:Y:S01]  /*14df0*/  ISETP.GE.U32.AND P0, PT, R236, R101, PT ;  /* 0x00000065ec00720c */ /* 0x010fe20003f06070 */
[----:B------:R-:W4:Y:S01]  /*14e00*/  MUFU.EX2 R206, R237 ;  /* 0x000000ed00ce7308 */ /* 0x000f220000000800 */
[----:B------:R-:W1:Y:S01]  /*14e10*/  LDSM.16.MT88.4 R120, [R178+0xf000] ;  /* 0x00f00000b278783b */ /* 0x000e620000004200 */
[----:B------:R-:W-:Y:S02]  /*14e20*/  F2FP.BF16.PACK_AB R140, R210, R209 ;  /* 0x000000d1d28c723e */ /* 0x000fe400000010ff */
[----:B------:R-:W-:Y:S02]  /*14e30*/  LOP3.LUT R101, R168, 0xffff, RZ, 0xc0, !PT ;  /* 0x0000ffffa8657812 */ /* 0x000fe400078ec0ff */
[C---:B-----5:R-:W-:Y:S01]  /*14e40*/  HMMA.16816.F32.BF16 R12, R108.reuse, R112, R12 ;  /* 0x000000706c0c723c */ /* 0x060fe2000004180c */
[----:B------:R-:W-:Y:S02]  /*14e50*/  LOP3.LUT R102, R2, 0xffff, RZ, 0xc0, !PT ;  /* 0x0000ffff02667812 */ /* 0x000fe400078ec0ff */
[----:B------:R1:W5:Y:S01]  /*14e60*/  LDL.S16 R217, [R1+0x14] ;  /* 0x0000140001d97983 */ /* 0x0003620000100600 */
[--C-:B------:R-:W-:Y:S03]  /*14e70*/  SHF.R.U32.HI R103, RZ, 0x10, R168.reuse ;  /* 0x00000010ff677819 */ /* 0x100fe600000116a8 */
[----:B------:R1:W5:Y:S01]  /*14e80*/  LDL.S16 R216, [R1+0x10] ;  /* 0x0000100001d87983 */ /* 0x0003620000100600 */
[C---:B------:R-:W-:Y:S01]  /*14e90*/  HMMA.16816.F32.BF16 R16, R108.reuse, R114, R16 ;  /* 0x000000726c10723c */ /* 0x040fe20000041810 */
[----:B------:R-:W-:Y:S02]  /*14ea0*/  LOP3.LUT R103, R103, 0xff, RZ, 0xc0, !PT ;  /* 0x000000ff67677812 */ /* 0x000fe400078ec0ff */
[----:B------:R-:W1:Y:S05]  /*14eb0*/  LDSM.16.MT88.4 R112, [R180+0xf000] ;  /* 0x00f00000b470783b */ /* 0x000e6a0000004200 */
[C---:B------:R-:W-:Y:S03]  /*14ec0*/  HMMA.16816.F32.BF16 R20, R108.reuse, R124, R20 ;  /* 0x0000007c6c14723c */ /* 0x040fe60000041814 */
[----:B------:R1:W5:Y:S04]  /*14ed0*/  LDL.S16 R148, [R1+0xc] ;  /* 0x00000c0001947983 */ /* 0x0003680000100600 */
[----:B------:R-:W-:Y:S01]  /*14ee0*/  STG.E.U16 [R170.64+0x50], R145 ;  /* 0x00005091aa007986 */ /* 0x000fe2000c101512 */
[C---:B------:R-:W-:Y:S03]  /*14ef0*/  HMMA.16816.F32.BF16 R24, R108.reuse, R126, R24 ;  /* 0x0000007e6c18723c */ /* 0x040fe60000041818 */
[----:B------:R-:W4:Y:S05]  /*14f00*/  LDSM.16.MT88.4 R124, [R179+0xf000] ;  /* 0x00f00000b37c783b */ /* 0x000f2a0000004200 */
[C---:B---3--:R-:W-:Y:S08]  /*14f10*/  HMMA.16816.F32.BF16 R28, R108.reuse, R104, R28 ;  /* 0x000000686c1c723c */ /* 0x048ff0000004181c */
[C---:B------:R-:W-:Y:S01]  /*14f20*/  HMMA.16816.F32.BF16 R32, R108.reuse, R106, R32 ;  /* 0x0000006a6c20723c */ /* 0x040fe20000041820 */
[----:B------:R-:W3:Y:S07]  /*14f30*/  LDSM.16.MT88.4 R104, [R177+0x11000] ;  /* 0x01100000b168783b */ /* 0x000eee0000004200 */
[C---:B------:R-:W-:Y:S08]  /*14f40*/  HMMA.16816.F32.BF16 R36, R108.reuse, R116, R36 ;  /* 0x000000746c24723c */ /* 0x040ff00000041824 */
[C---:B------:R-:W-:Y:S01]  /*14f50*/  HMMA.16816.F32.BF16 R40, R108.reuse, R118, R40 ;  /* 0x000000766c28723c */ /* 0x040fe20000041828 */
[----:B------:R-:W-:Y:S07]  /*14f60*/  LDSM.16.MT88.4 R116, [R180+0x11000] ;  /* 0x01100000b474783b */ /* 0x000fee0000004200 */
[C---:B-1----:R-:W-:Y:S07]  /*14f70*/  HMMA.16816.F32.BF16 R44, R108.reuse, R120, R44 ;  /* 0x000000786c2c723c */ /* 0x042fee000004182c */
[----:B------:R-:W-:Y:S01]  /*14f80*/  SHF.R.U32.HI R120, RZ, 0x8, R101 ;  /* 0x00000008ff787819 */ /* 0x000fe20000011665 */
[C---:B------:R-:W-:Y:S01]  /*14f90*/  HMMA.16816.F32.BF16 R48, R108.reuse, R122, R48 ;  /* 0x0000007a6c30723c */ /* 0x040fe20000041830 */
[----:B------:R-:W-:Y:S03]  /*14fa0*/  SHF.R.U32.HI R121, RZ, 0x18, R168 ;  /* 0x00000018ff797819 */ /* 0x000fe600000116a8 */
[----:B------:R-:W-:Y:S02]  /*14fb0*/  SHF.R.U32.HI R101, RZ, 0x8, R102 ;  /* 0x00000008ff657819 */ /* 0x000fe40000011666 */
[----:B------:R-:W-:Y:S01]  /*14fc0*/  PRMT R139, R103, 0x5410, R121 ;  /* 0x00005410678b7816 */ /* 0x000fe20000000079 */
[----:B------:R-:W-:Y:S01]  /*14fd0*/  FADD.FTZ R123, R220, R129 ;  /* 0x00000081dc7b7221 */ /* 0x000fe20000010000 */
[C---:B------:R-:W-:Y:S01]  /*14fe0*/  HMMA.16816.F32.BF16 R52, R108.reuse, R112, R52 ;  /* 0x000000706c34723c */ /* 0x040fe20000041834 */
[----:B------:R1:W5:Y:S03]  /*14ff0*/  LDL.S16 R220, [R1+0x28] ;  /* 0x0000280001dc7983 */ /* 0x0003660000100600 */
[----:B------:R-:W-:Y:S01]  /*15000*/  LOP3.LUT R121, R0, 0xff, RZ, 0xc0, !PT ;  /* 0x000000ff00797812 */ /* 0x000fe200078ec0ff */
[--C-:B------:R-:W-:Y:S01]  /*15010*/  HSET2.LE.AND R139, R139, R131.reuse, PT ;  /* 0x000000838b8b7233 */ /* 0x100fe20003803000 */
[----:B------:R-:W-:Y:S02]  /*15020*/  LOP3.LUT R122, R168, 0xff, RZ, 0xc0, !PT ;  /* 0x000000ffa87a7812 */ /* 0x000fe400078ec0ff */
[C---:B------:R-:W-:Y:S01]  /*15030*/  HMMA.16816.F32.BF16 R56, R108.reuse, R114, R56 ;  /* 0x000000726c38723c */ /* 0x040fe20000041838 */
[----:B------:R-:W1:Y:S03]  /*15040*/  LDSM.16.MT88.4 R112, [R178+0x11000] ;  /* 0x01100000b270783b */ /* 0x000e660000004200 */
[----:B------:R-:W-:Y:S02]  /*15050*/  LOP3.LUT R101, R101, 0xffff, RZ, 0xc0, !PT ;  /* 0x0000ffff65657812 */ /* 0x000fe400078ec0ff */
[----:B------:R-:W-:Y:S02]  /*15060*/  PRMT R138, R122, 0x5410, R120 ;  /* 0x000054107a8a7816 */ /* 0x000fe40000000078 */
[C---:B----4-:R-:W-:Y:S01]  /*15070*/  HMMA.16816.F32.BF16 R60, R108.reuse, R124, R60 ;  /* 0x0000007c6c3c723c */ /* 0x050fe2000004183c */
[----:B------:R-:W-:Y:S03]  /*15080*/  SHF.R.U32.HI R120, RZ, 0x10, R2 ;  /* 0x00000010ff787819 */ /* 0x000fe60000011602 */
[----:B------:R-:W-:Y:S01]  /*15090*/  PRMT R122, R132, 0x7610, R122 ;  /* 0x00007610847a7816 */ /* 0x000fe2000000007a */
[--C-:B------:R-:W-:Y:S01]  /*150a0*/  HSET2.LE.AND R138, R138, R131.reuse, PT ;  /* 0x000000838a8a7233 */ /* 0x100fe20003803000 */
[----:B------:R-:W-:Y:S02]  /*150b0*/  SHF.R.U32.HI R102, RZ, 0x18, R2 ;  /* 0x00000018ff667819 */ /* 0x000fe40000011602 */
[C---:B------:R-:W-:Y:S01]  /*150c0*/  HMMA.16816.F32.BF16 R64, R108.reuse, R126, R64 ;  /* 0x0000007e6c40723c */ /* 0x040fe20000041840 */
[----:B------:R-:W-:Y:S03]  /*150d0*/  PRMT R125, R134, 0x7610, R125 ;  /* 0x00007610867d7816 */ /* 0x000fe6000000007d */
[----:B------:R-:W-:Y:S02]  /*150e0*/  LOP3.LUT R2, R0, 0xffff, RZ, 0xc0, !PT ;  /* 0x0000ffff00027812 */ /* 0x000fe400078ec0ff */
[----:B------:R-:W-:Y:S02]  /*150f0*/  @!P6 PRMT R146, R125, 0x5410, RZ ;  /* 0x000054107d92e816 */ /* 0x000fe400000000ff */
[C---:B---3--:R-:W-:Y:S01]  /*15100*/  HMMA.16816.F32.BF16 R68, R108.reuse, R104, R68 ;  /* 0x000000686c44723c */ /* 0x048fe20000041844 */
[----:B------:R-:W-:Y:S02]  /*15110*/  ISETP.GE.U32.AND P6, PT, R236, R101, PT ;  /* 0x00000065ec00720c */ /* 0x000fe40003fc6070 */
[----:B------:R-:W-:Y:S01]  /*15120*/  STG.E.U16 [R170.64+0x52], R146 ;  /* 0x00005292aa007986 */ /* 0x000fe2000c101512 */
[--C-:B------:R-:W-:Y:S02]  /*15130*/  SHF.R.U32.HI R101, RZ, 0x10, R0.reuse ;  /* 0x00000010ff657819 */ /* 0x100fe40000011600 */
[----:B------:R-:W-:Y:S02]  /*15140*/  SHF.R.U32.HI R103, RZ, 0x18, R0 ;  /* 0x00000018ff677819 */ /* 0x000fe40000011600 */
[C---:B------:R-:W-:Y:S01]  /*15150*/  HMMA.16816.F32.BF16 R72, R108.reuse, R106, R72 ;  /* 0x0000006a6c48723c */ /* 0x040fe20000041848 */
[----:B------:R-:W-:Y:S01]  /*15160*/  LOP3.LUT R0, R120, 0xff, RZ, 0xc0, !PT ;  /* 0x000000ff78007812 */ /* 0x000fe200078ec0ff */
[----:B------:R-:W3:Y:S02]  /*15170*/  LDSM.16.MT88.4 R104, [R179+0x11000] ;  /* 0x01100000b368783b */ /* 0x000ee40000004200 */
[----:B------:R-:W-:Y:S02]  /*15180*/  @!P5 PRMT R143, R122, 0x5410, RZ ;  /* 0x000054107a8fd816 */ /* 0x000fe400000000ff */
[----:B------:R-:W-:Y:S01]  /*15190*/  ISETP.GE.U32.AND P5, PT, R236, R0, PT ;  /* 0x00000000ec00720c */ /* 0x000fe20003fa6070 */
[----:B------:R-:W-:Y:S01]  /*151a0*/  FADD.FTZ R0, R221, R123 ;  /* 0x0000007bdd007221 */ /* 0x000fe20000010000 */
[----:B------:R-:W-:Y:S01]  /*151b0*/  PRMT R124, R133, 0x7610, R124 ;  /* 0x00007610857c7816 */ /* 0x000fe2000000007c */
[C---:B-1----:R-:W-:Y:S01]  /*151c0*/  HMMA.16816.F32.BF16 R76, R108.reuse, R112, R76 ;  /* 0x000000706c4c723c */ /* 0x042fe2000004184c */
[----:B------:R1:W4:Y:S02]  /*151d0*/  LDL.S16 R221, [R1+0x2c] ;  /* 0x00002c0001dd7983 */ /* 0x0003240000100600 */
[----:B------:R-:W-:Y:S01]  /*151e0*/  FADD.FTZ R211, R222, R0 ;  /* 0x00000000ded37221 */ /* 0x000fe20000010000 */
[----:B------:R-:W-:Y:S01]  /*151f0*/  @!P1 PRMT R144, R124, 0x5410, RZ ;  /* 0x000054107c909816 */ /* 0x000fe200000000ff */
[----:B------:R1:W4:Y:S01]  /*15200*/  LDL.S16 R222, [R1+0x30] ;  /* 0x0000300001de7983 */ /* 0x0003220000100600 */
[----:B------:R-:W-:Y:S01]  /*15210*/  ISETP.GE.U32.AND P1, PT, R236, R102, PT ;  /* 0x00000066ec00720c */ /* 0x000fe20003f26070 */
[----:B------:R-:W-:Y:S01]  /*15220*/  FADD.FTZ R124, R223, R128 ;  /* 0x00000080df7c7221 */ /* 0x000fe20000010000 */
[C---:B------:R-:W-:Y:S01]  /*15230*/  HMMA.16816.F32.BF16 R80, R108.reuse, R114, R80 ;  /* 0x000000726c50723c */ /* 0x040fe20000041850 */
[----:B------:R-:W1:Y:S03]  /*15240*/  LDSM.16.MT88.4 R112, [R177+0xd800] ;  /* 0x00d80000b170783b */ /* 0x000e660000004200 */
[----:B------:R-:W-:Y:S01]  /*15250*/  FADD.FTZ R147, R224, R124 ;  /* 0x0000007ce0937221 */ /* 0x000fe20000010000 */
[----:B------:R-:W-:Y:S02]  /*15260*/  SHF.R.U32.HI R2, RZ, 0x8, R2 ;  /* 0x00000008ff027819 */ /* 0x000fe40000011602 */
[----:B------:R-:W-:Y:S01]  /*15270*/  F2FP.BF16.PACK_AB R102, R175, R206 ;  /* 0x000000ceaf66723e */ /* 0x000fe200000010ff */
[C---:B------:R-:W-:Y:S01]  /*15280*/  HMMA.16816.F32.BF16 R84, R108.reuse, R116, R84 ;  /* 0x000000746c54723c */ /* 0x040fe20000041854 */
[----:B------:R-:W-:Y:S03]  /*15290*/  LDSM.16.MT88.4 R124, [R180+0xd800] ;  /* 0x00d80000b47c783b */ /* 0x000fe60000004200 */
[----:B------:R-:W-:Y:S02]  /*152a0*/  PRMT R136, R121, 0x5410, R2 ;  /* 0x0000541079887816 */ /* 0x000fe40000000002 */
[----:B------:R-:W-:Y:S02]  /*152b0*/  F2FP.BF16.PACK_AB R2, R167, R174 ;  /* 0x000000aea702723e */ /* 0x000fe400000010ff */
[C---:B------:R-:W-:Y:S01]  /*152c0*/  HMMA.16816.F32.BF16 R88, R108.reuse, R118, R88 ;  /* 0x000000766c58723c */ /* 0x040fe20000041858 */
[----:B------:R-:W-:Y:S01]  /*152d0*/  LOP3.LUT R101, R101, 0xff, RZ, 0xc0, !PT ;  /* 0x000000ff65657812 */ /* 0x000fe200078ec0ff */
[----:B------:R-:W1:Y:S02]  /*152e0*/  LDSM.16.MT88.4 R120, [R178+0xd800] ;  /* 0x00d80000b278783b */ /* 0x000e640000004200 */
[----:B------:R-:W-:Y:S01]  /*152f0*/  PRMT R0, R2, 0x7632, R0 ;  /* 0x0000763202007816 */ /* 0x000fe20000000000 */
[--C-:B------:R-:W-:Y:S01]  /*15300*/  HSET2.LE.AND R136, R136, R131.reuse, PT ;  /* 0x0000008388887233 */ /* 0x100fe20003803000 */
[----:B------:R-:W-:Y:S02]  /*15310*/  PRMT R137, R101, 0x5410, R103 ;  /* 0x0000541065897816 */ /* 0x000fe40000000067 */
[----:B------:R-:W-:Y:S01]  /*15320*/  PRMT R101, R102, 0x7632, R101 ;  /* 0x0000763266657816 */ /* 0x000fe20000000065 */
[C---:B---3--:R-:W-:Y:S01]  /*15330*/  HMMA.16816.F32.BF16 R92, R108.reuse, R104, R92 ;  /* 0x000000686c5c723c */ /* 0x048fe2000004185c */
[----:B------:R-:W3:Y:S02]  /*15340*/  LDSM.16.MT88.4 R132, [R179+0xd800] ;  /* 0x00d80000b384783b */ /* 0x000ee40000004200 */
[----:B------:R-:W-:Y:S01]  /*15350*/  HSET2.LE.AND R137, R137, R131, PT ;  /* 0x0000008389897233 */ /* 0x000fe20003803000 */
[----:B------:R-:W-:Y:S03]  /*15360*/  PRMT R103, R140, 0x7632, R103 ;  /* 0x000076328c677816 */ /* 0x000fe60000000067 */
[----:B------:R-:W-:Y:S01]  /*15370*/  PRMT R104, R142, 0x5410, R141 ;  /* 0x000054108e687816 */ /* 0x000fe2000000008d */
[----:B------:R-:W-:Y:S01]  /*15380*/  HMMA.16816.F32.BF16 R96, R108, R106, R96 ;  /* 0x0000006a6c60723c */ /* 0x000fe20000041860 */
[----:B------:R-:W-:Y:S01]  /*15390*/  PRMT R116, R140, 0x5410, R103 ;  /* 0x000054108c747816 */ /* 0x000fe20000000067 */
[----:B------:R-:W-:Y:S02]  /*153a0*/  STG.E.U16 [R172.64+0x50], R144 ;  /* 0x00005090ac007986 */ /* 0x000fe4000c101512 */
[----:B------:R-:W-:Y:S02]  /*153b0*/  LOP3.LUT R137, R137, R104, RZ, 0xc0, !PT ;  /* 0x0000006889897212 */ /* 0x000fe400078ec0ff */
[----:B------:R-:W-:Y:S01]  /*153c0*/  PRMT R104, R102, 0x5410, R101 ;  /* 0x0000541066687816 */ /* 0x000fe20000000065 */
[----:B------:R-:W-:Y:S01]  /*153d0*/  STG.E.U16 [R172.64+0x52], R143 ;  /* 0x0000528fac007986 */ /* 0x000fe2000c101512 */
[----:B------:R-:W-:Y:S04]  /*153e0*/  LOP3.LUT R136, R136, R116, RZ, 0xc0, !PT ;  /* 0x0000007488887212 */ /* 0x000fe800078ec0ff */
[----:B------:R-:W-:Y:S02]  /*153f0*/  LOP3.LUT R138, R138, R104, RZ, 0xc0, !PT ;  /* 0x000000688a8a7212 */ /* 0x000fe400078ec0ff */
[----:B------:R-:W-:Y:S04]  /*15400*/  PRMT R104, R2, 0x5410, R0 ;  /* 0x0000541002687816 */ /* 0x000fe80000000000 */
[----:B------:R-:W-:Y:S07]  /*15410*/  LOP3.LUT R139, R139, R104, RZ, 0xc0, !PT ;  /* 0x000000688b8b7212 */ /* 0x000fee00078ec0ff */
[C---:B-1----:R-:W-:Y:S01]  /*15420*/  HMMA.16816.F32.BF16 R104, R136.reuse, R112, R4 ;  /* 0x000000708868723c */ /* 0x042fe20000041804 */
[----:B------:R-:W1:Y:S07]  /*15430*/  LDSM.16.MT88.4 R4, [R177+0xf800] ;  /* 0x00f80000b104783b */ /* 0x000e6e0000004200 */
[C---:B------:R-:W-:Y:S01]  /*15440*/  HMMA.16816.F32.BF16 R108, R136.reuse, R114, R8 ;  /* 0x00000072886c723c */ /* 0x040fe20000041808 */
[----:B------:R-:W1:Y:S07]  /*15450*/  LDSM.16.MT88.4 R8, [R178+0xf800] ;  /* 0x00f80000b208783b */ /* 0x000e6e0000004200 */
[C---:B------:R-:W-:Y:S01]  /*15460*/  HMMA.16816.F32.BF16 R112, R136.reuse, R120, R12 ;  /* 0x000000788870723c */ /* 0x040fe2000004180c */
[----:B------:R-:W1:Y:S07]  /*15470*/  LDSM.16.MT88.4 R12, [R180+0xf800] ;  /* 0x00f80000b40c783b */ /* 0x000e6e0000004200 */
[C---:B------:R-:W-:Y:S01]  /*15480*/  HMMA.16816.F32.BF16 R116, R136.reuse, R122, R16 ;  /* 0x0000007a8874723c */ /* 0x040fe20000041810 */
[----:B------:R-:W2:Y:S07]  /*15490*/  LDSM.16.MT88.4 R16, [R179+0xf800] ;  /* 0x00f80000b310783b */ /* 0x000eae0000004200 */
[C---:B------:R-:W-:Y:S08]  /*154a0*/  HMMA.16816.F32.BF16 R120, R136.reuse, R124, R20 ;  /* 0x0000007c8878723c */ /* 0x040ff00000041814 */
[C---:B------:R-:W-:Y:S08]  /*154b0*/  HMMA.16816.F32.BF16 R124, R136.reuse, R126, R24 ;  /* 0x0000007e887c723c */ /* 0x040ff00000041818 */
[C---:B---3--:R-:W-:Y:S08]  /*154c0*/  HMMA.16816.F32.BF16 R128, R136.reuse, R132, R28 ;  /* 0x000000848880723c */ /* 0x048ff0000004181c */
[C---:B------:R-:W-:Y:S08]  /*154d0*/  HMMA.16816.F32.BF16 R132, R136.reuse, R134, R32 ;  /* 0x000000868884723c */ /* 0x040ff00000041820 */
[C---:B-1----:R-:W-:Y:S08]  /*154e0*/  HMMA.16816.F32.BF16 R36, R136.reuse, R4, R36 ;  /* 0x000000048824723c */ /* 0x042ff00000041824 */
[C---:B------:R-:W-:Y:S01]  /*154f0*/  HMMA.16816.F32.BF16 R40, R136.reuse, R6, R40 ;  /* 0x000000068828723c */ /* 0x040fe20000041828 */
[----:B------:R-:W1:Y:S07]  /*15500*/  LDSM.16.MT88.4 R4, [R177+0x11800] ;  /* 0x01180000b104783b */ /* 0x000e6e0000004200 */
[C---:B------:R-:W-:Y:S07]  /*15510*/  HMMA.16816.F32.BF16 R44, R136.reuse, R8, R44 ;  /* 0x00000008882c723c */ /* 0x040fee000004182c */
[C---:B------:R-:W-:Y:S01]  /*15520*/  LOP3.LUT R9, R168.reuse, 0xff, RZ, 0xc0, !PT ;  /* 0x000000ffa8097812 */ /* 0x040fe200078ec0ff */
[C---:B------:R-:W-:Y:S01]  /*15530*/  HMMA.16816.F32.BF16 R48, R136.reuse, R10, R48 ;  /* 0x0000000a8830723c */ /* 0x040fe20000041830 */
[----:B------:R-:W-:Y:S03]  /*15540*/  LOP3.LUT R8, R168, 0xffff, RZ, 0xc0, !PT ;  /* 0x0000ffffa8087812 */ /* 0x000fe600078ec0ff */
[----:B--2---:R-:W-:Y:S04]  /*15550*/  @!P1 HFMA2.BF16_V2 R219, -RZ.H0_H0, RZ.H0_H0, -R141.H0_H0 ;  /* 0x200000ffffdb9231 */ /* 0x004fe8000034098d */
[C---:B------:R-:W-:Y:S01]  /*15560*/  HMMA.16816.F32.BF16 R52, R136.reuse, R12, R52 ;  /* 0x0000000c8834723c */ /* 0x040fe20000041834 */
[----:B------:R-:W-:Y:S04]  /*15570*/  PRMT R22, R219, 0x7610, R22 ;  /* 0x00007610db167816 */ /* 0x000fe80000000016 */
[----:B------:R-:W-:Y:S02]  /*15580*/  @!P1 PRMT R141, R22, 0x5410, RZ ;  /* 0x00005410168d9816 */ /* 0x000fe400000000ff */
[----:B------:R-:W-:Y:S01]  /*15590*/  SHF.R.U32.HI R12, RZ, 0x8, R8 ;  /* 0x00000008ff0c7819 */ /* 0x000fe20000011608 */
[C---:B------:R-:W-:Y:S01]  /*155a0*/  HMMA.16816.F32.BF16 R56, R136.reuse, R14, R56 ;  /* 0x0000000e8838723c */ /* 0x040fe20000041838 */
[--C-:B------:R-:W-:Y:S03]  /*155b0*/  SHF.R.U32.HI R13, RZ, 0x10, R168.reuse ;  /* 0x00000010ff0d7819 */ /* 0x100fe600000116a8 */
[----:B------:R-:W-:Y:S02]  /*155c0*/  LOP3.LUT R12, R12, 0xffff, RZ, 0xc0, !PT ;  /* 0x0000ffff0c0c7812 */ /* 0x000fe400078ec0ff */
[----:B------:R-:W-:Y:S02]  /*155d0*/  LOP3.LUT R13, R13, 0xff, RZ, 0xc0, !PT ;  /* 0x000000ff0d0d7812 */ /* 0x000fe400078ec0ff */
[C---:B------:R-:W-:Y:S01]  /*155e0*/  HMMA.16816.F32.BF16 R60, R136.reuse, R16, R60 ;  /* 0x00000010883c723c */ /* 0x040fe2000004183c */
[----:B------:R-:W-:Y:S06]  /*155f0*/  SHF.R.U32.HI R168, RZ, 0x18, R168 ;  /* 0x00000018ffa87819 */ /* 0x000fec00000116a8 */
[----:B------:R-:W-:Y:S01]  /*15600*/  FADD.FTZ R16, R234, R211 ;  /* 0x000000d3ea107221 */ /* 0x000fe20000010000 */
        /* <DEDUP_REMOVED lines=9> */
[----:B------:R-:W-:Y:S03]  /*156a0*/  LDSM.16.MT88.4 R4, [R179+0x11800] ;  /* 0x01180000b304783b */ /* 0x000fe60000004200 */
[----:B-----5:R-:W-:Y:S05]  /*156b0*/  @!P5 HFMA2.BF16_V2 R220, -RZ.H0_H0, RZ.H0_H0, -R142.H0_H0 ;  /* 0x200000ffffdcd231 */ /* 0x020fea000034098e */
[----:B------:R-:W-:Y:S04]  /*156c0*/  PRMT R23, R220, 0x7610, R23 ;  /* 0x00007610dc177816 */ /* 0x000fe80000000017 */
[----:B------:R-:W-:Y:S01]  /*156d0*/  @!P5 PRMT R142, R23, 0x5410, RZ ;  /* 0x00005410178ed816 */ /* 0x000fe200000000ff */
[----:B----4-:R-:W-:Y:S02]  /*156e0*/  @!P6 HFMA2.BF16_V2 R221, -RZ.H0_H0, RZ.H0_H0, -R103.H0_H0 ;  /* 0x200000ffffdde231 */ /* 0x010fe40000340967 */
[----:B------:R-:W-:Y:S03]  /*156f0*/  @!P0 HFMA2.BF16_V2 R222, -RZ.H0_H0, RZ.H0_H0, -R140.H0_H0 ;  /* 0x200000ffffde8231 */ /* 0x000fe6000034098c */
[----:B------:R-:W-:Y:S02]  /*15700*/  PRMT R24, R221, 0x7610, R24 ;  /* 0x00007610dd187816 */ /* 0x000fe40000000018 */
[----:B------:R-:W-:Y:S01]  /*15710*/  @!P0 STL.S16 [R1+0x30], R222 ;  /* 0x000030de01008387 */ /* 0x000fe20000100600 */
[----:B------:R-:W-:Y:S02]  /*15720*/  PRMT R10, R222, 0x7610, R10 ;  /* 0x00007610de0a7816 */ /* 0x000fe4000000000a */
[----:B------:R-:W-:Y:S01]  /*15730*/  @!P6 PRMT R103, R24, 0x5410, RZ ;  /* 0x000054101867e816 */ /* 0x000fe200000000ff */
[----:B------:R-:W-:Y:S01]  /*15740*/  @!P6 STL.S16 [R1+0x2c], R221 ;  /* 0x00002cdd0100e387 */ /* 0x000fe20000100600 */
[----:B------:R-:W-:Y:S02]  /*15750*/  @!P0 PRMT R140, R10, 0x5410, RZ ;  /* 0x000054100a8c8816 */ /* 0x000fe400000000ff */
[C---:B------:R-:W-:Y:S01]  /*15760*/  ISETP.GE.U32.AND P0, PT, R236.reuse, R9, PT ;  /* 0x00000009ec00720c */ /* 0x040fe20003f06070 */
[----:B------:R-:W-:Y:S01]  /*15770*/  STG.E.U16 [R170.64+0x62], R103 ;  /* 0x00006267aa007986 */ /* 0x000fe2000c101512 */
[C---:B------:R-:W-:Y:S03]  /*15780*/  ISETP.GE.U32.AND P6, PT, R236.reuse, R13, PT ;  /* 0x0000000dec00720c */ /* 0x040fe60003fc6070 */
[----:B------:R-:W1:Y:S08]  /*15790*/  LDSM.16.MT88.4 R8, [R178+0x11800] ;  /* 0x01180000b208783b */ /* 0x000e700000004200 */
[----:B------:R-:W-:Y:S01]  /*157a0*/  STG.E.U16 [R170.64+0x60], R140 ;  /* 0x0000608caa007986 */ /* 0x000fe2000c101512 */
[----:B------:R-:W-:Y:S02]  /*157b0*/  @!P0 HFMA2.BF16_V2 R218, -RZ.H0_H0, RZ.H0_H0, -R102.H0_H0 ;  /* 0x200000ffffda8231 */ /* 0x000fe40000340966 */
[----:B------:R-:W-:Y:S01]  /*157c0*/  @!P6 HFMA2.BF16_V2 R216, -RZ.H0_H0, RZ.H0_H0, -R2.H0_H0 ;  /* 0x200000ffffd8e231 */ /* 0x000fe20000340902 */
[----:B------:R-:W-:Y:S01]  /*157d0*/  @!P5 STL.S16 [R1+0x28], R220 ;  /* 0x000028dc0100d387 */ /* 0x000fe20000100600 */
[----:B------:R-:W-:Y:S02]  /*157e0*/  ISETP.GE.U32.AND P5, PT, R236, R12, PT ;  /* 0x0000000cec00720c */ /* 0x000fe40003fa6070 */
[----:B------:R-:W-:Y:S01]  /*157f0*/  PRMT R21, R218, 0x7610, R21 ;  /* 0x00007610da157816 */ /* 0x000fe20000000015 */
[----:B------:R-:W2:Y:S01]  /*15800*/  LDSM.16.MT88.4 R12, [R180+0x11800] ;  /* 0x01180000b40c783b */ /* 0x000ea20000004200 */
[----:B------:R-:W-:Y:S02]  /*15810*/  PRMT R19, R216, 0x7610, R19 ;  /* 0x00007610d8137816 */ /* 0x000fe40000000013 */
[----:B------:R-:W-:Y:S02]  /*15820*/  @!P0 PRMT R102, R21, 0x5410, RZ ;  /* 0x0000541015668816 */ /* 0x000fe400000000ff */
[----:B------:R-:W-:Y:S03]  /*15830*/  @!P6 PRMT R2, R19, 0x5410, RZ ;  /* 0x000054101302e816 */ /* 0x000fe600000000ff */
[----:B------:R-:W-:Y:S01]  /*15840*/  @!P1 STL.S16 [R1+0x24], R219 ;  /* 0x000024db01009387 */ /* 0x000fe20000100600 */
[----:B------:R-:W-:Y:S01]  /*15850*/  ISETP.GE.U32.AND P1, PT, R236, R168, PT ;  /* 0x000000a8ec00720c */ /* 0x000fe20003f26070 */
[----:B------:R-:W-:Y:S02]  /*15860*/  @!P5 HFMA2.BF16_V2 R217, -RZ.H0_H0, RZ.H0_H0, -R101.H0_H0 ;  /* 0x200000ffffd9d231 */ /* 0x000fe40000340965 */
[----:B------:R-:W-:Y:S03]  /*15870*/  STG.E.U16 [R172.64+0x60], R142 ;  /* 0x0000608eac007986 */ /* 0x000fe6000c101512 */
[----:B------:R-:W-:Y:S01]  /*15880*/  PRMT R20, R217, 0x7610, R20 ;  /* 0x00007610d9147816 */ /* 0x000fe20000000014 */
[----:B------:R-:W-:Y:S03]  /*15890*/  STG.E.U16 [R172.64+0x62], R141 ;  /* 0x0000628dac007986 */ /* 0x000fe6000c101512 */
[----:B------:R-:W-:Y:S01]  /*158a0*/  @!P5 PRMT R101, R20, 0x5410, RZ ;  /* 0x000054101465d816 */ /* 0x000fe200000000ff */
[----:B------:R3:W-:Y:S02]  /*158b0*/  STG.E.U16 [R170.64+0x70], R102 ;  /* 0x00007066aa007986 */ /* 0x0007e4000c101512 */
[----:B------:R-:W-:Y:S01]  /*158c0*/  @!P1 HFMA2.BF16_V2 R148, -RZ.H0_H0, RZ.H0_H0, -R0.H0_H0 ;  /* 0x200000ffff949231 */ /* 0x000fe20000340900 */
[C---:B-1----:R-:W-:Y:S01]  /*158d0*/  HMMA.16816.F32.BF16 R76, R136.reuse, R8, R76 ;  /* 0x00000008884c723c */ /* 0x042fe2000004184c */
[----:B------:R-:W-:Y:S03]  /*158e0*/  STG.E.U16 [R170.64+0x72], R101 ;  /* 0x00007265aa007986 */ /* 0x000fe6000c101512 */
[----:B------:R-:W-:Y:S01]  /*158f0*/  PRMT R18, R148, 0x7610, R18 ;  /* 0x0000761094127816 */ /* 0x000fe20000000012 */
[----:B------:R1:W-:Y:S03]  /*15900*/  STG.E.U16 [R172.64+0x70], R2 ;  /* 0x00007002ac007986 */ /* 0x0003e6000c101512 */
[----:B------:R-:W-:Y:S01]  /*15910*/  @!P1 PRMT R0, R18, 0x5410, RZ ;  /* 0x0000541012009816 */ /* 0x000fe200000000ff */
[C---:B------:R-:W-:Y:S03]  /*15920*/  HMMA.16816.F32.BF16 R80, R136.reuse, R10, R80 ;  /* 0x0000000a8850723c */ /* 0x040fe60000041850 */
[----:B------:R-:W-:Y:S01]  /*15930*/  FADD.FTZ R9, R228, R17 ;  /* 0x00000011e4097221 */ /* 0x000fe20000010000 */
[----:B------:R-:W-:Y:S01]  /*15940*/  @!P0 STL.S16 [R1+0x18], R218 ;  /* 0x000018da01008387 */ /* 0x000fe20000100600 */
[----:B------:R-:W-:Y:S01]  /*15950*/  PLOP3.LUT P0, PT, PT, PT, UP0, 0x80, 0x0 ;  /* 0x000000000000781c */ /* 0x000fe20003f0f008 */
[----:B------:R-:W-:Y:S02]  /*15960*/  FADD.FTZ R8, R226, R16 ;  /* 0x00000010e2087221 */ /* 0x000fe40000010000 */
[----:B------:R4:W-:Y:S01]  /*15970*/  STG.E.U16 [R172.64+0x72], R0 ;  /* 0x00007200ac007986 */ /* 0x0009e2000c101512 */
[----:B------:R-:W-:Y:S01]  /*15980*/  FADD.FTZ R16, R227, R9 ;  /* 0x00000009e3107221 */ /* 0x000fe20000010000 */
[C---:B--2---:R-:W-:Y:S02]  /*15990*/  HMMA.16816.F32.BF16 R84, R136.reuse, R12, R84 ;  /* 0x0000000c8854723c */ /* 0x044fe40000041854 */
[----:B------:R-:W-:Y:S01]  /*159a0*/  FADD.FTZ R9, R225, R8 ;  /* 0x00000008e1097221 */ /* 0x000fe20000010000 */
[----:B------:R2:W-:Y:S01]  /*159b0*/  @!P5 STL.S16 [R1+0x14], R217 ;  /* 0x000014d90100d387 */ /* 0x0005e20000100600 */
[----:B------:R-:W-:Y:S02]  /*159c0*/  FADD.FTZ R8, R215, R16 ;  /* 0x00000010d7087221 */ /* 0x000fe40000010000 */
[----:B------:R-:W-:Y:S01]  /*159d0*/  FADD.FTZ R9, R213, R9 ;  /* 0x00000009d5097221 */ /* 0x000fe20000010000 */
[----:B------:R2:W-:Y:S01]  /*159e0*/  @!P6 STL.S16 [R1+0x10], R216 ;  /* 0x000010d80100e387 */ /* 0x0005e20000100600 */
[C---:B------:R-:W-:Y:S01]  /*159f0*/  HMMA.16816.F32.BF16 R88, R136.reuse, R14, R88 ;  /* 0x0000000e8858723c */ /* 0x040fe20000041858 */
[----:B------:R-:W-:Y:S02]  /*15a00*/  FADD.FTZ R8, R214, R8 ;  /* 0x00000008d6087221 */ /* 0x000fe40000010000 */
[----:B------:R2:W-:Y:S01]  /*15a10*/  @!P1 STL.S16 [R1+0xc], R148 ;  /* 0x00000c9401009387 */ /* 0x0005e20000100600 */
[----:B------:R-:W-:Y:S02]  /*15a20*/  FADD.FTZ R9, R212, R9 ;  /* 0x00000009d4097221 */ /* 0x000fe40000010000 */
[----:B------:R-:W-:Y:S02]  /*15a30*/  FADD.FTZ R8, R209, R8 ;  /* 0x00000008d1087221 */ /* 0x000fe40000010000 */
[----:B---3--:R-:W-:Y:S01]  /*15a40*/  IMAD.MOV.U32 R102, RZ, RZ, R3 ;  /* 0x000000ffff667224 */ /* 0x008fe200078e0003 */
[C---:B------:R-:W-:Y:S03]  /*15a50*/  HMMA.16816.F32.BF16 R92, R136.reuse, R4, R92 ;  /* 0x00000004885c723c */ /* 0x040fe6000004185c */
[----:B-1----:R-:W-:Y:S02]  /*15a60*/  FADD.FTZ R2, R210, R8 ;  /* 0x00000008d2027221 */ /* 0x002fe40000010000 */
[----:B------:R-:W-:Y:S02]  /*15a70*/  IMAD.MOV.U32 R101, RZ, RZ, R100 ;  /* 0x000000ffff657224 */ /* 0x000fe400078e0064 */
[----:B------:R-:W-:Y:S01]  /*15a80*/  FADD.FTZ R2, R206, R2 ;  /* 0x00000002ce027221 */ /* 0x000fe20000010000 */
[----:B------:R-:W-:Y:S01]  /*15a90*/  HMMA.16816.F32.BF16 R96, R136, R6, R96 ;  /* 0x000000068860723c */ /* 0x000fe20000041860 */
[----:B----4-:R-:W-:Y:S03]  /*15aa0*/  FADD.FTZ R0, R208, R9 ;  /* 0x00000009d0007221 */ /* 0x010fe60000010000 */
[----:B------:R-:W-:Y:S01]  /*15ab0*/  FADD.FTZ R2, R175, R2 ;  /* 0x00000002af027221 */ /* 0x000fe20000010000 */
[----:B------:R-:W-:Y:S01]  /*15ac0*/  IADD3 R206, P1, R170, -0x80, RZ ;  /* 0xffffff80aace7810 */ /* 0x000fe20007f3e0ff */
[----:B------:R-:W-:Y:S03]  /*15ad0*/  FADD.FTZ R0, R207, R0 ;  /* 0x00000000cf007221 */ /* 0x000fe60000010000 */
[----:B------:R2:W-:Y:S03]  /*15ae0*/  STL [R1+0x68], R2 ;  /* 0x0000680201007387 */ /* 0x0005e60000100800 */
[----:B------:R-:W-:Y:S01]  /*15af0*/  FADD.FTZ R0, R174, R0 ;  /* 0x00000000ae007221 */ /* 0x000fe20000010000 */
[----:B------:R-:W-:Y:S03]  /*15b00*/  IADD3.X R103, R171, -0x1, RZ, P1, !PT ;  /* 0xffffffffab677810 */ /* 0x000fe60000ffe4ff */
[----:B------:R-:W-:Y:S05]  /*15b10*/  FADD.FTZ R0, R167, R0 ;  /* 0x00000000a7007221 */ /* 0x000fea0000010000 */
[----:B------:R2:W-:Y:S02]  /*15b20*/  STL [R1+0x6c], R0 ;  /* 0x00006c0001007387 */ /* 0x0005e40000100800 */
[----:B--2---:R-:W-:-:S05]  /*15b30*/  @P0 BRA `(.L_x_1205) ;  /* 0xffffa9a000000947 */ /* 0x004fca000383ffff */
.L_x_1204:
[----:B--2---:R-:W2:Y:S04]  /*15b40*/  LDL.LU R5, [R1+0x68] ;  /* 0x0000680001057983 */ /* 0x004ea80000300800 */
        /* <DEDUP_REMOVED lines=76> */
[----:B------:R-:W-:Y:S02]  /*16010*/  FMUL.FTZ R5, R2, R105 ;  /* 0x0000006902057220 */ /* 0x000fe40000410000 */
[----:B--2---:R-:W-:Y:S02]  /*16020*/  FMUL.FTZ R0, R4, c[0x0][0x2dc] ;  /* 0x0000b70004007a20 */ /* 0x004fe40000410000 */
[C---:B------:R-:W-:Y:S01]  /*16030*/  FMUL.FTZ R105, R2.reuse, R36 ;  /* 0x0000002402697220 */ /* 0x040fe20000410000 */
[----:B------:R-:W-:Y:S01]  /*16040*/  F2FP.BF16.PACK_AB R5, R5, R136 ;  /* 0x000000880505723e */ /* 0x000fe200000010ff */
[C---:B------:R-:W-:Y:S02]  /*16050*/  FMUL.FTZ R104, R2.reuse, R40 ;  /* 0x0000002802687220 */ /* 0x040fe40000410000 */
[----:B------:R-:W-:-:S02]  /*16060*/  FMUL.FTZ R103, R2, R44 ;  /* 0x0000002c02677220 */ /* 0x000fc40000410000 */
[C---:B------:R-:W-:Y:S02]  /*16070*/  FMUL.FTZ R108, R2.reuse, R108 ;  /* 0x0000006c026c7220 */ /* 0x040fe40000410000 */
[C---:B------:R-:W-:Y:S02]  /*16080*/  FMUL.FTZ R7, R2.reuse, R109 ;  /* 0x0000006d02077220 */ /* 0x040fe40000410000 */
[C---:B------:R-:W-:Y:S02]  /*16090*/  FMUL.FTZ R112, R2.reuse, R112 ;  /* 0x0000007002707220 */ /* 0x040fe40000410000 */
[C---:B------:R-:W-:Y:S01]  /*160a0*/  FMUL.FTZ R8, R2.reuse, R113 ;  /* 0x0000007102087220 */ /* 0x040fe20000410000 */
[----:B------:R-:W-:Y:S01]  /*160b0*/  F2FP.BF16.PACK_AB R7, R7, R108 ;  /* 0x0000006c0707723e */ /* 0x000fe200000010ff */
[C---:B------:R-:W-:Y:S02]  /*160c0*/  FMUL.FTZ R116, R2.reuse, R116 ;  /* 0x0000007402747220 */ /* 0x040fe40000410000 */
[----:B------:R-:W-:Y:S01]  /*160d0*/  FMUL.FTZ R11, R2, R117 ;  /* 0x00000075020b7220 */ /* 0x000fe20000410000 */
        /* <DEDUP_REMOVED lines=15> */
[----:B------:R-:W-:Y:S01]  /*161d0*/  FMUL.FTZ R26, R2, R48 ;  /* 0x00000030021a7220 */ /* 0x000fe20000410000 */
[----:B------:R-:W-:Y:S01]  /*161e0*/  F2FP.BF16.PACK_AB R48, R22, R105 ;  /* 0x000000691630723e */ /* 0x000fe200000010ff */
[----:B------:R-:W-:Y:S01]  /*161f0*/  FMUL.FTZ R18, R2, R49 ;  /* 0x0000003102127220 */ /* 0x000fe20000410000 */
[----:B------:R-:W-:Y:S01]  /*16200*/  F2FP.BF16.PACK_AB R44, R44, R103 ;  /* 0x000000672c2c723e */ /* 0x000fe200000010ff */
[C---:B------:R-:W-:Y:S01]  /*16210*/  FMUL.FTZ R24, R2.reuse, R52 ;  /* 0x0000003402187220 */ /* 0x040fe20000410000 */
[----:B------:R-:W-:Y:S01]  /*16220*/  F2FP.BF16.PACK_AB R52, R129, R128 ;  /* 0x000000808134723e */ /* 0x000fe200000010ff */
[----:B------:R-:W-:-:S02]  /*16230*/  FMUL.FTZ R40, R2, R53 ;  /* 0x0000003502287220 */ /* 0x000fc40000410000 */
[C---:B------:R-:W-:Y:S02]  /*16240*/  FMUL.FTZ R56, R2.reuse, R56 ;  /* 0x0000003802387220 */ /* 0x040fe40000410000 */
        /* <DEDUP_REMOVED lines=28> */
[----:B------:R-:W-:Y:S02]  /*16410*/  FMUL.FTZ R97, R2, R97 ;  /* 0x0000006102617220 */ /* 0x000fe40000410000 */
[C---:B------:R-:W-:Y:S02]  /*16420*/  FMUL.FTZ R38, R0.reuse, R38 ;  /* 0x0000002600267220 */ /* 0x040fe40000410000 */
[C---:B------:R-:W-:Y:S02]  /*16430*/  FMUL.FTZ R2, R0.reuse, R39 ;  /* 0x0000002700027220 */ /* 0x040fe40000410000 */
[----:B------:R-:W-:-:S02]  /*16440*/  FMUL.FTZ R45, R0, R43 ;  /* 0x0000002b002d7220 */ /* 0x000fc40000410000 */
[C---:B------:R-:W-:Y:S02]  /*16450*/  FMUL.FTZ R106, R0.reuse, R106 ;  /* 0x0000006a006a7220 */ /* 0x040fe40000410000 */
[C---:B------:R-:W-:Y:S02]  /*16460*/  FMUL.FTZ R4, R0.reuse, R107 ;  /* 0x0000006b00047220 */ /* 0x040fe40000410000 */
[C---:B------:R-:W-:Y:S02]  /*16470*/  FMUL.FTZ R110, R0.reuse, R110 ;  /* 0x0000006e006e7220 */ /* 0x040fe40000410000 */
[----:B------:R-:W-:Y:S01]  /*16480*/  FMUL.FTZ R9, R0, R111 ;  /* 0x0000006f00097220 */ /* 0x000fe20000410000 */
        /* <DEDUP_REMOVED lines=31> */
[C---:B------:R-:W-:Y:S01]  /*16680*/  FMUL.FTZ R58, R0.reuse, R58 ;  /* 0x0000003a003a7220 */ /* 0x040fe20000410000 */
[----:B------:R-:W-:Y:S01]  /*16690*/  MOV R6, 0x20 ;  /* 0x0000002000067802 */ /* 0x000fe20000000f00 */
[C---:B------:R-:W-:Y:S01]  /*166a0*/  FMUL.FTZ R37, R0.reuse, R59 ;  /* 0x0000003b00257220 */ /* 0x040fe20000410000 */
[----:B------:R-:W-:Y:S01]  /*166b0*/  MOV R10, 0x40 ;  /* 0x00000040000a7802 */ /* 0x000fe20000000f00 */
[----:B------:R-:W-:Y:S01]  /*166c0*/  FMUL.FTZ R62, R0, R62 ;  /* 0x0000003e003e7220 */ /* 0x000fe20000410000 */
[----:B------:R-:W-:Y:S01]  /*166d0*/  SEL R6, R6, 0xffffffe0, !P1 ;  /* 0xffffffe006067807 */ /* 0x000fe20004800000 */
        /* <DEDUP_REMOVED lines=37> */
[----:B------:R-:W-:-:S02]  /*16930*/  SHF.L.U32 R0, R17, 0x6, RZ ;  /* 0x0000000611007819 */ /* 0x000fc400000006ff */
[----:B------:R-:W-:Y:S02]  /*16940*/  F2FP.BF16.PACK_AB R20, R93, R92 ;  /* 0x0000005c5d14723e */ /* 0x000fe400000010ff */
[----:B------:R-:W-:Y:S02]  /*16950*/  LOP3.LUT R0, R0, 0x1c0, RZ, 0xc0, !PT ;  /* 0x000001c000007812 */ /* 0x000fe400078ec0ff */
[----:B------:R-:W-:Y:S02]  /*16960*/  F2FP.BF16.PACK_AB R19, R19, R94 ;  /* 0x0000005e1313723e */ /* 0x000fe400000010ff */
[----:B------:R-:W-:Y:S02]  /*16970*/  LEA.HI R0, R0, R0, RZ, 0x1d ;  /* 0x0000000000007211 */ /* 0x000fe400078fe8ff */
[----:B------:R-:W-:Y:S02]  /*16980*/  F2FP.BF16.PACK_AB R18, R97, R96 ;  /* 0x000000606112723e */ /* 0x000fe400000010ff */
[----:B------:R-:W-:-:S02]  /*16990*/  LEA R0, R137, R0, 0x1 ;  /* 0x0000000089007211 */ /* 0x000fc400078e08ff */
[----:B------:R-:W-:Y:S02]  /*169a0*/  F2FP.BF16.PACK_AB R17, R99, R98 ;  /* 0x000000626311723e */ /* 0x000fe400000010ff */
        /* <DEDUP_REMOVED lines=99> */
.L_x_1209:
[----:B---3--:R-:W-:Y:S05]  /*16fe0*/  BSYNC B0 ;  /* 0x0000000000007941 */ /* 0x008fea0003800000 */
.L_x_1208:
        /* <DEDUP_REMOVED lines=39> */
.L_x_1211:
[----:B------:R-:W-:Y:S05]  /*17260*/  BSYNC B0 ;  /* 0x0000000000007941 */ /* 0x000fea0003800000 */
.L_x_1210:
        /* <DEDUP_REMOVED lines=20> */
.L_x_1213:
[----:B------:R-:W-:Y:S05]  /*173b0*/  BSYNC B0 ;  /* 0x0000000000007941 */ /* 0x000fea0003800000 */
.L_x_1212:
        /* <DEDUP_REMOVED lines=20> */
.L_x_1215:
[----:B------:R-:W-:Y:S05]  /*17500*/  BSYNC B0 ;  /* 0x0000000000007941 */ /* 0x000fea0003800000 */
.L_x_1214:
        /* <DEDUP_REMOVED lines=21> */
.L_x_1216:
        /* <DEDUP_REMOVED lines=10> */
.L_x_1300:


//--------------------- .text._ZN5flash16flash_fwd_kernelI23Flash_fwd_kernel_traitsILi192ELi64ELi64ELi4ELb0ELb0EN7cutlass10bfloat16_tE19Flash_kernel_traitsILi192ELi64ELi64ELi4ES3_EELb0ELb0ELb1ELb1ELb0ELb0ELb1ELb0EEEvNS_16Flash_fwd_paramsE --------------------------
	.section	.text._ZN5flash16flash_fwd_kernelI23Flash_fwd_kernel_traitsILi192ELi64ELi64ELi4ELb0ELb0EN7cutlass10bfloat16_tE19Flash_kernel_traitsILi192ELi64ELi64ELi4ES3_EELb0ELb0ELb1ELb1ELb0ELb0ELb1ELb0EEEvNS_16Flash_fwd_paramsE,"ax",@progbits
	.sectioninfo	@"SHI_REGISTERS=255"
	.align	128
        .global         _ZN5flash16flash_fwd_kernelI23Flash_fwd_kernel_traitsILi192ELi64ELi64ELi4ELb0ELb0EN7cutlass10bfloat16_tE19Flash_kernel_traitsILi192ELi64ELi64ELi4ES3_EELb0ELb0ELb1ELb1ELb0ELb0ELb1ELb0EEEvNS_16Flash_fwd_paramsE
        .type           _ZN5flash16flash_fwd_kernelI23Flash_fwd_kernel_traitsILi192ELi64ELi64ELi4ELb0ELb0EN7cutlass10bfloat16_tE19Flash_kernel_traitsILi192ELi64ELi64ELi4ES3_EELb0ELb0ELb1ELb1ELb0ELb0ELb1ELb0EEEvNS_16Flash_fwd_paramsE,@function
        .size           _ZN5flash16flash_fwd_kernelI23Flash_fwd_kernel_traitsILi192ELi64ELi64ELi4ELb0ELb0EN7cutlass10bfloat16_tE19Flash_kernel_traitsILi192ELi64ELi64ELi4ES3_EELb0ELb0ELb1ELb1ELb0ELb0ELb1ELb0EEEvNS_16Flash_fwd_paramsE,(.L_x_1301 - _ZN5flash16flash_fwd_kernelI23Flash_fwd_kernel_traitsILi192ELi64ELi64ELi4ELb0ELb0EN7cutlass10bfloat16_tE19Flash_kernel_traitsILi192ELi64ELi64ELi4ES3_EELb0ELb0ELb1ELb1ELb0ELb0ELb1ELb0EEEvNS_16Flash_fwd_paramsE)
        .other          _ZN5flash16flash_fwd_kernelI23Flash_fwd_kernel_traitsILi192ELi64ELi64ELi4ELb0ELb0EN7cutlass10bfloat16_tE19Flash_kernel_traitsILi192ELi64ELi64ELi4ES3_EELb0ELb0ELb1ELb1ELb0ELb0ELb1ELb0EEEvNS_16Flash_fwd_paramsE,@"STO_CUDA_ENTRY STV_DEFAULT"
_ZN5flash16flash_fwd_kernelI23Flash_fwd_kernel_traitsILi192ELi64ELi64ELi4ELb0ELb0EN7cutlass10bfloat16_tE19Flash_kernel_traitsILi192ELi64ELi64ELi4ES3_EELb0ELb0ELb1ELb1ELb0ELb0ELb1ELb0EEEvNS_16Flash_fwd_paramsE:
.text._ZN5flash16flash_fwd_kernelI23Flash_fwd_kernel_traitsILi192ELi64ELi64ELi4ELb0ELb0EN7cutlass10bfloat16_tE19Flash_kernel_traitsILi192ELi64ELi64ELi4ES3_EELb0ELb0ELb1ELb1ELb0ELb0ELb1ELb0EEEvNS_16Flash_fwd_paramsE:
        /* <DEDUP_REMOVED lines=56> */
.L_x_1217:
[----:B------:R-:W-:Y:S02]  /*0380*/  ULDC UR6, c[0x0][0x218] ;  /* 0x0000860000067ab9 */ /* 0x000fe40000000800 */
.L_x_1218:
        /* <DEDUP_REMOVED lines=121> */
.L_x_1221:
[----:B------:R-:W-:Y:S05]  /*0b20*/  BSYNC B0 ;  /* 0x0000000000007941 */ /* 0x000fea0003800000 */
.L_x_1220:
        /* <DEDUP_REMOVED lines=20> */
.L_x_1223:
[----:B------:R-:W-:Y:S05]  /*0c70*/  BSYNC B0 ;  /* 0x0000000000007941 */ /* 0x000fea0003800000 */
.L_x_1222:
        /* <DEDUP_REMOVED lines=20> */
.L_x_1225:
[----:B------:R-:W-:Y:S05]  /*0dc0*/  BSYNC B0 ;  /* 0x0000000000007941 */ /* 0x000fea0003800000 */
.L_x_1224:
        /* <DEDUP_REMOVED lines=19> */
.L_x_1227:
[----:B------:R-:W-:Y:S05]  /*0f00*/  BSYNC B0 ;  /* 0x0000000000007941 */ /* 0x000fea0003800000 */
.L_x_1226:
        /* <DEDUP_REMOVED lines=35> */
.L_x_1219:
[----:B------:R-:W-:Y:S02]  /*1140*/  UISETP.NE.AND UP0, UPT, UR11, -0x1, UPT ;  /* 0xffffffff0b00788c */ /* 0x000fe4000bf05270 */
        /* <DEDUP_REMOVED lines=8> */
[----:B------:R-:W-:Y:S02]  /*11d0*/  @!UP0 UIMAD UR23, UR23, UR6, URZ ;  /* 0x00000006171782a4 */ /* 0x000fe4000f8e023f */
[----:B------:R-:W-:-:S02]  /*11e0*/  ULDC.64 UR4, c[0x0][0x198] ;  /* 0x0000660000047ab9 */ /* 0x000fc40000000a00 */
[----:B------:R-:W-:Y:S02]  /*11f0*/  @!UP0 UIMAD.WIDE.U32 UR28, UR12, UR6, URZ ;  /* 0x000000060c1c82a5 */ /* 0x000fe4000f8e003f */
[----:B------:R-:W-:Y:S02]  /*1200*/  @UP1 UIMAD.WIDE.U32 UR26, UR25, UR4, URZ ;  /* 0x00000004191a12a5 */ /* 0x000fe4000f8e003f */
[----:B------:R-:W-:Y:S02]  /*1210*/  @!UP0 UIMAD UR4, UR12, UR7, UR23 ;  /* 0x000000070c0482a4 */ /* 0x000fe4000f8e0217 */
[----:B------:R-:W-:Y:S02]  /*1220*/  @UP0 UMOV UR6, UR24 ;  /* 0x0000001800060c82 */ /* 0x000fe40008000000 */
[----:B------:R-:W-:Y:S02]  /*1230*/  @UP1 UIMAD UR23, UR25, UR5, UR27 ;  /* 0x00000005191712a4 */ /* 0x000fe4000f8e021b */
[----:B------:R-:W-:-:S02]  /*1240*/  USHF.R.S32.HI UR7, URZ, 0x1f, UR14 ;  /* 0x0000001f3f077899 */ /* 0x000fc4000801140e */
[----:B------:R-:W-:Y:S02]  /*1250*/  @!UP0 UIADD3 UR20, UR29, UR4, URZ ;  /* 0x000000041d148290 */ /* 0x000fe4000fffe03f */
[----:B------:R-:W-:Y:S01]  /*1260*/  @!UP0 UMOV UR6, UR28 ;  /* 0x0000001c00068c82 */ /* 0x000fe20008000000 */
        /* <DEDUP_REMOVED lines=14> */
.L_x_1228:
        /* <DEDUP_REMOVED lines=43> */
.L_x_1229:
        /* <DEDUP_REMOVED lines=29> */
[----:B------:R-:W-:Y:S02]  /*17d0*/  LOP3.LUT R205, R0, R205, RZ, 0x3c, !PT ;  /* 0x000000cd00cd7212 */ /* 0x000fe400078e3cff */
        /* <DEDUP_REMOVED lines=14> */
[----:B------:R-:W-:Y:S01]  /*18c0*/  IADD3 R204, R216, 0x40, RZ ;  /* 0x00000040d8cc7810 */ /* 0x000fe20007ffe0ff */
[----:B-1----:R-:W-:Y:S01]  /*18d0*/  IMAD.WIDE.U32 R16, R16, c[0x0][0x1a8], R8 ;  /* 0x00006a0010107a25 */ /* 0x002fe200078e0008 */
[----:B------:R-:W-:-:S02]  /*18e0*/  LOP3.LUT P3, RZ, R0, 0x4, RZ, 0xc0, !PT ;  /* 0x0000000400ff7812 */ /* 0x000fc4000786c0ff */
[C---:B------:R-:W-:Y:S01]  /*18f0*/  LOP3.LUT P2, RZ, R0.reuse, 0x2, RZ, 0xc0, !PT ;  /* 0x0000000200ff7812 */ /* 0x040fe2000784c0ff */
[----:B------:R-:W-:Y:S01]  /*1900*/  IMAD.SHL.U32 R0, R0, 0x40, RZ ;  /* 0x0000004000007824 */ /* 0x000fe200078e00ff */
[----:B------:R-:W-:Y:S01]  /*1910*/  IADD3 R8, P0, R12, UR24, RZ ;  /* 0x000000180c087c10 */ /* 0x000fe2000ff1e0ff */
[----:B------:R-:W-:Y:S01]  /*1920*/  IMAD R7, R14, c[0x0][0x19c], R7 ;  /* 0x000067000e077a24 */ /* 0x000fe200078e0207 */
[----:B------:R-:W-:Y:S01]  /*1930*/  IADD3 R203, R216, 0x80, RZ ;  /* 0x00000080d8cb7810 */ /* 0x000fe20007ffe0ff */
[----:B------:R-:W-:Y:S01]  /*1940*/  IMAD.SHL.U32 R9, R201, 0x8, RZ ;  /* 0x00000008c9097824 */ /* 0x000fe200078e00ff */
[----:B------:R-:W-:Y:S01]  /*1950*/  LOP3.LUT R0, R0, 0x1c0, RZ, 0xc0, !PT ;  /* 0x000001c000007812 */ /* 0x000fe200078ec0ff */
[----:B------:R-:W-:Y:S01]  /*1960*/  IMAD R4, R14, c[0x0][0x1a4], R11 ;  /* 0x000069000e047a24 */ /* 0x000fe200078e020b */
[----:B------:R-:W-:Y:S01]  /*1970*/  IADD3.X R207, R21, UR23, R7, P1, !PT ;  /* 0x0000001715cf7c10 */ /* 0x000fe20008ffe407 */
[----:B------:R-:W-:Y:S01]  /*1980*/  IMAD.SHL.U32 R5, R5, 0x40, RZ ;  /* 0x0000004005057824 */ /* 0x000fe200078e00ff */
[----:B------:R-:W-:Y:S01]  /*1990*/  LOP3.LUT R7, R0, 0x8, R9, 0xf8, !PT ;  /* 0x0000000800077812 */ /* 0x000fe200078ef809 */
[----:B------:R-:W-:Y:S01]  /*19a0*/  IMAD.SHL.U32 R205, R205, 0x2, RZ ;  /* 0x00000002cdcd7824 */ /* 0x000fe200078e00ff */
[----:B------:R-:W-:Y:S01]  /*19b0*/  IADD3.X R9, R13, UR5, R4, P0, !PT ;  /* 0x000000050d097c10 */ /* 0x000fe200087fe404 */
[----:B------:R-:W-:Y:S01]  /*19c0*/  ULDC.64 UR4, c[0x0][0x1a8] ;  /* 0x00006a0000047ab9 */ /* 0x000fe20000000a00 */
[----:B------:R-:W-:Y:S01]  /*19d0*/  ISETP.GE.AND P0, PT, R14, UR20, PT ;  /* 0x000000140e007c0c */ /* 0x000fe2000bf06270 */
[----:B------:R-:W-:Y:S01]  /*19e0*/  UIMAD UR4, UR7, UR4, URZ ;  /* 0x00000004070472a4 */ /* 0x000fe2000f8e023f */
[----:B------:R-:W-:Y:S01]  /*19f0*/  SHF.R.U32.HI R0, RZ, 0x3, R0 ;  /* 0x00000003ff007819 */ /* 0x000fe20000011600 */
[C---:B------:R-:W-:Y:S01]  /*1a00*/  IMAD.WIDE.U32 R206, R176.reuse, c[0x0][0x1b0], R206 ;  /* 0x00006c00b0ce7a25 */ /* 0x040fe200078e00ce */
[----:B------:R-:W-:Y:S01]  /*1a10*/  LEA.HI R4, R3, R6, RZ, 0x5 ;  /* 0x0000000603047211 */ /* 0x000fe200078f28ff */
[----:B------:R-:W-:Y:S01]  /*1a20*/  UIMAD UR4, UR14, UR5, UR4 ;  /* 0x000000050e0472a4 */ /* 0x000fe2000f8e0204 */
[----:B------:R-:W-:Y:S01]  /*1a30*/  LOP3.LUT R0, R7, R0, RZ, 0x3c, !PT ;  /* 0x0000000007007212 */ /* 0x000fe200078e3cff */
[----:B------:R-:W-:Y:S01]  /*1a40*/  IMAD.MOV.U32 R7, RZ, RZ, 0x10 ;  /* 0x00000010ff077424 */ /* 0x000fe200078e00ff */
[----:B------:R-:W-:Y:S01]  /*1a50*/  SHF.R.S32.HI R77, RZ, 0x5, R4 ;  /* 0x00000005ff4d7819 */ /* 0x000fe20000011404 */
[----:B------:R-:W-:Y:S01]  /*1a60*/  IMAD.WIDE.U32 R176, R176, c[0x0][0x1b8], R8 ;  /* 0x00006e00b0b07a25 */ /* 0x000fe200078e0008 */
[----:B------:R-:W-:-:S02]  /*1a70*/  LOP3.LUT R0, R0, 0xfffffe00, R5, 0xf8, !PT ;  /* 0xfffffe0000007812 */ /* 0x000fc400078ef805 */
[----:B------:R-:W-:Y:S01]  /*1a80*/  IADD3 R13, R17, UR4, RZ ;  /* 0x00000004110d7c10 */ /* 0x000fe2000fffe0ff */
[----:B------:R-:W-:Y:S01]  /*1a90*/  IMAD.MOV.U32 R5, RZ, RZ, 0x20 ;  /* 0x00000020ff057424 */ /* 0x000fe200078e00ff */
[----:B------:R-:W-:Y:S01]  /*1aa0*/  SEL R7, R7, 0xfffffff0, !P2 ;  /* 0xfffffff007077807 */ /* 0x000fe20005000000 */
[----:B------:R-:W-:Y:S02]  /*1ab0*/  IMAD.IADD R209, R207, 0x1, R209 ;  /* 0x00000001cfd17824 */ /* 0x000fe400078e02d1 */
        /* <DEDUP_REMOVED lines=33> */
.L_x_1231:
[----:B------:R-:W-:Y:S05]  /*1cd0*/  BSYNC B0 ;  /* 0x0000000000007941 */ /* 0x000fea0003800000 */
.L_x_1230:
        /* <DEDUP_REMOVED lines=37> */
.L_x_1233:
[----:B------:R-:W-:Y:S05]  /*1f30*/  BSYNC B0 ;  /* 0x0000000000007941 */ /* 0x000fea0003800000 */
.L_x_1232:
        /* <DEDUP_REMOVED lines=37> */
.L_x_1235:
[----:B------:R-:W-:Y:S05]  /*2190*/  BSYNC B0 ;  /* 0x0000000000007941 */ /* 0x000fea0003800000 */
.L_x_1234:
        /* <DEDUP_REMOVED lines=40> */
.L_x_1237:
[----:B------:R-:W-:Y:S05]  /*2420*/  BSYNC B0 ;  /* 0x0000000000007941 */ /* 0x000fea0003800000 */
.L_x_1236:
        /* <DEDUP_REMOVED lines=37> */
.L_x_1239:
[----:B------:R-:W-:Y:S05]  /*2680*/  BSYNC B0 ;  /* 0x0000000000007941 */ /* 0x000fea0003800000 */
.L_x_1238:
        /* <DEDUP_REMOVED lines=33> */
.L_x_1241:
[----:B------:R-:W-:Y:S05]  /*28a0*/  BSYNC B0 ;  /* 0x0000000000007941 */ /* 0x000fea0003800000 */
.L_x_1240:
        /* <DEDUP_REMOVED lines=32> */
.L_x_1243:
[----:B------:R-:W-:Y:S05]  /*2ab0*/  BSYNC B0 ;  /* 0x0000000000007941 */ /* 0x000fea0003800000 */
.L_x_1242:
[----:B------:R-:W-:Y:S01]  /*2ac0*/  ISETP.GE.AND P0, PT, R8, UR20, PT ;  /* 0x0000001408007c0c */ /* 0x000fe2000bf06270 */
[----:B------:R-:W-:-:S12]  /*2ad0*/  BSSY B0, `(.L_x_1244) ;  /* 0x0000021000007945 */ /* 0x000fd80003800000 */
        /* <DEDUP_REMOVED lines=32> */
.L_x_1245:
[----:B------:R-:W-:Y:S05]  /*2ce0*/  BSYNC B0 ;  /* 0x0000000000007941 */ /* 0x000fea0003800000 */
.L_x_1244:
        /* <DEDUP_REMOVED lines=18> */
[----:B-123--:R-:W-:Y:S01]  /*2e10*/  IMAD.U32 R16, RZ, RZ, UR30 ;  /* 0x0000001eff107e24 */ /* 0x00efe2000f8e00ff */
[----:B------:R-:W1:Y:S01]  /*2e20*/  @P0 MUFU.RCP R11, c[0x0][0x238] ;  /* 0x00008e00000b0b08 */ /* 0x000e620000001000 */
[----:B------:R-:W-:Y:S01]  /*2e30*/  ISETP.GE.AND P1, PT, R14, UR20, PT ;  /* 0x000000140e007c0c */ /* 0x000fe2000bf26270 */
[----:B------:R-:W-:-:S02]  /*2e40*/  ULDC.64 UR4, c[0x0][0x1a0] ;  /* 0x0000680000047ab9 */ /* 0x000fc40000000a00 */
[----:B------:R-:W-:-:S05]  /*2e50*/  IMAD.U32 R17, RZ, RZ, UR31 ;  /* 0x0000001fff117e24 */ /* 0x000fca000f8e00ff */
[----:B------:R2:W1:Y:S01]  /*2e60*/  @P0 LDG.E R12, [R16.64] ;  /* 0x00000012100c0981 */ /* 0x000462000c1e1900 */
[----:B------:R-:W-:Y:S01]  /*2e70*/  LOP3.LUT R13, R4, 0xffffffe0, RZ, 0xc0, !PT ;  /* 0xffffffe0040d7812 */ /* 0x000fe200078ec0ff */
[----:B------:R-:W-:Y:S01]  /*2e80*/  USHF.L.U64.HI UR5, UR4, UR6, UR5 ;  /* 0x0000000604057299 */ /* 0x000fe20008010205 */
[----:B------:R-:W-:Y:S01]  /*2e90*/  IMAD.MOV.U32 R178, RZ, RZ, R176 ;  /* 0x000000ffffb27224 */ /* 0x000fe200078e00b0 */
[----:B------:R-:W-:Y:S01]  /*2ea0*/  BAR.SYNC.DEFER_BLOCKING 0x0 ;  /* 0x0000000000007b1d */ /* 0x000fe20000010000 */
[----:B------:R-:W-:Y:S01]  /*2eb0*/  USHF.L.U32 UR12, UR4, 0x6, URZ ;  /* 0x00000006040c7899 */ /* 0x000fe2000800063f */
[----:B------:R-:W-:Y:S01]  /*2ec0*/  IMAD.IADD R4, R6, 0x1, -R13 ;  /* 0x0000000106047824 */ /* 0x000fe200078e0a0d */
[----:B------:R-:W-:-:S03]  /*2ed0*/  UIMAD UR6, UR5, UR22, URZ ;  /* 0x00000016050672a4 */ /* 0x000fc6000f8e023f */
[----:B------:R-:W-:Y:S01]  /*2ee0*/  BSSY B0, `(.L_x_1246) ;  /* 0x0000029000007945 */ /* 0x000fe20003800000 */
[----:B------:R-:W-:-:S03]  /*2ef0*/  UIMAD UR6, UR21, UR12, UR6 ;  /* 0x0000000c150672a4 */ /* 0x000fc6000f8e0206 */
[----:B------:R-:W-:Y:S01]  /*2f00*/  UMOV UR21, URZ ;  /* 0x0000003f00157c82 */ /* 0x000fe20008000000 */
[----:B--2---:R-:W-:Y:S01]  /*2f10*/  IMAD.U32 R17, RZ, RZ, UR22 ;  /* 0x00000016ff117e24 */ /* 0x004fe2000f8e00ff */
[----:B------:R2:W-:Y:S03]  /*2f20*/  @P1 STS.128 [R205+0xc000], RZ ;  /* 0x00c000ffcd001388 */ /* 0x0005e60000000c00 */
[----:B------:R-:W-:Y:S01]  /*2f30*/  IMAD.WIDE.U32 R16, R17, UR12, R178 ;  /* 0x0000000c11107c25 */ /* 0x000fe2000f8e00b2 */
[----:B------:R2:W-:Y:S04]  /*2f40*/  @P1 STS.128 [R205+0xe000], RZ ;  /* 0x00e000ffcd001388 */ /* 0x0005e80000000c00 */
[----:B------:R-:W-:Y:S01]  /*2f50*/  IADD3 R19, R17, UR6, RZ ;  /* 0x0000000611137c10 */ /* 0x000fe2000fffe0ff */
[----:B------:R2:W-:Y:S01]  /*2f60*/  @P1 STS.128 [R205+0x10000], RZ ;  /* 0x010000ffcd001388 */ /* 0x0005e20000000c00 */
[----:B-1----:R-:W-:-:S04]  /*2f70*/  @P0 FMUL.FTZ R11, R12, R11 ;  /* 0x0000000b0c0b0220 */ /* 0x002fc80000410000 */
[----:B------:R1:W3:Y:S02]  /*2f80*/  @P0 R2UR UR7, R11 ;  /* 0x000000000b0703c2 */ /* 0x0002e400000e0000 */
[----:B-1----:R-:W-:Y:S01]  /*2f90*/  SHF.R.S32.HI R11, RZ, 0x1f, R4 ;  /* 0x0000001fff0b7819 */ /* 0x002fe20000011404 */
[----:B---3--:R-:W-:-:S03]  /*2fa0*/  @UP1 UMOV UR21, UR7 ;  /* 0x0000000700151c82 */ /* 0x008fc60008000000 */
[----:B------:R-:W-:-:S04]  /*2fb0*/  LEA.HI R4, R11, R4, RZ, 0x2 ;  /* 0x000000040b047211 */ /* 0x000fc800078f10ff */
[----:B------:R-:W-:Y:S01]  /*2fc0*/  SHF.R.S32.HI R4, RZ, 0x2, R4 ;  /* 0x00000002ff047819 */ /* 0x000fe20000011404 */
        /* <DEDUP_REMOVED lines=26> */
.L_x_1247:
[----:B--2---:R-:W-:Y:S05]  /*3170*/  BSYNC B0 ;  /* 0x0000000000007941 */ /* 0x004fea0003800000 */
.L_x_1246:
        /* <DEDUP_REMOVED lines=36> */
.L_x_1249:
[----:B------:R-:W-:Y:S05]  /*33c0*/  BSYNC B0 ;  /* 0x0000000000007941 */ /* 0x000fea0003800000 */
.L_x_1248:
        /* <DEDUP_REMOVED lines=35> */
.L_x_1251:
[----:B------:R-:W-:Y:S05]  /*3600*/  BSYNC B0 ;  /* 0x0000000000007941 */ /* 0x000fea0003800000 */
.L_x_1250:
        /* <DEDUP_REMOVED lines=37> */
.L_x_1253:
[----:B------:R-:W-:Y:S05]  /*3860*/  BSYNC B0 ;  /* 0x0000000000007941 */ /* 0x000fea0003800000 */
.L_x_1252:
[C---:B------:R-:W-:Y:S01]  /*3870*/  IMAD.SHL.U32 R8, R2.reuse, 0x40, RZ ;  /* 0x0000004002087824 */ /* 0x040fe200078e00ff */
[----:B------:R-:W-:Y:S01]  /*3880*/  R2P PR, R2, 0x6 ;  /* 0x0000000602007804 */ /* 0x000fe20000000000 */
[----:B------:R-:W-:Y:S01]  /*3890*/  IMAD.SHL.U32 R14, R14, 0x8, RZ ;  /* 0x000000080e0e7824 */ /* 0x000fe200078e00ff */
[----:B------:R-:W-:Y:S01]  /*38a0*/  UIADD3 UR6, UR16, -UR17, URZ ;  /* 0x8000001110067290 */ /* 0x000fe2000fffe03f */
[C---:B------:R-:W-:Y:S01]  /*38b0*/  IMAD R202, R77.reuse, 0x400, R0 ;  /* 0x000004004dca7824 */ /* 0x040fe200078e0200 */
[----:B------:R-:W-:Y:S01]  /*38c0*/  LOP3.LUT R9, R8, 0x1c0, RZ, 0xc0, !PT ;  /* 0x000001c008097812 */ /* 0x000fe200078ec0ff */
[----:B------:R-:W-:Y:S01]  /*38d0*/  IMAD.SHL.U32 R218, R6, 0x2, RZ ;  /* 0x0000000206da7824 */ /* 0x000fe200078e00ff */
[----:B------:R-:W-:Y:S01]  /*38e0*/  LEA R77, R77, UR15, 0x4 ;  /* 0x0000000f4d4d7c11 */ /* 0x000fe2000f8e20ff */
[----:B------:R-:W-:Y:S01]  /*38f0*/  IMAD.SHL.U32 R202, R202, 0x2, RZ ;  /* 0x00000002caca7824 */ /* 0x000fe200078e00ff */
[----:B------:R-:W-:Y:S01]  /*3900*/  LOP3.LUT R8, R9, 0x8, R14, 0xf8, !PT ;  /* 0x0000000809087812 */ /* 0x000fe200078ef80e */
[----:B------:R-:W-:Y:S01]  /*3910*/  UIADD3 UR7, UR16, 0x1, -UR17 ;  /* 0x0000000110077890 */ /* 0x000fe2000fffe811 */
[----:B------:R-:W-:Y:S01]  /*3920*/  SHF.R.U32.HI R9, RZ, 0x3, R9 ;  /* 0x00000003ff097819 */ /* 0x000fe20000011609 */
[--C-:B------:R-:W-:Y:S01]  /*3930*/  IMAD R200, R7, 0x2, R202.reuse ;  /* 0x0000000207c87824 */ /* 0x100fe200078e02ca */
[----:B------:R-:W-:Y:S01]  /*3940*/  LDSM.16.M88.4 R56, [R202] ;  /* 0x00000000ca38783b */ /* 0x000fe20000000200 */
[C---:B------:R-:W-:Y:S01]  /*3950*/  IMAD R198, R5.reuse, 0x2, R202 ;  /* 0x0000000205c67824 */ /* 0x040fe200078e02ca */
[----:B------:R-:W-:Y:S01]  /*3960*/  LOP3.LUT R8, R8, R9, RZ, 0x3c, !PT ;  /* 0x0000000908087212 */ /* 0x000fe200078e3cff */
[----:B------:R-:W-:Y:S01]  /*3970*/  IMAD R197, R5, 0x2, R200 ;  /* 0x0000000205c57824 */ /* 0x000fe200078e02c8 */
[----:B-1----:R-:W-:Y:S01]  /*3980*/  LDSM.16.M88.4 R12, [R200] ;  /* 0x00000000c80c783b */ /* 0x002fe20000000200 */
[----:B------:R-:W-:Y:S01]  /*3990*/  IMAD.IADD R4, R4, 0x1, R77 ;  /* 0x0000000104047824 */ /* 0x000fe200078e024d */
[----:B------:R-:W-:Y:S01]  /*39a0*/  LOP3.LUT R218, R218, 0x6, RZ, 0xc0, !PT ;  /* 0x00000006dada7812 */ /* 0x000fe200078ec0ff */
[----:B------:R-:W-:Y:S01]  /*39b0*/  IMAD R201, R201, 0x200, R8 ;  /* 0x00000200c9c97824 */ /* 0x000fe200078e0208 */
[----:B------:R-:W-:Y:S01]  /*39c0*/  LDSM.16.M88.4 R48, [R198] ;  /* 0x00000000c630783b */ /* 0x000fe20000000200 */
[----:B------:R-:W-:Y:S01]  /*39d0*/  UISETP.GT.AND UP0, UPT, UR22, UR9, UPT ;  /* 0x000000091600728c */ /* 0x000fe2000bf04270 */
[C---:B------:R-:W-:Y:S01]  /*39e0*/  IADD3 R215, R4.reuse, UR6, RZ ;  /* 0x0000000604d77c10 */ /* 0x040fe2000fffe0ff */
[----:B------:R-:W-:Y:S01]  /*39f0*/  IMAD.SHL.U32 R201, R201, 0x2, RZ ;  /* 0x00000002c9c97824 */ /* 0x000fe200078e00ff */
[----:B------:R-:W-:Y:S01]  /*3a00*/  IADD3 R6, R4, 0x8, RZ ;  /* 0x0000000804067810 */ /* 0x000fe20007ffe0ff */
[----:B------:R-:W0:Y:S01]  /*3a10*/  LDGDEPBAR ;  /* 0x00000000000079af */ /* 0x000e220000000000 */
[----:B------:R-:W-:-:S02]  /*3a20*/  IADD3 R214, R215, -c[0x0][0x2e4], RZ ;  /* 0x8000b900d7d67a10 */ /* 0x000fc40007ffe0ff */
[C---:B------:R-:W-:Y:S01]  /*3a30*/  IADD3 R2, R201.reuse, 0x6000, RZ ;  /* 0x00006000c9027810 */ /* 0x040fe20007ffe0ff */
[----:B------:R-:W1:Y:S01]  /*3a40*/  LDSM.16.M88.4 R44, [R201+0x6000] ;  /* 0x00600000c92c783b */ /* 0x000e620000000200 */
[----:B------:R-:W-:Y:S02]  /*3a50*/  IADD3 R199, R201, 0x6020, RZ ;  /* 0x00006020c9c77810 */ /* 0x000fe40007ffe0ff */
[----:B------:R-:W-:Y:S01]  /*3a60*/  @P1 IADD3 R199, R2, -0x20, RZ ;  /* 0xffffffe002c71810 */ /* 0x000fe20007ffe0ff */
[----:B------:R-:W5:Y:S01]  /*3a70*/  LDSM.16.M88.4 R28, [R201+0x7000] ;  /* 0x00700000c91c783b */ /* 0x000f620000000200 */
[----:B------:R-:W-:Y:S01]  /*3a80*/  IMAD.MOV.U32 R2, RZ, RZ, 0x40 ;  /* 0x00000040ff027424 */ /* 0x000fe200078e00ff */
[----:B------:R-:W-:Y:S01]  /*3a90*/  IADD3 R212, R6, UR6, RZ ;  /* 0x0000000606d47c10 */ /* 0x000fe2000fffe0ff */
[----:B------:R-:W-:Y:S01]  /*3aa0*/  ULDC UR6, c[0x0][0x2e8] ;  /* 0x0000ba0000067ab9 */ /* 0x000fe20000000800 */
[----:B------:R-:W2:Y:S01]  /*3ab0*/  LDSM.16.M88.4 R36, [R201+0x6800] ;  /* 0x00680000c924783b */ /* 0x000ea20000000200 */
[----:B------:R-:W-:Y:S01]  /*3ac0*/  UIADD3 UR6, UR7, UR6, URZ ;  /* 0x0000000607067290 */ /* 0x000fe2000fffe03f */
[----:B------:R-:W-:-:S02]  /*3ad0*/  SEL R2, R2, 0xffffffc0, !P2 ;  /* 0xffffffc002027807 */ /* 0x000fc40005000000 */
[----:B------:R-:W3:Y:S01]  /*3ae0*/  LDSM.16.M88.4 R64, [R201+0x7800] ;  /* 0x00780000c940783b */ /* 0x000ee20000000200 */
[----:B------:R-:W-:Y:S02]  /*3af0*/  IADD3 R211, R212, -c[0x0][0x2e4], RZ ;  /* 0x8000b900d4d37a10 */ /* 0x000fe40007ffe0ff */
[----:B------:R-:W-:Y:S01]  /*3b00*/  IMAD.IADD R195, R201, 0x1, R2 ;  /* 0x00000001c9c37824 */ /* 0x000fe200078e0202 */
[----:B------:R-:W4:Y:S01]  /*3b10*/  LDSM.16.M88.4 R68, [R199] ;  /* 0x00000000c744783b */ /* 0x000f220000000200 */
[----:B------:R-:W-:Y:S01]  /*3b20*/  IMAD.IADD R188, R2, 0x1, R199 ;  /* 0x0000000102bc7824 */ /* 0x000fe200078e02c7 */
[----:B------:R-:W-:Y:S02]  /*3b30*/  IADD3 R210, R6, UR6, RZ ;  /* 0x0000000606d27c10 */ /* 0x000fe4000fffe0ff */
[----:B------:R-:W2:Y:S01]  /*3b40*/  LDSM.16.M88.4 R24, [R199+0x1000] ;  /* 0x00100000c718783b */ /* 0x000ea20000000200 */
[----:B------:R-:W-:Y:S02]  /*3b50*/  IADD3 R213, R4, UR6, RZ ;  /* 0x0000000604d57c10 */ /* 0x000fe4000fffe0ff */
[----:B------:R-:W-:Y:S01]  /*3b60*/  IMNMX R210, R210, UR16, PT ;  /* 0x00000010d2d27c17 */ /* 0x000fe2000b800200 */
[----:B------:R-:W2:Y:S01]  /*3b70*/  LDSM.16.M88.4 R52, [R199+0x800] ;  /* 0x00080000c734783b */ /* 0x000ea20000000200 */
[----:B------:R-:W-:-:S02]  /*3b80*/  IMNMX R213, R213, UR16, PT ;  /* 0x00000010d5d57c17 */ /* 0x000fc4000b800200 */
[----:B------:R-:W-:Y:S01]  /*3b90*/  IMNMX R211, RZ, R211, !PT ;  /* 0x000000d3ffd37217 */ /* 0x000fe20007800200 */
[----:B------:R-:W2:Y:S01]  /*3ba0*/  LDSM.16.M88.4 R16, [R199+0x1800] ;  /* 0x00180000c710783b */ /* 0x000ea20000000200 */
[----:B------:R-:W-:Y:S02]  /*3bb0*/  IMNMX R214, RZ, R214, !PT ;  /* 0x000000d6ffd67217 */ /* 0x000fe40007800200 */
[C---:B------:R-:W-:Y:S01]  /*3bc0*/  IADD3 R191, R199.reuse, 0x800, RZ ;  /* 0x00000800c7bf7810 */ /* 0x040fe20007ffe0ff */
[----:B------:R-:W2:Y:S01]  /*3bd0*/  LDSM.16.M88.4 R8, [R195+0x6000] ;  /* 0x00600000c308783b */ /* 0x000ea20000000200 */
[C---:B------:R-:W-:Y:S02]  /*3be0*/  IADD3 R190, R199.reuse, 0x1000, RZ ;  /* 0x00001000c7be7810 */ /* 0x040fe40007ffe0ff */
[C---:B------:R-:W-:Y:S01]  /*3bf0*/  IADD3 R189, R199.reuse, 0x1800, RZ ;  /* 0x00001800c7bd7810 */ /* 0x040fe20007ffe0ff */
[----:B------:R-:W-:Y:S01]  /*3c00*/  LDSM.16.M88.4 R72, [R195+0x7800] ;  /* 0x00780000c348783b */ /* 0x000fe20000000200 */
[----:B------:R-:W-:-:S02]  /*3c10*/  IADD3 R187, R199, 0x2000, RZ ;  /* 0x00002000c7bb7810 */ /* 0x000fc40007ffe0ff */
[C---:B------:R-:W-:Y:S01]  /*3c20*/  IADD3 R186, R199.reuse, 0x2800, RZ ;  /* 0x00002800c7ba7810 */ /* 0x040fe20007ffe0ff */
[C---:B-1----:R-:W-:Y:S01]  /*3c30*/  HMMA.16816.F32.BF16 R20, R56.reuse, R44, RZ ;  /* 0x0000002c3814723c */ /* 0x042fe200000418ff */
[C---:B------:R-:W-:Y:S02]  /*3c40*/  IADD3 R185, R199.reuse, 0x3000, RZ ;  /* 0x00003000c7b97810 */ /* 0x040fe40007ffe0ff */
[C---:B------:R-:W-:Y:S02]  /*3c50*/  IADD3 R184, R199.reuse, 0x3800, RZ ;  /* 0x00003800c7b87810 */ /* 0x040fe40007ffe0ff */
[C---:B------:R-:W-:Y:S02]  /*3c60*/  IADD3 R183, R199.reuse, 0x4000, RZ ;  /* 0x00004000c7b77810 */ /* 0x040fe40007ffe0ff */
[C---:B------:R-:W-:Y:S01]  /*3c70*/  IADD3 R182, R199.reuse, 0x4800, RZ ;  /* 0x00004800c7b67810 */ /* 0x040fe20007ffe0ff */
[----:B-----5:R-:W-:Y:S01]  /*3c80*/  HMMA.16816.F32.BF16 R32, R56, R28, RZ ;  /* 0x0000001c3820723c */ /* 0x020fe200000418ff */
[----:B------:R-:W-:-:S02]  /*3c90*/  IADD3 R181, R199, 0x5000, RZ ;  /* 0x00005000c7b57810 */ /* 0x000fc40007ffe0ff */
[----:B------:R-:W-:-:S05]  /*3ca0*/  IADD3 R180, R199, 0x5800, RZ ;  /* 0x00005800c7b47810 */ /* 0x000fca0007ffe0ff */
[C---:B------:R-:W-:Y:S08]  /*3cb0*/  HMMA.16816.F32.BF16 R44, R56.reuse, R46, RZ ;  /* 0x0000002e382c723c */ /* 0x040ff000000418ff */
[C---:B------:R-:W-:Y:S08]  /*3cc0*/  HMMA.16816.F32.BF16 R28, R56.reuse, R30, RZ ;  /* 0x0000001e381c723c */ /* 0x040ff000000418ff */
[C---:B--2---:R-:W-:Y:S08]  /*3cd0*/  HMMA.16816.F32.BF16 R40, R56.reuse, R36, RZ ;  /* 0x000000243828723c */ /* 0x044ff000000418ff */
[C---:B------:R-:W-:Y:S08]  /*3ce0*/  HMMA.16816.F32.BF16 R36, R56.reuse, R38, RZ ;  /* 0x000000263824723c */ /* 0x040ff000000418ff */
[C---:B---3--:R-:W-:Y:S08]  /*3cf0*/  HMMA.16816.F32.BF16 R60, R56.reuse, R64, RZ ;  /* 0x00000040383c723c */ /* 0x048ff000000418ff */
[----:B------:R-:W-:Y:S01]  /*3d00*/  HMMA.16816.F32.BF16 R56, R56, R66, RZ ;  /* 0x000000423838723c */ /* 0x000fe200000418ff */
[----:B------:R-:W1:Y:S07]  /*3d10*/  LDSM.16.M88.4 R64, [R195+0x6800] ;  /* 0x00680000c340783b */ /* 0x000e6e0000000200 */
[C---:B----4-:R-:W-:Y:S08]  /*3d20*/  HMMA.16816.F32.BF16 R20, R12.reuse, R68, R20 ;  /* 0x000000440c14723c */ /* 0x050ff00000041814 */
[C---:B------:R-:W-:Y:S01]  /*3d30*/  HMMA.16816.F32.BF16 R44, R12.reuse, R70, R44 ;  /* 0x000000460c2c723c */ /* 0x040fe2000004182c */
[----:B------:R-:W-:Y:S07]  /*3d40*/  LDSM.16.M88.4 R68, [R202+0x2000] ;  /* 0x00200000ca44783b */ /* 0x000fee0000000200 */
[C---:B------:R-:W-:Y:S08]  /*3d50*/  HMMA.16816.F32.BF16 R32, R12.reuse, R24, R32 ;  /* 0x000000180c20723c */ /* 0x040ff00000041820 */
[C---:B------:R-:W-:Y:S01]  /*3d60*/  HMMA.16816.F32.BF16 R28, R12.reuse, R26, R28 ;  /* 0x0000001a0c1c723c */ /* 0x040fe2000004181c */
[----:B------:R-:W2:Y:S07]  /*3d70*/  LDSM.16.M88.4 R24, [R195+0x7000] ;  /* 0x00700000c318783b */ /* 0x000eae0000000200 */
[C---:B------:R-:W-:Y:S08]  /*3d80*/  HMMA.16816.F32.BF16 R40, R12.reuse, R52, R40 ;  /* 0x000000340c28723c */ /* 0x040ff00000041828 */
[C---:B------:R-:W-:Y:S01]  /*3d90*/  HMMA.16816.F32.BF16 R36, R12.reuse, R54, R36 ;  /* 0x000000360c24723c */ /* 0x040fe20000041824 */
[----:B------:R-:W-:Y:S07]  /*3da0*/  LDSM.16.M88.4 R52, [R197] ;  /* 0x00000000c534783b */ /* 0x000fee0000000200 */
[C---:B------:R-:W-:Y:S08]  /*3db0*/  HMMA.16816.F32.BF16 R60, R12.reuse, R16, R60 ;  /* 0x000000100c3c723c */ /* 0x040ff0000004183c */
[----:B------:R-:W-:Y:S01]  /*3dc0*/  HMMA.16816.F32.BF16 R56, R12, R18, R56 ;  /* 0x000000120c38723c */ /* 0x000fe20000041838 */
[----:B------:R-:W3:Y:S04]  /*3dd0*/  LDSM.16.M88.4 R16, [R188] ;  /* 0x00000000bc10783b */ /* 0x000ee80000000200 */
[----:B------:R-:W4:Y:S03]  /*3de0*/  LDSM.16.M88.4 R12, [R188+0x800] ;  /* 0x00080000bc0c783b */ /* 0x000f260000000200 */
[C---:B------:R-:W-:Y:S08]  /*3df0*/  HMMA.16816.F32.BF16 R20, R48.reuse, R8, R20 ;  /* 0x000000083014723c */ /* 0x040ff00000041814 */
[C---:B------:R-:W-:Y:S01]  /*3e00*/  HMMA.16816.F32.BF16 R44, R48.reuse, R10, R44 ;  /* 0x0000000a302c723c */ /* 0x040fe2000004182c */
[----:B------:R-:W5:Y:S07]  /*3e10*/  LDSM.16.M88.4 R8, [R188+0x1000] ;  /* 0x00100000bc08783b */ /* 0x000f6e0000000200 */
        /* <DEDUP_REMOVED lines=8> */
[----:B------:R-:W1:Y:S04]  /*3ea0*/  LDSM.16.M88.4 R48, [R201+0x8800] ;  /* 0x00880000c930783b */ /* 0x000e680000000200 */
        /* <DEDUP_REMOVED lines=8> */
[C---:B------:R-:W-:Y:S01]  /*3f30*/  HMMA.16816.F32.BF16 R28, R52.reuse, R10, R28 ;  /* 0x0000000a341c723c */ /* 0x040fe2000004181c */
[----:B------:R-:W4:Y:S07]  /*3f40*/  LDSM.16.M88.4 R8, [R200+0x2000] ;  /* 0x00200000c808783b */ /* 0x000f2e0000000200 */
[C---:B-1----:R-:W-:Y:S08]  /*3f50*/  HMMA.16816.F32.BF16 R60, R52.reuse, R64, R60 ;  /* 0x00000040343c723c */ /* 0x042ff0000004183c */
[----:B------:R-:W-:Y:S01]  /*3f60*/  HMMA.16816.F32.BF16 R56, R52, R66, R56 ;  /* 0x000000423438723c */ /* 0x000fe20000041838 */
[----:B------:R-:W1:Y:S04]  /*3f70*/  LDSM.16.M88.4 R64, [R199+0x2800] ;  /* 0x00280000c740783b */ /* 0x000e680000000200 */
[----:B------:R-:W5:Y:S03]  /*3f80*/  LDSM.16.M88.4 R52, [R199+0x3000] ;  /* 0x00300000c734783b */ /* 0x000f660000000200 */
[C---:B--2---:R-:W-:Y:S08]  /*3f90*/  HMMA.16816.F32.BF16 R20, R68.reuse, R24, R20 ;  /* 0x000000184414723c */ /* 0x044ff00000041814 */
[C---:B------:R-:W-:Y:S01]  /*3fa0*/  HMMA.16816.F32.BF16 R44, R68.reuse, R26, R44 ;  /* 0x0000001a442c723c */ /* 0x040fe2000004182c */
[----:B------:R-:W2:Y:S07]  /*3fb0*/  LDSM.16.M88.4 R24, [R199+0x3800] ;  /* 0x00380000c718783b */ /* 0x000eae0000000200 */
        /* <DEDUP_REMOVED lines=8> */
[----:B------:R-:W-:Y:S04]  /*4040*/  LDSM.16.M88.4 R68, [R202+0x4000] ;  /* 0x00400000ca44783b */ /* 0x000fe80000000200 */
[----:B------:R-:W-:Y:S03]  /*4050*/  LDSM.16.M88.4 R72, [R199+0x4000] ;  /* 0x00400000c748783b */ /* 0x000fe60000000200 */
[C---:B----4-:R-:W-:Y:S08]  /*4060*/  HMMA.16816.F32.BF16 R20, R8.reuse, R12, R20 ;  /* 0x0000000c0814723c */ /* 0x050ff00000041814 */
[C---:B------:R-:W-:Y:S01]  /*4070*/  HMMA.16816.F32.BF16 R44, R8.reuse, R14, R44 ;  /* 0x0000000e082c723c */ /* 0x040fe2000004182c */
[----:B------:R-:W4:Y:S07]  /*4080*/  LDSM.16.M88.4 R12, [R195+0x8800] ;  /* 0x00880000c30c783b */ /* 0x000f2e0000000200 */
[C---:B-1----:R-:W-:Y:S08]  /*4090*/  HMMA.16816.F32.BF16 R40, R8.reuse, R64, R40 ;  /* 0x000000400828723c */ /* 0x042ff00000041828 */
[C---:B------:R-:W-:Y:S01]  /*40a0*/  HMMA.16816.F32.BF16 R36, R8.reuse, R66, R36 ;  /* 0x000000420824723c */ /* 0x040fe20000041824 */
[----:B------:R-:W-:Y:S07]  /*40b0*/  LDSM.16.M88.4 R64, [R201+0xb800] ;  /* 0x00b80000c940783b */ /* 0x000fee0000000200 */
[C---:B-----5:R-:W-:Y:S08]  /*40c0*/  HMMA.16816.F32.BF16 R32, R8.reuse, R52, R32 ;  /* 0x000000340820723c */ /* 0x060ff00000041820 */
[C---:B------:R-:W-:Y:S01]  /*40d0*/  HMMA.16816.F32.BF16 R28, R8.reuse, R54, R28 ;  /* 0x00000036081c723c */ /* 0x040fe2000004181c */
[----:B------:R-:W-:Y:S07]  /*40e0*/  LDSM.16.M88.4 R52, [R195+0x9800] ;  /* 0x00980000c334783b */ /* 0x000fee0000000200 */
[C---:B--2---:R-:W-:Y:S07]  /*40f0*/  HMMA.16816.F32.BF16 R60, R8.reuse, R24, R60 ;  /* 0x00000018083c723c */ /* 0x044fee000004183c */
[----:B------:R-:W-:Y:S01]  /*4100*/  IMAD.U32 R25, RZ, RZ, UR22 ;  /* 0x00000016ff197e24 */ /* 0x000fe2000f8e00ff */
[----:B------:R-:W-:Y:S01]  /*4110*/  HMMA.16816.F32.BF16 R56, R8, R26, R56 ;  /* 0x0000001a0838723c */ /* 0x000fe20000041838 */
[----:B------:R-:W1:Y:S02]  /*4120*/  LDSM.16.M88.4 R8, [R195+0x9000] ;  /* 0x00900000c308783b */ /* 0x000e640000000200 */
[----:B------:R-:W-:-:S02]  /*4130*/  IMAD R2, R25, 0x40, R218 ;  /* 0x0000004019027824 */ /* 0x000fc400078e02da */
[----:B------:R-:W-:Y:S03]  /*4140*/  LDSM.16.M88.4 R24, [R197+0x2000] ;  /* 0x00200000c518783b */ /* 0x000fe60000000200 */
[C---:B---3--:R-:W-:Y:S01]  /*4150*/  HMMA.16816.F32.BF16 R20, R48.reuse, R16, R20 ;  /* 0x000000103014723c */ /* 0x048fe20000041814 */
[C---:B------:R-:W-:Y:S02]  /*4160*/  IADD3 R76, R2.reuse, 0x1, RZ ;  /* 0x00000001024c7810 */ /* 0x040fe40007ffe0ff */
[C---:B------:R-:W-:Y:S02]  /*4170*/  IADD3 R79, R2.reuse, 0x8, RZ ;  /* 0x00000008024f7810 */ /* 0x040fe40007ffe0ff */
[----:B------:R-:W-:Y:S02]  /*4180*/  IADD3 R85, R2, 0x10, RZ ;  /* 0x0000001002557810 */ /* 0x000fe40007ffe0ff */
[--C-:B------:R-:W-:Y:S01]  /*4190*/  IMAD.IADD R16, R215, 0x1, -R2.reuse ;  /* 0x00000001d7107824 */ /* 0x100fe200078e0a02 */
[----:B----4-:R-:W-:Y:S01]  /*41a0*/  HMMA.16816.F32.BF16 R40, R48, R12, R40 ;  /* 0x0000000c3028723c */ /* 0x010fe20000041828 */
[----:B------:R-:W-:Y:S01]  /*41b0*/  IMAD.IADD R17, R212, 0x1, -R2 ;  /* 0x00000001d4117824 */ /* 0x000fe200078e0a02 */
[----:B------:R-:W-:-:S02]  /*41c0*/  IADD3 R88, R2, 0x11, RZ ;  /* 0x0000001102587810 */ /* 0x000fc40007ffe0ff */
[----:B------:R-:W-:Y:S02]  /*41d0*/  IABS R16, R16 ;  /* 0x0000001000107213 */ /* 0x000fe40000000000 */
[----:B------:R-:W-:Y:S01]  /*41e0*/  IADD3 R82, R2, 0x9, RZ ;  /* 0x0000000902527810 */ /* 0x000fe20007ffe0ff */
[----:B------:R-:W-:Y:S01]  /*41f0*/  IMAD.IADD R12, R215, 0x1, -R76 ;  /* 0x00000001d70c7824 */ /* 0x000fe200078e0a4c */
[C---:B------:R-:W-:Y:S01]  /*4200*/  HMMA.16816.F32.BF16 R44, R48.reuse, R18, R44 ;  /* 0x00000012302c723c */ /* 0x040fe2000004182c */
[----:B------:R-:W-:Y:S01]  /*4210*/  IMAD.MOV.U32 R77, RZ, RZ, R16 ;  /* 0x000000ffff4d7224 */ /* 0x000fe200078e0010 */
[----:B------:R-:W-:Y:S01]  /*4220*/  IABS R16, R17 ;  /* 0x0000001100107213 */ /* 0x000fe20000000000 */
[----:B------:R-:W-:Y:S01]  /*4230*/  IMAD.IADD R13, R212, 0x1, -R76 ;  /* 0x00000001d40d7824 */ /* 0x000fe200078e0a4c */
[----:B------:R-:W-:Y:S02]  /*4240*/  IABS R12, R12 ;  /* 0x0000000c000c7213 */ /* 0x000fe40000000000 */
[C---:B------:R-:W-:Y:S01]  /*4250*/  IADD3 R91, R2.reuse, 0x18, RZ ;  /* 0x00000018025b7810 */ /* 0x040fe20007ffe0ff */
[----:B------:R-:W-:Y:S01]  /*4260*/  IMAD.MOV.U32 R78, RZ, RZ, R16 ;  /* 0x000000ffff4e7224 */ /* 0x000fe200078e0010 */
[----:B------:R-:W-:Y:S01]  /*4270*/  HMMA.16816.F32.BF16 R36, R48, R14, R36 ;  /* 0x0000000e3024723c */ /* 0x000fe20000041824 */
[----:B------:R-:W2:Y:S01]  /*4280*/  LDSM.16.M88.4 R16, [R188+0x2000] ;  /* 0x00200000bc10783b */ /* 0x000ea20000000200 */
[----:B------:R-:W-:Y:S01]  /*4290*/  IMAD.MOV.U32 R80, RZ, RZ, R12 ;  /* 0x000000ffff507224 */ /* 0x000fe200078e000c */
[----:B------:R-:W-:Y:S01]  /*42a0*/  IABS R12, R13 ;  /* 0x0000000d000c7213 */ /* 0x000fe20000000000 */
[----:B------:R-:W-:Y:S01]  /*42b0*/  I2F R77, R77 ;  /* 0x0000004d004d7306 */ /* 0x000fe20000201400 */
[----:B------:R-:W-:-:S02]  /*42c0*/  IADD3 R97, R2, 0x20, RZ ;  /* 0x0000002002617810 */ /* 0x000fc40007ffe0ff */
[C---:B------:R-:W-:Y:S01]  /*42d0*/  IADD3 R94, R2.reuse, 0x19, RZ ;  /* 0x00000019025e7810 */ /* 0x040fe20007ffe0ff */
[----:B------:R-:W-:Y:S01]  /*42e0*/  IMAD.MOV.U32 R81, RZ, RZ, R12 ;  /* 0x000000ffff517224 */ /* 0x000fe200078e000c */
[C---:B-1----:R-:W-:Y:S01]  /*42f0*/  HMMA.16816.F32.BF16 R32, R48.reuse, R8, R32 ;  /* 0x000000083020723c */ /* 0x042fe20000041820 */
[----:B------:R-:W1:Y:S01]  /*4300*/  LDSM.16.M88.4 R12, [R188+0x2800] ;  /* 0x00280000bc0c783b */ /* 0x000e620000000200 */
[C---:B------:R-:W-:Y:S01]  /*4310*/  IADD3 R100, R2.reuse, 0x21, RZ ;  /* 0x0000002102647810 */ /* 0x040fe20007ffe0ff */
[----:B------:R-:W-:Y:S01]  /*4320*/  I2F R78, R78 ;  /* 0x0000004e004e7306 */ /* 0x000fe20000201400 */
[C---:B------:R-:W-:Y:S02]  /*4330*/  IADD3 R103, R2.reuse, 0x28, RZ ;  /* 0x0000002802677810 */ /* 0x040fe40007ffe0ff */
[----:B------:R-:W-:Y:S01]  /*4340*/  IADD3 R106, R2, 0x29, RZ ;  /* 0x00000029026a7810 */ /* 0x000fe20007ffe0ff */
[C-C-:B------:R-:W-:Y:S01]  /*4350*/  IMAD.IADD R8, R215.reuse, 0x1, -R79.reuse ;  /* 0x00000001d7087824 */ /* 0x140fe200078e0a4f */
[C---:B------:R-:W-:Y:S01]  /*4360*/  HMMA.16816.F32.BF16 R28, R48.reuse, R10, R28 ;  /* 0x0000000a301c723c */ /* 0x040fe2000004181c */
[----:B------:R-:W-:Y:S01]  /*4370*/  IMAD.IADD R9, R212, 0x1, -R79 ;  /* 0x00000001d4097824 */ /* 0x000fe200078e0a4f */
[----:B------:R-:W-:Y:S01]  /*4380*/  IADD3 R109, R2, 0x30, RZ ;  /* 0x00000030026d7810 */ /* 0x000fe20007ffe0ff */
[----:B------:R-:W-:Y:S01]  /*4390*/  I2F R81, R81 ;  /* 0x0000005100517306 */ /* 0x000fe20000201400 */
[----:B------:R-:W-:Y:S01]  /*43a0*/  IABS R8, R8 ;  /* 0x0000000800087213 */ /* 0x000fe20000000000 */
[----:B------:R-:W-:Y:S01]  /*43b0*/  IMAD.IADD R108, R212, 0x1, -R103 ;  /* 0x00000001d46c7824 */ /* 0x000fe200078e0a67 */
[C---:B------:R-:W-:Y:S01]  /*43c0*/  IADD3 R115, R2.reuse, 0x38, RZ ;  /* 0x0000003802737810 */ /* 0x040fe20007ffe0ff */
[----:B------:R-:W-:Y:S01]  /*43d0*/  IMAD.IADD R110, R215, 0x1, -R106 ;  /* 0x00000001d76e7824 */ /* 0x000fe200078e0a6a */
[----:B------:R-:W-:Y:S01]  /*43e0*/  HMMA.16816.F32.BF16 R60, R48, R52, R60 ;  /* 0x00000034303c723c */ /* 0x000fe2000004183c */
[----:B------:R-:W-:Y:S01]  /*43f0*/  IMAD.MOV.U32 R83, RZ, RZ, R8 ;  /* 0x000000ffff537224 */ /* 0x000fe200078e0008 */
[----:B------:R-:W-:Y:S01]  /*4400*/  IABS R8, R9 ;  /* 0x0000000900087213 */ /* 0x000fe20000000000 */
[----:B------:R-:W-:Y:S01]  /*4410*/  I2F R80, R80 ;  /* 0x0000005000507306 */ /* 0x000fe20000201400 */
[----:B------:R-:W-:-:S02]  /*4420*/  IADD3 R118, R2, 0x39, RZ ;  /* 0x0000003902767810 */ /* 0x000fc40007ffe0ff */
[----:B------:R-:W-:Y:S01]  /*4430*/  IADD3 R112, R2, 0x31, RZ ;  /* 0x0000003102707810 */ /* 0x000fe20007ffe0ff */
[----:B------:R-:W-:Y:S01]  /*4440*/  IMAD.MOV.U32 R84, RZ, RZ, R8 ;  /* 0x000000ffff547224 */ /* 0x000fe200078e0008 */
[----:B------:R-:W-:Y:S01]  /*4450*/  HMMA.16816.F32.BF16 R56, R48, R54, R56 ;  /* 0x000000363038723c */ /* 0x000fe20000041838 */
[----:B------:R-:W3:Y:S01]  /*4460*/  LDSM.16.M88.4 R8, [R188+0x3000] ;  /* 0x00300000bc08783b */ /* 0x000ee20000000200 */
[--C-:B------:R-:W-:Y:S01]  /*4470*/  IMAD.IADD R52, R215, 0x1, -R82.reuse ;  /* 0x00000001d7347824 */ /* 0x100fe200078e0a52 */
[----:B------:R-:W-:Y:S01]  /*4480*/  I2F R83, R83 ;  /* 0x0000005300537306 */ /* 0x000fe20000201400 */
[----:B------:R-:W-:Y:S02]  /*4490*/  ISETP.GE.AND P0, PT, R79, R210, PT ;  /* 0x000000d24f00720c */ /* 0x000fe40003f06270 */
[----:B------:R-:W-:Y:S01]  /*44a0*/  ISETP.GE.AND P3, PT, R82, R213, PT ;  /* 0x000000d55200720c */ /* 0x000fe20003f66270 */
[----:B------:R-:W-:Y:S01]  /*44b0*/  IMAD.IADD R48, R212, 0x1, -R82 ;  /* 0x00000001d4307824 */ /* 0x000fe200078e0a52 */
[----:B--2---:R-:W-:Y:S01]  /*44c0*/  HMMA.16816.F32.BF16 R20, R24, R16, R20 ;  /* 0x000000101814723c */ /* 0x004fe20000041814 */
[----:B------:R-:W-:-:S02]  /*44d0*/  IABS R52, R52 ;  /* 0x0000003400347213 */ /* 0x000fc40000000000 */
[----:B------:R-:W-:Y:S01]  /*44e0*/  I2F R84, R84 ;  /* 0x0000005400547306 */ /* 0x000fe20000201400 */
[----:B------:R-:W-:Y:S02]  /*44f0*/  IABS R48, R48 ;  /* 0x0000003000307213 */ /* 0x000fe40000000000 */
[----:B------:R-:W-:Y:S01]  /*4500*/  ISETP.LT.OR P0, PT, R79, R211, P0 ;  /* 0x000000d34f00720c */ /* 0x000fe20000701670 */
[--C-:B------:R-:W-:Y:S01]  /*4510*/  IMAD.IADD R16, R215, 0x1, -R85.reuse ;  /* 0x00000001d7107824 */ /* 0x100fe200078e0a55 */
[C---:B------:R-:W-:Y:S01]  /*4520*/  HMMA.16816.F32.BF16 R44, R24.reuse, R18, R44 ;  /* 0x00000012182c723c */ /* 0x040fe2000004182c */
[----:B------:R-:W-:Y:S01]  /*4530*/  IMAD.IADD R17, R212, 0x1, -R85 ;  /* 0x00000001d4117824 */ /* 0x000fe200078e0a55 */
[----:B------:R-:W-:Y:S01]  /*4540*/  IABS R108, R108 ;  /* 0x0000006c006c7213 */ /* 0x000fe20000000000 */
[----:B------:R-:W-:Y:S01]  /*4550*/  IMAD.MOV.U32 R87, RZ, RZ, R48 ;  /* 0x000000ffff577224 */ /* 0x000fe200078e0030 */
[----:B------:R-:W-:Y:S01]  /*4560*/  IABS R16, R16 ;  /* 0x0000001000107213 */ /* 0x000fe20000000000 */
[----:B------:R-:W2:Y:S01]  /*4570*/  LDSM.16.M88.4 R48, [R188+0x3800] ;  /* 0x00380000bc30783b */ /* 0x000ea20000000200 */
[----:B------:R4:W-:Y:S01]  /*4580*/  I2F R86, R52 ;  /* 0x0000003400567306 */ /* 0x0009e20000201400 */
[----:B------:R-:W-:Y:S01]  /*4590*/  ISETP.GE.AND P4, PT, R2, R213, PT ;  /* 0x000000d50200720c */ /* 0x000fe20003f86270 */
[----:B-1----:R-:W-:Y:S01]  /*45a0*/  HMMA.16816.F32.BF16 R40, R24, R12, R40 ;  /* 0x0000000c1828723c */ /* 0x002fe20000041828 */
[----:B------:R-:W-:Y:S01]  /*45b0*/  IMAD.MOV.U32 R89, RZ, RZ, R16 ;  /* 0x000000ffff597224 */ /* 0x000fe200078e0010 */
[----:B------:R-:W-:-:S02]  /*45c0*/  IABS R16, R17 ;  /* 0x0000001100107213 */ /* 0x000fc40000000000 */
[-C--:B------:R-:W-:Y:S02]  /*45d0*/  ISETP.GE.AND P5, PT, R2, R210.reuse, PT ;  /* 0x000000d20200720c */ /* 0x080fe40003fa6270 */
[----:B------:R-:W-:Y:S01]  /*45e0*/  I2F R87, R87 ;  /* 0x0000005700577306 */ /* 0x000fe20000201400 */
[----:B------:R-:W-:Y:S01]  /*45f0*/  IMAD.IADD R12, R215, 0x1, -R88 ;  /* 0x00000001d70c7824 */ /* 0x000fe200078e0a58 */
[C---:B------:R-:W-:Y:S01]  /*4600*/  HMMA.16816.F32.BF16 R36, R24.reuse, R14, R36 ;  /* 0x0000000e1824723c */ /* 0x040fe20000041824 */
[----:B------:R-:W-:Y:S01]  /*4610*/  IMAD.MOV.U32 R90, RZ, RZ, R16 ;  /* 0x000000ffff5a7224 */ /* 0x000fe200078e0010 */
[----:B------:R-:W-:Y:S01]  /*4620*/  ISETP.GE.AND P2, PT, R76, R210, PT ;  /* 0x000000d24c00720c */ /* 0x000fe20003f46270 */
[----:B------:R-:W1:Y:S01]  /*4630*/  LDSM.16.M88.4 R16, [R201+0xa000] ;  /* 0x00a00000c910783b */ /* 0x000e620000000200 */
[----:B------:R-:W-:Y:S01]  /*4640*/  IABS R12, R12 ;  /* 0x0000000c000c7213 */ /* 0x000fe20000000000 */
[----:B------:R-:W-:Y:S01]  /*4650*/  IMAD.IADD R13, R212, 0x1, -R88 ;  /* 0x00000001d40d7824 */ /* 0x000fe200078e0a58 */
[----:B------:R-:W-:Y:S01]  /*4660*/  I2F R89, R89 ;  /* 0x0000005900597306 */ /* 0x000fe20000201400 */
[----:B----4-:R-:W-:Y:S01]  /*4670*/  LDSM.16.M88.4 R52, [R200+0x4000] ;  /* 0x00400000c834783b */ /* 0x010fe20000000200 */
[----:B------:R-:W-:Y:S01]  /*4680*/  ISETP.GE.AND P1, PT, R79, R213, PT ;  /* 0x000000d54f00720c */ /* 0x000fe20003f26270 */
[----:B------:R-:W-:Y:S01]  /*4690*/  IMAD.MOV.U32 R92, RZ, RZ, R12 ;  /* 0x000000ffff5c7224 */ /* 0x000fe200078e000c */
[----:B------:R-:W-:Y:S01]  /*46a0*/  IABS R12, R13 ;  /* 0x0000000d000c7213 */ /* 0x000fe20000000000 */
[----:B---3--:R-:W-:Y:S01]  /*46b0*/  HMMA.16816.F32.BF16 R32, R24, R8, R32 ;  /* 0x000000081820723c */ /* 0x008fe20000041820 */
[----:B------:R-:W-:-:S02]  /*46c0*/  ISETP.LT.OR P3, PT, R82, R214, P3 ;  /* 0x000000d65200720c */ /* 0x000fc40001f61670 */
[----:B------:R-:W-:Y:S01]  /*46d0*/  I2F R90, R90 ;  /* 0x0000005a005a7306 */ /* 0x000fe20000201400 */
[----:B------:R-:W-:Y:S01]  /*46e0*/  IMAD.MOV.U32 R93, RZ, RZ, R12 ;  /* 0x000000ffff5d7224 */ /* 0x000fe200078e000c */
[----:B------:R-:W-:Y:S01]  /*46f0*/  ISETP.LT.OR P4, PT, R2, R214, P4 ;  /* 0x000000d60200720c */ /* 0x000fe20002781670 */
[----:B------:R-:W3:Y:S01]  /*4700*/  LDSM.16.M88.4 R12, [R201+0xa800] ;  /* 0x00a80000c90c783b */ /* 0x000ee20000000200 */
[--C-:B------:R-:W-:Y:S01]  /*4710*/  IMAD.IADD R8, R215, 0x1, -R91.reuse ;  /* 0x00000001d7087824 */ /* 0x100fe200078e0a5b */
[----:B------:R-:W-:Y:S01]  /*4720*/  HMMA.16816.F32.BF16 R28, R24, R10, R28 ;  /* 0x0000000a181c723c */ /* 0x000fe2000004181c */
[----:B------:R-:W-:Y:S01]  /*4730*/  IMAD.IADD R9, R212, 0x1, -R91 ;  /* 0x00000001d4097824 */ /* 0x000fe200078e0a5b */
[-C--:B------:R-:W-:Y:S01]  /*4740*/  ISETP.LT.OR P5, PT, R2, R211.reuse, P5 ;  /* 0x000000d30200720c */ /* 0x080fe20002fa1670 */
[----:B------:R-:W-:Y:S01]  /*4750*/  I2F R93, R93 ;  /* 0x0000005d005d7306 */ /* 0x000fe20000201400 */
[----:B------:R-:W-:Y:S02]  /*4760*/  IABS R8, R8 ;  /* 0x0000000800087213 */ /* 0x000fe40000000000 */
[----:B------:R-:W-:-:S02]  /*4770*/  ISETP.LT.OR P2, PT, R76, R211, P2 ;  /* 0x000000d34c00720c */ /* 0x000fc40001741670 */
[----:B------:R-:W-:Y:S01]  /*4780*/  ISETP.LT.OR P1, PT, R79, R214, P1 ;  /* 0x000000d64f00720c */ /* 0x000fe20000f21670 */
[----:B------:R-:W-:Y:S01]  /*4790*/  IMAD.MOV.U32 R95, RZ, RZ, R8 ;  /* 0x000000ffff5f7224 */ /* 0x000fe200078e0008 */
[----:B------:R-:W-:Y:S01]  /*47a0*/  IABS R8, R9 ;  /* 0x0000000900087213 */ /* 0x000fe20000000000 */
[C---:B--2---:R-:W-:Y:S01]  /*47b0*/  HMMA.16816.F32.BF16 R60, R24.reuse, R48, R60 ;  /* 0x00000030183c723c */ /* 0x044fe2000004183c */
[----:B------:R-:W-:Y:S01]  /*47c0*/  I2F R92, R92 ;  /* 0x0000005c005c7306 */ /* 0x000fe20000201400 */
[----:B------:R-:W-:Y:S02]  /*47d0*/  IABS R110, R110 ;  /* 0x0000006e006e7213 */ /* 0x000fe40000000000 */
[----:B------:R-:W-:Y:S01]  /*47e0*/  IMAD.MOV.U32 R96, RZ, RZ, R8 ;  /* 0x000000ffff607224 */ /* 0x000fe200078e0008 */
[C---:B------:R-:W-:Y:S01]  /*47f0*/  ISETP.GE.AND P6, PT, R76.reuse, R213, PT ;  /* 0x000000d54c00720c */ /* 0x040fe20003fc6270 */
[----:B------:R-:W2:Y:S01]  /*4800*/  LDSM.16.M88.4 R8, [R201+0xb000] ;  /* 0x00b00000c908783b */ /* 0x000ea20000000200 */
[----:B------:R-:W-:Y:S01]  /*4810*/  IMAD.IADD R48, R215, 0x1, -R94 ;  /* 0x00000001d7307824 */ /* 0x000fe200078e0a5e */
[----:B------:R-:W-:Y:S01]  /*4820*/  HMMA.16816.F32.BF16 R56, R24, R50, R56 ;  /* 0x000000321838723c */ /* 0x000fe20000041838 */
[----:B------:R-:W-:Y:S01]  /*4830*/  I2F R95, R95 ;  /* 0x0000005f005f7306 */ /* 0x000fe20000201400 */
[----:B------:R-:W-:-:S02]  /*4840*/  ISETP.LT.OR P6, PT, R76, R214, P6 ;  /* 0x000000d64c00720c */ /* 0x000fc400037c1670 */
[----:B------:R-:W-:-:S03]  /*4850*/  IABS R48, R48 ;  /* 0x0000003000307213 */ /* 0x000fc60000000000 */
[----:B------:R-:W-:Y:S01]  /*4860*/  IMAD.IADD R24, R212, 0x1, -R94 ;  /* 0x00000001d4187824 */ /* 0x000fe200078e0a5e */
[----:B-1----:R-:W-:Y:S01]  /*4870*/  HMMA.16816.F32.BF16 R20, R68, R16, R20 ;  /* 0x000000104414723c */ /* 0x002fe20000041814 */
[----:B------:R1:W-:Y:S03]  /*4880*/  I2F R98, R48 ;  /* 0x0000003000627306 */ /* 0x0003e60000201400 */
[----:B------:R-:W-:-:S03]  /*4890*/  IABS R24, R24 ;  /* 0x0000001800187213 */ /* 0x000fc60000000000 */
[--C-:B------:R-:W-:Y:S01]  /*48a0*/  IMAD.IADD R16, R215, 0x1, -R97.reuse ;  /* 0x00000001d7107824 */ /* 0x100fe200078e0a61 */
[----:B------:R-:W-:Y:S01]  /*48b0*/  HMMA.16816.F32.BF16 R44, R68, R18, R44 ;  /* 0x00000012442c723c */ /* 0x000fe2000004182c */
[----:B------:R-:W-:Y:S01]  /*48c0*/  IMAD.IADD R17, R212, 0x1, -R97 ;  /* 0x00000001d4117824 */ /* 0x000fe200078e0a61 */
[----:B------:R4:W-:Y:S02]  /*48d0*/  I2F R99, R24 ;  /* 0x0000001800637306 */ /* 0x0009e40000201400 */
[----:B------:R-:W-:-:S04]  /*48e0*/  IABS R16, R16 ;  /* 0x0000001000107213 */ /* 0x000fc80000000000 */
[C---:B---3--:R-:W-:Y:S01]  /*48f0*/  HMMA.16816.F32.BF16 R40, R68.reuse, R12, R40 ;  /* 0x0000000c4428723c */ /* 0x048fe20000041828 */
[----:B------:R-:W-:Y:S01]  /*4900*/  IMAD.MOV.U32 R101, RZ, RZ, R16 ;  /* 0x000000ffff657224 */ /* 0x000fe200078e0010 */
[----:B------:R-:W-:Y:S01]  /*4910*/  IABS R16, R17 ;  /* 0x0000001100107213 */ /* 0x000fe20000000000 */
[--C-:B------:R-:W-:Y:S01]  /*4920*/  IMAD.IADD R17, R212, 0x1, -R100.reuse ;  /* 0x00000001d4117824 */ /* 0x100fe200078e0a64 */
[----:B-1----:R-:W1:Y:S01]  /*4930*/  LDSM.16.M88.4 R48, [R199+0x4800] ;  /* 0x00480000c730783b */ /* 0x002e620000000200 */
[----:B------:R-:W-:Y:S02]  /*4940*/  I2F R96, R96 ;  /* 0x0000006000607306 */ /* 0x000fe40000201400 */
[----:B------:R-:W-:Y:S01]  /*4950*/  IMAD.IADD R12, R215, 0x1, -R100 ;  /* 0x00000001d70c7824 */ /* 0x000fe200078e0a64 */
[C---:B------:R-:W-:Y:S01]  /*4960*/  HMMA.16816.F32.BF16 R36, R68.reuse, R14, R36 ;  /* 0x0000000e4424723c */ /* 0x040fe20000041824 */
[----:B------:R-:W-:Y:S01]  /*4970*/  IMAD.MOV.U32 R102, RZ, RZ, R16 ;  /* 0x000000ffff667224 */ /* 0x000fe200078e0010 */
[----:B----4-:R-:W-:Y:S02]  /*4980*/  LDSM.16.M88.4 R24, [R195+0xa000] ;  /* 0x00a00000c318783b */ /* 0x010fe40000000200 */
[----:B------:R-:W-:Y:S01]  /*4990*/  IABS R16, R12 ;  /* 0x0000000c00107213 */ /* 0x000fe20000000000 */
[----:B------:R-:W-:Y:S01]  /*49a0*/  I2F R101, R101 ;  /* 0x0000006500657306 */ /* 0x000fe20000201400 */
[----:B------:R-:W3:Y:S02]  /*49b0*/  LDSM.16.M88.4 R12, [R198+0x4000] ;  /* 0x00400000c60c783b */ /* 0x000ee40000000200 */
[----:B--2---:R-:W-:Y:S01]  /*49c0*/  HMMA.16816.F32.BF16 R32, R68, R8, R32 ;  /* 0x000000084420723c */ /* 0x004fe20000041820 */
[----:B------:R-:W-:Y:S01]  /*49d0*/  IMAD.MOV.U32 R104, RZ, RZ, R16 ;  /* 0x000000ffff687224 */ /* 0x000fe200078e0010 */
[----:B------:R-:W-:-:S03]  /*49e0*/  IABS R16, R17 ;  /* 0x0000001100107213 */ /* 0x000fc60000000000 */
[----:B------:R-:W-:Y:S02]  /*49f0*/  I2F R102, R102 ;  /* 0x0000006600667306 */ /* 0x000fe40000201400 */
[C---:B------:R-:W-:Y:S01]  /*4a00*/  IMAD.IADD R8, R215.reuse, 0x1, -R103 ;  /* 0x00000001d7087824 */ /* 0x040fe200078e0a67 */
[----:B------:R-:W-:Y:S04]  /*4a10*/  HMMA.16816.F32.BF16 R20, R52, R72, R20 ;  /* 0x000000483414723c */ /* 0x000fe80000041814 */
[----:B------:R-:W-:Y:S01]  /*4a20*/  IABS R8, R8 ;  /* 0x0000000800087213 */ /* 0x000fe20000000000 */
[----:B------:R2:W-:Y:S02]  /*4a30*/  I2F R105, R16 ;  /* 0x0000001000697306 */ /* 0x0005e40000201400 */
[----:B------:R-:W-:Y:S01]  /*4a40*/  IMAD.IADD R72, R212, 0x1, -R106 ;  /* 0x00000001d4487824 */ /* 0x000fe200078e0a6a */
[----:B------:R-:W-:Y:S01]  /*4a50*/  HMMA.16816.F32.BF16 R28, R68, R10, R28 ;  /* 0x0000000a441c723c */ /* 0x000fe2000004181c */
[----:B------:R-:W-:-:S03]  /*4a60*/  IMAD.IADD R73, R215, 0x1, -R109 ;  /* 0x00000001d7497824 */ /* 0x000fc600078e0a6d */
[----:B------:R-:W-:Y:S01]  /*4a70*/  IABS R72, R72 ;  /* 0x0000004800487213 */ /* 0x000fe20000000000 */
[----:B------:R4:W-:Y:S03]  /*4a80*/  I2F R107, R8 ;  /* 0x00000008006b7306 */ /* 0x0009e60000201400 */
[C---:B------:R-:W-:Y:S01]  /*4a90*/  HMMA.16816.F32.BF16 R44, R52.reuse, R74, R44 ;  /* 0x0000004a342c723c */ /* 0x040fe2000004182c */
[----:B------:R-:W-:Y:S01]  /*4aa0*/  IMAD.MOV.U32 R111, RZ, RZ, R72 ;  /* 0x000000ffff6f7224 */ /* 0x000fe200078e0048 */
[----:B------:R-:W-:Y:S01]  /*4ab0*/  IABS R72, R73 ;  /* 0x0000004900487213 */ /* 0x000fe20000000000 */
[----:B--2---:R-:W-:Y:S03]  /*4ac0*/  LDSM.16.M88.4 R16, [R188+0x4000] ;  /* 0x00400000bc10783b */ /* 0x004fe60000000200 */
[----:B------:R2:W-:Y:S02]  /*4ad0*/  I2F R113, R72 ;  /* 0x0000004800717306 */ /* 0x0005e40000201400 */
[----:B-1----:R-:W-:Y:S01]  /*4ae0*/  HMMA.16816.F32.BF16 R40, R52, R48, R40 ;  /* 0x000000303428723c */ /* 0x002fe20000041828 */
[----:B----4-:R-:W1:Y:S05]  /*4af0*/  LDSM.16.M88.4 R8, [R197+0x4000] ;  /* 0x00400000c508783b */ /* 0x010e6a0000000200 */
[----:B------:R-:W-:Y:S01]  /*4b00*/  I2F R108, R108 ;  /* 0x0000006c006c7306 */ /* 0x000fe20000201400 */
[----:B------:R-:W-:Y:S01]  /*4b10*/  IMAD.IADD R48, R215, 0x1, -R115 ;  /* 0x00000001d7307824 */ /* 0x000fe200078e0a73 */
[----:B---3--:R-:W-:Y:S04]  /*4b20*/  HMMA.16816.F32.BF16 R20, R12, R24, R20 ;  /* 0x000000180c14723c */ /* 0x008fe80000041814 */
[----:B------:R-:W-:-:S02]  /*4b30*/  IABS R48, R48 ;  /* 0x0000003000307213 */ /* 0x000fc40000000000 */
[----:B------:R-:W-:Y:S01]  /*4b40*/  I2F R104, R104 ;  /* 0x0000006800687306 */ /* 0x000fe20000201400 */
[C---:B------:R-:W-:Y:S01]  /*4b50*/  IMAD.IADD R24, R212.reuse, 0x1, -R109 ;  /* 0x00000001d4187824 */ /* 0x040fe200078e0a6d */
[----:B--2---:R-:W-:Y:S01]  /*4b60*/  HMMA.16816.F32.BF16 R72, R68, R64, R60 ;  /* 0x000000404448723c */ /* 0x004fe2000004183c */
[----:B------:R-:W2:Y:S01]  /*4b70*/  LDSM.16.M88.4 R60, [R195+0xa800] ;  /* 0x00a80000c33c783b */ /* 0x000ea20000000200 */
[----:B------:R-:W-:Y:S02]  /*4b80*/  IMAD.MOV.U32 R119, RZ, RZ, R48 ;  /* 0x000000ffff777224 */ /* 0x000fe400078e0030 */
[----:B------:R-:W-:Y:S01]  /*4b90*/  IABS R24, R24 ;  /* 0x0000001800187213 */ /* 0x000fe20000000000 */
[----:B------:R-:W-:Y:S01]  /*4ba0*/  IMAD.IADD R25, R215, 0x1, -R112 ;  /* 0x00000001d7197824 */ /* 0x000fe200078e0a70 */
[----:B------:R-:W-:Y:S02]  /*4bb0*/  I2F R110, R110 ;  /* 0x0000006e006e7306 */ /* 0x000fe40000201400 */
[----:B------:R-:W-:Y:S01]  /*4bc0*/  HMMA.16816.F32.BF16 R44, R12, R26, R44 ;  /* 0x0000001a0c2c723c */ /* 0x000fe2000004182c */
[----:B------:R-:W-:Y:S01]  /*4bd0*/  IMAD.MOV.U32 R114, RZ, RZ, R24 ;  /* 0x000000ffff727224 */ /* 0x000fe200078e0018 */
[----:B------:R-:W-:Y:S01]  /*4be0*/  IABS R24, R25 ;  /* 0x0000001900187213 */ /* 0x000fe20000000000 */
[----:B------:R-:W-:-:S03]  /*4bf0*/  IMAD.IADD R25, R212, 0x1, -R112 ;  /* 0x00000001d4197824 */ /* 0x000fc600078e0a70 */
[----:B------:R-:W-:Y:S01]  /*4c00*/  I2F R111, R111 ;  /* 0x0000006f006f7306 */ /* 0x000fe20000201400 */
[----:B------:R-:W-:Y:S01]  /*4c10*/  IMAD.MOV.U32 R116, RZ, RZ, R24 ;  /* 0x000000ffff747224 */ /* 0x000fe200078e0018 */
[----:B------:R-:W-:Y:S01]  /*4c20*/  HMMA.16816.F32.BF16 R64, R68, R66, R56 ;  /* 0x000000424440723c */ /* 0x000fe20000041838 */
[----:B------:R-:W-:Y:S01]  /*4c30*/  IABS R24, R25 ;  /* 0x0000001900187213 */ /* 0x000fe20000000000 */
[----:B------:R-:W3:Y:S04]  /*4c40*/  LDSM.16.M88.4 R56, [R188+0x4800] ;  /* 0x00480000bc38783b */ /* 0x000ee80000000200 */
[----:B------:R4:W-:Y:S02]  /*4c50*/  I2F R117, R24 ;  /* 0x0000001800757306 */ /* 0x0009e40000201400 */
[----:B------:R-:W-:Y:S06]  /*4c60*/  HMMA.16816.F32.BF16 R36, R52, R50, R36 ;  /* 0x000000323424723c */ /* 0x000fec0000041824 */
[----:B------:R-:W-:Y:S02]  /*4c70*/  I2F R114, R114 ;  /* 0x0000007200727306 */ /* 0x000fe40000201400 */
[C---:B-1----:R-:W-:Y:S01]  /*4c80*/  HMMA.16816.F32.BF16 R20, R8.reuse, R16, R20 ;  /* 0x000000100814723c */ /* 0x042fe20000041814 */
[----:B----4-:R-:W1:Y:S06]  /*4c90*/  LDSM.16.M88.4 R24, [R199+0x5000] ;  /* 0x00500000c718783b */ /* 0x010e6c0000000200 */
[C---:B------:R-:W-:Y:S01]  /*4ca0*/  IMAD.IADD R16, R212.reuse, 0x1, -R115 ;  /* 0x00000001d4107824 */ /* 0x040fe200078e0a73 */
[----:B------:R-:W-:Y:S01]  /*4cb0*/  HMMA.16816.F32.BF16 R44, R8, R18, R44 ;  /* 0x00000012082c723c */ /* 0x000fe2000004182c */
[--C-:B------:R-:W-:Y:S01]  /*4cc0*/  IMAD.IADD R17, R212, 0x1, -R118.reuse ;  /* 0x00000001d4117824 */ /* 0x100fe200078e0a76 */
[----:B------:R-:W-:Y:S02]  /*4cd0*/  I2F R116, R116 ;  /* 0x0000007400747306 */ /* 0x000fe40000201400 */
[----:B------:R-:W-:Y:S01]  /*4ce0*/  IABS R48, R16 ;  /* 0x0000001000307213 */ /* 0x000fe20000000000 */
[----:B------:R-:W-:-:S03]  /*4cf0*/  IMAD.IADD R16, R215, 0x1, -R118 ;  /* 0x00000001d7107824 */ /* 0x000fc600078e0a76 */
[C---:B--2---:R-:W-:Y:S02]  /*4d00*/  HMMA.16816.F32.BF16 R40, R12.reuse, R60, R40 ;  /* 0x0000003c0c28723c */ /* 0x044fe40000041828 */
[----:B------:R-:W-:Y:S01]  /*4d10*/  IABS R16, R16 ;  /* 0x0000001000107213 */ /* 0x000fe20000000000 */
[----:B------:R2:W-:Y:S04]  /*4d20*/  I2F R68, R48 ;  /* 0x0000003000447306 */ /* 0x0005e80000201400 */
[----:B------:R-:W-:Y:S01]  /*4d30*/  IMAD.MOV.U32 R69, RZ, RZ, R16 ;  /* 0x000000ffff457224 */ /* 0x000fe200078e0010 */
[----:B------:R-:W-:Y:S01]  /*4d40*/  IABS R16, R17 ;  /* 0x0000001100107213 */ /* 0x000fe20000000000 */
[----:B------:R-:W-:Y:S01]  /*4d50*/  FMUL.FTZ R20, R20, c[0x0][0x2ec] ;  /* 0x0000bb0014147a20 */ /* 0x000fe20000410000 */
[----:B------:R-:W-:Y:S01]  /*4d60*/  HMMA.16816.F32.BF16 R36, R12, R62, R36 ;  /* 0x0000003e0c24723c */ /* 0x000fe20000041824 */
[----:B------:R-:W-:Y:S01]  /*4d70*/  FMUL.FTZ R21, R21, c[0x0][0x2ec] ;  /* 0x0000bb0015157a20 */ /* 0x000fe20000410000 */
[----:B------:R4:W-:Y:S01]  /*4d80*/  I2F R60, R16 ;  /* 0x00000010003c7306 */ /* 0x0009e20000201400 */
[----:B------:R-:W-:-:S02]  /*4d90*/  FMUL.FTZ R22, R22, c[0x0][0x2ec] ;  /* 0x0000bb0016167a20 */ /* 0x000fc40000410000 */
[----:B------:R-:W-:Y:S02]  /*4da0*/  FMUL.FTZ R120, R23, c[0x0][0x2ec] ;  /* 0x0000bb0017787a20 */ /* 0x000fe40000410000 */
[----:B------:R-:W-:Y:S01]  /*4db0*/  FMUL.FTZ R45, R45, c[0x0][0x2ec] ;  /* 0x0000bb002d2d7a20 */ /* 0x000fe20000410000 */
[----:B--2---:R-:W2:Y:S02]  /*4dc0*/  LDSM.16.M88.4 R48, [R195+0xb000] ;  /* 0x00b00000c330783b */ /* 0x004ea40000000200 */
[----:B------:R-:W-:Y:S01]  /*4dd0*/  MUFU.TANH R70, R20 ;  /* 0x0000001400467308 */ /* 0x000fe20000002400 */
[----:B------:R-:W-:-:S03]  /*4de0*/  FMUL.FTZ R44, R44, c[0x0][0x2ec] ;  /* 0x0000bb002c2c7a20 */ /* 0x000fc60000410000 */
[----:B---3--:R-:W-:Y:S01]  /*4df0*/  HMMA.16816.F32.BF16 R40, R8, R56, R40 ;  /* 0x000000380828723c */ /* 0x008fe20000041828 */
[----:B----4-:R-:W3:Y:S03]  /*4e00*/  LDSM.16.M88.4 R16, [R199+0x5800] ;  /* 0x00580000c710783b */ /* 0x010ee60000000200 */
[----:B------:R-:W-:Y:S03]  /*4e10*/  MUFU.TANH R61, R21 ;  /* 0x00000015003d7308 */ /* 0x000fe60000002400 */
[----:B------:R-:W-:Y:S01]  /*4e20*/  FMUL.FTZ R57, R46, c[0x0][0x2ec] ;  /* 0x0000bb002e397a20 */ /* 0x000fe20000410000 */
[----:B-1----:R-:W-:Y:S01]  /*4e30*/  HMMA.16816.F32.BF16 R32, R52, R24, R32 ;  /* 0x000000183420723c */ /* 0x002fe20000041820 */
[----:B------:R-:W-:-:S03]  /*4e40*/  FMUL.FTZ R46, R47, c[0x0][0x2ec] ;  /* 0x0000bb002f2e7a20 */ /* 0x000fc60000410000 */
[----:B------:R1:W-:Y:S04]  /*4e50*/  MUFU.TANH R71, R22 ;  /* 0x0000001600477308 */ /* 0x0003e80000002400 */
[----:B------:R-:W-:Y:S01]  /*4e60*/  HMMA.16816.F32.BF16 R28, R52, R26, R28 ;  /* 0x0000001a341c723c */ /* 0x000fe2000004181c */
[----:B------:R-:W-:Y:S03]  /*4e70*/  LDSM.16.M88.4 R24, [R188+0x5800] ;  /* 0x00580000bc18783b */ /* 0x000fe60000000200 */
[----:B------:R-:W4:Y:S04]  /*4e80*/  MUFU.TANH R57, R57 ;  /* 0x0000003900397308 */ /* 0x000f280000002400 */
[----:B------:R-:W-:Y:S01]  /*4e90*/  HMMA.16816.F32.BF16 R36, R8, R58, R36 ;  /* 0x0000003a0824723c */ /* 0x000fe20000041824 */
[----:B------:R-:W-:-:S02]  /*4ea0*/  FMUL.FTZ R47, R42, c[0x0][0x2ec] ;  /* 0x0000bb002a2f7a20 */ /* 0x000fc40000410000 */
[----:B------:R-:W-:Y:S01]  /*4eb0*/  FMUL.FTZ R42, R43, c[0x0][0x2ec] ;  /* 0x0000bb002b2a7a20 */ /* 0x000fe20000410000 */
[----:B-1----:R-:W1:Y:S01]  /*4ec0*/  LDSM.16.M88.4 R20, [R188+0x5000] ;  /* 0x00500000bc14783b */ /* 0x002e620000000200 */
[----:B------:R-:W-:Y:S01]  /*4ed0*/  MUFU.TANH R45, R45 ;  /* 0x0000002d002d7308 */ /* 0x000fe20000002400 */
[----:B------:R-:W-:Y:S02]  /*4ee0*/  FMUL.FTZ R40, R40, c[0x0][0x2ec] ;  /* 0x0000bb0028287a20 */ /* 0x000fe40000410000 */
[----:B------:R-:W-:Y:S01]  /*4ef0*/  FMUL.FTZ R41, R41, c[0x0][0x2ec] ;  /* 0x0000bb0029297a20 */ /* 0x000fe20000410000 */
[----:B--2---:R-:W-:Y:S01]  /*4f00*/  HMMA.16816.F32.BF16 R32, R12, R48, R32 ;  /* 0x000000300c20723c */ /* 0x004fe20000041820 */
[----:B----4-:R-:W-:-:S03]  /*4f10*/  FFMA.FTZ R6, R84, -UR21, R57 ;  /* 0x8000001554067c23 */ /* 0x010fc60008010039 */
[----:B------:R-:W2:Y:S02]  /*4f20*/  MUFU.TANH R120, R120 ;  /* 0x0000007800787308 */ /* 0x000ea40000002400 */
[----:B------:R-:W-:Y:S02]  /*4f30*/  FSEL R6, R6, -INF , !P0 ;  /* 0xff80000006067808 */ /* 0x000fe40004000000 */
[----:B------:R-:W-:Y:S01]  /*4f40*/  HMMA.16816.F32.BF16 R28, R12, R50, R28 ;  /* 0x000000320c1c723c */ /* 0x000fe2000004181c */
[----:B------:R-:W-:-:S03]  /*4f50*/  ISETP.GE.AND P0, PT, R91, R213, PT ;  /* 0x000000d55b00720c */ /* 0x000fc60003f06270 */
[----:B------:R-:W4:Y:S03]  /*4f60*/  MUFU.TANH R44, R44 ;  /* 0x0000002c002c7308 */ /* 0x000f260000002400 */
[----:B------:R-:W-:Y:S01]  /*4f70*/  FMUL.FTZ R36, R36, c[0x0][0x2ec] ;  /* 0x0000bb0024247a20 */ /* 0x000fe20000410000 */
[----:B------:R-:W-:Y:S01]  /*4f80*/  ISETP.LT.OR P0, PT, R91, R214, P0 ;  /* 0x000000d65b00720c */ /* 0x000fe20000701670 */
[----:B------:R-:W-:Y:S01]  /*4f90*/  FMUL.FTZ R43, R38, c[0x0][0x2ec] ;  /* 0x0000bb00262b7a20 */ /* 0x000fe20000410000 */
[----:B---3--:R-:W-:Y:S01]  /*4fa0*/  HMMA.16816.F32.BF16 R72, R52, R16, R72 ;  /* 0x000000103448723c */ /* 0x008fe20000041848 */
[----:B------:R-:W-:Y:S02]  /*4fb0*/  FMUL.FTZ R37, R37, c[0x0][0x2ec] ;  /* 0x0000bb0025257a20 */ /* 0x000fe40000410000 */
[----:B------:R-:W-:Y:S01]  /*4fc0*/  MUFU.TANH R36, R36 ;  /* 0x0000002400247308 */ /* 0x000fe20000002400 */
[----:B------:R-:W-:-:S02]  /*4fd0*/  FMUL.FTZ R38, R39, c[0x0][0x2ec] ;  /* 0x0000bb0027267a20 */ /* 0x000fc40000410000 */
[----:B--2---:R-:W-:Y:S02]  /*4fe0*/  FFMA.FTZ R4, R81, -UR21, R120 ;  /* 0x8000001551047c23 */ /* 0x004fe40008010078 */
[----:B------:R-:W-:Y:S01]  /*4ff0*/  HMMA.16816.F32.BF16 R64, R52, R18, R64 ;  /* 0x000000123440723c */ /* 0x000fe20000041840 */
[----:B------:R-:W2:Y:S01]  /*5000*/  LDSM.16.M88.4 R16, [R195+0xb800] ;  /* 0x00b80000c310783b */ /* 0x000ea20000000200 */
[----:B------:R-:W-:-:S04]  /*5010*/  DEPBAR.LE SB0, 0x0 ;  /* 0x000080000000791a */ /* 0x000fc80000000000 */
[----:B------:R-:W-:Y:S01]  /*5020*/  MUFU.TANH R43, R43 ;  /* 0x0000002b002b7308 */ /* 0x000fe20000002400 */
[----:B------:R-:W-:Y:S02]  /*5030*/  FSEL R4, R4, -INF , !P2 ;  /* 0xff80000004047808 */ /* 0x000fe40005000000 */
[C---:B------:R-:W-:Y:S01]  /*5040*/  ISETP.GE.AND P2, PT, R85.reuse, R210, PT ;  /* 0x000000d25500720c */ /* 0x040fe20003f46270 */
[C---:B-1----:R-:W-:Y:S03]  /*5050*/  HMMA.16816.F32.BF16 R32, R8.reuse, R20, R32 ;  /* 0x000000140820723c */ /* 0x042fe60000041820 */
[----:B------:R-:W-:Y:S01]  /*5060*/  ISETP.LT.OR P2, PT, R85, R211, P2 ;  /* 0x000000d35500720c */ /* 0x000fe20001741670 */
[----:B------:R-:W1:Y:S03]  /*5070*/  MUFU.TANH R46, R46 ;  /* 0x0000002e002e7308 */ /* 0x000e660000002400 */
[----:B------:R-:W-:Y:S01]  /*5080*/  FFMA.FTZ R21, R77, -UR21, R70 ;  /* 0x800000154d157c23 */ /* 0x000fe20008010046 */
[----:B------:R-:W-:Y:S01]  /*5090*/  HMMA.16816.F32.BF16 R28, R8, R22, R28 ;  /* 0x00000016081c723c */ /* 0x000fe2000004181c */
[----:B------:R-:W-:-:S03]  /*50a0*/  FFMA.FTZ R20, R80, -UR21, R61 ;  /* 0x8000001550147c23 */ /* 0x000fc6000801003d */
[----:B------:R-:W3:Y:S01]  /*50b0*/  MUFU.TANH R40, R40 ;  /* 0x0000002800287308 */ /* 0x000ee20000002400 */
[----:B------:R-:W-:Y:S02]  /*50c0*/  FSEL R21, R21, -INF , !P4 ;  /* 0xff80000015157808 */ /* 0x000fe40006000000 */
[----:B----4-:R-:W-:Y:S01]  /*50d0*/  FFMA.FTZ R23, R83, -UR21, R44 ;  /* 0x8000001553177c23 */ /* 0x010fe2000801002c */
[-C--:B------:R-:W-:Y:S02]  /*50e0*/  ISETP.GE.AND P4, PT, R82, R210.reuse, PT ;  /* 0x000000d25200720c */ /* 0x080fe40003f86270 */
[----:B------:R-:W-:Y:S02]  /*50f0*/  FSEL R20, R20, -INF , !P6 ;  /* 0xff80000014147808 */ /* 0x000fe40007000000 */
[----:B------:R-:W4:Y:S01]  /*5100*/  MUFU.TANH R47, R47 ;  /* 0x0000002f002f7308 */ /* 0x000f220000002400 */
[----:B------:R-:W-:Y:S01]  /*5110*/  FSEL R23, R23, -INF , !P1 ;  /* 0xff80000017177808 */ /* 0x000fe20004800000 */
[----:B-1----:R-:W-:Y:S01]  /*5120*/  FFMA.FTZ R2, R87, -UR21, R46 ;  /* 0x8000001557027c23 */ /* 0x002fe2000801002e */
[----:B------:R-:W-:Y:S01]  /*5130*/  ISETP.GE.AND P1, PT, R88, R210, PT ;  /* 0x000000d25800720c */ /* 0x000fe20003f26270 */
[----:B------:R-:W-:Y:S01]  /*5140*/  FMUL.FTZ R22, R35, c[0x0][0x2ec] ;  /* 0x0000bb0023167a20 */ /* 0x000fe20000410000 */
[-C--:B------:R-:W-:Y:S01]  /*5150*/  ISETP.LT.OR P4, PT, R82, R211.reuse, P4 ;  /* 0x000000d35200720c */ /* 0x080fe20002781670 */
[----:B------:R-:W-:Y:S01]  /*5160*/  FMUL.FTZ R32, R32, c[0x0][0x2ec] ;  /* 0x0000bb0020207a20 */ /* 0x000fe20000410000 */
[----:B------:R-:W-:Y:S01]  /*5170*/  ISETP.LT.OR P1, PT, R88, R211, P1 ;  /* 0x000000d35800720c */ /* 0x000fe20000f21670 */
[----:B------:R-:W1:Y:S01]  /*5180*/  MUFU.TANH R42, R42 ;  /* 0x0000002a002a7308 */ /* 0x000e620000002400 */
[----:B------:R-:W-:Y:S01]  /*5190*/  FMUL.FTZ R34, R34, c[0x0][0x2ec] ;  /* 0x0000bb0022227a20 */ /* 0x000fe20000410000 */
[----:B------:R-:W-:Y:S01]  /*51a0*/  FSEL R2, R2, -INF , !P4 ;  /* 0xff80000002027808 */ /* 0x000fe20006000000 */
[C---:B--2---:R-:W-:Y:S01]  /*51b0*/  HMMA.16816.F32.BF16 R72, R12.reuse, R16, R72 ;  /* 0x000000100c48723c */ /* 0x044fe20000041848 */
[----:B------:R-:W-:Y:S01]  /*51c0*/  FMUL.FTZ R33, R33, c[0x0][0x2ec] ;  /* 0x0000bb0021217a20 */ /* 0x000fe20000410000 */
[-C--:B------:R-:W-:Y:S01]  /*51d0*/  ISETP.GE.AND P6, PT, R88, R213.reuse, PT ;  /* 0x000000d55800720c */ /* 0x080fe20003fc6270 */
[----:B------:R-:W-:Y:S01]  /*51e0*/  FMUL.FTZ R29, R29, c[0x0][0x2ec] ;  /* 0x0000bb001d1d7a20 */ /* 0x000fe20000410000 */
[----:B------:R-:W-:Y:S01]  /*51f0*/  ISETP.GE.AND P4, PT, R94, R213, PT ;  /* 0x000000d55e00720c */ /* 0x000fe20003f86270 */
[----:B------:R-:W2:Y:S01]  /*5200*/  MUFU.TANH R22, R22 ;  /* 0x0000001600167308 */ /* 0x000ea20000002400 */
[-C--:B------:R-:W-:Y:S01]  /*5210*/  ISETP.LT.OR P6, PT, R88, R214.reuse, P6 ;  /* 0x000000d65800720c */ /* 0x080fe200037c1670 */
[----:B------:R-:W-:Y:S01]  /*5220*/  FFMA.FTZ R16, R78, -UR21, R71 ;  /* 0x800000154e107c23 */ /* 0x000fe20008010047 */
[----:B------:R-:W-:Y:S01]  /*5230*/  HMMA.16816.F32.BF16 R64, R12, R18, R64 ;  /* 0x000000120c40723c */ /* 0x000fe20000041840 */
[----:B---3--:R-:W-:Y:S01]  /*5240*/  FFMA.FTZ R17, R89, -UR21, R40 ;  /* 0x8000001559117c23 */ /* 0x008fe20008010028 */
[----:B------:R-:W-:-:S02]  /*5250*/  ISETP.LT.OR P4, PT, R94, R214, P4 ;  /* 0x000000d65e00720c */ /* 0x000fc40002781670 */
[----:B------:R-:W-:Y:S01]  /*5260*/  FSEL R16, R16, -INF , !P5 ;  /* 0xff80000010107808 */ /* 0x000fe20006800000 */
[----:B------:R-:W3:Y:S01]  /*5270*/  MUFU.TANH R41, R41 ;  /* 0x0000002900297308 */ /* 0x000ee20000002400 */
[----:B------:R-:W-:Y:S01]  /*5280*/  ISETP.GE.AND P5, PT, R85, R213, PT ;  /* 0x000000d55500720c */ /* 0x000fe20003fa6270 */
[----:B------:R-:W-:Y:S02]  /*5290*/  FMUL.FTZ R19, R30, c[0x0][0x2ec] ;  /* 0x0000bb001e137a20 */ /* 0x000fe40000410000 */
[----:B------:R-:W-:Y:S01]  /*52a0*/  FFMA.FTZ R13, R95, -UR21, R36 ;  /* 0x800000155f0d7c23 */ /* 0x000fe20008010024 */
[----:B------:R-:W-:Y:S01]  /*52b0*/  ISETP.LT.OR P5, PT, R85, R214, P5 ;  /* 0x000000d65500720c */ /* 0x000fe20002fa1670 */
[----:B------:R-:W-:Y:S02]  /*52c0*/  FMUL.FTZ R18, R31, c[0x0][0x2ec] ;  /* 0x0000bb001f127a20 */ /* 0x000fe40000410000 */
[----:B------:R-:W5:Y:S01]  /*52d0*/  MUFU.TANH R37, R37 ;  /* 0x0000002500257308 */ /* 0x000f620000002400 */
[----:B------:R-:W-:Y:S01]  /*52e0*/  FSEL R13, R13, -INF , !P0 ;  /* 0xff8000000d0d7808 */ /* 0x000fe20004000000 */
[----:B----4-:R-:W-:Y:S01]  /*52f0*/  FFMA.FTZ R14, R90, -UR21, R47 ;  /* 0x800000155a0e7c23 */ /* 0x010fe2000801002f */
[C---:B------:R-:W-:Y:S01]  /*5300*/  HMMA.16816.F32.BF16 R72, R8.reuse, R24, R72 ;  /* 0x000000180848723c */ /* 0x040fe20000041848 */
[CC--:B------:R-:W-:Y:S01]  /*5310*/  ISETP.GE.AND P0, PT, R100.reuse, R210.reuse, PT ;  /* 0x000000d26400720c */ /* 0x0c0fe20003f06270 */
[----:B-1----:R-:W-:Y:S01]  /*5320*/  FFMA.FTZ R12, R93, -UR21, R42 ;  /* 0x800000155d0c7c23 */ /* 0x002fe2000801002a */
[----:B------:R-:W-:Y:S01]  /*5330*/  FSEL R17, R17, -INF , !P5 ;  /* 0xff80000011117808 */ /* 0x000fe20006800000 */
[----:B--2---:R-:W-:Y:S01]  /*5340*/  FFMA.FTZ R105, R105, -UR21, R22 ;  /* 0x8000001569697c23 */ /* 0x004fe20008010016 */
[----:B------:R-:W1:Y:S01]  /*5350*/  MUFU.TANH R38, R38 ;  /* 0x0000002600267308 */ /* 0x000e620000002400 */
[----:B------:R-:W-:Y:S01]  /*5360*/  ISETP.LT.OR P0, PT, R100, R211, P0 ;  /* 0x000000d36400720c */ /* 0x000fe20000701670 */
[----:B------:R-:W-:Y:S01]  /*5370*/  FMUL.FTZ R24, R28, c[0x0][0x2ec] ;  /* 0x0000bb001c187a20 */ /* 0x000fe20000410000 */
[----:B------:R-:W-:Y:S01]  /*5380*/  HMMA.16816.F32.BF16 R64, R8, R26, R64 ;  /* 0x0000001a0840723c */ /* 0x000fe20000041840 */
[----:B------:R-:W-:Y:S01]  /*5390*/  FFMA.FTZ R25, R86, -UR21, R45 ;  /* 0x8000001556197c23 */ /* 0x000fe2000801002d */
[----:B------:R-:W-:Y:S01]  /*53a0*/  FSEL R14, R14, -INF , !P2 ;  /* 0xff8000000e0e7808 */ /* 0x000fe20005000000 */
[----:B---3--:R-:W-:Y:S01]  /*53b0*/  FFMA.FTZ R15, R92, -UR21, R41 ;  /* 0x800000155c0f7c23 */ /* 0x008fe20008010029 */
[----:B------:R-:W-:Y:S01]  /*53c0*/  FSEL R12, R12, -INF , !P1 ;  /* 0xff8000000c0c7808 */ /* 0x000fe20004800000 */
[----:B------:R-:W2:Y:S01]  /*53d0*/  MUFU.TANH R24, R24 ;  /* 0x0000001800187308 */ /* 0x000ea20000002400 */
[----:B------:R-:W-:Y:S01]  /*53e0*/  FSEL R25, R25, -INF , !P3 ;  /* 0xff80000019197808 */ /* 0x000fe20005800000 */
[----:B------:R-:W-:Y:S01]  /*53f0*/  FFMA.FTZ R10, R96, -UR21, R43 ;  /* 0x80000015600a7c23 */ /* 0x000fe2000801002b */
[-C--:B------:R-:W-:Y:S01]  /*5400*/  ISETP.GE.AND P3, PT, R91, R210.reuse, PT ;  /* 0x000000d25b00720c */ /* 0x080fe20003f66270 */
[----:B-----5:R-:W-:Y:S01]  /*5410*/  FFMA.FTZ R9, R98, -UR21, R37 ;  /* 0x8000001562097c23 */ /* 0x020fe20008010025 */
[----:B------:R-:W-:-:S02]  /*5420*/  ISETP.GE.AND P5, PT, R94, R210, PT ;  /* 0x000000d25e00720c */ /* 0x000fc40003fa6270 */
[----:B------:R-:W-:Y:S01]  /*5430*/  ISETP.LT.OR P3, PT, R91, R211, P3 ;  /* 0x000000d35b00720c */ /* 0x000fe20001f61670 */
[----:B------:R-:W3:Y:S01]  /*5440*/  MUFU.TANH R32, R32 ;  /* 0x0000002000207308 */ /* 0x000ee20000002400 */
[-C--:B------:R-:W-:Y:S01]  /*5450*/  ISETP.GE.AND P2, PT, R97, R213.reuse, PT ;  /* 0x000000d56100720c */ /* 0x080fe20003f46270 */
[----:B-1----:R-:W-:Y:S01]  /*5460*/  FFMA.FTZ R8, R99, -UR21, R38 ;  /* 0x8000001563087c23 */ /* 0x002fe20008010026 */
[----:B------:R-:W-:Y:S01]  /*5470*/  FSEL R10, R10, -INF , !P3 ;  /* 0xff8000000a0a7808 */ /* 0x000fe20005800000 */
[----:B------:R-:W-:Y:S01]  /*5480*/  FMUL.FTZ R27, R74, c[0x0][0x2ec] ;  /* 0x0000bb004a1b7a20 */ /* 0x000fe20000410000 */
[----:B------:R-:W-:Y:S01]  /*5490*/  ISETP.GE.AND P3, PT, R103, R213, PT ;  /* 0x000000d56700720c */ /* 0x000fe20003f66270 */
[----:B------:R-:W-:Y:S01]  /*54a0*/  FMUL.FTZ R28, R72, c[0x0][0x2ec] ;  /* 0x0000bb00481c7a20 */ /* 0x000fe20000410000 */
[----:B------:R-:W-:Y:S01]  /*54b0*/  ISETP.GE.AND P1, PT, R97, R210, PT ;  /* 0x000000d26100720c */ /* 0x000fe20003f26270 */
[----:B------:R-:W1:Y:S01]  /*54c0*/  MUFU.TANH R35, R34 ;  /* 0x0000002200237308 */ /* 0x000e620000002400 */
[----:B------:R-:W-:Y:S01]  /*54d0*/  FMUL.FTZ R11, R73, c[0x0][0x2ec] ;  /* 0x0000bb00490b7a20 */ /* 0x000fe20000410000 */
[----:B------:R-:W-:Y:S01]  /*54e0*/  ISETP.LT.OR P3, PT, R103, R214, P3 ;  /* 0x000000d66700720c */ /* 0x000fe20001f61670 */
[----:B------:R-:W-:Y:S01]  /*54f0*/  FMUL.FTZ R22, R64, c[0x0][0x2ec] ;  /* 0x0000bb0040167a20 */ /* 0x000fe20000410000 */
[----:B------:R-:W-:Y:S01]  /*5500*/  FSEL R170, R105, -INF , !P0 ;  /* 0xff80000069aa7808 */ /* 0x000fe20004000000 */
[----:B--2---:R-:W-:Y:S01]  /*5510*/  FFMA.FTZ R24, R107, -UR21, R24 ;  /* 0x800000156b187c23 */ /* 0x004fe20008010018 */
[----:B------:R-:W-:Y:S01]  /*5520*/  ISETP.GE.AND P0, PT, R109, R210, PT ;  /* 0x000000d26d00720c */ /* 0x000fe20003f06270 */
[----:B------:R-:W-:Y:S01]  /*5530*/  FMUL.FTZ R67, R67, c[0x0][0x2ec] ;  /* 0x0000bb0043437a20 */ /* 0x000fe20000410000 */
[----:B------:R-:W2:Y:S01]  /*5540*/  MUFU.TANH R19, R19 ;  /* 0x0000001300137308 */ /* 0x000ea20000002400 */
[----:B------:R-:W-:Y:S01]  /*5550*/  FMUL.FTZ R75, R75, c[0x0][0x2ec] ;  /* 0x0000bb004b4b7a20 */ /* 0x000fe20000410000 */
[-C--:B------:R-:W-:Y:S01]  /*5560*/  ISETP.LT.OR P5, PT, R94, R211.reuse, P5 ;  /* 0x000000d35e00720c */ /* 0x080fe20002fa1670 */
[----:B------:R-:W-:Y:S01]  /*5570*/  FMUL.FTZ R65, R65, c[0x0][0x2ec] ;  /* 0x0000bb0041417a20 */ /* 0x000fe20000410000 */
[C---:B------:R-:W-:Y:S01]  /*5580*/  ISETP.LT.OR P2, PT, R97.reuse, R214, P2 ;  /* 0x000000d66100720c */ /* 0x040fe20001741670 */
[----:B------:R-:W-:Y:S01]  /*5590*/  FMUL.FTZ R66, R66, c[0x0][0x2ec] ;  /* 0x0000bb0042427a20 */ /* 0x000fe20000410000 */
[----:B------:R-:W-:Y:S01]  /*55a0*/  ISETP.LT.OR P1, PT, R97, R211, P1 ;  /* 0x000000d36100720c */ /* 0x000fe20000f21670 */
[----:B---3--:R-:W-:Y:S01]  /*55b0*/  FFMA.FTZ R32, R101, -UR21, R32 ;  /* 0x8000001565207c23 */ /* 0x008fe20008010020 */
[----:B------:R-:W3:Y:S01]  /*55c0*/  MUFU.TANH R27, R27 ;  /* 0x0000001b001b7308 */ /* 0x000ee20000002400 */
[----:B-1----:R-:W-:Y:S01]  /*55d0*/  FFMA.FTZ R35, R102, -UR21, R35 ;  /* 0x8000001566237c23 */ /* 0x002fe20008010023 */
[----:B------:R-:W-:-:S02]  /*55e0*/  FSEL R163, R24, -INF , !P3 ;  /* 0xff80000018a37808 */ /* 0x000fc40005800000 */
[----:B------:R-:W-:Y:S02]  /*55f0*/  ISETP.LT.OR P0, PT, R109, R211, P0 ;  /* 0x000000d36d00720c */ /* 0x000fe40000701670 */
[----:B------:R-:W-:Y:S02]  /*5600*/  FSEL R15, R15, -INF , !P6 ;  /* 0xff8000000f0f7808 */ /* 0x000fe40007000000 */
[----:B------:R-:W1:Y:S01]  /*5610*/  MUFU.TANH R33, R33 ;  /* 0x0000002100217308 */ /* 0x000e620000002400 */
[----:B--2---:R-:W-:Y:S01]  /*5620*/  FFMA.FTZ R108, R108, -UR21, R19 ;  /* 0x800000156c6c7c23 */ /* 0x004fe20008010013 */
[----:B------:R-:W-:Y:S02]  /*5630*/  FSEL R9, R9, -INF , !P4 ;  /* 0xff80000009097808 */ /* 0x000fe40006000000 */
[----:B------:R-:W-:Y:S02]  /*5640*/  FSEL R8, R8, -INF , !P5 ;  /* 0xff80000008087808 */ /* 0x000fe40006800000 */
[----:B------:R-:W-:-:S02]  /*5650*/  FSEL R165, R32, -INF , !P2 ;  /* 0xff80000020a57808 */ /* 0x000fc40005000000 */
[----:B------:R-:W2:Y:S01]  /*5660*/  MUFU.TANH R29, R29 ;  /* 0x0000001d001d7308 */ /* 0x000ea20000002400 */
[----:B---3--:R-:W-:Y:S01]  /*5670*/  FFMA.FTZ R27, R114, -UR21, R27 ;  /* 0x80000015721b7c23 */ /* 0x008fe2000801001b */
[----:B------:R-:W-:Y:S02]  /*5680*/  FSEL R160, R35, -INF , !P1 ;  /* 0xff80000023a07808 */ /* 0x000fe40004800000 */
[-C--:B------:R-:W-:Y:S02]  /*5690*/  ISETP.GE.AND P6, PT, R100, R213.reuse, PT ;  /* 0x000000d56400720c */ /* 0x080fe40003fc6270 */
[----:B------:R-:W-:Y:S02]  /*56a0*/  ISETP.GE.AND P4, PT, R106, R213, PT ;  /* 0x000000d56a00720c */ /* 0x000fe40003f86270 */
[----:B------:R-:W3:Y:S01]  /*56b0*/  MUFU.TANH R18, R18 ;  /* 0x0000001200127308 */ /* 0x000ee20000002400 */
[-C--:B------:R-:W-:Y:S01]  /*56c0*/  ISETP.GE.AND P5, PT, R103, R210.reuse, PT ;  /* 0x000000d26700720c */ /* 0x080fe20003fa6270 */
[----:B-1----:R-:W-:Y:S01]  /*56d0*/  FFMA.FTZ R33, R104, -UR21, R33 ;  /* 0x8000001568217c23 */ /* 0x002fe20008010021 */
[----:B------:R-:W-:-:S02]  /*56e0*/  ISETP.GE.AND P2, PT, R106, R210, PT ;  /* 0x000000d26a00720c */ /* 0x000fc40003f46270 */
[----:B------:R-:W-:Y:S02]  /*56f0*/  ISETP.GE.AND P1, PT, R109, R213, PT ;  /* 0x000000d56d00720c */ /* 0x000fe40003f26270 */
[----:B------:R-:W-:Y:S01]  /*5700*/  FSEL R164, R27, -INF , !P0 ;  /* 0xff8000001ba47808 */ /* 0x000fe20004000000 */
[----:B------:R-:W1:Y:S01]  /*5710*/  MUFU.TANH R28, R28 ;  /* 0x0000001c001c7308 */ /* 0x000e620000002400 */
[----:B------:R-:W-:Y:S01]  /*5720*/  PLOP3.LUT P0, PT, PT, PT, UP0, 0x80, 0x0 ;  /* 0x000000000000781c */ /* 0x000fe20003f0f008 */
[----:B--2---:R-:W-:Y:S01]  /*5730*/  FFMA.FTZ R29, R110, -UR21, R29 ;  /* 0x800000156e1d7c23 */ /* 0x004fe2000801001d */
[-C--:B------:R-:W-:Y:S02]  /*5740*/  ISETP.LT.OR P6, PT, R100, R214.reuse, P6 ;  /* 0x000000d66400720c */ /* 0x080fe400037c1670 */
[-C--:B------:R-:W-:Y:S02]  /*5750*/  ISETP.LT.OR P5, PT, R103, R211.reuse, P5 ;  /* 0x000000d36700720c */ /* 0x080fe40002fa1670 */
[C---:B------:R-:W-:Y:S01]  /*5760*/  ISETP.LT.OR P4, PT, R106.reuse, R214, P4 ;  /* 0x000000d66a00720c */ /* 0x040fe20002781670 */
[----:B------:R-:W-:Y:S01]  /*5770*/  I2F R119, R119 ;  /* 0x0000007700777306 */ /* 0x000fe20000201400 */
[----:B---3--:R-:W-:Y:S01]  /*5780*/  FFMA.FTZ R18, R111, -UR21, R18 ;  /* 0x800000156f127c23 */ /* 0x008fe20008010012 */
[----:B------:R-:W-:-:S02]  /*5790*/  ISETP.LT.OR P2, PT, R106, R211, P2 ;  /* 0x000000d36a00720c */ /* 0x000fc40001741670 */
[----:B------:R-:W-:Y:S02]  /*57a0*/  ISETP.LT.OR P1, PT, R109, R214, P1 ;  /* 0x000000d66d00720c */ /* 0x000fe40000f21670 */
[----:B------:R-:W-:Y:S02]  /*57b0*/  FSEL R157, R33, -INF , !P6 ;  /* 0xff800000219d7808 */ /* 0x000fe40007000000 */
[----:B------:R-:W-:Y:S01]  /*57c0*/  I2F R69, R69 ;  /* 0x0000004500457306 */ /* 0x000fe20000201400 */
[----:B-1----:R-:W-:Y:S01]  /*57d0*/  FFMA.FTZ R28, R113, -UR21, R28 ;  /* 0x80000015711c7c23 */ /* 0x002fe2000801001c */
[----:B------:R-:W-:Y:S02]  /*57e0*/  FSEL R162, R108, -INF , !P5 ;  /* 0xff8000006ca27808 */ /* 0x000fe40006800000 */
[----:B------:R-:W-:Y:S02]  /*57f0*/  FSEL R159, R29, -INF , !P4 ;  /* 0xff8000001d9f7808 */ /* 0x000fe40006000000 */
[----:B------:R-:W-:-:S02]  /*5800*/  FSEL R168, R18, -INF , !P2 ;  /* 0xff80000012a87808 */ /* 0x000fc40005000000 */
[----:B------:R-:W1:Y:S01]  /*5810*/  MUFU.TANH R11, R11 ;  /* 0x0000000b000b7308 */ /* 0x000e620000002400 */
[----:B------:R-:W-:Y:S02]  /*5820*/  FSEL R169, R28, -INF , !P1 ;  /* 0xff8000001ca97808 */ /* 0x000fe40004800000 */
[CC--:B------:R-:W-:Y:S02]  /*5830*/  ISETP.GE.AND P6, PT, R112.reuse, R213.reuse, PT ;  /* 0x000000d57000720c */ /* 0x0c0fe40003fc6270 */
[-C--:B------:R-:W-:Y:S02]  /*5840*/  ISETP.GE.AND P3, PT, R112, R210.reuse, PT ;  /* 0x000000d27000720c */ /* 0x080fe40003f66270 */
[CC--:B------:R-:W-:Y:S01]  /*5850*/  ISETP.GE.AND P5, PT, R115.reuse, R213.reuse, PT ;  /* 0x000000d57300720c */ /* 0x0c0fe20003fa6270 */
[----:B------:R-:W2:Y:S01]  /*5860*/  MUFU.TANH R26, R75 ;  /* 0x0000004b001a7308 */ /* 0x000ea20000002400 */
[----:B------:R-:W-:Y:S02]  /*5870*/  ISETP.GE.AND P4, PT, R118, R213, PT ;  /* 0x000000d57600720c */ /* 0x000fe40003f86270 */
[----:B------:R-:W-:-:S02]  /*5880*/  ISETP.GE.AND P2, PT, R115, R210, PT ;  /* 0x000000d27300720c */ /* 0x000fc40003f46270 */
[----:B------:R-:W-:Y:S02]  /*5890*/  ISETP.GE.AND P1, PT, R118, R210, PT ;  /* 0x000000d27600720c */ /* 0x000fe40003f26270 */
[-C--:B------:R-:W-:Y:S01]  /*58a0*/  ISETP.LT.OR P6, PT, R112, R214.reuse, P6 ;  /* 0x000000d67000720c */ /* 0x080fe200037c1670 */
[----:B------:R-:W3:Y:S01]  /*58b0*/  MUFU.TANH R22, R22 ;  /* 0x0000001600167308 */ /* 0x000ee20000002400 */
[----:B-1----:R-:W-:Y:S01]  /*58c0*/  FFMA.FTZ R11, R116, -UR21, R11 ;  /* 0x80000015740b7c23 */ /* 0x002fe2000801000b */
[-C--:B------:R-:W-:Y:S02]  /*58d0*/  ISETP.LT.OR P3, PT, R112, R211.reuse, P3 ;  /* 0x000000d37000720c */ /* 0x080fe40001f61670 */
[CC--:B------:R-:W-:Y:S02]  /*58e0*/  ISETP.LT.OR P5, PT, R115.reuse, R214.reuse, P5 ;  /* 0x000000d67300720c */ /* 0x0c0fe40002fa1670 */
[-C--:B------:R-:W-:Y:S02]  /*58f0*/  ISETP.LT.OR P2, PT, R115, R211.reuse, P2 ;  /* 0x000000d37300720c */ /* 0x080fe40001741670 */
[----:B------:R-:W1:Y:S01]  /*5900*/  MUFU.TANH R24, R65 ;  /* 0x0000004100187308 */ /* 0x000e620000002400 */
[----:B--2---:R-:W-:Y:S01]  /*5910*/  FFMA.FTZ R26, R117, -UR21, R26 ;  /* 0x80000015751a7c23 */ /* 0x004fe2000801001a */
[C---:B------:R-:W-:Y:S01]  /*5920*/  ISETP.LT.OR P4, PT, R118.reuse, R214, P4 ;  /* 0x000000d67600720c */ /* 0x040fe20002781670 */
[----:B------:R-:W-:Y:S01]  /*5930*/  BAR.SYNC.DEFER_BLOCKING 0x0 ;  /* 0x0000000000007b1d */ /* 0x000fe20000010000 */
[----:B------:R-:W-:-:S02]  /*5940*/  ISETP.LT.OR P1, PT, R118, R211, P1 ;  /* 0x000000d37600720c */ /* 0x000fc40000f21670 */
[----:B------:R-:W-:Y:S01]  /*5950*/  FSEL R167, R11, -INF , !P6 ;  /* 0xff8000000ba77808 */ /* 0x000fe20007000000 */
[----:B---3--:R-:W-:Y:S02]  /*5960*/  FFMA.FTZ R22, R119, -UR21, R22 ;  /* 0x8000001577167c23 */ /* 0x008fe40008010016 */
[----:B------:R-:W2:Y:S01]  /*5970*/  MUFU.TANH R19, R66 ;  /* 0x0000004200137308 */ /* 0x000ea20000002400 */
[----:B------:R-:W-:Y:S02]  /*5980*/  FSEL R142, R26, -INF , !P3 ;  /* 0xff8000001a8e7808 */ /* 0x000fe40005800000 */
[----:B------:R-:W-:Y:S01]  /*5990*/  FSEL R143, R22, -INF , !P5 ;  /* 0xff800000168f7808 */ /* 0x000fe20006800000 */
[----:B-1----:R-:W-:-:S04]  /*59a0*/  FFMA.FTZ R24, R69, -UR21, R24 ;  /* 0x8000001545187c23 */ /* 0x002fc80008010018 */
[----:B------:R-:W1:Y:S01]  /*59b0*/  MUFU.TANH R67, R67 ;  /* 0x0000004300437308 */ /* 0x000e620000002400 */
[----:B------:R-:W-:Y:S01]  /*59c0*/  FSEL R141, R24, -INF , !P4 ;  /* 0xff800000188d7808 */ /* 0x000fe20006000000 */
[----:B--2---:R-:W-:-:S05]  /*59d0*/  FFMA.FTZ R68, R68, -UR21, R19 ;  /* 0x8000001544447c23 */ /* 0x004fca0008010013 */
        /* <DEDUP_REMOVED lines=105> */
.L_x_1256:
[----:B------:R-:W-:Y:S05]  /*6070*/  BSYNC B0 ;  /* 0x0000000000007941 */ /* 0x000fea0003800000 */
.L_x_1255:
[----:B------:R-:W0:Y:S02]  /*6080*/  LDGDEPBAR ;  /* 0x00000000000079af */ /* 0x000e240000000000 */
.L_x_1254:
        /* <DEDUP_REMOVED lines=409> */
[----:B-----5:R-:W1:Y:S04]  /*7a20*/  LDSM.16.M88.4 R20, [R201+0x6000] ;  /* 0x00600000c914783b */ /* 0x020e680000000200 */
[----:B--2---:R-:W2:Y:S04]  /*7a30*/  LDSM.16.M88.4 R12, [R201+0x6800] ;  /* 0x00680000c90c783b */ /* 0x004ea80000000200 */
[----:B------:R-:W5:Y:S04]  /*7a40*/  LDSM.16.M88.4 R156, [R201+0x7000] ;  /* 0x00700000c99c783b */ /* 0x000f680000000200 */
[----:B------:R-:W2:Y:S04]  /*7a50*/  LDSM.16.M88.4 R28, [R201+0x7800] ;  /* 0x00780000c91c783b */ /* 0x000ea80000000200 */
[----:B------:R-:W-:Y:S04]  /*7a60*/  LDSM.16.M88.4 R172, [R200] ;  /* 0x00000000c8ac783b */ /* 0x000fe80000000200 */
[----:B---3--:R-:W3:Y:S04]  /*7a70*/  LDSM.16.M88.4 R8, [R199] ;  /* 0x00000000c708783b */ /* 0x008ee80000000200 */
[----:B----4-:R-:W4:Y:S04]  /*7a80*/  LDSM.16.M88.4 R4, [R191] ;  /* 0x00000000bf04783b */ /* 0x010f280000000200 */
[----:B------:R-:W3:Y:S04]  /*7a90*/  LDSM.16.M88.4 R168, [R190] ;  /* 0x00000000bea8783b */ /* 0x000ee80000000200 */
[----:B------:R-:W3:Y:S04]  /*7aa0*/  LDSM.16.M88.4 R164, [R189] ;  /* 0x00000000bda4783b */ /* 0x000ee80000000200 */
[----:B------:R-:W-:Y:S01]  /*7ab0*/  LDSM.16.M88.4 R144, [R198] ;  /* 0x00000000c690783b */ /* 0x000fe20000000200 */
[C---:B-1----:R-:W-:Y:S03]  /*7ac0*/  HMMA.16816.F32.BF16 R24, R148.reuse, R20, RZ ;  /* 0x000000149418723c */ /* 0x042fe600000418ff */
[----:B------:R-:W1:Y:S04]  /*7ad0*/  LDSM.16.M88.4 R140, [R195+0x6000] ;  /* 0x00600000c38c783b */ /* 0x000e680000000200 */
[----:B------:R-:W1:Y:S01]  /*7ae0*/  LDSM.16.M88.4 R136, [R195+0x6800] ;  /* 0x00680000c388783b */ /* 0x000e620000000200 */
[C---:B------:R-:W-:Y:S03]  /*7af0*/  HMMA.16816.F32.BF16 R20, R148.reuse, R22, RZ ;  /* 0x000000169414723c */ /* 0x040fe600000418ff */
[----:B------:R-:W1:Y:S04]  /*7b00*/  LDSM.16.M88.4 R32, [R195+0x7000] ;  /* 0x00700000c320783b */ /* 0x000e680000000200 */
[----:B------:R-:W0:Y:S01]  /*7b10*/  LDGDEPBAR ;  /* 0x00000000000079af */ /* 0x000e220000000000 */
[C---:B--2---:R-:W-:Y:S08]  /*7b20*/  HMMA.16816.F32.BF16 R16, R148.reuse, R12, RZ ;  /* 0x0000000c9410723c */ /* 0x044ff000000418ff */
[C---:B------:R-:W-:Y:S08]  /*7b30*/  HMMA.16816.F32.BF16 R12, R148.reuse, R14, RZ ;  /* 0x0000000e940c723c */ /* 0x040ff000000418ff */
[C---:B-----5:R-:W-:Y:S08]  /*7b40*/  HMMA.16816.F32.BF16 R160, R148.reuse, R156, RZ ;  /* 0x0000009c94a0723c */ /* 0x060ff000000418ff */
[C---:B------:R-:W-:Y:S08]  /*7b50*/  HMMA.16816.F32.BF16 R156, R148.reuse, R158, RZ ;  /* 0x0000009e949c723c */ /* 0x040ff000000418ff */
[C---:B------:R-:W-:Y:S08]  /*7b60*/  HMMA.16816.F32.BF16 R152, R148.reuse, R28, RZ ;  /* 0x0000001c9498723c */ /* 0x040ff000000418ff */
[----:B------:R-:W-:Y:S01]  /*7b70*/  HMMA.16816.F32.BF16 R148, R148, R30, RZ ;  /* 0x0000001e9494723c */ /* 0x000fe200000418ff */
[----:B------:R-:W2:Y:S07]  /*7b80*/  LDSM.16.M88.4 R28, [R195+0x7800] ;  /* 0x00780000c31c783b */ /* 0x000eae0000000200 */
[C---:B---3--:R-:W-:Y:S08]  /*7b90*/  HMMA.16816.F32.BF16 R24, R172.reuse, R8, R24 ;  /* 0x00000008ac18723c */ /* 0x048ff00000041818 */
[C---:B------:R-:W-:Y:S01]  /*7ba0*/  HMMA.16816.F32.BF16 R20, R172.reuse, R10, R20 ;  /* 0x0000000aac14723c */ /* 0x040fe20000041814 */
[----:B------:R-:W-:Y:S07]  /*7bb0*/  LDSM.16.M88.4 R8, [R197] ;  /* 0x00000000c508783b */ /* 0x000fee0000000200 */
[C---:B----4-:R-:W-:Y:S08]  /*7bc0*/  HMMA.16816.F32.BF16 R16, R172.reuse, R4, R16 ;  /* 0x00000004ac10723c */ /* 0x050ff00000041810 */
[C---:B------:R-:W-:Y:S01]  /*7bd0*/  HMMA.16816.F32.BF16 R12, R172.reuse, R6, R12 ;  /* 0x00000006ac0c723c */ /* 0x040fe2000004180c */
[----:B------:R-:W3:Y:S07]  /*7be0*/  LDSM.16.M88.4 R4, [R188] ;  /* 0x00000000bc04783b */ /* 0x000eee0000000200 */
[C---:B------:R-:W-:Y:S08]  /*7bf0*/  HMMA.16816.F32.BF16 R160, R172.reuse, R168, R160 ;  /* 0x000000a8aca0723c */ /* 0x040ff000000418a0 */
[C---:B------:R-:W-:Y:S08]  /*7c00*/  HMMA.16816.F32.BF16 R156, R172.reuse, R170, R156 ;  /* 0x000000aaac9c723c */ /* 0x040ff0000004189c */
[C---:B------:R-:W-:Y:S08]  /*7c10*/  HMMA.16816.F32.BF16 R152, R172.reuse, R164, R152 ;  /* 0x000000a4ac98723c */ /* 0x040ff00000041898 */
[----:B------:R-:W-:Y:S01]  /*7c20*/  HMMA.16816.F32.BF16 R148, R172, R166, R148 ;  /* 0x000000a6ac94723c */ /* 0x000fe20000041894 */
[----:B------:R-:W4:Y:S07]  /*7c30*/  LDSM.16.M88.4 R164, [R188+0x1000] ;  /* 0x00100000bca4783b */ /* 0x000f2e0000000200 */
[C---:B-1----:R-:W-:Y:S08]  /*7c40*/  HMMA.16816.F32.BF16 R24, R144.reuse, R140, R24 ;  /* 0x0000008c9018723c */ /* 0x042ff00000041818 */
[C---:B------:R-:W-:Y:S01]  /*7c50*/  HMMA.16816.F32.BF16 R20, R144.reuse, R142, R20 ;  /* 0x0000008e9014723c */ /* 0x040fe20000041814 */
[----:B------:R-:W1:Y:S07]  /*7c60*/  LDSM.16.M88.4 R140, [R188+0x800] ;  /* 0x00080000bc8c783b */ /* 0x000e6e0000000200 */
[C---:B------:R-:W-:Y:S08]  /*7c70*/  HMMA.16816.F32.BF16 R16, R144.reuse, R136, R16 ;  /* 0x000000889010723c */ /* 0x040ff00000041810 */
[C---:B------:R-:W-:Y:S01]  /*7c80*/  HMMA.16816.F32.BF16 R12, R144.reuse, R138, R12 ;  /* 0x0000008a900c723c */ /* 0x040fe2000004180c */
[----:B------:R-:W5:Y:S07]  /*7c90*/  LDSM.16.M88.4 R136, [R188+0x1800] ;  /* 0x00180000bc88783b */ /* 0x000f6e0000000200 */
        /* <DEDUP_REMOVED lines=16> */
[C---:B-----5:R-:W-:Y:S01]  /*7da0*/  HMMA.16816.F32.BF16 R168, R8.reuse, R136, R152 ;  /* 0x0000008808a8723c */ /* 0x060fe20000041898 */
[----:B------:R-:W3:Y:S07]  /*7db0*/  LDSM.16.M88.4 R152, [R187] ;  /* 0x00000000bb98783b */ /* 0x000eee0000000200 */
[----:B------:R-:W-:Y:S01]  /*7dc0*/  HMMA.16816.F32.BF16 R148, R8, R138, R148 ;  /* 0x0000008a0894723c */ /* 0x000fe20000041894 */
[----:B------:R-:W4:Y:S04]  /*7dd0*/  LDSM.16.M88.4 R8, [R186] ;  /* 0x00000000ba08783b */ /* 0x000f280000000200 */
[----:B------:R-:W-:Y:S03]  /*7de0*/  LDSM.16.M88.4 R136, [R198+0x2000] ;  /* 0x00200000c688783b */ /* 0x000fe60000000200 */
[C---:B--2---:R-:W-:Y:S08]  /*7df0*/  HMMA.16816.F32.BF16 R160, R144.reuse, R4, R160 ;  /* 0x0000000490a0723c */ /* 0x044ff000000418a0 */
[C---:B------:R-:W-:Y:S01]  /*7e00*/  HMMA.16816.F32.BF16 R156, R144.reuse, R6, R156 ;  /* 0x00000006909c723c */ /* 0x040fe2000004189c */
[----:B------:R-:W2:Y:S07]  /*7e10*/  LDSM.16.M88.4 R4, [R185] ;  /* 0x00000000b904783b */ /* 0x000eae0000000200 */
[C---:B------:R-:W-:Y:S08]  /*7e20*/  HMMA.16816.F32.BF16 R24, R144.reuse, R32, R24 ;  /* 0x000000209018723c */ /* 0x040ff00000041818 */
[C---:B------:R-:W-:Y:S01]  /*7e30*/  HMMA.16816.F32.BF16 R20, R144.reuse, R34, R20 ;  /* 0x000000229014723c */ /* 0x040fe20000041814 */
[----:B------:R-:W-:Y:S07]  /*7e40*/  LDSM.16.M88.4 R32, [R195+0x8000] ;  /* 0x00800000c320783b */ /* 0x000fee0000000200 */
[C---:B------:R-:W-:Y:S08]  /*7e50*/  HMMA.16816.F32.BF16 R16, R144.reuse, R28, R16 ;  /* 0x0000001c9010723c */ /* 0x040ff00000041810 */
[C---:B------:R-:W-:Y:S01]  /*7e60*/  HMMA.16816.F32.BF16 R12, R144.reuse, R30, R12 ;  /* 0x0000001e900c723c */ /* 0x040fe2000004180c */
[----:B------:R-:W5:Y:S07]  /*7e70*/  LDSM.16.M88.4 R28, [R184] ;  /* 0x00000000b81c783b */ /* 0x000f6e0000000200 */
[C---:B-1----:R-:W-:Y:S08]  /*7e80*/  HMMA.16816.F32.BF16 R168, R144.reuse, R140, R168 ;  /* 0x0000008c90a8723c */ /* 0x042ff000000418a8 */
[----:B------:R-:W-:Y:S01]  /*7e90*/  HMMA.16816.F32.BF16 R148, R144, R142, R148 ;  /* 0x0000008e9094723c */ /* 0x000fe20000041894 */
[----:B------:R-:W1:Y:S04]  /*7ea0*/  LDSM.16.M88.4 R140, [R195+0x8800] ;  /* 0x00880000c38c783b */ /* 0x000e680000000200 */
[----:B------:R-:W1:Y:S03]  /*7eb0*/  LDSM.16.M88.4 R144, [R195+0x9000] ;  /* 0x00900000c390783b */ /* 0x000e660000000200 */
[C---:B---3--:R-:W-:Y:S08]  /*7ec0*/  HMMA.16816.F32.BF16 R24, R164.reuse, R152, R24 ;  /* 0x00000098a418723c */ /* 0x048ff00000041818 */
[C---:B------:R-:W-:Y:S01]  /*7ed0*/  HMMA.16816.F32.BF16 R20, R164.reuse, R154, R20 ;  /* 0x0000009aa414723c */ /* 0x040fe20000041814 */
[----:B------:R-:W3:Y:S07]  /*7ee0*/  LDSM.16.M88.4 R152, [R195+0x9800] ;  /* 0x00980000c398783b */ /* 0x000eee0000000200 */
[C---:B----4-:R-:W-:Y:S08]  /*7ef0*/  HMMA.16816.F32.BF16 R16, R164.reuse, R8, R16 ;  /* 0x00000008a410723c */ /* 0x050ff00000041810 */
[C---:B------:R-:W-:Y:S01]  /*7f00*/  HMMA.16816.F32.BF16 R12, R164.reuse, R10, R12 ;  /* 0x0000000aa40c723c */ /* 0x040fe2000004180c */
[----:B------:R-:W-:Y:S07]  /*7f10*/  LDSM.16.M88.4 R8, [R197+0x2000] ;  /* 0x00200000c508783b */ /* 0x000fee0000000200 */
[C---:B--2---:R-:W-:Y:S08]  /*7f20*/  HMMA.16816.F32.BF16 R160, R164.reuse, R4, R160 ;  /* 0x00000004a4a0723c */ /* 0x044ff000000418a0 */
[C---:B------:R-:W-:Y:S01]  /*7f30*/  HMMA.16816.F32.BF16 R156, R164.reuse, R6, R156 ;  /* 0x00000006a49c723c */ /* 0x040fe2000004189c */
[----:B------:R-:W2:Y:S07]  /*7f40*/  LDSM.16.M88.4 R4, [R188+0x2000] ;  /* 0x00200000bc04783b */ /* 0x000eae0000000200 */
[C---:B-----5:R-:W-:Y:S01]  /*7f50*/  HMMA.16816.F32.BF16 R172, R164.reuse, R28, R168 ;  /* 0x0000001ca4ac723c */ /* 0x060fe200000418a8 */
[----:B------:R-:W4:Y:S07]  /*7f60*/  LDSM.16.M88.4 R168, [R188+0x2800] ;  /* 0x00280000bca8783b */ /* 0x000f2e0000000200 */
[----:B------:R-:W-:Y:S01]  /*7f70*/  HMMA.16816.F32.BF16 R148, R164, R30, R148 ;  /* 0x0000001ea494723c */ /* 0x000fe20000041894 */
[----:B------:R-:W5:Y:S07]  /*7f80*/  LDSM.16.M88.4 R28, [R188+0x3000] ;  /* 0x00300000bc1c783b */ /* 0x000f6e0000000200 */
[C---:B------:R-:W-:Y:S08]  /*7f90*/  HMMA.16816.F32.BF16 R24, R136.reuse, R32, R24 ;  /* 0x000000208818723c */ /* 0x040ff00000041818 */
[C---:B------:R-:W-:Y:S01]  /*7fa0*/  HMMA.16816.F32.BF16 R20, R136.reuse, R34, R20 ;  /* 0x000000228814723c */ /* 0x040fe20000041814 */
[----:B------:R-:W2:Y:S07]  /*7fb0*/  LDSM.16.M88.4 R32, [R188+0x3800] ;  /* 0x00380000bc20783b */ /* 0x000eae0000000200 */
[C---:B-1----:R-:W-:Y:S08]  /*7fc0*/  HMMA.16816.F32.BF16 R16, R136.reuse, R140, R16 ;  /* 0x0000008c8810723c */ /* 0x042ff00000041810 */
[C---:B------:R-:W-:Y:S01]  /*7fd0*/  HMMA.16816.F32.BF16 R12, R136.reuse, R142, R12 ;  /* 0x0000008e880c723c */ /* 0x040fe2000004180c */
[----:B------:R-:W-:Y:S07]  /*7fe0*/  LDSM.16.M88.4 R140, [R200+0x4000] ;  /* 0x00400000c88c783b */ /* 0x000fee0000000200 */
[C---:B------:R-:W-:Y:S08]  /*7ff0*/  HMMA.16816.F32.BF16 R160, R136.reuse, R144, R160 ;  /* 0x0000009088a0723c */ /* 0x040ff000000418a0 */
[C---:B------:R-:W-:Y:S08]  /*8000*/  HMMA.16816.F32.BF16 R156, R136.reuse, R146, R156 ;  /* 0x00000092889c723c */ /* 0x040ff0000004189c */
[C---:B---3--:R-:W-:Y:S08]  /*8010*/  HMMA.16816.F32.BF16 R172, R136.reuse, R152, R172 ;  /* 0x0000009888ac723c */ /* 0x048ff000000418ac */
[----:B------:R-:W-:Y:S01]  /*8020*/  HMMA.16816.F32.BF16 R148, R136, R154, R148 ;  /* 0x0000009a8894723c */ /* 0x000fe20000041894 */
[----:B------:R-:W-:Y:S07]  /*8030*/  LDSM.16.M88.4 R136, [R202+0x4000] ;  /* 0x00400000ca88783b */ /* 0x000fee0000000200 */
[C---:B--2---:R-:W-:Y:S08]  /*8040*/  HMMA.16816.F32.BF16 R24, R8.reuse, R4, R24 ;  /* 0x000000040818723c */ /* 0x044ff00000041818 */
[C---:B------:R-:W-:Y:S01]  /*8050*/  HMMA.16816.F32.BF16 R20, R8.reuse, R6, R20 ;  /* 0x000000060814723c */ /* 0x040fe20000041814 */
[----:B------:R-:W1:Y:S07]  /*8060*/  LDSM.16.M88.4 R4, [R201+0xa000] ;  /* 0x00a00000c904783b */ /* 0x000e6e0000000200 */
[C---:B----4-:R-:W-:Y:S08]  /*8070*/  HMMA.16816.F32.BF16 R16, R8.reuse, R168, R16 ;  /* 0x000000a80810723c */ /* 0x050ff00000041810 */
[C---:B------:R-:W-:Y:S08]  /*8080*/  HMMA.16816.F32.BF16 R12, R8.reuse, R170, R12 ;  /* 0x000000aa080c723c */ /* 0x040ff0000004180c */
[C---:B-----5:R-:W-:Y:S07]  /*8090*/  HMMA.16816.F32.BF16 R160, R8.reuse, R28, R160 ;  /* 0x0000001c08a0723c */ /* 0x060fee00000418a0 */
[----:B------:R-:W-:Y:S01]  /*80a0*/  IMAD.U32 R29, RZ, RZ, UR22 ;  /* 0x00000016ff1d7e24 */ /* 0x000fe2000f8e00ff */
[----:B------:R-:W-:Y:S03]  /*80b0*/  HMMA.16816.F32.BF16 R156, R8, R30, R156 ;  /* 0x0000001e089c723c */ /* 0x000fe6000004189c */
[----:B------:R-:W-:-:S02]  /*80c0*/  IMAD R0, R29, 0x40, R218 ;  /* 0x000000401d007824 */ /* 0x000fc400078e02da */
[----:B------:R-:W2:Y:S02]  /*80d0*/  LDSM.16.M88.4 R28, [R201+0xa800] ;  /* 0x00a80000c91c783b */ /* 0x000ea40000000200 */
[--C-:B------:R-:W-:Y:S01]  /*80e0*/  IMAD.IADD R2, R215, 0x1, -R0.reuse ;  /* 0x00000001d7027824 */ /* 0x100fe200078e0a00 */
[C---:B------:R-:W-:Y:S01]  /*80f0*/  HMMA.16816.F32.BF16 R172, R8.reuse, R32, R172 ;  /* 0x0000002008ac723c */ /* 0x040fe200000418ac */
[C---:B------:R-:W-:Y:S02]  /*8100*/  IADD3 R145, R0.reuse, 0x8, RZ ;  /* 0x0000000800917810 */ /* 0x040fe40007ffe0ff */
[----:B------:R-:W-:Y:S02]  /*8110*/  IADD3 R154, R0, 0x10, RZ ;  /* 0x00000010009a7810 */ /* 0x000fe40007ffe0ff */
[----:B------:R-:W-:Y:S01]  /*8120*/  IABS R2, R2 ;  /* 0x0000000200027213 */ /* 0x000fe20000000000 */
[----:B------:R-:W-:Y:S01]  /*8130*/  IMAD.IADD R147, R212, 0x1, -R145 ;  /* 0x00000001d4937824 */ /* 0x000fe200078e0a91 */
[----:B------:R-:W-:Y:S01]  /*8140*/  IADD3 R164, R0, 0x11, RZ ;  /* 0x0000001100a47810 */ /* 0x000fe20007ffe0ff */
[----:B------:R-:W-:Y:S01]  /*8150*/  HMMA.16816.F32.BF16 R148, R8, R34, R148 ;  /* 0x000000220894723c */ /* 0x000fe20000041894 */
[----:B------:R-:W3:Y:S01]  /*8160*/  LDSM.16.M88.4 R8, [R201+0xb000] ;  /* 0x00b00000c908783b */ /* 0x000ee20000000200 */
[----:B------:R-:W-:Y:S01]  /*8170*/  IMAD.IADD R32, R212, 0x1, -R0 ;  /* 0x00000001d4207824 */ /* 0x000fe200078e0a00 */
[C---:B------:R-:W-:Y:S01]  /*8180*/  IADD3 R144, R0.reuse, 0x9, RZ ;  /* 0x0000000900907810 */ /* 0x040fe20007ffe0ff */
[----:B------:R-:W-:Y:S01]  /*8190*/  IMAD.MOV.U32 R133, RZ, RZ, R2 ;  /* 0x000000ffff857224 */ /* 0x000fe200078e0002 */
[----:B------:R-:W-:-:S02]  /*81a0*/  IADD3 R2, R0, 0x1, RZ ;  /* 0x0000000100027810 */ /* 0x000fc40007ffe0ff */
[----:B------:R-:W-:Y:S01]  /*81b0*/  IABS R32, R32 ;  /* 0x0000002000207213 */ /* 0x000fe20000000000 */
[C---:B-1----:R-:W-:Y:S01]  /*81c0*/  HMMA.16816.F32.BF16 R24, R136.reuse, R4, R24 ;  /* 0x000000048818723c */ /* 0x042fe20000041818 */
[C---:B------:R-:W-:Y:S01]  /*81d0*/  IADD3 R168, R0.reuse, 0x18, RZ ;  /* 0x0000001800a87810 */ /* 0x040fe20007ffe0ff */
[C---:B------:R-:W-:Y:S01]  /*81e0*/  IMAD.IADD R33, R215.reuse, 0x1, -R2 ;  /* 0x00000001d7217824 */ /* 0x040fe200078e0a02 */
[C---:B------:R-:W-:Y:S01]  /*81f0*/  IADD3 R225, R0.reuse, 0x20, RZ ;  /* 0x0000002000e17810 */ /* 0x040fe20007ffe0ff */
[----:B------:R-:W-:Y:S01]  /*8200*/  IMAD.MOV.U32 R134, RZ, RZ, R32 ;  /* 0x000000ffff867224 */ /* 0x000fe200078e0020 */
[----:B------:R-:W-:Y:S01]  /*8210*/  IADD3 R170, R0, 0x19, RZ ;  /* 0x0000001900aa7810 */ /* 0x000fe20007ffe0ff */
[----:B------:R-:W-:Y:S01]  /*8220*/  IMAD.IADD R32, R212, 0x1, -R2 ;  /* 0x00000001d4207824 */ /* 0x000fe200078e0a02 */
[----:B------:R-:W-:Y:S01]  /*8230*/  IABS R33, R33 ;  /* 0x0000002100217213 */ /* 0x000fe20000000000 */
[----:B------:R-:W-:Y:S01]  /*8240*/  IMAD.IADD R4, R215, 0x1, -R145 ;  /* 0x00000001d7047824 */ /* 0x000fe200078e0a91 */
[----:B------:R-:W-:Y:S01]  /*8250*/  HMMA.16816.F32.BF16 R20, R136, R6, R20 ;  /* 0x000000068814723c */ /* 0x000fe20000041814 */
[----:B------:R-:W-:Y:S01]  /*8260*/  IADD3 R224, R0, 0x21, RZ ;  /* 0x0000002100e07810 */ /* 0x000fe20007ffe0ff */
[----:B------:R1:W-:Y:S01]  /*8270*/  I2F R135, R33 ;  /* 0x0000002100877306 */ /* 0x0003e20000201400 */
[----:B------:R-:W-:Y:S01]  /*8280*/  IABS R146, R32 ;  /* 0x0000002000927213 */ /* 0x000fe20000000000 */
[----:B------:R-:W-:Y:S01]  /*8290*/  IMAD.IADD R220, R212, 0x1, -R170 ;  /* 0x00000001d4dc7824 */ /* 0x000fe200078e0aaa */
[----:B------:R-:W-:-:S02]  /*82a0*/  IABS R153, R4 ;  /* 0x0000000400997213 */ /* 0x000fc40000000000 */
[----:B------:R-:W4:Y:S01]  /*82b0*/  LDSM.16.M88.4 R4, [R183] ;  /* 0x00000000b704783b */ /* 0x000f220000000200 */
[C---:B------:R-:W-:Y:S02]  /*82c0*/  IADD3 R228, R0.reuse, 0x28, RZ ;  /* 0x0000002800e47810 */ /* 0x040fe40007ffe0ff */
[C---:B------:R-:W-:Y:S01]  /*82d0*/  IADD3 R233, R0.reuse, 0x30, RZ ;  /* 0x0000003000e97810 */ /* 0x040fe20007ffe0ff */
[----:B------:R-:W-:Y:S01]  /*82e0*/  I2F R134, R134 ;  /* 0x0000008600867306 */ /* 0x000fe20000201400 */
[C---:B--2---:R-:W-:Y:S01]  /*82f0*/  HMMA.16816.F32.BF16 R16, R136.reuse, R28, R16 ;  /* 0x0000001c8810723c */ /* 0x044fe20000041810 */
[C---:B------:R-:W-:Y:S01]  /*8300*/  IADD3 R230, R0.reuse, 0x29, RZ ;  /* 0x0000002900e67810 */ /* 0x040fe20007ffe0ff */
[C---:B------:R-:W-:Y:S01]  /*8310*/  IMAD.IADD R232, R215.reuse, 0x1, -R228 ;  /* 0x00000001d7e87824 */ /* 0x040fe200078e0ae4 */
[----:B------:R-:W-:Y:S02]  /*8320*/  IABS R147, R147 ;  /* 0x0000009300937213 */ /* 0x000fe40000000000 */
[----:B------:R-:W-:Y:S01]  /*8330*/  ISETP.GE.AND P0, PT, R0, R213, PT ;  /* 0x000000d50000720c */ /* 0x000fe20003f06270 */
[----:B-1----:R-:W1:Y:S01]  /*8340*/  LDSM.16.M88.4 R32, [R201+0xb800] ;  /* 0x00b80000c920783b */ /* 0x002e620000000200 */
[C-C-:B------:R-:W-:Y:S01]  /*8350*/  IMAD.IADD R28, R215.reuse, 0x1, -R144.reuse ;  /* 0x00000001d71c7824 */ /* 0x140fe200078e0a90 */
[----:B------:R-:W-:Y:S01]  /*8360*/  HMMA.16816.F32.BF16 R12, R136, R30, R12 ;  /* 0x0000001e880c723c */ /* 0x000fe2000004180c */
[C---:B------:R-:W-:Y:S01]  /*8370*/  IMAD.IADD R29, R212.reuse, 0x1, -R144 ;  /* 0x00000001d41d7824 */ /* 0x040fe200078e0a90 */
[----:B------:R-:W-:Y:S01]  /*8380*/  I2F R133, R133 ;  /* 0x0000008500857306 */ /* 0x000fe20000201400 */
[--C-:B------:R-:W-:Y:S01]  /*8390*/  IMAD.IADD R236, R212, 0x1, -R230.reuse ;  /* 0x00000001d4ec7824 */ /* 0x100fe200078e0ae6 */
[----:B------:R-:W-:Y:S01]  /*83a0*/  IABS R28, R28 ;  /* 0x0000001c001c7213 */ /* 0x000fe20000000000 */
[----:B------:R-:W-:Y:S01]  /*83b0*/  IMAD.IADD R234, R215, 0x1, -R230 ;  /* 0x00000001d7ea7824 */ /* 0x000fe200078e0ae6 */
[----:B------:R-:W-:-:S02]  /*83c0*/  ISETP.GE.AND P5, PT, R0, R210, PT ;  /* 0x000000d20000720c */ /* 0x000fc40003fa6270 */
[C---:B---3--:R-:W-:Y:S01]  /*83d0*/  HMMA.16816.F32.BF16 R160, R136.reuse, R8, R160 ;  /* 0x0000000888a0723c */ /* 0x048fe200000418a0 */
[----:B------:R-:W-:Y:S01]  /*83e0*/  IMAD.MOV.U32 R152, RZ, RZ, R28 ;  /* 0x000000ffff987224 */ /* 0x000fe200078e001c */
[----:B------:R-:W-:Y:S01]  /*83f0*/  IABS R28, R29 ;  /* 0x0000001d001c7213 */ /* 0x000fe20000000000 */
[----:B------:R-:W-:Y:S01]  /*8400*/  I2F R147, R147 ;  /* 0x0000009300937306 */ /* 0x000fe20000201400 */
[----:B------:R-:W-:Y:S02]  /*8410*/  IABS R236, R236 ;  /* 0x000000ec00ec7213 */ /* 0x000fe40000000000 */
[----:B------:R-:W-:Y:S01]  /*8420*/  ISETP.LT.OR P0, PT, R0, R214, P0 ;  /* 0x000000d60000720c */ /* 0x000fe20000701670 */
[--C-:B------:R-:W-:Y:S01]  /*8430*/  IMAD.IADD R8, R215, 0x1, -R154.reuse ;  /* 0x00000001d7087824 */ /* 0x100fe200078e0a9a */
[----:B------:R-:W-:Y:S01]  /*8440*/  HMMA.16816.F32.BF16 R156, R136, R10, R156 ;  /* 0x0000000a889c723c */ /* 0x000fe2000004189c */
[----:B------:R-:W-:Y:S01]  /*8450*/  IMAD.IADD R9, R212, 0x1, -R154 ;  /* 0x00000001d4097824 */ /* 0x000fe200078e0a9a */
[----:B------:R-:W-:Y:S01]  /*8460*/  ISETP.LT.OR P5, PT, R0, R211, P5 ;  /* 0x000000d30000720c */ /* 0x000fe20002fa1670 */
[----:B------:R-:W-:Y:S01]  /*8470*/  IMAD.MOV.U32 R155, RZ, RZ, R28 ;  /* 0x000000ffff9b7224 */ /* 0x000fe200078e001c */
[----:B------:R-:W-:Y:S01]  /*8480*/  IABS R8, R8 ;  /* 0x0000000800087213 */ /* 0x000fe20000000000 */
[----:B------:R-:W2:Y:S01]  /*8490*/  LDSM.16.M88.4 R28, [R182] ;  /* 0x00000000b61c783b */ /* 0x000ea20000000200 */
[----:B------:R-:W-:Y:S01]  /*84a0*/  I2F R153, R153 ;  /* 0x0000009900997306 */ /* 0x000fe20000201400 */
[----:B------:R-:W-:-:S02]  /*84b0*/  ISETP.GE.AND P6, PT, R2, R213, PT ;  /* 0x000000d50200720c */ /* 0x000fc40003fc6270 */
[----:B------:R-:W-:Y:S01]  /*84c0*/  IMAD.MOV.U32 R165, RZ, RZ, R8 ;  /* 0x000000ffffa57224 */ /* 0x000fe200078e0008 */
[----:B------:R-:W-:Y:S01]  /*84d0*/  IABS R8, R9 ;  /* 0x0000000900087213 */ /* 0x000fe20000000000 */
[C---:B------:R-:W-:Y:S01]  /*84e0*/  IMAD.IADD R9, R215.reuse, 0x1, -R164 ;  /* 0x00000001d7097824 */ /* 0x040fe200078e0aa4 */
[C---:B----4-:R-:W-:Y:S01]  /*84f0*/  HMMA.16816.F32.BF16 R24, R140.reuse, R4, R24 ;  /* 0x000000048c18723c */ /* 0x050fe20000041818 */
[C---:B------:R-:W-:Y:S01]  /*8500*/  ISETP.GE.AND P1, PT, R2.reuse, R210, PT ;  /* 0x000000d20200720c */ /* 0x040fe20003f26270 */
[----:B------:R-:W-:Y:S01]  /*8510*/  I2F R146, R146 ;  /* 0x0000009200927306 */ /* 0x000fe20000201400 */
[----:B------:R-:W-:Y:S01]  /*8520*/  IMAD.MOV.U32 R166, RZ, RZ, R8 ;  /* 0x000000ffffa67224 */ /* 0x000fe200078e0008 */
[----:B------:R-:W-:Y:S02]  /*8530*/  IABS R8, R9 ;  /* 0x0000000900087213 */ /* 0x000fe40000000000 */
[----:B------:R-:W-:Y:S01]  /*8540*/  ISETP.LT.OR P6, PT, R2, R214, P6 ;  /* 0x000000d60200720c */ /* 0x000fe200037c1670 */
[----:B------:R-:W-:Y:S01]  /*8550*/  IMAD.IADD R4, R215, 0x1, -R168 ;  /* 0x00000001d7047824 */ /* 0x000fe200078e0aa8 */
[----:B------:R-:W-:Y:S01]  /*8560*/  HMMA.16816.F32.BF16 R20, R140, R6, R20 ;  /* 0x000000068c14723c */ /* 0x000fe20000041814 */
[----:B------:R-:W-:Y:S01]  /*8570*/  IMAD.MOV.U32 R167, RZ, RZ, R8 ;  /* 0x000000ffffa77224 */ /* 0x000fe200078e0008 */
[----:B------:R-:W-:Y:S01]  /*8580*/  I2F R166, R166 ;  /* 0x000000a600a67306 */ /* 0x000fe20000201400 */
[----:B------:R-:W3:Y:S01]  /*8590*/  LDSM.16.M88.4 R8, [R181] ;  /* 0x00000000b508783b */ /* 0x000ee20000000200 */
[----:B------:R-:W-:-:S02]  /*85a0*/  IABS R4, R4 ;  /* 0x0000000400047213 */ /* 0x000fc40000000000 */
[----:B------:R-:W-:Y:S02]  /*85b0*/  ISETP.LT.OR P1, PT, R2, R211, P1 ;  /* 0x000000d30200720c */ /* 0x000fe40000f21670 */
[C---:B-1----:R-:W-:Y:S01]  /*85c0*/  HMMA.16816.F32.BF16 R172, R136.reuse, R32, R172 ;  /* 0x0000002088ac723c */ /* 0x042fe200000418ac */
[----:B------:R-:W-:Y:S01]  /*85d0*/  IMAD.MOV.U32 R171, RZ, RZ, R4 ;  /* 0x000000ffffab7224 */ /* 0x000fe200078e0004 */
[----:B------:R-:W-:Y:S01]  /*85e0*/  I2F R165, R165 ;  /* 0x000000a500a57306 */ /* 0x000fe20000201400 */
[----:B------:R-:W1:Y:S01]  /*85f0*/  LDSM.16.M88.4 R4, [R180] ;  /* 0x00000000b404783b */ /* 0x000e620000000200 */
[----:B------:R-:W-:Y:S02]  /*8600*/  IABS R220, R220 ;  /* 0x000000dc00dc7213 */ /* 0x000fe40000000000 */
[----:B------:R-:W-:Y:S01]  /*8610*/  IABS R232, R232 ;  /* 0x000000e800e87213 */ /* 0x000fe20000000000 */
[----:B------:R-:W-:Y:S01]  /*8620*/  IMAD.IADD R32, R212, 0x1, -R164 ;  /* 0x00000001d4207824 */ /* 0x000fe200078e0aa4 */
[----:B------:R-:W-:Y:S01]  /*8630*/  HMMA.16816.F32.BF16 R148, R136, R34, R148 ;  /* 0x000000228894723c */ /* 0x000fe20000041894 */
[----:B------:R-:W-:Y:S01]  /*8640*/  IMAD.IADD R33, R215, 0x1, -R170 ;  /* 0x00000001d7217824 */ /* 0x000fe200078e0aaa */
[----:B------:R-:W-:Y:S01]  /*8650*/  I2F R152, R152 ;  /* 0x0000009800987306 */ /* 0x000fe20000201400 */
[----:B------:R-:W-:-:S02]  /*8660*/  IABS R234, R234 ;  /* 0x000000ea00ea7213 */ /* 0x000fc40000000000 */
[----:B------:R-:W-:Y:S02]  /*8670*/  IABS R32, R32 ;  /* 0x0000002000207213 */ /* 0x000fe40000000000 */
[----:B------:R-:W-:Y:S01]  /*8680*/  IABS R221, R33 ;  /* 0x0000002100dd7213 */ /* 0x000fe20000000000 */
[----:B------:R-:W-:Y:S01]  /*8690*/  IMAD.IADD R136, R215, 0x1, -R225 ;  /* 0x00000001d7887824 */ /* 0x000fe200078e0ae1 */
[----:B--2---:R-:W-:Y:S01]  /*86a0*/  HMMA.16816.F32.BF16 R16, R140, R28, R16 ;  /* 0x0000001c8c10723c */ /* 0x004fe20000041810 */
[----:B------:R-:W-:Y:S01]  /*86b0*/  IMAD.MOV.U32 R169, RZ, RZ, R32 ;  /* 0x000000ffffa97224 */ /* 0x000fe200078e0020 */
[----:B------:R-:W-:Y:S01]  /*86c0*/  I2F R155, R155 ;  /* 0x0000009b009b7306 */ /* 0x000fe20000201400 */
[----:B------:R-:W-:Y:S01]  /*86d0*/  IMAD.IADD R32, R212, 0x1, -R168 ;  /* 0x00000001d4207824 */ /* 0x000fe200078e0aa8 */
[----:B------:R-:W-:-:S04]  /*86e0*/  IABS R136, R136 ;  /* 0x0000008800887213 */ /* 0x000fc80000000000 */
[----:B------:R-:W-:Y:S01]  /*86f0*/  IABS R32, R32 ;  /* 0x0000002000207213 */ /* 0x000fe20000000000 */
[----:B------:R-:W-:Y:S01]  /*8700*/  HMMA.16816.F32.BF16 R12, R140, R30, R12 ;  /* 0x0000001e8c0c723c */ /* 0x000fe2000004180c */
[----:B------:R-:W-:Y:S01]  /*8710*/  LDSM.16.M88.4 R28, [R195+0xa000] ;  /* 0x00a00000c31c783b */ /* 0x000fe20000000200 */
[----:B------:R-:W-:Y:S01]  /*8720*/  IMAD.MOV.U32 R226, RZ, RZ, R136 ;  /* 0x000000ffffe27224 */ /* 0x000fe200078e0088 */
[----:B------:R2:W-:Y:S01]  /*8730*/  I2F R222, R32 ;  /* 0x0000002000de7306 */ /* 0x0005e20000201400 */
[----:B------:R-:W-:-:S04]  /*8740*/  IMAD.IADD R136, R215, 0x1, -R224 ;  /* 0x00000001d7887824 */ /* 0x000fc800078e0ae0 */
[C---:B---3--:R-:W-:Y:S01]  /*8750*/  HMMA.16816.F32.BF16 R160, R140.reuse, R8, R160 ;  /* 0x000000088ca0723c */ /* 0x048fe200000418a0 */
[----:B------:R-:W-:Y:S02]  /*8760*/  IABS R136, R136 ;  /* 0x0000008800887213 */ /* 0x000fe40000000000 */
[----:B------:R-:W-:Y:S04]  /*8770*/  I2F R171, R171 ;  /* 0x000000ab00ab7306 */ /* 0x000fe80000201400 */
[----:B------:R-:W-:Y:S01]  /*8780*/  IMAD.IADD R8, R212, 0x1, -R225 ;  /* 0x00000001d4087824 */ /* 0x000fe200078e0ae1 */
[----:B------:R-:W-:Y:S01]  /*8790*/  HMMA.16816.F32.BF16 R156, R140, R10, R156 ;  /* 0x0000000a8c9c723c */ /* 0x000fe2000004189c */
[----:B--2---:R-:W2:Y:S02]  /*87a0*/  LDSM.16.M88.4 R32, [R198+0x4000] ;  /* 0x00400000c620783b */ /* 0x004ea40000000200 */
[----:B------:R3:W-:Y:S01]  /*87b0*/  I2F R229, R136 ;  /* 0x0000008800e57306 */ /* 0x0007e20000201400 */
[----:B------:R-:W-:-:S04]  /*87c0*/  IABS R8, R8 ;  /* 0x0000000800087213 */ /* 0x000fc80000000000 */
[C---:B-1----:R-:W-:Y:S01]  /*87d0*/  HMMA.16816.F32.BF16 R172, R140.reuse, R4, R172 ;  /* 0x000000048cac723c */ /* 0x042fe200000418ac */
[----:B------:R-:W-:Y:S02]  /*87e0*/  IMAD.MOV.U32 R227, RZ, RZ, R8 ;  /* 0x000000ffffe37224 */ /* 0x000fe400078e0008 */
[----:B------:R-:W1:Y:S01]  /*87f0*/  LDSM.16.M88.4 R8, [R195+0xa800] ;  /* 0x00a80000c308783b */ /* 0x000e620000000200 */
[----:B------:R-:W-:Y:S03]  /*8800*/  I2F R167, R167 ;  /* 0x000000a700a77306 */ /* 0x000fe60000201400 */
[C---:B------:R-:W-:Y:S01]  /*8810*/  IMAD.IADD R4, R212.reuse, 0x1, -R224 ;  /* 0x00000001d4047824 */ /* 0x040fe200078e0ae0 */
[----:B------:R-:W-:Y:S01]  /*8820*/  HMMA.16816.F32.BF16 R148, R140, R6, R148 ;  /* 0x000000068c94723c */ /* 0x000fe20000041894 */
[----:B------:R-:W-:Y:S01]  /*8830*/  LDSM.16.M88.4 R140, [R197+0x4000] ;  /* 0x00400000c58c783b */ /* 0x000fe20000000200 */
[----:B---3--:R-:W-:-:S02]  /*8840*/  IMAD.IADD R136, R212, 0x1, -R228 ;  /* 0x00000001d4887824 */ /* 0x008fc400078e0ae4 */
[----:B------:R-:W-:Y:S01]  /*8850*/  IABS R4, R4 ;  /* 0x0000000400047213 */ /* 0x000fe20000000000 */
[----:B------:R-:W-:Y:S02]  /*8860*/  I2F R169, R169 ;  /* 0x000000a900a97306 */ /* 0x000fe40000201400 */
[----:B------:R-:W-:Y:S02]  /*8870*/  IABS R235, R136 ;  /* 0x0000008800eb7213 */ /* 0x000fe40000000000 */
[----:B------:R-:W-:Y:S01]  /*8880*/  IMAD.MOV.U32 R231, RZ, RZ, R4 ;  /* 0x000000ffffe77224 */ /* 0x000fe200078e0004 */
[----:B------:R-:W-:Y:S03]  /*8890*/  LDSM.16.M88.4 R136, [R195+0xb800] ;  /* 0x00b80000c388783b */ /* 0x000fe60000000200 */
[----:B------:R-:W-:Y:S01]  /*88a0*/  I2F R226, R226 ;  /* 0x000000e200e27306 */ /* 0x000fe20000201400 */
[----:B------:R-:W3:Y:S07]  /*88b0*/  LDSM.16.M88.4 R4, [R195+0xb000] ;  /* 0x00b00000c304783b */ /* 0x000eee0000000200 */
[----:B------:R-:W-:Y:S01]  /*88c0*/  I2F R221, R221 ;  /* 0x000000dd00dd7306 */ /* 0x000fe20000201400 */
[C---:B--2---:R-:W-:Y:S07]  /*88d0*/  HMMA.16816.F32.BF16 R24, R32.reuse, R28, R24 ;  /* 0x0000001c2018723c */ /* 0x044fee0000041818 */
[----:B------:R-:W-:Y:S01]  /*88e0*/  I2F R220, R220 ;  /* 0x000000dc00dc7306 */ /* 0x000fe20000201400 */
[C---:B------:R-:W-:Y:S01]  /*88f0*/  HMMA.16816.F32.BF16 R20, R32.reuse, R30, R20 ;  /* 0x0000001e2014723c */ /* 0x040fe20000041814 */
[----:B------:R-:W2:Y:S06]  /*8900*/  LDSM.16.M88.4 R28, [R188+0x4000] ;  /* 0x00400000bc1c783b */ /* 0x000eac0000000200 */
[----:B------:R-:W-:Y:S01]  /*8910*/  I2F R232, R232 ;  /* 0x000000e800e87306 */ /* 0x000fe20000201400 */
[C---:B-1----:R-:W-:Y:S07]  /*8920*/  HMMA.16816.F32.BF16 R16, R32.reuse, R8, R16 ;  /* 0x000000082010723c */ /* 0x042fee0000041810 */
[----:B------:R1:W-:Y:S01]  /*8930*/  I2F R8, R236 ;  /* 0x000000ec00087306 */ /* 0x0003e20000201400 */
[--C-:B------:R-:W-:Y:S01]  /*8940*/  IMAD.IADD R9, R215, 0x1, -R233.reuse ;  /* 0x00000001d7097824 */ /* 0x100fe200078e0ae9 */
[C---:B------:R-:W-:Y:S06]  /*8950*/  HMMA.16816.F32.BF16 R12, R32.reuse, R10, R12 ;  /* 0x0000000a200c723c */ /* 0x040fec000004180c */
[----:B------:R-:W-:Y:S01]  /*8960*/  I2F R227, R227 ;  /* 0x000000e300e37306 */ /* 0x000fe20000201400 */
[----:B------:R-:W-:Y:S01]  /*8970*/  IABS R9, R9 ;  /* 0x0000000900097213 */ /* 0x000fe20000000000 */
[----:B------:R-:W-:Y:S01]  /*8980*/  IMAD.IADD R11, R212, 0x1, -R233 ;  /* 0x00000001d40b7824 */ /* 0x000fe200078e0ae9 */
[----:B---3--:R-:W-:Y:S03]  /*8990*/  HMMA.16816.F32.BF16 R160, R32, R4, R160 ;  /* 0x0000000420a0723c */ /* 0x008fe600000418a0 */
[----:B------:R-:W-:Y:S01]  /*89a0*/  IMAD.MOV.U32 R10, RZ, RZ, R9 ;  /* 0x000000ffff0a7224 */ /* 0x000fe200078e0009 */
[C---:B------:R-:W-:Y:S01]  /*89b0*/  IADD3 R9, R0.reuse, 0x31, RZ ;  /* 0x0000003100097810 */ /* 0x040fe20007ffe0ff */
[----:B------:R-:W-:Y:S01]  /*89c0*/  I2F R231, R231 ;  /* 0x000000e700e77306 */ /* 0x000fe20000201400 */
[----:B-1----:R-:W-:-:S02]  /*89d0*/  IADD3 R236, R0, 0x38, RZ ;  /* 0x0000003800ec7810 */ /* 0x002fc40007ffe0ff */
[----:B------:R-:W-:Y:S01]  /*89e0*/  IABS R11, R11 ;  /* 0x0000000b000b7213 */ /* 0x000fe20000000000 */
[--C-:B------:R-:W-:Y:S01]  /*89f0*/  IMAD.IADD R4, R215, 0x1, -R9.reuse ;  /* 0x00000001d7047824 */ /* 0x100fe200078e0a09 */
[----:B------:R-:W-:Y:S01]  /*8a00*/  HMMA.16816.F32.BF16 R172, R32, R136, R172 ;  /* 0x0000008820ac723c */ /* 0x000fe200000418ac */
[----:B------:R-:W-:Y:S02]  /*8a10*/  IMAD.IADD R5, R212, 0x1, -R9 ;  /* 0x00000001d4057824 */ /* 0x000fe400078e0a09 */
[----:B------:R-:W-:Y:S01]  /*8a20*/  I2F R10, R10 ;  /* 0x0000000a000a7306 */ /* 0x000fe20000201400 */
[----:B------:R-:W-:-:S03]  /*8a30*/  IABS R4, R4 ;  /* 0x0000000400047213 */ /* 0x000fc60000000000 */
[----:B------:R-:W-:Y:S01]  /*8a40*/  IMAD.IADD R137, R212, 0x1, -R236 ;  /* 0x00000001d4897824 */ /* 0x000fe200078e0aec */
[----:B------:R-:W-:Y:S01]  /*8a50*/  HMMA.16816.F32.BF16 R156, R32, R6, R156 ;  /* 0x00000006209c723c */ /* 0x000fe2000004189c */
[----:B------:R-:W-:Y:S01]  /*8a60*/  IMAD.MOV.U32 R237, RZ, RZ, R4 ;  /* 0x000000ffffed7224 */ /* 0x000fe200078e0004 */
[----:B------:R-:W-:Y:S01]  /*8a70*/  IABS R4, R5 ;  /* 0x0000000500047213 */ /* 0x000fe20000000000 */
[C---:B------:R-:W-:Y:S01]  /*8a80*/  IMAD.IADD R5, R215.reuse, 0x1, -R236 ;  /* 0x00000001d7057824 */ /* 0x040fe200078e0aec */
[----:B------:R-:W-:Y:S01]  /*8a90*/  I2F R235, R235 ;  /* 0x000000eb00eb7306 */ /* 0x000fe20000201400 */
[----:B------:R-:W-:Y:S02]  /*8aa0*/  IABS R137, R137 ;  /* 0x0000008900897213 */ /* 0x000fe40000000000 */
[----:B------:R-:W-:Y:S01]  /*8ab0*/  IMAD.MOV.U32 R136, RZ, RZ, R4 ;  /* 0x000000ffff887224 */ /* 0x000fe200078e0004 */
[----:B------:R-:W-:Y:S01]  /*8ac0*/  IABS R4, R5 ;  /* 0x0000000500047213 */ /* 0x000fe20000000000 */
[C---:B--2---:R-:W-:Y:S03]  /*8ad0*/  HMMA.16816.F32.BF16 R24, R140.reuse, R28, R24 ;  /* 0x0000001c8c18723c */ /* 0x044fe60000041818 */
[----:B------:R1:W-:Y:S04]  /*8ae0*/  I2F R29, R4 ;  /* 0x00000004001d7306 */ /* 0x0003e80000201400 */
[----:B------:R-:W-:Y:S01]  /*8af0*/  IADD3 R28, R0, 0x39, RZ ;  /* 0x00000039001c7810 */ /* 0x000fe20007ffe0ff */
[----:B------:R-:W-:Y:S03]  /*8b00*/  HMMA.16816.F32.BF16 R20, R140, R30, R20 ;  /* 0x0000001e8c14723c */ /* 0x000fe60000041814 */
[----:B------:R-:W-:Y:S04]  /*8b10*/  I2F R234, R234 ;  /* 0x000000ea00ea7306 */ /* 0x000fe80000201400 */
[--C-:B------:R-:W-:Y:S01]  /*8b20*/  IMAD.IADD R30, R215, 0x1, -R28.reuse ;  /* 0x00000001d71e7824 */ /* 0x100fe200078e0a1c */
[----:B------:R-:W-:Y:S01]  /*8b30*/  HMMA.16816.F32.BF16 R148, R32, R138, R148 ;  /* 0x0000008a2094723c */ /* 0x000fe20000041894 */
[----:B------:R-:W-:Y:S01]  /*8b40*/  IMAD.MOV.U32 R31, RZ, RZ, R137 ;  /* 0x000000ffff1f7224 */ /* 0x000fe200078e0089 */
[----:B-1----:R-:W1:Y:S02]  /*8b50*/  LDSM.16.M88.4 R4, [R188+0x4800] ;  /* 0x00480000bc04783b */ /* 0x002e640000000200 */
[----:B------:R-:W-:Y:S01]  /*8b60*/  IABS R137, R30 ;  /* 0x0000001e00897213 */ /* 0x000fe20000000000 */
[----:B------:R-:W-:Y:S01]  /*8b70*/  IMAD.IADD R30, R212, 0x1, -R28 ;  /* 0x00000001d41e7824 */ /* 0x000fe200078e0a1c */
[----:B------:R-:W-:Y:S02]  /*8b80*/  I2F R11, R11 ;  /* 0x0000000b000b7306 */ /* 0x000fe40000201400 */
[----:B------:R-:W-:-:S02]  /*8b90*/  FMUL.FTZ R238, R24, c[0x0][0x2ec] ;  /* 0x0000bb0018ee7a20 */ /* 0x000fc40000410000 */
[----:B------:R-:W-:Y:S01]  /*8ba0*/  FMUL.FTZ R26, R26, c[0x0][0x2ec] ;  /* 0x0000bb001a1a7a20 */ /* 0x000fe20000410000 */
[----:B------:R-:W-:Y:S01]  /*8bb0*/  IABS R30, R30 ;  /* 0x0000001e001e7213 */ /* 0x000fe20000000000 */
[----:B------:R-:W-:Y:S02]  /*8bc0*/  FMUL.FTZ R24, R25, c[0x0][0x2ec] ;  /* 0x0000bb0019187a20 */ /* 0x000fe40000410000 */
[----:B------:R-:W2:Y:S01]  /*8bd0*/  MUFU.TANH R239, R26 ;  /* 0x0000001a00ef7308 */ /* 0x000ea20000002400 */
[----:B------:R-:W-:Y:S02]  /*8be0*/  FMUL.FTZ R25, R27, c[0x0][0x2ec] ;  /* 0x0000bb001b197a20 */ /* 0x000fe40000410000 */
[----:B------:R-:W-:Y:S02]  /*8bf0*/  FMUL.FTZ R242, R22, c[0x0][0x2ec] ;  /* 0x0000bb0016f27a20 */ /* 0x000fe40000410000 */
[----:B------:R-:W-:Y:S02]  /*8c00*/  FMUL.FTZ R20, R20, c[0x0][0x2ec] ;  /* 0x0000bb0014147a20 */ /* 0x000fe40000410000 */
[----:B------:R-:W-:Y:S01]  /*8c10*/  FMUL.FTZ R21, R21, c[0x0][0x2ec] ;  /* 0x0000bb0015157a20 */ /* 0x000fe20000410000 */
[----:B------:R-:W-:Y:S01]  /*8c20*/  MUFU.TANH R238, R238 ;  /* 0x000000ee00ee7308 */ /* 0x000fe20000002400 */
[----:B------:R-:W-:-:S07]  /*8c30*/  FMUL.FTZ R22, R23, c[0x0][0x2ec] ;  /* 0x0000bb0017167a20 */ /* 0x000fce0000410000 */
[----:B------:R-:W-:Y:S01]  /*8c40*/  MUFU.TANH R242, R242 ;  /* 0x000000f200f27308 */ /* 0x000fe20000002400 */
[----:B--2---:R-:W-:-:S05]  /*8c50*/  FFMA.FTZ R0, R134, -UR21, R239 ;  /* 0x8000001586007c23 */ /* 0x004fca00080100ef */
[----:B------:R-:W-:Y:S02]  /*8c60*/  FSEL R0, R0, -INF , !P5 ;  /* 0xff80000000007808 */ /* 0x000fe40006800000 */
[----:B------:R-:W2:Y:S01]  /*8c70*/  MUFU.TANH R240, R20 ;  /* 0x0000001400f07308 */ /* 0x000ea20000002400 */
[C---:B------:R-:W-:Y:S01]  /*8c80*/  ISETP.GE.AND P5, PT, R145.reuse, R210, PT ;  /* 0x000000d29100720c */ /* 0x040fe20003fa6270 */
[----:B-1----:R-:W-:Y:S03]  /*8c90*/  HMMA.16816.F32.BF16 R16, R140, R4, R16 ;  /* 0x000000048c10723c */ /* 0x002fe60000041810 */
[----:B------:R-:W-:-:S03]  /*8ca0*/  ISETP.LT.OR P5, PT, R145, R211, P5 ;  /* 0x000000d39100720c */ /* 0x000fc60002fa1670 */
[----:B------:R-:W1:Y:S02]  /*8cb0*/  MUFU.TANH R24, R24 ;  /* 0x0000001800187308 */ /* 0x000e640000002400 */
[----:B------:R-:W-:Y:S01]  /*8cc0*/  HMMA.16816.F32.BF16 R12, R140, R6, R12 ;  /* 0x000000068c0c723c */ /* 0x000fe2000004180c */
[----:B------:R-:W3:Y:S05]  /*8cd0*/  LDSM.16.M88.4 R4, [R188+0x5000] ;  /* 0x00500000bc04783b */ /* 0x000eea0000000200 */
[----:B------:R-:W4:Y:S01]  /*8ce0*/  MUFU.TANH R25, R25 ;  /* 0x0000001900197308 */ /* 0x000f220000002400 */
[----:B--2---:R-:W-:-:S07]  /*8cf0*/  FFMA.FTZ R2, R153, -UR21, R240 ;  /* 0x8000001599027c23 */ /* 0x004fce00080100f0 */
[----:B------:R-:W2:Y:S01]  /*8d00*/  MUFU.TANH R21, R21 ;  /* 0x0000001500157308 */ /* 0x000ea20000002400 */
[----:B-1----:R-:W-:Y:S02]  /*8d10*/  FFMA.FTZ R24, R135, -UR21, R24 ;  /* 0x8000001587187c23 */ /* 0x002fe40008010018 */
[----:B------:R-:W-:Y:S02]  /*8d20*/  FMUL.FTZ R26, R16, c[0x0][0x2ec] ;  /* 0x0000bb00101a7a20 */ /* 0x000fe40000410000 */
[----:B------:R-:W-:-:S03]  /*8d30*/  FMUL.FTZ R16, R17, c[0x0][0x2ec] ;  /* 0x0000bb0011107a20 */ /* 0x000fc60000410000 */
[----:B------:R-:W1:Y:S01]  /*8d40*/  MUFU.TANH R22, R22 ;  /* 0x0000001600167308 */ /* 0x000e620000002400 */
[----:B------:R-:W-:Y:S02]  /*8d50*/  FMUL.FTZ R17, R18, c[0x0][0x2ec] ;  /* 0x0000bb0012117a20 */ /* 0x000fe40000410000 */
[----:B------:R-:W-:Y:S02]  /*8d60*/  FMUL.FTZ R18, R19, c[0x0][0x2ec] ;  /* 0x0000bb0013127a20 */ /* 0x000fe40000410000 */
[----:B------:R-:W-:Y:S02]  /*8d70*/  FMUL.FTZ R20, R12, c[0x0][0x2ec] ;  /* 0x0000bb000c147a20 */ /* 0x000fe40000410000 */
[----:B------:R-:W-:Y:S01]  /*8d80*/  FFMA.FTZ R12, R133, -UR21, R238 ;  /* 0x80000015850c7c23 */ /* 0x000fe200080100ee */
[----:B------:R-:W5:Y:S01]  /*8d90*/  MUFU.TANH R17, R17 ;  /* 0x0000001100117308 */ /* 0x000f620000002400 */
[----:B------:R-:W-:Y:S02]  /*8da0*/  FMUL.FTZ R13, R13, c[0x0][0x2ec] ;  /* 0x0000bb000d0d7a20 */ /* 0x000fe40000410000 */
[----:B------:R-:W-:Y:S01]  /*8db0*/  FMUL.FTZ R14, R14, c[0x0][0x2ec] ;  /* 0x0000bb000e0e7a20 */ /* 0x000fe20000410000 */
[----:B------:R-:W-:Y:S01]  /*8dc0*/  FSEL R12, R12, -INF , !P0 ;  /* 0xff8000000c0c7808 */ /* 0x000fe20004000000 */
[----:B------:R-:W-:Y:S01]  /*8dd0*/  FMUL.FTZ R23, R15, c[0x0][0x2ec] ;  /* 0x0000bb000f177a20 */ /* 0x000fe20000410000 */
[C---:B------:R-:W-:Y:S01]  /*8de0*/  ISETP.GE.AND P0, PT, R145.reuse, R213, PT ;  /* 0x000000d59100720c */ /* 0x040fe20003f06270 */
[----:B----4-:R-:W-:Y:S01]  /*8df0*/  FFMA.FTZ R15, R146, -UR21, R25 ;  /* 0x80000015920f7c23 */ /* 0x010fe20008010019 */
[----:B------:R-:W4:Y:S01]  /*8e00*/  MUFU.TANH R26, R26 ;  /* 0x0000001a001a7308 */ /* 0x000f220000002400 */
[----:B--2---:R-:W-:Y:S01]  /*8e10*/  FFMA.FTZ R21, R152, -UR21, R21 ;  /* 0x8000001598157c23 */ /* 0x004fe20008010015 */
[----:B------:R-:W-:Y:S01]  /*8e20*/  ISETP.LT.OR P0, PT, R145, R214, P0 ;  /* 0x000000d69100720c */ /* 0x000fe20000701670 */
[----:B-1----:R-:W-:Y:S01]  /*8e30*/  FFMA.FTZ R22, R155, -UR21, R22 ;  /* 0x800000159b167c23 */ /* 0x002fe20008010016 */
[----:B------:R-:W-:Y:S01]  /*8e40*/  FSEL R15, R15, -INF , !P1 ;  /* 0xff8000000f0f7808 */ /* 0x000fe20004800000 */
[----:B---3--:R-:W-:Y:S01]  /*8e50*/  HMMA.16816.F32.BF16 R160, R140, R4, R160 ;  /* 0x000000048ca0723c */ /* 0x008fe200000418a0 */
[----:B------:R-:W-:-:S02]  /*8e60*/  FSEL R2, R2, -INF , !P0 ;  /* 0xff80000002027808 */ /* 0x000fc40004000000 */
[----:B------:R1:W-:Y:S01]  /*8e70*/  MUFU.TANH R134, R13 ;  /* 0x0000000d00867308 */ /* 0x0003e20000002400 */
[----:B------:R-:W-:Y:S01]  /*8e80*/  ISETP.GE.AND P0, PT, R154, R213, PT ;  /* 0x000000d59a00720c */ /* 0x000fe20003f06270 */
[----:B-----5:R-:W-:Y:S01]  /*8e90*/  FFMA.FTZ R17, R166, -UR21, R17 ;  /* 0x80000015a6117c23 */ /* 0x020fe20008010011 */
[----:B------:R-:W-:Y:S02]  /*8ea0*/  ISETP.GE.AND P1, PT, R144, R210, PT ;  /* 0x000000d29000720c */ /* 0x000fe40003f26270 */
[----:B------:R-:W-:Y:S01]  /*8eb0*/  ISETP.LT.OR P0, PT, R154, R214, P0 ;  /* 0x000000d69a00720c */ /* 0x000fe20000701670 */
[----:B------:R-:W-:Y:S01]  /*8ec0*/  HMMA.16816.F32.BF16 R156, R140, R6, R156 ;  /* 0x000000068c9c723c */ /* 0x000fe2000004189c */
[----:B------:R-:W2:Y:S01]  /*8ed0*/  LDSM.16.M88.4 R4, [R188+0x5800] ;  /* 0x00580000bc04783b */ /* 0x000ea20000000200 */
[----:B------:R-:W3:Y:S01]  /*8ee0*/  MUFU.TANH R20, R20 ;  /* 0x0000001400147308 */ /* 0x000ee20000002400 */
[----:B----4-:R-:W-:Y:S01]  /*8ef0*/  FFMA.FTZ R26, R165, -UR21, R26 ;  /* 0x80000015a51a7c23 */ /* 0x010fe2000801001a */
[----:B------:R-:W-:Y:S01]  /*8f00*/  ISETP.LT.OR P1, PT, R144, R211, P1 ;  /* 0x000000d39000720c */ /* 0x000fe20000f21670 */
[----:B------:R-:W-:-:S04]  /*8f10*/  DEPBAR.LE SB0, 0x0 ;  /* 0x000080000000791a */ /* 0x000fc80000000000 */
[----:B------:R-:W-:Y:S01]  /*8f20*/  FSEL R26, R26, -INF , !P0 ;  /* 0xff8000001a1a7808 */ /* 0x000fe20004000000 */
[----:B-1----:R-:W-:Y:S01]  /*8f30*/  FFMA.FTZ R13, R147, -UR21, R242 ;  /* 0x80000015930d7c23 */ /* 0x002fe200080100f2 */
[----:B------:R-:W1:Y:S01]  /*8f40*/  MUFU.TANH R16, R16 ;  /* 0x0000001000107308 */ /* 0x000e620000002400 */
[----:B------:R-:W-:Y:S02]  /*8f50*/  ISETP.GE.AND P0, PT, R168, R213, PT ;  /* 0x000000d5a800720c */ /* 0x000fe40003f06270 */
[----:B------:R-:W-:Y:S02]  /*8f60*/  FSEL R33, R22, -INF , !P1 ;  /* 0xff80000016217808 */ /* 0x000fe40004800000 */
[----:B------:R-:W-:Y:S01]  /*8f70*/  FSEL R13, R13, -INF , !P5 ;  /* 0xff8000000d0d7808 */ /* 0x000fe20006800000 */
[----:B------:R-:W-:Y:S01]  /*8f80*/  FMUL.FTZ R133, R160, c[0x0][0x2ec] ;  /* 0x0000bb00a0857a20 */ /* 0x000fe20000410000 */
[----:B------:R-:W-:Y:S01]  /*8f90*/  ISETP.GE.AND P5, PT, R154, R210, PT ;  /* 0x000000d29a00720c */ /* 0x000fe20003fa6270 */
[----:B------:R4:W-:Y:S01]  /*8fa0*/  MUFU.TANH R19, R14 ;  /* 0x0000000e00137308 */ /* 0x0009e20000002400 */
[----:B------:R-:W-:Y:S01]  /*8fb0*/  FMUL.FTZ R138, R162, c[0x0][0x2ec] ;  /* 0x0000bb00a28a7a20 */ /* 0x000fe20000410000 */
[----:B------:R-:W-:Y:S01]  /*8fc0*/  ISETP.LT.OR P0, PT, R168, R214, P0 ;  /* 0x000000d6a800720c */ /* 0x000fe20000701670 */
[----:B---3--:R-:W-:Y:S01]  /*8fd0*/  FFMA.FTZ R20, R171, -UR21, R20 ;  /* 0x80000015ab147c23 */ /* 0x008fe20008010014 */
[----:B------:R-:W-:Y:S01]  /*8fe0*/  ISETP.LT.OR P5, PT, R154, R211, P5 ;  /* 0x000000d39a00720c */ /* 0x000fe20002fa1670 */
[----:B------:R-:W-:Y:S01]  /*8ff0*/  FMUL.FTZ R34, R163, c[0x0][0x2ec] ;  /* 0x0000bb00a3227a20 */ /* 0x000fe20000410000 */
[-C--:B------:R-:W-:Y:S01]  /*9000*/  ISETP.GE.AND P1, PT, R164, R210.reuse, PT ;  /* 0x000000d2a400720c */ /* 0x080fe20003f26270 */
[----:B------:R-:W-:Y:S01]  /*9010*/  FMUL.FTZ R161, R161, c[0x0][0x2ec] ;  /* 0x0000bb00a1a17a20 */ /* 0x000fe20000410000 */
[----:B------:R-:W3:Y:S01]  /*9020*/  MUFU.TANH R18, R18 ;  /* 0x0000001200127308 */ /* 0x000ee20000002400 */
[----:B------:R-:W-:Y:S01]  /*9030*/  FSEL R25, R17, -INF , !P5 ;  /* 0xff80000011197808 */ /* 0x000fe20006800000 */
[----:B------:R-:W-:Y:S01]  /*9040*/  FMUL.FTZ R17, R156, c[0x0][0x2ec] ;  /* 0x0000bb009c117a20 */ /* 0x000fe20000410000 */
[----:B------:R-:W-:Y:S01]  /*9050*/  FSEL R22, R20, -INF , !P0 ;  /* 0xff80000014167808 */ /* 0x000fe20004000000 */
[----:B-1----:R-:W-:Y:S01]  /*9060*/  FFMA.FTZ R16, R167, -UR21, R16 ;  /* 0x80000015a7107c23 */ /* 0x002fe20008010010 */
[----:B------:R-:W-:Y:S01]  /*9070*/  ISETP.GE.AND P0, PT, R225, R213, PT ;  /* 0x000000d5e100720c */ /* 0x000fe20003f06270 */
[----:B------:R-:W-:Y:S01]  /*9080*/  FMUL.FTZ R159, R159, c[0x0][0x2ec] ;  /* 0x0000bb009f9f7a20 */ /* 0x000fe20000410000 */
[----:B------:R-:W-:Y:S01]  /*9090*/  ISETP.LT.OR P1, PT, R164, R211, P1 ;  /* 0x000000d3a400720c */ /* 0x000fe20000f21670 */
[----:B------:R-:W1:Y:S01]  /*90a0*/  MUFU.TANH R133, R133 ;  /* 0x0000008500857308 */ /* 0x000e620000002400 */
[----:B----4-:R-:W-:Y:S01]  /*90b0*/  FSEL R14, R24, -INF , !P6 ;  /* 0xff800000180e7808 */ /* 0x010fe20007000000 */
[----:B------:R-:W-:Y:S01]  /*90c0*/  FMUL.FTZ R157, R157, c[0x0][0x2ec] ;  /* 0x0000bb009d9d7a20 */ /* 0x000fe20000410000 */
[----:B------:R-:W-:Y:S01]  /*90d0*/  ISETP.GE.AND P6, PT, R144, R213, PT ;  /* 0x000000d59000720c */ /* 0x000fe20003fc6270 */
[----:B------:R-:W-:Y:S01]  /*90e0*/  FFMA.FTZ R20, R221, -UR21, R134 ;  /* 0x80000015dd147c23 */ /* 0x000fe20008010086 */
[----:B------:R-:W-:Y:S01]  /*90f0*/  ISETP.GE.AND P5, PT, R168, R210, PT ;  /* 0x000000d2a800720c */ /* 0x000fe20003fa6270 */
[----:B--2---:R-:W-:Y:S01]  /*9100*/  HMMA.16816.F32.BF16 R172, R140, R4, R172 ;  /* 0x000000048cac723c */ /* 0x004fe200000418ac */
[-C--:B------:R-:W-:Y:S01]  /*9110*/  ISETP.LT.OR P6, PT, R144, R214.reuse, P6 ;  /* 0x000000d69000720c */ /* 0x080fe200037c1670 */
[----:B------:R-:W2:Y:S01]  /*9120*/  MUFU.TANH R23, R23 ;  /* 0x0000001700177308 */ /* 0x000ea20000002400 */
[----:B---3--:R-:W-:Y:S01]  /*9130*/  FFMA.FTZ R18, R169, -UR21, R18 ;  /* 0x80000015a9127c23 */ /* 0x008fe20008010012 */
[----:B------:R-:W-:-:S02]  /*9140*/  ISETP.LT.OR P0, PT, R225, R214, P0 ;  /* 0x000000d6e100720c */ /* 0x000fc40000701670 */
[----:B------:R-:W-:Y:S01]  /*9150*/  FSEL R32, R21, -INF , !P6 ;  /* 0xff80000015207808 */ /* 0x000fe20007000000 */
[----:B------:R-:W-:Y:S01]  /*9160*/  FFMA.FTZ R21, R222, -UR21, R19 ;  /* 0x80000015de157c23 */ /* 0x000fe20008010013 */
[----:B------:R-:W-:Y:S01]  /*9170*/  HMMA.16816.F32.BF16 R4, R140, R6, R148 ;  /* 0x000000068c04723c */ /* 0x000fe20000041894 */
[----:B------:R-:W-:Y:S01]  /*9180*/  ISETP.GE.AND P6, PT, R164, R213, PT ;  /* 0x000000d5a400720c */ /* 0x000fe20003fc6270 */
[----:B------:R-:W3:Y:S01]  /*9190*/  MUFU.TANH R17, R17 ;  /* 0x0000001100117308 */ /* 0x000ee20000002400 */
[----:B-1----:R-:W-:Y:S01]  /*91a0*/  FFMA.FTZ R133, R226, -UR21, R133 ;  /* 0x80000015e2857c23 */ /* 0x002fe20008010085 */
[----:B------:R-:W-:Y:S02]  /*91b0*/  FSEL R27, R18, -INF , !P1 ;  /* 0xff800000121b7808 */ /* 0x000fe40004800000 */
[----:B------:R-:W-:Y:S02]  /*91c0*/  ISETP.LT.OR P6, PT, R164, R214, P6 ;  /* 0x000000d6a400720c */ /* 0x000fe400037c1670 */
[----:B------:R-:W-:-:S02]  /*91d0*/  ISETP.LT.OR P5, PT, R168, R211, P5 ;  /* 0x000000d3a800720c */ /* 0x000fc40002fa1670 */
[----:B------:R-:W1:Y:S01]  /*91e0*/  MUFU.TANH R138, R138 ;  /* 0x0000008a008a7308 */ /* 0x000e620000002400 */
[----:B------:R-:W-:Y:S01]  /*91f0*/  FSEL R24, R16, -INF , !P6 ;  /* 0xff80000010187808 */ /* 0x000fe20007000000 */
[----:B------:R-:W-:Y:S01]  /*9200*/  FMUL.FTZ R16, R158, c[0x0][0x2ec] ;  /* 0x0000bb009e107a20 */ /* 0x000fe20000410000 */
[-C--:B------:R-:W-:Y:S01]  /*9210*/  ISETP.GE.AND P6, PT, R170, R213.reuse, PT ;  /* 0x000000d5aa00720c */ /* 0x080fe20003fc6270 */
[----:B--2---:R-:W-:Y:S01]  /*9220*/  FFMA.FTZ R23, R220, -UR21, R23 ;  /* 0x80000015dc177c23 */ /* 0x004fe20008010017 */
[----:B------:R-:W-:Y:S01]  /*9230*/  ISETP.GE.AND P1, PT, R170, R210, PT ;  /* 0x000000d2aa00720c */ /* 0x000fe20003f26270 */
[----:B------:R-:W-:Y:S01]  /*9240*/  FMUL.FTZ R35, R172, c[0x0][0x2ec] ;  /* 0x0000bb00ac237a20 */ /* 0x000fe20000410000 */
[----:B------:R-:W-:Y:S01]  /*9250*/  FSEL R168, R133, -INF , !P0 ;  /* 0xff80000085a87808 */ /* 0x000fe20004000000 */
[----:B------:R-:W2:Y:S01]  /*9260*/  MUFU.TANH R144, R161 ;  /* 0x000000a100907308 */ /* 0x000ea20000002400 */
[----:B------:R-:W-:Y:S01]  /*9270*/  ISETP.GE.AND P0, PT, R228, R213, PT ;  /* 0x000000d5e400720c */ /* 0x000fe20003f06270 */
[----:B---3--:R-:W-:Y:S01]  /*9280*/  FFMA.FTZ R17, R232, -UR21, R17 ;  /* 0x80000015e8117c23 */ /* 0x008fe20008010011 */
[----:B------:R-:W-:Y:S01]  /*9290*/  FSEL R21, R21, -INF , !P5 ;  /* 0xff80000015157808 */ /* 0x000fe20006800000 */
[----:B------:R-:W-:Y:S01]  /*92a0*/  FMUL.FTZ R18, R173, c[0x0][0x2ec] ;  /* 0x0000bb00ad127a20 */ /* 0x000fe20000410000 */
[----:B------:R-:W-:Y:S01]  /*92b0*/  ISETP.LT.OR P6, PT, R170, R214, P6 ;  /* 0x000000d6aa00720c */ /* 0x000fe200037c1670 */
[----:B------:R-:W-:Y:S01]  /*92c0*/  FMUL.FTZ R4, R4, c[0x0][0x2ec] ;  /* 0x0000bb0004047a20 */ /* 0x000fe20000410000 */
[-C--:B------:R-:W-:Y:S01]  /*92d0*/  ISETP.LT.OR P1, PT, R170, R211.reuse, P1 ;  /* 0x000000d3aa00720c */ /* 0x080fe20000f21670 */
[----:B------:R-:W3:Y:S01]  /*92e0*/  MUFU.TANH R34, R34 ;  /* 0x0000002200227308 */ /* 0x000ee20000002400 */
[----:B------:R-:W-:Y:S01]  /*92f0*/  ISETP.GE.AND P5, PT, R225, R210, PT ;  /* 0x000000d2e100720c */ /* 0x000fe20003fa6270 */
[----:B-1----:R-:W-:Y:S01]  /*9300*/  FFMA.FTZ R138, R227, -UR21, R138 ;  /* 0x80000015e38a7c23 */ /* 0x002fe2000801008a */
[----:B------:R-:W-:Y:S01]  /*9310*/  ISETP.LT.OR P0, PT, R228, R214, P0 ;  /* 0x000000d6e400720c */ /* 0x000fe20000701670 */
[----:B------:R-:W-:Y:S01]  /*9320*/  FMUL.FTZ R174, R174, c[0x0][0x2ec] ;  /* 0x0000bb00aeae7a20 */ /* 0x000fe20000410000 */
[----:B------:R-:W-:Y:S01]  /*9330*/  FSEL R20, R20, -INF , !P6 ;  /* 0xff80000014147808 */ /* 0x000fe20007000000 */
[----:B------:R-:W-:Y:S01]  /*9340*/  FMUL.FTZ R175, R175, c[0x0][0x2ec] ;  /* 0x0000bb00afaf7a20 */ /* 0x000fe20000410000 */
[----:B------:R-:W-:Y:S01]  /*9350*/  FSEL R23, R23, -INF , !P1 ;  /* 0xff80000017177808 */ /* 0x000fe20004800000 */
[----:B------:R-:W1:Y:S01]  /*9360*/  MUFU.TANH R35, R35 ;  /* 0x0000002300237308 */ /* 0x000e620000002400 */
[----:B------:R-:W-:Y:S01]  /*9370*/  ISETP.LT.OR P5, PT, R225, R211, P5 ;  /* 0x000000d3e100720c */ /* 0x000fe20002fa1670 */
[----:B--2---:R-:W-:Y:S01]  /*9380*/  FFMA.FTZ R144, R229, -UR21, R144 ;  /* 0x80000015e5907c23 */ /* 0x004fe20008010090 */
[-C--:B------:R-:W-:Y:S01]  /*9390*/  ISETP.GE.AND P6, PT, R224, R213.reuse, PT ;  /* 0x000000d5e000720c */ /* 0x080fe20003fc6270 */
[----:B------:R-:W-:Y:S01]  /*93a0*/  FMUL.FTZ R6, R6, c[0x0][0x2ec] ;  /* 0x0000bb0006067a20 */ /* 0x000fe20000410000 */
        /* <DEDUP_REMOVED lines=8> */
[----:B------:R-:W-:-:S02]  /*9430*/  ISETP.LT.OR P6, PT, R224, R214, P6 ;  /* 0x000000d6e000720c */ /* 0x000fc400037c1670 */
[-C--:B------:R-:W-:Y:S01]  /*9440*/  ISETP.LT.OR P1, PT, R224, R211.reuse, P1 ;  /* 0x000000d3e000720c */ /* 0x080fe20000f21670 */
[----:B------:R-:W3:Y:S01]  /*9450*/  MUFU.TANH R19, R157 ;  /* 0x0000009d00137308 */ /* 0x000ee20000002400 */
[----:B------:R-:W-:Y:S01]  /*9460*/  ISETP.GE.AND P5, PT, R228, R210, PT ;  /* 0x000000d2e400720c */ /* 0x000fe20003fa6270 */
[----:B-1----:R-:W-:Y:S01]  /*9470*/  FFMA.FTZ R10, R10, -UR21, R35 ;  /* 0x800000150a0a7c23 */ /* 0x002fe20008010023 */
[----:B------:R-:W-:Y:S02]  /*9480*/  ISETP.LT.OR P0, PT, R233, R214, P0 ;  /* 0x000000d6e900720c */ /* 0x000fe40000701670 */
[----:B------:R-:W-:Y:S02]  /*9490*/  FSEL R170, R144, -INF , !P6 ;  /* 0xff80000090aa7808 */ /* 0x000fe40007000000 */
[----:B------:R-:W-:Y:S01]  /*94a0*/  FSEL R167, R34, -INF , !P1 ;  /* 0xff80000022a77808 */ /* 0x000fe20004800000 */
[----:B------:R-:W1:Y:S01]  /*94b0*/  MUFU.TANH R159, R159 ;  /* 0x0000009f009f7308 */ /* 0x000e620000002400 */
[----:B--2---:R-:W-:Y:S01]  /*94c0*/  FFMA.FTZ R16, R235, -UR21, R16 ;  /* 0x80000015eb107c23 */ /* 0x004fe20008010010 */
[----:B------:R-:W-:-:S02]  /*94d0*/  ISETP.LT.OR P5, PT, R228, R211, P5 ;  /* 0x000000d3e400720c */ /* 0x000fc40002fa1670 */
[CC--:B------:R-:W-:Y:S02]  /*94e0*/  ISETP.GE.AND P6, PT, R230.reuse, R213.reuse, PT ;  /* 0x000000d5e600720c */ /* 0x0c0fe40003fc6270 */
[----:B------:R-:W-:Y:S02]  /*94f0*/  ISETP.GE.AND P1, PT, R230, R210, PT ;  /* 0x000000d2e600720c */ /* 0x000fe40003f26270 */
[----:B------:R-:W2:Y:S01]  /*9500*/  MUFU.TANH R4, R4 ;  /* 0x0000000400047308 */ /* 0x000ea20000002400 */
[----:B------:R-:W-:Y:S01]  /*9510*/  FSEL R154, R10, -INF , !P0 ;  /* 0xff8000000a9a7808 */ /* 0x000fe20004000000 */
[----:B---3--:R-:W-:Y:S01]  /*9520*/  FFMA.FTZ R19, R234, -UR21, R19 ;  /* 0x80000015ea137c23 */ /* 0x008fe20008010013 */
[----:B------:R-:W-:Y:S02]  /*9530*/  ISETP.GE.AND P0, PT, R236, R213, PT ;  /* 0x000000d5ec00720c */ /* 0x000fe40003f06270 */
[----:B------:R-:W-:Y:S02]  /*9540*/  FSEL R165, R16, -INF , !P5 ;  /* 0xff80000010a57808 */ /* 0x000fe40006800000 */
[----:B------:R-:W-:Y:S01]  /*9550*/  ISETP.LT.OR P6, PT, R230, R214, P6 ;  /* 0x000000d6e600720c */ /* 0x000fe200037c1670 */
[----:B------:R-:W-:Y:S01]  /*9560*/  I2F R237, R237 ;  /* 0x000000ed00ed7306 */ /* 0x000fe20000201400 */
[----:B-1----:R-:W-:Y:S01]  /*9570*/  FFMA.FTZ R8, R8, -UR21, R159 ;  /* 0x8000001508087c23 */ /* 0x002fe2000801009f */
[----:B------:R-:W-:-:S02]  /*9580*/  ISETP.LT.OR P1, PT, R230, R211, P1 ;  /* 0x000000d3e600720c */ /* 0x000fc40000f21670 */
[----:B------:R-:W-:Y:S02]  /*9590*/  ISETP.LT.OR P0, PT, R236, R214, P0 ;  /* 0x000000d6ec00720c */ /* 0x000fe40000701670 */
[----:B------:R-:W-:Y:S02]  /*95a0*/  FSEL R164, R19, -INF , !P6 ;  /* 0xff80000013a47808 */ /* 0x000fe40007000000 */
[----:B------:R-:W-:Y:S01]  /*95b0*/  I2F R136, R136 ;  /* 0x0000008800887306 */ /* 0x000fe20000201400 */
[----:B--2---:R-:W-:Y:S01]  /*95c0*/  FFMA.FTZ R4, R29, -UR21, R4 ;  /* 0x800000151d047c23 */ /* 0x004fe20008010004 */
[----:B------:R-:W-:Y:S02]  /*95d0*/  FSEL R163, R8, -INF , !P1 ;  /* 0xff80000008a37808 */ /* 0x000fe40004800000 */
[----:B------:R-:W-:Y:S02]  /*95e0*/  ISETP.GE.AND P5, PT, R233, R210, PT ;  /* 0x000000d2e900720c */ /* 0x000fe40003fa6270 */
[----:B------:R-:W-:-:S02]  /*95f0*/  ISETP.GE.AND P6, PT, R9, R213, PT ;  /* 0x000000d50900720c */ /* 0x000fc40003fc6270 */
[----:B------:R-:W1:Y:S01]  /*9600*/  MUFU.TANH R18, R18 ;  /* 0x0000001200127308 */ /* 0x000e620000002400 */
[----:B------:R-:W-:Y:S02]  /*9610*/  ISETP.GE.AND P1, PT, R9, R210, PT ;  /* 0x000000d20900720c */ /* 0x000fe40003f26270 */
[----:B------:R-:W-:Y:S02]  /*9620*/  FSEL R138, R4, -INF , !P0 ;  /* 0xff800000048a7808 */ /* 0x000fe40004000000 */
[----:B------:R-:W-:Y:S02]  /*9630*/  PLOP3.LUT P0, PT, PT, PT, UP0, 0x80, 0x0 ;  /* 0x000000000000781c */ /* 0x000fe40003f0f008 */
[-C--:B------:R-:W-:Y:S01]  /*9640*/  ISETP.LT.OR P5, PT, R233, R211.reuse, P5 ;  /* 0x000000d3e900720c */ /* 0x080fe20002fa1670 */
[----:B------:R-:W2:Y:S01]  /*9650*/  MUFU.TANH R174, R174 ;  /* 0x000000ae00ae7308 */ /* 0x000ea20000002400 */
[C---:B------:R-:W-:Y:S02]  /*9660*/  ISETP.LT.OR P6, PT, R9.reuse, R214, P6 ;  /* 0x000000d60900720c */ /* 0x040fe400037c1670 */
[----:B------:R-:W-:-:S05]  /*9670*/  ISETP.LT.OR P1, PT, R9, R211, P1 ;  /* 0x000000d30900720c */ /* 0x000fca0000f21670 */
[----:B------:R-:W3:Y:S01]  /*9680*/  MUFU.TANH R175, R175 ;  /* 0x000000af00af7308 */ /* 0x000ee20000002400 */
[----:B-1----:R-:W-:-:S05]  /*9690*/  FFMA.FTZ R18, R237, -UR21, R18 ;  /* 0x80000015ed127c23 */ /* 0x002fca0008010012 */
[----:B------:R-:W-:Y:S02]  /*96a0*/  FSEL R152, R18, -INF , !P6 ;  /* 0xff80000012987808 */ /* 0x000fe40007000000 */
[----:B------:R-:W-:Y:S01]  /*96b0*/  I2F R31, R31 ;  /* 0x0000001f001f7306 */ /* 0x000fe20000201400 */
[----:B--2---:R-:W-:Y:S01]  /*96c0*/  FFMA.FTZ R11, R11, -UR21, R174 ;  /* 0x800000150b0b7c23 */ /* 0x004fe200080100ae */
        /* <DEDUP_REMOVED lines=79> */
[----:B------:R-:W-:Y:S02]  /*9bc0*/  @!P4 LEA R28, P5, R4, c[0x0][0x168], 0x1 ;  /* 0x00005a00041cca11 */ /* 0x000fe400078a08ff */
        /* <DEDUP_REMOVED lines=46> */
.L_x_1260:
[----:B------:R-:W-:Y:S05]  /*9eb0*/  BSYNC B0 ;  /* 0x0000000000007941 */ /* 0x000fea0003800000 */
.L_x_1259:
[----:B------:R-:W0:Y:S02]  /*9ec0*/  LDGDEPBAR ;  /* 0x00000000000079af */ /* 0x000e240000000000 */
.L_x_1258:
        /* <DEDUP_REMOVED lines=33> */
[----:B--2---:R-:W-:Y:S02]  /*a0e0*/  FMNMX.FTZ R6, R136, R5, !PT ;  /* 0x0000000588067209 */ /* 0x004fe40007810000 */
        /* <DEDUP_REMOVED lines=16> */
[--C-:B------:R-:W-:Y:S01]  /*a1f0*/  FFMA.FTZ R142, R2, c[0x0][0x23c], -R153.reuse ;  /* 0x00008f00028e7a23 */ /* 0x100fe20000010899 */
[----:B------:R-:W-:Y:S01]  /*a200*/  FSEL R6, R145, RZ, P0 ;  /* 0x000000ff91067208 */ /* 0x000fe20000000000 */
[----:B------:R-:W-:-:S02]  /*a210*/  FFMA.FTZ R144, R12, c[0x0][0x23c], -R153 ;  /* 0x00008f000c907a23 */ /* 0x000fc40000010899 */
[--C-:B------:R-:W-:Y:S02]  /*a220*/  FFMA.FTZ R140, R0, c[0x0][0x23c], -R150.reuse ;  /* 0x00008f00008c7a23 */ /* 0x100fe40000010896 */
[----:B------:R-:W-:Y:S01]  /*a230*/  FFMA.FTZ R143, R14, c[0x0][0x23c], -R153 ;  /* 0x00008f000e8f7a23 */ /* 0x000fe20000010899 */
[----:B------:R-:W-:Y:S01]  /*a240*/  MUFU.EX2 R142, R142 ;  /* 0x0000008e008e7308 */ /* 0x000fe20000000800 */
[--C-:B------:R-:W-:Y:S02]  /*a250*/  FFMA.FTZ R2, R15, c[0x0][0x23c], -R150.reuse ;  /* 0x00008f000f027a23 */ /* 0x100fe40000010896 */
[----:B------:R-:W-:Y:S02]  /*a260*/  FFMA.FTZ R0, R13, c[0x0][0x23c], -R150 ;  /* 0x00008f000d007a23 */ /* 0x000fe40000010896 */
[----:B------:R-:W1:Y:S01]  /*a270*/  LDSM.16.MT88.4 R12, [R194+0xc000] ;  /* 0x00c00000c20c783b */ /* 0x000e620000004200 */
[----:B------:R-:W-:Y:S02]  /*a280*/  FADD.FTZ R4, R132, -R5 ;  /* 0x8000000584047221 */ /* 0x000fe40000010000 */
[----:B------:R-:W-:Y:S01]  /*a290*/  FADD.FTZ R6, R3, -R6 ;  /* 0x8000000603067221 */ /* 0x000fe20000010000 */
[----:B------:R-:W-:Y:S01]  /*a2a0*/  MUFU.EX2 R144, R144 ;  /* 0x0000009000907308 */ /* 0x000fe20000000800 */
[----:B------:R-:W-:Y:S01]  /*a2b0*/  FFMA.FTZ R141, R32, c[0x0][0x23c], -R153 ;  /* 0x00008f00208d7a23 */ /* 0x000fe20000010899 */
[----:B------:R-:W-:Y:S01]  /*a2c0*/  LDSM.16.MT88.4 R132, [R194+0xc800] ;  /* 0x00c80000c284783b */ /* 0x000fe20000004200 */
[----:B------:R-:W-:-:S02]  /*a2d0*/  FFMA.FTZ R147, R33, c[0x0][0x23c], -R150 ;  /* 0x00008f0021937a23 */ /* 0x000fc40000010896 */
[----:B------:R-:W-:Y:S01]  /*a2e0*/  FMUL.FTZ R148, R4, c[0x0][0x23c] ;  /* 0x00008f0004947a20 */ /* 0x000fe20000410000 */
[----:B------:R-:W-:Y:S01]  /*a2f0*/  LDSM.16.MT88.4 R32, [R193+0xc800] ;  /* 0x00c80000c120783b */ /* 0x000fe20000004200 */
[----:B------:R-:W-:Y:S01]  /*a300*/  FMUL.FTZ R3, R6, c[0x0][0x23c] ;  /* 0x00008f0006037a20 */ /* 0x000fe20000410000 */
[----:B------:R-:W2:Y:S01]  /*a310*/  MUFU.EX2 R143, R143 ;  /* 0x0000008f008f7308 */ /* 0x000ea20000000800 */
[--C-:B------:R-:W-:Y:S02]  /*a320*/  FFMA.FTZ R155, R26, c[0x0][0x23c], -R153.reuse ;  /* 0x00008f001a9b7a23 */ /* 0x100fe40000010899 */
[--C-:B------:R-:W-:Y:S02]  /*a330*/  FFMA.FTZ R156, R24, c[0x0][0x23c], -R153.reuse ;  /* 0x00008f00189c7a23 */ /* 0x100fe40000010899 */
[--C-:B------:R-:W-:Y:S02]  /*a340*/  FFMA.FTZ R157, R22, c[0x0][0x23c], -R153.reuse ;  /* 0x00008f00169d7a23 */ /* 0x100fe40000010899 */
[----:B------:R-:W-:Y:S01]  /*a350*/  FFMA.FTZ R158, R20, c[0x0][0x23c], -R153 ;  /* 0x00008f00149e7a23 */ /* 0x000fe20000010899 */
[----:B------:R-:W3:Y:S01]  /*a360*/  MUFU.EX2 R141, R141 ;  /* 0x0000008d008d7308 */ /* 0x000ee20000000800 */
[----:B------:R-:W-:-:S02]  /*a370*/  FFMA.FTZ R159, R25, c[0x0][0x23c], -R150 ;  /* 0x00008f00199f7a23 */ /* 0x000fc40000010896 */
[--C-:B------:R-:W-:Y:S02]  /*a380*/  FFMA.FTZ R162, R27, c[0x0][0x23c], -R150.reuse ;  /* 0x00008f001ba27a23 */ /* 0x100fe40000010896 */
[--C-:B------:R-:W-:Y:S01]  /*a390*/  FFMA.FTZ R160, R21, c[0x0][0x23c], -R150.reuse ;  /* 0x00008f0015a07a23 */ /* 0x100fe20000010896 */
[----:B------:R-:W-:Y:S01]  /*a3a0*/  LDSM.16.MT88.4 R24, [R196+0xe800] ;  /* 0x00e80000c418783b */ /* 0x000fe20000004200 */
[----:B------:R-:W-:Y:S01]  /*a3b0*/  FFMA.FTZ R161, R23, c[0x0][0x23c], -R150 ;  /* 0x00008f0017a17a23 */ /* 0x000fe20000010896 */
[----:B------:R-:W-:Y:S01]  /*a3c0*/  MUFU.EX2 R140, R140 ;  /* 0x0000008c008c7308 */ /* 0x000fe20000000800 */
[----:B--2---:R-:W-:Y:S01]  /*a3d0*/  F2FP.BF16.PACK_AB R4, R143, R144 ;  /* 0x000000908f04723e */ /* 0x004fe200000010ff */
[----:B------:R-:W-:Y:S01]  /*a3e0*/  LDSM.16.MT88.4 R20, [R194+0xe800] ;  /* 0x00e80000c214783b */ /* 0x000fe20000004200 */
[--C-:B------:R-:W-:Y:S02]  /*a3f0*/  FFMA.FTZ R171, R170, c[0x0][0x23c], -R153.reuse ;  /* 0x00008f00aaab7a23 */ /* 0x100fe40000010899 */
[----:B------:R-:W-:-:S02]  /*a400*/  FFMA.FTZ R173, R164, c[0x0][0x23c], -R153 ;  /* 0x00008f00a4ad7a23 */ /* 0x000fc40000010899 */
[--C-:B------:R-:W-:Y:S01]  /*a410*/  FFMA.FTZ R168, R168, c[0x0][0x23c], -R153.reuse ;  /* 0x00008f00a8a87a23 */ /* 0x100fe20000010899 */
[----:B------:R-:W2:Y:S01]  /*a420*/  MUFU.EX2 R2, R2 ;  /* 0x0000000200027308 */ /* 0x000ea20000000800 */
[----:B---3--:R-:W-:Y:S01]  /*a430*/  F2FP.BF16.PACK_AB R6, R141, R142 ;  /* 0x0000008e8d06723e */ /* 0x008fe200000010ff */
[----:B------:R-:W-:Y:S02]  /*a440*/  FFMA.FTZ R166, R166, c[0x0][0x23c], -R153 ;  /* 0x00008f00a6a67a23 */ /* 0x000fe40000010899 */
[--C-:B------:R-:W-:Y:S02]  /*a450*/  FFMA.FTZ R164, R169, c[0x0][0x23c], -R150.reuse ;  /* 0x00008f00a9a47a23 */ /* 0x100fe40000010896 */
[--C-:B------:R-:W-:Y:S02]  /*a460*/  FFMA.FTZ R167, R167, c[0x0][0x23c], -R150.reuse ;  /* 0x00008f00a7a77a23 */ /* 0x100fe40000010896 */
[----:B------:R-:W-:Y:S01]  /*a470*/  MUFU.EX2 R0, R0 ;  /* 0x0000000000007308 */ /* 0x000fe20000000800 */
[----:B------:R-:W-:-:S02]  /*a480*/  FFMA.FTZ R165, R165, c[0x0][0x23c], -R150 ;  /* 0x00008f00a5a57a23 */ /* 0x000fc40000010896 */
[--C-:B------:R-:W-:Y:S02]  /*a490*/  FFMA.FTZ R170, R163, c[0x0][0x23c], -R150.reuse ;  /* 0x00008f00a3aa7a23 */ /* 0x100fe40000010896 */
[--C-:B------:R-:W-:Y:S02]  /*a4a0*/  FFMA.FTZ R163, R152, c[0x0][0x23c], -R153.reuse ;  /* 0x00008f0098a37a23 */ /* 0x100fe40000010899 */
[--C-:B------:R-:W-:Y:S01]  /*a4b0*/  FFMA.FTZ R154, R154, c[0x0][0x23c], -R153.reuse ;  /* 0x00008f009a9a7a23 */ /* 0x100fe20000010899 */
[----:B------:R-:W3:Y:S01]  /*a4c0*/  MUFU.EX2 R147, R147 ;  /* 0x0000009300937308 */ /* 0x000ee20000000800 */
[----:B--2---:R-:W-:Y:S01]  /*a4d0*/  F2FP.BF16.PACK_AB R5, R2, R140 ;  /* 0x0000008c0205723e */ /* 0x004fe200000010ff */
[----:B------:R-:W-:Y:S02]  /*a4e0*/  FFMA.FTZ R152, R138, c[0x0][0x23c], -R153 ;  /* 0x00008f008a987a23 */ /* 0x000fe40000010899 */
[--C-:B------:R-:W-:Y:S02]  /*a4f0*/  FFMA.FTZ R151, R151, c[0x0][0x23c], -R150.reuse ;  /* 0x00008f0097977a23 */ /* 0x100fe40000010896 */
[----:B------:R-:W-:-:S02]  /*a500*/  FFMA.FTZ R172, R139, c[0x0][0x23c], -R150 ;  /* 0x00008f008bac7a23 */ /* 0x000fc40000010896 */
[----:B------:R-:W2:Y:S01]  /*a510*/  MUFU.EX2 R148, R148 ;  /* 0x0000009400947308 */ /* 0x000ea20000000800 */
[--C-:B------:R-:W-:Y:S02]  /*a520*/  FFMA.FTZ R169, R137, c[0x0][0x23c], -R150.reuse ;  /* 0x00008f0089a97a23 */ /* 0x100fe40000010896 */
[----:B------:R-:W-:Y:S02]  /*a530*/  FFMA.FTZ R153, R136, c[0x0][0x23c], -R153 ;  /* 0x00008f0088997a23 */ /* 0x000fe40000010899 */
[----:B------:R-:W-:Y:S01]  /*a540*/  FFMA.FTZ R150, R149, c[0x0][0x23c], -R150 ;  /* 0x00008f0095967a23 */ /* 0x000fe20000010896 */
[----:B------:R-:W-:Y:S02]  /*a550*/  LDSM.16.MT88.4 R136, [R194+0xd800] ;  /* 0x00d80000c288783b */ /* 0x000fe40000004200 */
        /* <DEDUP_REMOVED lines=62> */
[----:B------:R-:W-:Y:S01]  /*a940*/  MUFU.EX2 R171, R171 ;  /* 0x000000ab00ab7308 */ /* 0x000fe20000000800 */
        /* <DEDUP_REMOVED lines=18> */
[----:B------:R-:W5:Y:S01]  /*aa70*/  MUFU.EX2 R164, R164 ;  /* 0x000000a400a47308 */ /* 0x000f620000000800 */
[-C--:B------:R-:W-:Y:S02]  /*aa80*/  FMUL.FTZ R63, R63, R3.reuse ;  /* 0x000000033f3f7220 */ /* 0x080fe40000410000 */
        /* <DEDUP_REMOVED lines=38> */
[-C--:B------:R-:W-:Y:S02]  /*acf0*/  FMUL.FTZ R87, R87, R3.reuse ;  /* 0x0000000357577220 */ /* 0x080fe40000410000 */
[-C--:B------:R-:W-:Y:S01]  /*ad00*/  FMUL.FTZ R88, R88, R148.reuse ;  /* 0x0000009458587220 */ /* 0x080fe20000410000 */
[----:B------:R-:W-:Y:S01]  /*ad10*/  HMMA.16816.F32.BF16 R72, R4, R10, R72 ;  /* 0x0000000a0448723c */ /* 0x000fe20000041848 */
[----:B------:R-:W2:Y:S01]  /*ad20*/  LDSM.16.MT88.4 R8, [R192+0x10000] ;  /* 0x01000000c008783b */ /* 0x000ea20000004200 */
        /* <DEDUP_REMOVED lines=53> */
[----:B------:R-:W-:-:S04]  /*b080*/  FADD.FTZ R161, R161, R160 ;  /* 0x000000a0a1a17221 */ /* 0x000fc80000010000 */
[----:B-----5:R-:W-:Y:S01]  /*b090*/  FADD.FTZ R0, R164, R161 ;  /* 0x000000a1a4007221 */ /* 0x020fe20000010000 */
[----:B------:R-:W-:Y:S01]  /*b0a0*/  HMMA.16816.F32.BF16 R124, R4, R14, R124 ;  /* 0x0000000e047c723c */ /* 0x000fe2000004187c */
[----:B------:R-:W1:Y:S02]  /*b0b0*/  LDSM.16.MT88.4 R12, [R196+0x10800] ;  /* 0x01080000c40c783b */ /* 0x000e640000004200 */
[----:B------:R-:W-:-:S05]  /*b0c0*/  FADD.FTZ R0, R167, R0 ;  /* 0x00000000a7007221 */ /* 0x000fca0000010000 */
        /* <DEDUP_REMOVED lines=39> */
[----:B------:R-:W-:Y:S01]  /*b340*/  FADD.FTZ R165, R165, R0 ;  /* 0x00000000a5a57221 */ /* 0x000fe20000010000 */
[----:B------:R-:W-:Y:S01]  /*b350*/  MOV R3, R145 ;  /* 0x0000009100037202 */ /* 0x000fe20000000f00 */
[----:B------:R-:W-:Y:S02]  /*b360*/  FADD.FTZ R166, R166, R171 ;  /* 0x000000aba6a67221 */ /* 0x000fe40000010000 */
[----:B------:R-:W-:Y:S02]  /*b370*/  FADD.FTZ R170, R170, R165 ;  /* 0x000000a5aaaa7221 */ /* 0x000fe40000010000 */
[----:B-1----:R-:W-:Y:S01]  /*b380*/  HMMA.16816.F32.BF16 R128, R4, R12, R128 ;  /* 0x0000000c0480723c */ /* 0x002fe20000041880 */
[----:B------:R-:W-:-:S07]  /*b390*/  FADD.FTZ R173, R173, R166 ;  /* 0x000000a6adad7221 */ /* 0x000fce0000010000 */
        /* <DEDUP_REMOVED lines=72> */
[C---:B------:R-:W-:Y:S08]  /*b820*/  HMMA.16816.F32.BF16 R96, R4.reuse, R14, R96 ;  /* 0x0000000e0460723c */ /* 0x040ff00000041860 */
[----:B------:R-:W-:Y:S07]  /*b830*/  HMMA.16816.F32.BF16 R112, R4, R132, R112 ;  /* 0x000000840470723c */ /* 0x000fee0000041870 */
[----:B------:R-:W-:-:S02]  /*b840*/  MOV R132, R146 ;  /* 0x0000009200847202 */ /* 0x000fc40000000f00 */
.L_x_1257:
        /* <DEDUP_REMOVED lines=10> */
[----:B------:R-:W-:Y:S01]  /*b8f0*/  MOV R220, R176 ;  /* 0x000000b000dc7202 */ /* 0x000fe20000000f00 */
[----:B------:R-:W-:Y:S05]  /*b900*/  BRA `(.L_x_1262) ;  /* 0x0000068000007947 */ /* 0x000fea0003800000 */
.L_x_1264:
        /* <DEDUP_REMOVED lines=104> */
.L_x_1262:
        /* <DEDUP_REMOVED lines=270> */
[----:B----4-:R-:W-:Y:S02]  /*d070*/  FMUL.FTZ R234, R13, c[0x0][0x2ec] ;  /* 0x0000bb000dea7a20 */ /* 0x010fe40000410000 */
[----:B------:R-:W-:Y:S01]  /*d080*/  FMUL.FTZ R230, R14, c[0x0][0x2ec] ;  /* 0x0000bb000ee67a20 */ /* 0x000fe20000410000 */
[C---:B-1----:R-:W-:Y:S02]  /*d090*/  HMMA.16816.F32.BF16 R28, R172.reuse, R132, R28 ;  /* 0x00000084ac1c723c */ /* 0x042fe4000004181c */
[----:B------:R-:W1:Y:S01]  /*d0a0*/  MUFU.TANH R3, R3 ;  /* 0x0000000300037308 */ /* 0x000e620000002400 */
[----:B------:R-:W-:Y:S02]  /*d0b0*/  FMUL.FTZ R231, R15, c[0x0][0x2ec] ;  /* 0x0000bb000fe77a20 */ /* 0x000fe40000410000 */
[----:B------:R-:W-:Y:S02]  /*d0c0*/  FMUL.FTZ R235, R16, c[0x0][0x2ec] ;  /* 0x0000bb0010eb7a20 */ /* 0x000fe40000410000 */
[----:B------:R-:W-:Y:S01]  /*d0d0*/  FMUL.FTZ R238, R17, c[0x0][0x2ec] ;  /* 0x0000bb0011ee7a20 */ /* 0x000fe20000410000 */
        /* <DEDUP_REMOVED lines=48> */
.L_x_1263:
[----:B------:R-:W-:Y:S01]  /*d3e0*/  IMAD.U32 R5, RZ, RZ, UR8 ;  /* 0x00000008ff057e24 */ /* 0x000fe2000f8e00ff */
[----:B-1----:R-:W-:Y:S01]  /*d3f0*/  LDSM.16.MT88.4 R28, [R193+0xc000] ;  /* 0x00c00000c11c783b */ /* 0x002fe20000004200 */
[----:B------:R-:W-:Y:S02]  /*d400*/  UISETP.GT.AND UP0, UPT, UR8, UR9, UPT ;  /* 0x000000090800728c */ /* 0x000fe4000bf04270 */
[----:B------:R-:W-:Y:S01]  /*d410*/  IMAD R6, R5, 0x40, R218 ;  /* 0x0000004005067824 */ /* 0x000fe200078e02da */
[----:B------:R-:W-:Y:S04]  /*d420*/  UMOV UR22, UR8 ;  /* 0x0000000800167c82 */ /* 0x000fe80008000000 */
[C---:B------:R-:W-:Y:S02]  /*d430*/  IADD3 R4, R215.reuse, -R6, RZ ;  /* 0x80000006d7047210 */ /* 0x040fe40007ffe0ff */
[----:B------:R-:W-:Y:S02]  /*d440*/  IADD3 R24, R6, 0x1, RZ ;  /* 0x0000000106187810 */ /* 0x000fe40007ffe0ff */
[----:B------:R-:W-:Y:S01]  /*d450*/  IABS R25, R4 ;  /* 0x0000000400197213 */ /* 0x000fe20000000000 */
[----:B------:R-:W-:Y:S01]  /*d460*/  IMAD.IADD R4, R212, 0x1, -R6 ;  /* 0x00000001d4047824 */ /* 0x000fe200078e0a06 */
[C---:B------:R-:W-:Y:S02]  /*d470*/  IADD3 R22, R6.reuse, 0x8, RZ ;  /* 0x0000000806167810 */ /* 0x040fe40007ffe0ff */
[C---:B------:R-:W-:Y:S02]  /*d480*/  IADD3 R13, R6.reuse, 0x9, RZ ;  /* 0x00000009060d7810 */ /* 0x040fe40007ffe0ff */
[----:B------:R-:W-:Y:S01]  /*d490*/  IABS R16, R4 ;  /* 0x0000000400107213 */ /* 0x000fe20000000000 */
[C---:B------:R-:W-:Y:S01]  /*d4a0*/  IMAD.IADD R4, R215.reuse, 0x1, -R24 ;  /* 0x00000001d7047824 */ /* 0x040fe200078e0a18 */
[C---:B------:R-:W-:Y:S01]  /*d4b0*/  IADD3 R7, R6.reuse, 0x10, RZ ;  /* 0x0000001006077810 */ /* 0x040fe20007ffe0ff */
[----:B------:R-:W-:Y:S01]  /*d4c0*/  I2F R25, R25 ;  /* 0x0000001900197306 */ /* 0x000fe20000201400 */
[----:B------:R-:W-:Y:S02]  /*d4d0*/  IADD3 R12, R6, 0x11, RZ ;  /* 0x00000011060c7810 */ /* 0x000fe40007ffe0ff */
[----:B------:R-:W-:Y:S02]  /*d4e0*/  IABS R23, R4 ;  /* 0x0000000400177213 */ /* 0x000fe40000000000 */
[C---:B------:R-:W-:Y:S01]  /*d4f0*/  IADD3 R4, R215.reuse, -R22, RZ ;  /* 0x80000016d7047210 */ /* 0x040fe20007ffe0ff */
[--C-:B------:R-:W-:Y:S01]  /*d500*/  IMAD.IADD R26, R212, 0x1, -R12.reuse ;  /* 0x00000001d41a7824 */ /* 0x100fe200078e0a0c */
        /* <DEDUP_REMOVED lines=8> */
[----:B------:R-:W-:Y:S01]  /*d590*/  ISETP.GE.OR P1, PT, R6, R213, !P1 ;  /* 0x000000d50600720c */ /* 0x000fe20004f26670 */
[----:B------:R-:W-:Y:S01]  /*d5a0*/  I2F R23, R23 ;  /* 0x0000001700177306 */ /* 0x000fe20000201400 */
[----:B------:R-:W-:Y:S01]  /*d5b0*/  IABS R19, R4 ;  /* 0x0000000400137213 */ /* 0x000fe20000000000 */
[C---:B------:R-:W-:Y:S01]  /*d5c0*/  IMAD.IADD R4, R215.reuse, 0x1, -R12 ;  /* 0x00000001d7047824 */ /* 0x040fe200078e0a0c */
[C---:B------:R-:W-:Y:S02]  /*d5d0*/  ISETP.GE.AND P5, PT, R24.reuse, R214, PT ;  /* 0x000000d61800720c */ /* 0x040fe40003fa6270 */
[----:B------:R-:W-:Y:S02]  /*d5e0*/  ISETP.GE.AND P0, PT, R24, R211, PT ;  /* 0x000000d31800720c */ /* 0x000fe40003f06270 */
[----:B------:R-:W-:Y:S02]  /*d5f0*/  IABS R15, R4 ;  /* 0x00000004000f7213 */ /* 0x000fe40000000000 */
[C---:B------:R-:W-:Y:S01]  /*d600*/  IADD3 R4, R215.reuse, -R11, RZ ;  /* 0x8000000bd7047210 */ /* 0x040fe20007ffe0ff */
[----:B------:R-:W-:Y:S01]  /*d610*/  I2F R10, R10 ;  /* 0x0000000a000a7306 */ /* 0x000fe20000201400 */
[----:B------:R-:W-:Y:S02]  /*d620*/  ISETP.GE.AND P6, PT, R6, R211, PT ;  /* 0x000000d30600720c */ /* 0x000fe40003fc6270 */
[----:B------:R-:W-:Y:S01]  /*d630*/  IABS R8, R4 ;  /* 0x0000000400087213 */ /* 0x000fe20000000000 */
[----:B------:R-:W-:Y:S01]  /*d640*/  IMAD.IADD R4, R212, 0x1, -R24 ;  /* 0x00000001d4047824 */ /* 0x000fe200078e0a18 */
[C---:B------:R-:W-:Y:S02]  /*d650*/  ISETP.GE.OR P5, PT, R24.reuse, R213, !P5 ;  /* 0x000000d51800720c */ /* 0x040fe40006fa6670 */
[----:B------:R-:W-:Y:S02]  /*d660*/  ISETP.GE.OR P0, PT, R24, R210, !P0 ;  /* 0x000000d21800720c */ /* 0x000fe40004706670 */
        /* <DEDUP_REMOVED lines=8> */
[----:B------:R-:W-:Y:S04]  /*d6f0*/  IADD3 R4, R6, 0x20, RZ ;  /* 0x0000002006047810 */ /* 0x000fe80007ffe0ff */
[----:B------:R-:W-:Y:S03]  /*d700*/  IADD3 R14, R215, -R4, RZ ;  /* 0x80000004d70e7210 */ /* 0x000fe60007ffe0ff */
[----:B------:R-:W-:Y:S01]  /*d710*/  I2F R15, R15 ;  /* 0x0000000f000f7306 */ /* 0x000fe20000201400 */
[----:B------:R-:W-:Y:S09]  /*d720*/  IABS R14, R14 ;  /* 0x0000000e000e7213 */ /* 0x000ff20000000000 */
[----:B------:R-:W-:Y:S10]  /*d730*/  I2F R8, R8 ;  /* 0x0000000800087306 */ /* 0x000ff40000201400 */
[----:B------:R-:W-:Y:S10]  /*d740*/  I2F R18, R18 ;  /* 0x0000001200127306 */ /* 0x000ff40000201400 */
[----:B------:R-:W-:Y:S10]  /*d750*/  I2F R20, R20 ;  /* 0x0000001400147306 */ /* 0x000ff40000201400 */
[----:B------:R-:W1:Y:S02]  /*d760*/  I2F R5, R5 ;  /* 0x0000000500057306 */ /* 0x000e640000201400 */
[----:B-1----:R-:W-:Y:S02]  /*d770*/  FFMA.FTZ R238, R5, -UR21, R238 ;  /* 0x8000001505ee7c23 */ /* 0x002fe400080100ee */
[----:B------:R-:W-:Y:S02]  /*d780*/  FFMA.FTZ R225, R16, -UR21, R225 ;  /* 0x8000001510e17c23 */ /* 0x000fe400080100e1 */
[----:B------:R-:W-:Y:S02]  /*d790*/  IMAD.IADD R16, R212, 0x1, -R13 ;  /* 0x00000001d4107824 */ /* 0x000fe400078e0a0d */
[----:B------:R-:W-:Y:S01]  /*d7a0*/  FFMA.FTZ R224, R23, -UR21, R224 ;  /* 0x8000001517e07c23 */ /* 0x000fe200080100e0 */
[----:B------:R-:W-:Y:S01]  /*d7b0*/  FSEL R225, R225, -INF , !P6 ;  /* 0xff800000e1e17808 */ /* 0x000fe20007000000 */
[----:B------:R-:W1:Y:S01]  /*d7c0*/  I2F R23, R14 ;  /* 0x0000000e00177306 */ /* 0x000e620000201400 */
[----:B------:R-:W-:Y:S01]  /*d7d0*/  IABS R16, R16 ;  /* 0x0000001000107213 */ /* 0x000fe20000000000 */
[----:B------:R-:W-:Y:S01]  /*d7e0*/  FFMA.FTZ R222, R25, -UR21, R222 ;  /* 0x8000001519de7c23 */ /* 0x000fe200080100de */
[-C--:B------:R-:W-:Y:S01]  /*d7f0*/  ISETP.GE.AND P6, PT, R13, R214.reuse, PT ;  /* 0x000000d60d00720c */ /* 0x080fe20003fc6270 */
[----:B------:R-:W-:Y:S01]  /*d800*/  FFMA.FTZ R229, R10, -UR21, R229 ;  /* 0x800000150ae57c23 */ /* 0x000fe200080100e5 */
[----:B------:R-:W-:Y:S01]  /*d810*/  FSEL R224, R224, -INF , !P5 ;  /* 0xff800000e0e07808 */ /* 0x000fe20006800000 */
[----:B------:R-:W-:Y:S01]  /*d820*/  IMAD.IADD R10, R212, 0x1, -R7 ;  /* 0x00000001d40a7824 */ /* 0x000fe200078e0a07 */
[----:B------:R-:W-:Y:S01]  /*d830*/  FSEL R222, R222, -INF , !P1 ;  /* 0xff800000dede7808 */ /* 0x000fe20004800000 */
[----:B------:R-:W-:Y:S01]  /*d840*/  FFMA.FTZ R232, R19, -UR21, R232 ;  /* 0x8000001513e87c23 */ /* 0x000fe200080100e8 */
[C---:B------:R-:W-:Y:S01]  /*d850*/  ISETP.GE.AND P1, PT, R22.reuse, R214, PT ;  /* 0x000000d61600720c */ /* 0x040fe20003f26270 */
[----:B------:R-:W2:Y:S01]  /*d860*/  I2F R25, R16 ;  /* 0x0000001000197306 */ /* 0x000ea20000201400 */
[----:B------:R-:W-:Y:S01]  /*d870*/  IABS R10, R10 ;  /* 0x0000000a000a7213 */ /* 0x000fe20000000000 */
[----:B------:R-:W-:Y:S01]  /*d880*/  FFMA.FTZ R226, R21, -UR21, R226 ;  /* 0x8000001515e27c23 */ /* 0x000fe200080100e2 */
[----:B------:R-:W-:Y:S01]  /*d890*/  ISETP.GE.OR P1, PT, R22, R213, !P1 ;  /* 0x000000d51600720c */ /* 0x000fe20004f26670 */
[----:B------:R-:W-:Y:S01]  /*d8a0*/  FFMA.FTZ R234, R15, -UR21, R234 ;  /* 0x800000150fea7c23 */ /* 0x000fe200080100ea */
[----:B------:R-:W-:Y:S01]  /*d8b0*/  IADD3 R15, R6, 0x21, RZ ;  /* 0x00000021060f7810 */ /* 0x000fe20007ffe0ff */
[----:B------:R-:W-:Y:S01]  /*d8c0*/  FFMA.FTZ R235, R8, -UR21, R235 ;  /* 0x8000001508eb7c23 */ /* 0x000fe200080100eb */
[----:B------:R-:W-:Y:S01]  /*d8d0*/  FSEL R226, R226, -INF , !P1 ;  /* 0xff800000e2e27808 */ /* 0x000fe20004800000 */
[----:B------:R-:W-:Y:S01]  /*d8e0*/  FFMA.FTZ R227, R18, -UR21, R227 ;  /* 0x8000001512e37c23 */ /* 0x000fe200080100e3 */
[----:B------:R-:W-:Y:S01]  /*d8f0*/  IADD3 R24, R215, -R15, RZ ;  /* 0x8000000fd7187210 */ /* 0x000fe20007ffe0ff */
[----:B------:R3:W4:Y:S01]  /*d900*/  I2F R19, R10 ;  /* 0x0000000a00137306 */ /* 0x0007220000201400 */
[----:B------:R-:W-:Y:S01]  /*d910*/  ISETP.GE.AND P1, PT, R12, R214, PT ;  /* 0x000000d60c00720c */ /* 0x000fe20003f26270 */
[----:B------:R-:W-:Y:S01]  /*d920*/  FFMA.FTZ R3, R20, -UR21, R3 ;  /* 0x8000001514037c23 */ /* 0x000fe20008010003 */
[----:B------:R-:W-:Y:S01]  /*d930*/  IABS R24, R24 ;  /* 0x0000001800187213 */ /* 0x000fe20000000000 */
[----:B-1----:R-:W-:Y:S01]  /*d940*/  FFMA.FTZ R240, R23, -UR21, R240 ;  /* 0x8000001517f07c23 */ /* 0x002fe200080100f0 */
[----:B------:R-:W-:Y:S02]  /*d950*/  IADD3 R14, R6, 0x28, RZ ;  /* 0x00000028060e7810 */ /* 0x000fe40007ffe0ff */
[-C--:B------:R-:W-:Y:S02]  /*d960*/  ISETP.GE.OR P1, PT, R12, R213.reuse, !P1 ;  /* 0x000000d50c00720c */ /* 0x080fe40004f26670 */
[----:B------:R-:W-:Y:S01]  /*d970*/  ISETP.GE.OR P6, PT, R13, R213, !P6 ;  /* 0x000000d50d00720c */ /* 0x000fe200077c6670 */
[----:B------:R-:W1:Y:S01]  /*d980*/  I2F R24, R24 ;  /* 0x0000001800187306 */ /* 0x000e620000201400 */
[----:B------:R-:W-:Y:S02]  /*d990*/  FSEL R162, R234, -INF , !P1 ;  /* 0xff800000eaa27808 */ /* 0x000fe40004800000 */
[C---:B------:R-:W-:Y:S01]  /*d9a0*/  IADD3 R8, R6.reuse, 0x29, RZ ;  /* 0x0000002906087810 */ /* 0x040fe20007ffe0ff */
[----:B--2---:R-:W-:Y:S01]  /*d9b0*/  FFMA.FTZ R228, R25, -UR21, R228 ;  /* 0x8000001519e47c23 */ /* 0x004fe200080100e4 */
[----:B------:R-:W-:Y:S02]  /*d9c0*/  IADD3 R16, R215, -R14, RZ ;  /* 0x8000000ed7107210 */ /* 0x000fe40007ffe0ff */
[----:B------:R-:W-:Y:S02]  /*d9d0*/  ISETP.GE.AND P1, PT, R13, R211, PT ;  /* 0x000000d30d00720c */ /* 0x000fe40003f26270 */
[----:B------:R-:W-:Y:S02]  /*d9e0*/  IABS R16, R16 ;  /* 0x0000001000107213 */ /* 0x000fe40000000000 */
[-C--:B------:R-:W-:Y:S02]  /*d9f0*/  ISETP.GE.AND P5, PT, R7, R214.reuse, PT ;  /* 0x000000d60700720c */ /* 0x080fe40003fa6270 */
[----:B------:R2:W5:Y:S01]  /*da00*/  I2F R21, R16 ;  /* 0x0000001000157306 */ /* 0x0005620000201400 */
[----:B---3--:R-:W-:Y:S01]  /*da10*/  FSEL R10, R229, -INF , !P6 ;  /* 0xff800000e50a7808 */ /* 0x008fe20007000000 */
[----:B----4-:R-:W-:Y:S01]  /*da20*/  FFMA.FTZ R230, R19, -UR21, R230 ;  /* 0x8000001513e67c23 */ /* 0x010fe200080100e6 */
[----:B------:R-:W-:Y:S02]  /*da30*/  ISETP.GE.AND P6, PT, R11, R214, PT ;  /* 0x000000d60b00720c */ /* 0x000fe40003fc6270 */
[-C--:B------:R-:W-:Y:S02]  /*da40*/  ISETP.GE.OR P1, PT, R13, R210.reuse, !P1 ;  /* 0x000000d20d00720c */ /* 0x080fe40004f26670 */
[-C--:B------:R-:W-:Y:S02]  /*da50*/  ISETP.GE.OR P6, PT, R11, R213.reuse, !P6 ;  /* 0x000000d50b00720c */ /* 0x080fe400077c6670 */
[----:B------:R-:W-:Y:S02]  /*da60*/  IADD3 R13, R6, 0x30, RZ ;  /* 0x00000030060d7810 */ /* 0x000fe40007ffe0ff */
[----:B------:R-:W-:Y:S01]  /*da70*/  ISETP.GE.OR P5, PT, R7, R213, !P5 ;  /* 0x000000d50700720c */ /* 0x000fe20006fa6670 */
[----:B-1----:R-:W-:Y:S01]  /*da80*/  FFMA.FTZ R243, R24, -UR21, R243 ;  /* 0x8000001518f37c23 */ /* 0x002fe200080100f3 */
[----:B------:R-:W-:Y:S02]  /*da90*/  FSEL R142, R235, -INF , !P6 ;  /* 0xff800000eb8e7808 */ /* 0x000fe40007000000 */
[----:B------:R-:W-:Y:S02]  /*daa0*/  ISETP.GE.AND P6, PT, R7, R211, PT ;  /* 0x000000d30700720c */ /* 0x000fe40003fc6270 */
[----:B------:R-:W-:Y:S02]  /*dab0*/  IADD3 R18, R215, -R13, RZ ;  /* 0x8000000dd7127210 */ /* 0x000fe40007ffe0ff */
[----:B------:R-:W-:Y:S02]  /*dac0*/  FSEL R164, R232, -INF , !P5 ;  /* 0xff800000e8a47808 */ /* 0x000fe40006800000 */
[----:B------:R-:W-:Y:S02]  /*dad0*/  ISETP.GE.AND P5, PT, R22, R211, PT ;  /* 0x000000d31600720c */ /* 0x000fe40003fa6270 */
[----:B------:R-:W-:Y:S01]  /*dae0*/  ISETP.GE.OR P6, PT, R7, R210, !P6 ;  /* 0x000000d20700720c */ /* 0x000fe200077c6670 */
[----:B------:R-:W-:Y:S01]  /*daf0*/  IMAD.IADD R7, R212, 0x1, -R11 ;  /* 0x00000001d4077824 */ /* 0x000fe200078e0a0b */
[----:B--2---:R-:W-:Y:S01]  /*db00*/  IABS R16, R26 ;  /* 0x0000001a00107213 */ /* 0x004fe20000000000 */
[----:B-----5:R-:W-:Y:S01]  /*db10*/  FFMA.FTZ R244, R21, -UR21, R244 ;  /* 0x8000001515f47c23 */ /* 0x020fe200080100f4 */
[----:B------:R-:W-:Y:S02]  /*db20*/  IADD3 R26, R215, -R8, RZ ;  /* 0x80000008d71a7210 */ /* 0x000fe40007ffe0ff */
[----:B------:R-:W-:Y:S02]  /*db30*/  IABS R18, R18 ;  /* 0x0000001200127213 */ /* 0x000fe40000000000 */
[----:B------:R-:W-:Y:S01]  /*db40*/  IABS R26, R26 ;  /* 0x0000001a001a7213 */ /* 0x000fe20000000000 */
[----:B------:R-:W1:Y:S01]  /*db50*/  I2F R16, R16 ;  /* 0x0000001000107306 */ /* 0x000e620000201400 */
[----:B------:R-:W-:Y:S01]  /*db60*/  ISETP.GE.OR P5, PT, R22, R210, !P5 ;  /* 0x000000d21600720c */ /* 0x000fe20006fa6670 */
[----:B------:R-:W-:Y:S01]  /*db70*/  IMAD.IADD R22, R212, 0x1, -R9 ;  /* 0x00000001d4167824 */ /* 0x000fe200078e0a09 */
[----:B------:R-:W-:Y:S02]  /*db80*/  FSEL R5, R3, -INF , !P0 ;  /* 0xff80000003057808 */ /* 0x000fe40004000000 */
[-C--:B------:R-:W-:Y:S02]  /*db90*/  ISETP.GE.AND P0, PT, R9, R214.reuse, PT ;  /* 0x000000d60900720c */ /* 0x080fe40003f06270 */
[----:B------:R-:W-:Y:S02]  /*dba0*/  IABS R7, R7 ;  /* 0x0000000700077213 */ /* 0x000fe40000000000 */
[----:B------:R-:W-:Y:S01]  /*dbb0*/  FSEL R227, R227, -INF , !P5 ;  /* 0xff800000e3e37808 */ /* 0x000fe20006800000 */
[----:B------:R-:W2:Y:S01]  /*dbc0*/  I2F R20, R26 ;  /* 0x0000001a00147306 */ /* 0x000ea20000201400 */
[-C--:B------:R-:W-:Y:S02]  /*dbd0*/  ISETP.GE.AND P5, PT, R15, R214.reuse, PT ;  /* 0x000000d60f00720c */ /* 0x080fe40003fa6270 */
[-C--:B------:R-:W-:Y:S02]  /*dbe0*/  ISETP.GE.OR P0, PT, R9, R213.reuse, !P0 ;  /* 0x000000d50900720c */ /* 0x080fe40004706670 */
[----:B------:R-:W-:Y:S02]  /*dbf0*/  ISETP.GE.OR P5, PT, R15, R213, !P5 ;  /* 0x000000d50f00720c */ /* 0x000fe40006fa6670 */
[----:B------:R-:W-:Y:S02]  /*dc00*/  FSEL R140, R238, -INF , !P0 ;  /* 0xff800000ee8c7808 */ /* 0x000fe40004000000 */
[-C--:B------:R-:W-:Y:S01]  /*dc10*/  ISETP.GE.AND P0, PT, R4, R214.reuse, PT ;  /* 0x000000d60400720c */ /* 0x080fe20003f06270 */
[----:B------:R-:W3:Y:S01]  /*dc20*/  I2F R25, R18 ;  /* 0x0000001200197306 */ /* 0x000ee20000201400 */
[----:B------:R-:W-:Y:S02]  /*dc30*/  FSEL R163, R230, -INF , !P6 ;  /* 0xff800000e6a37808 */ /* 0x000fe40007000000 */
[----:B------:R-:W-:Y:S01]  /*dc40*/  ISETP.GE.AND P6, PT, R14, R214, PT ;  /* 0x000000d60e00720c */ /* 0x000fe20003fc6270 */
[----:B-1----:R-:W-:Y:S01]  /*dc50*/  FFMA.FTZ R231, R16, -UR21, R231 ;  /* 0x8000001510e77c23 */ /* 0x002fe200080100e7 */
[----:B------:R-:W-:Y:S02]  /*dc60*/  FSEL R158, R243, -INF , !P5 ;  /* 0xff800000f39e7808 */ /* 0x000fe40006800000 */
[C---:B------:R-:W-:Y:S02]  /*dc70*/  ISETP.GE.AND P5, PT, R9.reuse, R211, PT ;  /* 0x000000d30900720c */ /* 0x040fe40003fa6270 */
[-C--:B------:R-:W-:Y:S01]  /*dc80*/  ISETP.GE.OR P0, PT, R4, R213.reuse, !P0 ;  /* 0x000000d50400720c */ /* 0x080fe20004706670 */
[----:B------:R-:W1:Y:S01]  /*dc90*/  I2F R23, R7 ;  /* 0x0000000700177306 */ /* 0x000e620000201400 */
[----:B------:R-:W-:Y:S02]  /*dca0*/  ISETP.GE.OR P6, PT, R14, R213, !P6 ;  /* 0x000000d50e00720c */ /* 0x000fe400077c6670 */
[----:B------:R-:W-:Y:S01]  /*dcb0*/  ISETP.GE.OR P5, PT, R9, R210, !P5 ;  /* 0x000000d20900720c */ /* 0x000fe20006fa6670 */
[----:B------:R-:W-:Y:S01]  /*dcc0*/  IMAD.IADD R9, R212, 0x1, -R4 ;  /* 0x00000001d4097824 */ /* 0x000fe200078e0a04 */
[----:B------:R-:W-:Y:S01]  /*dcd0*/  FSEL R160, R240, -INF , !P0 ;  /* 0xff800000f0a07808 */ /* 0x000fe20004000000 */
[----:B--2---:R-:W-:Y:S01]  /*dce0*/  FFMA.FTZ R245, R20, -UR21, R245 ;  /* 0x8000001514f57c23 */ /* 0x004fe200080100f5 */
[----:B------:R-:W-:Y:S02]  /*dcf0*/  ISETP.GE.AND P0, PT, R12, R211, PT ;  /* 0x000000d30c00720c */ /* 0x000fe40003f06270 */
[----:B------:R-:W-:Y:S02]  /*dd00*/  FSEL R156, R244, -INF , !P6 ;  /* 0xff800000f49c7808 */ /* 0x000fe40007000000 */
[----:B------:R-:W-:Y:S02]  /*dd10*/  ISETP.GE.AND P6, PT, R8, R214, PT ;  /* 0x000000d60800720c */ /* 0x000fe40003fc6270 */
[----:B------:R-:W-:Y:S01]  /*dd20*/  IADD3 R3, R6, 0x31, RZ ;  /* 0x0000003106037810 */ /* 0x000fe20007ffe0ff */
[----:B---3--:R-:W-:Y:S01]  /*dd30*/  FFMA.FTZ R248, R25, -UR21, R248 ;  /* 0x8000001519f87c23 */ /* 0x008fe200080100f8 */
[----:B------:R-:W-:Y:S02]  /*dd40*/  ISETP.GE.OR P0, PT, R12, R210, !P0 ;  /* 0x000000d20c00720c */ /* 0x000fe40004706670 */
[----:B------:R-:W-:Y:S02]  /*dd50*/  IABS R12, R9 ;  /* 0x00000009000c7213 */ /* 0x000fe40000000000 */
[C---:B------:R-:W-:Y:S02]  /*dd60*/  IADD3 R9, R6.reuse, 0x38, RZ ;  /* 0x0000003806097810 */ /* 0x040fe40007ffe0ff */
[----:B------:R-:W-:Y:S02]  /*dd70*/  IADD3 R6, R6, 0x39, RZ ;  /* 0x0000003906067810 */ /* 0x000fe40007ffe0ff */
[----:B------:R-:W-:Y:S01]  /*dd80*/  ISETP.GE.OR P6, PT, R8, R213, !P6 ;  /* 0x000000d50800720c */ /* 0x000fe200077c6670 */
[----:B------:R-:W2:Y:S01]  /*dd90*/  I2F R12, R12 ;  /* 0x0000000c000c7306 */ /* 0x000ea20000201400 */
[----:B------:R-:W-:Y:S01]  /*dda0*/  IADD3 R19, R215, -R6, RZ ;  /* 0x80000006d7137210 */ /* 0x000fe20007ffe0ff */
[----:B-1----:R-:W-:Y:S01]  /*ddb0*/  FFMA.FTZ R236, R23, -UR21, R236 ;  /* 0x8000001517ec7c23 */ /* 0x002fe200080100ec */
[----:B------:R-:W-:Y:S02]  /*ddc0*/  IABS R18, R22 ;  /* 0x0000001600127213 */ /* 0x000fe40000000000 */
[----:B------:R-:W-:Y:S02]  /*ddd0*/  FSEL R154, R245, -INF , !P6 ;  /* 0xff800000f59a7808 */ /* 0x000fe40007000000 */
[----:B------:R-:W-:Y:S02]  /*dde0*/  ISETP.GE.AND P6, PT, R4, R211, PT ;  /* 0x000000d30400720c */ /* 0x000fe40003fc6270 */
[----:B------:R-:W-:Y:S01]  /*ddf0*/  IADD3 R22, R215, -R3, RZ ;  /* 0x80000003d7167210 */ /* 0x000fe20007ffe0ff */
[----:B------:R-:W1:Y:S01]  /*de00*/  I2F R18, R18 ;  /* 0x0000001200127306 */ /* 0x000e620000201400 */
[----:B------:R-:W-:Y:S02]  /*de10*/  IABS R19, R19 ;  /* 0x0000001300137213 */ /* 0x000fe40000000000 */
[----:B------:R-:W-:Y:S02]  /*de20*/  FSEL R7, R228, -INF , !P1 ;  /* 0xff800000e4077808 */ /* 0x000fe40004800000 */
[C---:B------:R-:W-:Y:S02]  /*de30*/  ISETP.GE.AND P1, PT, R11.reuse, R211, PT ;  /* 0x000000d30b00720c */ /* 0x040fe40003f26270 */
[----:B------:R-:W-:Y:S02]  /*de40*/  ISETP.GE.OR P6, PT, R4, R210, !P6 ;  /* 0x000000d20400720c */ /* 0x000fe400077c6670 */
[----:B------:R-:W-:Y:S01]  /*de50*/  IABS R22, R22 ;  /* 0x0000001600167213 */ /* 0x000fe20000000000 */
[----:B------:R-:W3:Y:S01]  /*de60*/  I2F R4, R19 ;  /* 0x0000001300047306 */ /* 0x000ee20000201400 */
[----:B------:R-:W-:Y:S02]  /*de70*/  ISETP.GE.OR P1, PT, R11, R210, !P1 ;  /* 0x000000d20b00720c */ /* 0x000fe40004f26670 */
[----:B------:R-:W-:Y:S01]  /*de80*/  IADD3 R16, R215, -R9, RZ ;  /* 0x80000009d7107210 */ /* 0x000fe20007ffe0ff */
[----:B--2---:R-:W-:Y:S01]  /*de90*/  FFMA.FTZ R239, R12, -UR21, R239 ;  /* 0x800000150cef7c23 */ /* 0x004fe200080100ef */
[----:B------:R-:W-:Y:S02]  /*dea0*/  FSEL R161, R231, -INF , !P0 ;  /* 0xff800000e7a17808 */ /* 0x000fe40004000000 */
[----:B------:R-:W-:Y:S01]  /*deb0*/  IABS R20, R16 ;  /* 0x0000001000147213 */ /* 0x000fe20000000000 */
[----:B------:R-:W-:Y:S01]  /*dec0*/  IMAD.IADD R16, R212, 0x1, -R15 ;  /* 0x00000001d4107824 */ /* 0x000fe200078e0a0f */
[C---:B------:R-:W-:Y:S01]  /*ded0*/  ISETP.GE.AND P0, PT, R13.reuse, R214, PT ;  /* 0x000000d60d00720c */ /* 0x040fe20003f06270 */
[----:B------:R-:W2:Y:S01]  /*dee0*/  I2F R11, R22 ;  /* 0x00000016000b7306 */ /* 0x000ea20000201400 */
[----:B------:R-:W-:Y:S02]  /*def0*/  FSEL R143, R236, -INF , !P1 ;  /* 0xff800000ec8f7808 */ /* 0x000fe40004800000 */
[----:B------:R-:W-:Y:S01]  /*df00*/  ISETP.GE.OR P0, PT, R13, R213, !P0 ;  /* 0x000000d50d00720c */ /* 0x000fe20004706670 */
[----:B-1----:R-:W-:Y:S01]  /*df10*/  FFMA.FTZ R233, R18, -UR21, R233 ;  /* 0x8000001512e97c23 */ /* 0x002fe200080100e9 */
[CC--:B------:R-:W-:Y:S02]  /*df20*/  ISETP.GE.AND P1, PT, R15.reuse, R211.reuse, PT ;  /* 0x000000d30f00720c */ /* 0x0c0fe40003f26270 */
[----:B------:R-:W-:Y:S02]  /*df30*/  FSEL R152, R248, -INF , !P0 ;  /* 0xff800000f8987808 */ /* 0x000fe40004000000 */
[-C--:B------:R-:W-:Y:S01]  /*df40*/  ISETP.GE.AND P0, PT, R14, R211.reuse, PT ;  /* 0x000000d30e00720c */ /* 0x080fe20003f06270 */
[----:B------:R-:W1:Y:S01]  /*df50*/  I2F R20, R20 ;  /* 0x0000001400147306 */ /* 0x000e620000201400 */
[-C--:B------:R-:W-:Y:S01]  /*df60*/  ISETP.GE.OR P1, PT, R15, R210.reuse, !P1 ;  /* 0x000000d20f00720c */ /* 0x080fe20004f26670 */
[----:B------:R-:W-:Y:S01]  /*df70*/  IMAD.IADD R15, R212, 0x1, -R14 ;  /* 0x00000001d40f7824 */ /* 0x000fe200078e0a0e */
[----:B------:R-:W-:Y:S01]  /*df80*/  ISETP.GE.OR P0, PT, R14, R210, !P0 ;  /* 0x000000d20e00720c */ /* 0x000fe20004706670 */
[----:B------:R-:W-:Y:S01]  /*df90*/  IMAD.IADD R14, R212, 0x1, -R13 ;  /* 0x00000001d40e7824 */ /* 0x000fe200078e0a0d */
[----:B------:R-:W-:Y:S01]  /*dfa0*/  FSEL R159, R239, -INF , !P6 ;  /* 0xff800000ef9f7808 */ /* 0x000fe20007000000 */
[----:B---3--:R-:W-:Y:S01]  /*dfb0*/  FFMA.FTZ R251, R4, -UR21, R251 ;  /* 0x8000001504fb7c23 */ /* 0x008fe200080100fb */
[----:B------:R-:W-:Y:S02]  /*dfc0*/  FMNMX.FTZ R19, R222, R2, !PT ;  /* 0x00000002de137209 */ /* 0x000fe40007810000 */
[----:B------:R-:W-:Y:S02]  /*dfd0*/  ISETP.GE.AND P6, PT, R8, R211, PT ;  /* 0x000000d30800720c */ /* 0x000fe40003fc6270 */
[----:B------:R-:W-:Y:S02]  /*dfe0*/  IABS R14, R14 ;  /* 0x0000000e000e7213 */ /* 0x000fe40000000000 */
[----:B------:R-:W-:Y:S01]  /*dff0*/  FSEL R141, R233, -INF , !P5 ;  /* 0xff800000e98d7808 */ /* 0x000fe20006800000 */
[----:B--2---:R-:W-:Y:S01]  /*e000*/  FFMA.FTZ R252, R11, -UR21, R252 ;  /* 0x800000150bfc7c23 */ /* 0x004fe200080100fc */
[C---:B------:R-:W-:Y:S02]  /*e010*/  ISETP.GE.AND P5, PT, R3.reuse, R214, PT ;  /* 0x000000d60300720c */ /* 0x040fe40003fa6270 */
[----:B------:R-:W-:Y:S02]  /*e020*/  FMNMX.FTZ R19, R224, R19, !PT ;  /* 0x00000013e0137209 */ /* 0x000fe40007810000 */
[----:B------:R-:W-:Y:S02]  /*e030*/  ISETP.GE.OR P6, PT, R8, R210, !P6 ;  /* 0x000000d20800720c */ /* 0x000fe400077c6670 */
[----:B------:R-:W-:Y:S02]  /*e040*/  IADD3 R11, R212, -R8, RZ ;  /* 0x80000008d40b7210 */ /* 0x000fe40007ffe0ff */
[----:B------:R-:W2:Y:S01]  /*e050*/  I2F R8, R14 ;  /* 0x0000000e00087306 */ /* 0x000ea20000201400 */
[----:B------:R-:W-:Y:S01]  /*e060*/  IABS R15, R15 ;  /* 0x0000000f000f7213 */ /* 0x000fe20000000000 */
[----:B-1----:R-:W-:Y:S01]  /*e070*/  FFMA.FTZ R17, R20, -UR21, R17 ;  /* 0x8000001514117c23 */ /* 0x002fe20008010011 */
[----:B------:R-:W-:Y:S01]  /*e080*/  ISETP.GE.OR P5, PT, R3, R213, !P5 ;  /* 0x000000d50300720c */ /* 0x000fe20006fa6670 */
[----:B------:R-:W-:Y:S01]  /*e090*/  LDSM.16.MT88.4 R20, [R194+0xc000] ;  /* 0x00c00000c214783b */ /* 0x000fe20000004200 */
[----:B------:R-:W-:Y:S02]  /*e0a0*/  FMNMX.FTZ R19, R226, R19, !PT ;  /* 0x00000013e2137209 */ /* 0x000fe40007810000 */
[----:B------:R-:W-:Y:S02]  /*e0b0*/  FSEL R150, R252, -INF , !P5 ;  /* 0xff800000fc967808 */ /* 0x000fe40006800000 */
[C---:B------:R-:W-:Y:S01]  /*e0c0*/  ISETP.GE.AND P5, PT, R9.reuse, R214, PT ;  /* 0x000000d60900720c */ /* 0x040fe20003fa6270 */
[----:B------:R-:W1:Y:S01]  /*e0d0*/  I2F R12, R15 ;  /* 0x0000000f000c7306 */ /* 0x000e620000201400 */
[----:B------:R-:W-:Y:S02]  /*e0e0*/  FMNMX.FTZ R19, R10, R19, !PT ;  /* 0x000000130a137209 */ /* 0x000fe40007810000 */
[----:B------:R-:W-:Y:S02]  /*e0f0*/  IABS R16, R16 ;  /* 0x0000001000107213 */ /* 0x000fe40000000000 */
[----:B------:R-:W-:Y:S02]  /*e100*/  FMNMX.FTZ R19, R164, R19, !PT ;  /* 0x00000013a4137209 */ /* 0x000fe40007810000 */
[----:B------:R-:W-:Y:S02]  /*e110*/  ISETP.GE.OR P5, PT, R9, R213, !P5 ;  /* 0x000000d50900720c */ /* 0x000fe40006fa6670 */
[----:B------:R-:W-:Y:S01]  /*e120*/  FMNMX.FTZ R4, R225, R0, !PT ;  /* 0x00000000e1047209 */ /* 0x000fe20007810000 */
[----:B------:R-:W3:Y:S01]  /*e130*/  I2F R16, R16 ;  /* 0x0000001000107306 */ /* 0x000ee20000201400 */
[----:B------:R-:W-:Y:S02]  /*e140*/  FSEL R148, R17, -INF , !P5 ;  /* 0xff80000011947808 */ /* 0x000fe40006800000 */
[----:B------:R-:W-:Y:S01]  /*e150*/  FMNMX.FTZ R17, R162, R19, !PT ;  /* 0x00000013a2117209 */ /* 0x000fe20007810000 */
[----:B--2---:R-:W-:Y:S01]  /*e160*/  FFMA.FTZ R247, R8, -UR21, R247 ;  /* 0x8000001508f77c23 */ /* 0x004fe200080100f7 */
[----:B------:R-:W-:Y:S02]  /*e170*/  FMNMX.FTZ R14, R5, R4, !PT ;  /* 0x00000004050e7209 */ /* 0x000fe40007810000 */
[----:B------:R-:W-:Y:S02]  /*e180*/  FMNMX.FTZ R17, R142, R17, !PT ;  /* 0x000000118e117209 */ /* 0x000fe40007810000 */
[----:B------:R-:W-:Y:S02]  /*e190*/  IABS R11, R11 ;  /* 0x0000000b000b7213 */ /* 0x000fe40000000000 */
[----:B------:R-:W-:Y:S02]  /*e1a0*/  FMNMX.FTZ R17, R140, R17, !PT ;  /* 0x000000118c117209 */ /* 0x000fe40007810000 */
[----:B------:R-:W-:Y:S01]  /*e1b0*/  FMNMX.FTZ R14, R227, R14, !PT ;  /* 0x0000000ee30e7209 */ /* 0x000fe20007810000 */
[----:B-1----:R-:W-:Y:S01]  /*e1c0*/  FFMA.FTZ R241, R12, -UR21, R241 ;  /* 0x800000150cf17c23 */ /* 0x002fe200080100f1 */
[----:B------:R-:W-:Y:S01]  /*e1d0*/  FMNMX.FTZ R17, R160, R17, !PT ;  /* 0x00000011a0117209 */ /* 0x000fe20007810000 */
[----:B------:R-:W1:Y:S01]  /*e1e0*/  I2F R11, R11 ;  /* 0x0000000b000b7306 */ /* 0x000e620000201400 */
[C---:B------:R-:W-:Y:S02]  /*e1f0*/  ISETP.GE.AND P5, PT, R13.reuse, R211, PT ;  /* 0x000000d30d00720c */ /* 0x040fe40003fa6270 */
[----:B------:R-:W-:Y:S02]  /*e200*/  IADD3 R15, R212, -R3, RZ ;  /* 0x80000003d40f7210 */ /* 0x000fe40007ffe0ff */
[----:B------:R-:W-:Y:S02]  /*e210*/  FMNMX.FTZ R17, R158, R17, !PT ;  /* 0x000000119e117209 */ /* 0x000fe40007810000 */
[----:B------:R-:W-:Y:S01]  /*e220*/  ISETP.GE.OR P5, PT, R13, R210, !P5 ;  /* 0x000000d20d00720c */ /* 0x000fe20006fa6670 */
[----:B------:R-:W-:Y:S01]  /*e230*/  IMAD.IADD R13, R212, 0x1, -R9 ;  /* 0x00000001d40d7824 */ /* 0x000fe200078e0a09 */
[----:B------:R-:W-:Y:S01]  /*e240*/  FMNMX.FTZ R14, R7, R14, !PT ;  /* 0x0000000e070e7209 */ /* 0x000fe20007810000 */
[----:B---3--:R-:W-:Y:S01]  /*e250*/  FFMA.FTZ R237, R16, -UR21, R237 ;  /* 0x8000001510ed7c23 */ /* 0x008fe200080100ed */
[----:B------:R-:W-:Y:S02]  /*e260*/  IABS R15, R15 ;  /* 0x0000000f000f7213 */ /* 0x000fe40000000000 */
[----:B------:R-:W-:Y:S02]  /*e270*/  FMNMX.FTZ R17, R156, R17, !PT ;  /* 0x000000119c117209 */ /* 0x000fe40007810000 */
[----:B------:R-:W-:Y:S02]  /*e280*/  FMNMX.FTZ R14, R163, R14, !PT ;  /* 0x0000000ea30e7209 */ /* 0x000fe40007810000 */
        /* <DEDUP_REMOVED lines=36> */
[----:B------:R-:W-:Y:S02]  /*e4d0*/  ISETP.GE.AND P5, PT, R6, R211, PT ;  /* 0x000000d30600720c */ /* 0x000fe40003fa6270 */
        /* <DEDUP_REMOVED lines=381> */
.L_x_1261:
        /* <DEDUP_REMOVED lines=50> */
[----:B------:R-:W-:Y:S02]  /*ffd0*/  @!UP2 UMOV UR22, UR11 ;  /* 0x0000000b0016ac82 */ /* 0x000fe40008000000 */
[----:B------:R-:W-:Y:S01]  /*ffe0*/  USHF.R.S32.HI UR4, URZ, 0x1f, UR5 ;  /* 0x0000001f3f047899 */ /* 0x000fe20008011405 */
[----:B------:R-:W2:Y:S01]  /*fff0*/  @P3 MUFU.RCP R5, R0 ;  /* 0x0000000000053308 */ /* 0x000ea20000001000 */
[----:B------:R-:W-:Y:S02]  /*10000*/  @!UP2 USHF.R.S32.HI UR23, URZ, 0x1f, UR11 ;  /* 0x0000001f3f17a899 */ /* 0x000fe4000801140b */
        /* <DEDUP_REMOVED lines=8> */
[----:B------:R-:W-:Y:S01]  /*10090*/  ULDC.64 UR14, c[0x0][0x118] ;  /* 0x00004600000e7ab9 */ /* 0x000fe20000000a00 */
[C---:B------:R-:W-:Y:S01]  /*100a0*/  FMUL.FTZ R125, R4.reuse, R125 ;  /* 0x0000007d047d7220 */ /* 0x040fe20000410000 */
[----:B------:R-:W-:Y:S01]  /*100b0*/  F2FP.BF16.PACK_AB R128, R129, R128 ;  /* 0x000000808180723e */ /* 0x000fe200000010ff */
[C---:B------:R-:W-:Y:S01]  /*100c0*/  FMUL.FTZ R120, R4.reuse, R120 ;  /* 0x0000007804787220 */ /* 0x040fe20000410000 */
[----:B------:R-:W3:Y:S01]  /*100d0*/  @P3 MUFU.LG2 R0, R0 ;  /* 0x0000000000003308 */ /* 0x000ee20000000c00 */
        /* <DEDUP_REMOVED lines=272> */
.L_x_1266:
[----:B---34-:R-:W-:Y:S05]  /*111e0*/  BSYNC B0 ;  /* 0x0000000000007941 */ /* 0x018fea0003800000 */
.L_x_1265:
        /* <DEDUP_REMOVED lines=34> */
.L_x_1268:
[----:B------:R-:W-:Y:S05]  /*11410*/  BSYNC B0 ;  /* 0x0000000000007941 */ /* 0x000fea0003800000 */
.L_x_1267:
        /* <DEDUP_REMOVED lines=20> */
.L_x_1270:
[----:B------:R-:W-:Y:S05]  /*11560*/  BSYNC B0 ;  /* 0x0000000000007941 */ /* 0x000fea0003800000 */
.L_x_1269:
        /* <DEDUP_REMOVED lines=20> */
.L_x_1272:
[----:B------:R-:W-:Y:S05]  /*116b0*/  BSYNC B0 ;  /* 0x0000000000007941 */ /* 0x000fea0003800000 */
.L_x_1271:
        /* <DEDUP_REMOVED lines=21> */
.L_x_1273:
        /* <DEDUP_REMOVED lines=15> */
.L_x_1301:


//--------------------- .nv.shared._ZN5flash16flash_fwd_kernelI23Flash_fwd_kernel_traitsILi192ELi128ELi64ELi8ELb0ELb0EN7cutlass10bfloat16_tE19Flash_kernel_traitsILi192ELi128ELi64ELi8ES3_EELb0ELb0ELb0ELb0ELb0ELb1ELb0ELb0EEEvNS_16Flash_fwd_paramsE --------------------------
	.section	.nv.shared._ZN5flash16flash_fwd_kernelI23Flash_fwd_kernel_traitsILi192ELi128ELi64ELi8ELb0ELb0EN7cutlass10bfloat16_tE19Flash_kernel_traitsILi192ELi128ELi64ELi8ES3_EELb0ELb0ELb0ELb0ELb0ELb1ELb0ELb0EEEvNS_16Flash_fwd_paramsE,"aw",@nobits
	.sectionflags	@""
	.align	16


//--------------------- .nv.global                --------------------------
	.section	.nv.global,"aw",@nobits
.nv.global:
	.type		_ZN66_INTERNAL_9144f5bb_30_flash_fwd_hdim192_bf16_sm80_cu_9949e2e8_38394cute1_E,@object
	.size		_ZN66_INTERNAL_9144f5bb_30_flash_fwd_hdim192_bf16_sm80_cu_9949e2e8_38394cute1_E,(_ZN66_INTERNAL_9144f5bb_30_flash_fwd_hdim192_bf16_sm80_cu_9949e2e8_38394cuda3std3__45__cpo6cbeginE - _ZN66_INTERNAL_9144f5bb_30_flash_fwd_hdim192_bf16_sm80_cu_9949e2e8_38394cute1_E)
_ZN66_INTERNAL_9144f5bb_30_flash_fwd_hdim192_bf16_sm80_cu_9949e2e8_38394cute1_E:
	.zero		1
	.type		_ZN66_INTERNAL_9144f5bb_30_flash_fwd_hdim192_bf16_sm80_cu_9949e2e8_38394cuda3std3__45__cpo6cbeginE,@object
	.size		_ZN66_INTERNAL_9144f5bb_30_flash_fwd_hdim192_bf16_sm80_cu_9949e2e8_38394cuda3std3__45__cpo6cbeginE,(_ZN66_INTERNAL_9144f5bb_30_flash_fwd_hdim192_bf16_sm80_cu_9949e2e8_38394cuda3std3__48in_placeE - _ZN66_INTERNAL_9144f5bb_30_flash_fwd_hdim192_bf16_sm80_cu_9949e2e8_38394cuda3std3__45__cpo6cbeginE)
_ZN66_INTERNAL_9144f5bb_30_flash_fwd_hdim192_bf16_sm80_cu_9949e2e8_38394cuda3std3__45__cpo6cbeginE:
	.zero		1
	.type		_ZN66_INTERNAL_9144f5bb_30_flash_fwd_hdim192_bf16_sm80_cu_9949e2e8_38394cuda3std3__48in_placeE,@object
	.size		_ZN66_INTERNAL_9144f5bb_30_flash_fwd_hdim192_bf16_sm80_cu_9949e2e8_38394cuda3std3__48in_placeE,(_ZN66_INTERNAL_9144f5bb_30_flash_fwd_hdim192_bf16_sm80_cu_9949e2e8_38394cuda3std6ranges3__45__cpo9iter_moveE - _ZN66_INTERNAL_9144f5bb_30_flash_fwd_hdim192_bf16_sm80_cu_9949e2e8_38394cuda3std3__48in_placeE)
_ZN66_INTERNAL_9144f5bb_30_flash_fwd_hdim192_bf16_sm80_cu_9949e2e8_38394cuda3std3__48in_placeE:
	.zero		1
	.type		_ZN66_INTERNAL_9144f5bb_30_flash_fwd_hdim192_bf16_sm80_cu_9949e2e8_38394cuda3std6ranges3__45__cpo9iter_moveE,@object
	.size		_ZN66_INTERNAL_9144f5bb_30_flash_fwd_hdim192_bf16_sm80_cu_9949e2e8_38394cuda3std6ranges3__45__cpo9iter_moveE,(_ZN66_INTERNAL_9144f5bb_30_flash_fwd_hdim192_bf16_sm80_cu_9949e2e8_38394cuda3std3__45__cpo5beginE - _ZN66_INTERNAL_9144f5bb_30_flash_fwd_hdim192_bf16_sm80_cu_9949e2e8_38394cuda3std6ranges3__45__cpo9iter_moveE)
_ZN66_INTERNAL_9144f5bb_30_flash_fwd_hdim192_bf16_sm80_cu_9949e2e8_38394cuda3std6ranges3__45__cpo9iter_moveE:
	.zero		1
	.type		_ZN66_INTERNAL_9144f5bb_30_flash_fwd_hdim192_bf16_sm80_cu_9949e2e8_38394cuda3std3__45__cpo5beginE,@object
	.size		_ZN66_INTERNAL_9144f5bb_30_flash_fwd_hdim192_bf16_sm80_cu_9949e2e8_38394cuda3std3__45__cpo5beginE,(_ZN66_INTERNAL_9144f5bb_30_flash_fwd_hdim192_bf16_sm80_cu_9949e2e8_38394cuda3std3__468_GLOBAL__N__9144f5bb_30_flash_fwd_hdim192_bf16_sm80_cu_9949e2e8_38396ignoreE - _ZN66_INTERNAL_9144f5bb_30_flash_fwd_hdim192_bf16_sm80_cu_9949e2e8_38394cuda3std3__45__cpo5beginE)
_ZN66_INTERNAL_9144f5bb_30_flash_fwd_hdim192_bf16_sm80_cu_9949e2e8_38394cuda3std3__45__cpo5beginE:
	.zero		1
	.type		_ZN66_INTERNAL_9144f5bb_30_flash_fwd_hdim192_bf16_sm80_cu_9949e2e8_38394cuda3std3__468_GLOBAL__N__9144f5bb_30_flash_fwd_hdim192_bf16_sm80_cu_9949e2e8_38396ignoreE,@object
	.size		_ZN66_INTERNAL_9144f5bb_30_flash_fwd_hdim192_bf16_sm80_cu_9949e2e8_38394cuda3std3__468_GLOBAL__N__9144f5bb_30_flash_fwd_hdim192_bf16_sm80_cu_9949e2e8_38396ignoreE,(_ZN66_INTERNAL_9144f5bb_30_flash_fwd_hdim192_bf16_sm80_cu_9949e2e8_38394cute7productE - _ZN66_INTERNAL_9144f5bb_30_flash_fwd_hdim192_bf16_sm80_cu_9949e2e8_38394cuda3std3__468_GLOBAL__N__9144f5bb_30_flash_fwd_hdim192_bf16_sm80_cu_9949e2e8_38396ignoreE)
_ZN66_INTERNAL_9144f5bb_30_flash_fwd_hdim192_bf16_sm80_cu_9949e2e8_38394cuda3std3__468_GLOBAL__N__9144f5bb_30_flash_fwd_hdim192_bf16_sm80_cu_9949e2e8_38396ignoreE:
	.zero		1
	.type		_ZN66_INTERNAL_9144f5bb_30_flash_fwd_hdim192_bf16_sm80_cu_9949e2e8_38394cute7productE,@object
	.size		_ZN66_INTERNAL_9144f5bb_30_flash_fwd_hdim192_bf16_sm80_cu_9949e2e8_38394cute7productE,(_ZN66_INTERNAL_9144f5bb_30_flash_fwd_hdim192_bf16_sm80_cu_9949e2e8_38394cuda3std3__45__cpo3endE - _ZN66_INTERNAL_9144f5bb_30_flash_fwd_hdim192_bf16_sm80_cu_9949e2e8_38394cute7productE)
_ZN66_INTERNAL_9144f5bb_30_flash_fwd_hdim192_bf16_sm80_cu_9949e2e8_38394cute7productE:
	.zero		1
	.type		_ZN66_INTERNAL_9144f5bb_30_flash_fwd_hdim192_bf16_sm80_cu_9949e2e8_38394cuda3std3__45__cpo3endE,@object
	.size		_ZN66_INTERNAL_9144f5bb_30_flash_fwd_hdim192_bf16_sm80_cu_9949e2e8_38394cuda3std3__45__cpo3endE,(_ZN66_INTERNAL_9144f5bb_30_flash_fwd_hdim192_bf16_sm80_cu_9949e2e8_38394cuda3std3__419piecewise_constructE - _ZN66_INTERNAL_9144f5bb_30_flash_fwd_hdim192_bf16_sm80_cu_9949e2e8_38394cuda3std3__45__cpo3endE)
_ZN66_INTERNAL_9144f5bb_30_flash_fwd_hdim192_bf16_sm80_cu_9949e2e8_38394cuda3std3__45__cpo3endE:
	.zero		1
	.type		_ZN66_INTERNAL_9144f5bb_30_flash_fwd_hdim192_bf16_sm80_cu_9949e2e8_38394cuda3std3__419piecewise_constructE,@object
	.size		_ZN66_INTERNAL_9144f5bb_30_flash_fwd_hdim192_bf16_sm80_cu_9949e2e8_38394cuda3std3__419piecewise_constructE,(_ZN66_INTERNAL_9144f5bb_30_flash_fwd_hdim192_bf16_sm80_cu_9949e2e8_38394cuda3std3__45__cpo4cendE - _ZN66_INTERNAL_9144f5bb_30_flash_fwd_hdim192_bf16_sm80_cu_9949e2e8_38394cuda3std3__419piecewise_constructE)
_ZN66_INTERNAL_9144f5bb_30_flash_fwd_hdim192_bf16_sm80_cu_9949e2e8_38394cuda3std3__419piecewise_constructE:
	.zero		1
	.type		_ZN66_INTERNAL_9144f5bb_30_flash_fwd_hdim192_bf16_sm80_cu_9949e2e8_38394cuda3std3__45__cpo4cendE,@object
	.size		_ZN66_INTERNAL_9144f5bb_30_flash_fwd_hdim192_bf16_sm80_cu_9949e2e8_38394cuda3std3__45__cpo4cendE,(_ZN66_INTERNAL_9144f5bb_30_flash_fwd_hdim192_bf16_sm80_cu_9949e2e8_38394cuda3std6ranges3__45__cpo4swapE - _ZN66_INTERNAL_9144f5bb_30_flash_fwd_hdim192_bf16_sm80_cu_9949e2e8_38394cuda3std3__45__cpo4cendE)
_ZN66_INTERNAL_9144f5bb_30_flash_fwd_hdim192_bf16_sm80_cu_9949e2e8_38394cuda3std3__45__cpo4cendE:
	.zero		1
	.type		_ZN66_INTERNAL_9144f5bb_30_flash_fwd_hdim192_bf16_sm80_cu_9949e2e8_38394cuda3std6ranges3__45__cpo4swapE,@object
	.size		_ZN66_INTERNAL_9144f5bb_30_flash_fwd_hdim192_bf16_sm80_cu_9949e2e8_38394cuda3std6ranges3__45__cpo4swapE,(.L_7 - _ZN66_INTERNAL_9144f5bb_30_flash_fwd_hdim192_bf16_sm80_cu_9949e2e8_38394cuda3std6ranges3__45__cpo4swapE)
_ZN66_INTERNAL_9144f5bb_30_flash_fwd_hdim192_bf16_sm80_cu_9949e2e8_38394cuda3std6ranges3__45__cpo4swapE:
	.zero		1
.L_7:


//--------------------- .nv.shared._ZN5flash16flash_fwd_kernelI23Flash_fwd_kernel_traitsILi192ELi128ELi64ELi8ELb0ELb0EN7cutlass10bfloat16_tE19Flash_kernel_traitsILi192ELi128ELi64ELi8ES3_EELb0ELb0ELb0ELb0ELb0ELb1ELb1ELb0EEEvNS_16Flash_fwd_paramsE --------------------------
	.section	.nv.shared._ZN5flash16flash_fwd_kernelI23Flash_fwd_kernel_traitsILi192ELi128ELi64ELi8ELb0ELb0EN7cutlass10bfloat16_tE19Flash_kernel_traitsILi192ELi128ELi64ELi8ES3_EELb0ELb0ELb0ELb0ELb0ELb1ELb1ELb0EEEvNS_16Flash_fwd_paramsE,"aw",@nobits
	.sectionflags	@""
	.align	16


//--------------------- .nv.shared._ZN5flash16flash_fwd_kernelI23Flash_fwd_kernel_traitsILi192ELi128ELi64ELi8ELb0ELb0EN7cutlass10bfloat16_tE19Flash_kernel_traitsILi192ELi128ELi64ELi8ES3_EELb0ELb0ELb0ELb0ELb0ELb0ELb0ELb0EEEvNS_16Flash_fwd_paramsE --------------------------
	.section	.nv.shared._ZN5flash16flash_fwd_kernelI23Flash_fwd_kernel_traitsILi192ELi128ELi64ELi8ELb0ELb0EN7cutlass10bfloat16_tE19Flash_kernel_traitsILi192ELi128ELi64ELi8ES3_EELb0ELb0ELb0ELb0ELb0ELb0ELb0ELb0EEEvNS_16Flash_fwd_paramsE,"aw",@nobits
	.sectionflags	@""
	.align	16


//--------------------- .nv.shared._ZN5flash16flash_fwd_kernelI23Flash_fwd_kernel_traitsILi192ELi128ELi64ELi8ELb0ELb0EN7cutlass10bfloat16_tE19Flash_kernel_traitsILi192ELi128ELi64ELi8ES3_EELb0ELb0ELb0ELb0ELb0ELb0ELb1ELb0EEEvNS_16Flash_fwd_paramsE --------------------------
	.section	.nv.shared._ZN5flash16flash_fwd_kernelI23Flash_fwd_kernel_traitsILi192ELi128ELi64ELi8ELb0ELb0EN7cutlass10bfloat16_tE19Flash_kernel_traitsILi192ELi128ELi64ELi8ES3_EELb0ELb0ELb0ELb0ELb0ELb0ELb1ELb0EEEvNS_16Flash_fwd_paramsE,"aw",@nobits
	.sectionflags	@""
	.align	16


//--------------------- .nv.shared._ZN5flash16flash_fwd_kernelI23Flash_fwd_kernel_traitsILi192ELi128ELi64ELi8ELb0ELb0EN7cutlass10bfloat16_tE19Flash_kernel_traitsILi192ELi128ELi64ELi8ES3_EELb0ELb0ELb0ELb1ELb0ELb0ELb0ELb0EEEvNS_16Flash_fwd_paramsE --------------------------
	.section	.nv.shared._ZN5flash16flash_fwd_kernelI23Flash_fwd_kernel_traitsILi192ELi128ELi64ELi8ELb0ELb0EN7cutlass10bfloat16_tE19Flash_kernel_traitsILi192ELi128ELi64ELi8ES3_EELb0ELb0ELb0ELb1ELb0ELb0ELb0ELb0EEEvNS_16Flash_fwd_paramsE,"aw",@nobits
	.sectionflags	@""
	.align	16


//--------------------- .nv.shared._ZN5flash16flash_fwd_kernelI23Flash_fwd_kernel_traitsILi192ELi128ELi64ELi8ELb0ELb0EN7cutlass10bfloat16_tE19Flash_kernel_traitsILi192ELi128ELi64ELi8ES3_EELb0ELb0ELb0ELb1ELb0ELb0ELb1ELb0EEEvNS_16Flash_fwd_paramsE --------------------------
	.section	.nv.shared._ZN5flash16flash_fwd_kernelI23Flash_fwd_kernel_traitsILi192ELi128ELi64ELi8ELb0ELb0EN7cutlass10bfloat16_tE19Flash_kernel_traitsILi192ELi128ELi64ELi8ES3_EELb0ELb0ELb0ELb1ELb0ELb0ELb1ELb0EEEvNS_16Flash_fwd_paramsE,"aw",@nobits
	.sectionflags	@""
	.align	16


//--------------------- .nv.shared._ZN5flash16flash_fwd_kernelI23Flash_fwd_kernel_traitsILi192ELi128ELi64ELi8ELb0ELb0EN7cutlass10bfloat16_tE19Flash_kernel_traitsILi192ELi128ELi64ELi8ES3_EELb0ELb0ELb1ELb0ELb0ELb1ELb0ELb0EEEvNS_16Flash_fwd_paramsE --------------------------
	.section	.nv.shared._ZN5flash16flash_fwd_kernelI23Flash_fwd_kernel_traitsILi192ELi128ELi64ELi8ELb0ELb0EN7cutlass10bfloat16_tE19Flash_kernel_traitsILi192ELi128ELi64ELi8ES3_EELb0ELb0ELb1ELb0ELb0ELb1ELb0ELb0EEEvNS_16Flash_fwd_paramsE,"aw",@nobits
	.sectionflags	@""
	.align	16


//--------------------- .nv.shared._ZN5flash16flash_fwd_kernelI23Flash_fwd_kernel_traitsILi192ELi128ELi64ELi8ELb0ELb0EN7cutlass10bfloat16_tE19Flash_kernel_traitsILi192ELi128ELi64ELi8ES3_EELb0ELb0ELb1ELb0ELb0ELb1ELb1ELb0EEEvNS_16Flash_fwd_paramsE --------------------------
	.section	.nv.shared._ZN5flash16flash_fwd_kernelI23Flash_fwd_kernel_traitsILi192ELi128ELi64ELi8ELb0ELb0EN7cutlass10bfloat16_tE19Flash_kernel_traitsILi192ELi128ELi64ELi8ES3_EELb0ELb0ELb1ELb0ELb0ELb1ELb1ELb0EEEvNS_16Flash_fwd_paramsE,"aw",@nobits
	.sectionflags	@""
	.align	16


//--------------------- .nv.shared._ZN5flash16flash_fwd_kernelI23Flash_fwd_kernel_traitsILi192ELi128ELi64ELi8ELb0ELb0EN7cutlass10bfloat16_tE19Flash_kernel_traitsILi192ELi128ELi64ELi8ES3_EELb0ELb0ELb1ELb0ELb0ELb0ELb0ELb0EEEvNS_16Flash_fwd_paramsE --------------------------
	.section	.nv.shared._ZN5flash16flash_fwd_kernelI23Flash_fwd_kernel_traitsILi192ELi128ELi64ELi8ELb0ELb0EN7cutlass10bfloat16_tE19Flash_kernel_traitsILi192ELi128ELi64ELi8ES3_EELb0ELb0ELb1ELb0ELb0ELb0ELb0ELb0EEEvNS_16Flash_fwd_paramsE,"aw",@nobits
	.sectionflags	@""
	.align	16


//--------------------- .nv.shared._ZN5flash16flash_fwd_kernelI23Flash_fwd_kernel_traitsILi192ELi128ELi64ELi8ELb0ELb0EN7cutlass10bfloat16_tE19Flash_kernel_traitsILi192ELi128ELi64ELi8ES3_EELb0ELb0ELb1ELb0ELb0ELb0ELb1ELb0EEEvNS_16Flash_fwd_paramsE --------------------------
	.section	.nv.shared._ZN5flash16flash_fwd_kernelI23Flash_fwd_kernel_traitsILi192ELi128ELi64ELi8ELb0ELb0EN7cutlass10bfloat16_tE19Flash_kernel_traitsILi192ELi128ELi64ELi8ES3_EELb0ELb0ELb1ELb0ELb0ELb0ELb1ELb0EEEvNS_16Flash_fwd_paramsE,"aw",@nobits
	.sectionflags	@""
	.align	16


//--------------------- .nv.shared._ZN5flash16flash_fwd_kernelI23Flash_fwd_kernel_traitsILi192ELi128ELi64ELi8ELb0ELb0EN7cutlass10bfloat16_tE19Flash_kernel_traitsILi192ELi128ELi64ELi8ES3_EELb0ELb0ELb1ELb1ELb0ELb0ELb0ELb0EEEvNS_16Flash_fwd_paramsE --------------------------
	.section	.nv.shared._ZN5flash16flash_fwd_kernelI23Flash_fwd_kernel_traitsILi192ELi128ELi64ELi8ELb0ELb0EN7cutlass10bfloat16_tE19Flash_kernel_traitsILi192ELi128ELi64ELi8ES3_EELb0ELb0ELb1ELb1ELb0ELb0ELb0ELb0EEEvNS_16Flash_fwd_paramsE,"aw",@nobits
	.sectionflags	@""
	.align	16


//--------------------- .nv.shared._ZN5flash16flash_fwd_kernelI23Flash_fwd_kernel_traitsILi192ELi128ELi64ELi8ELb0ELb0EN7cutlass10bfloat16_tE19Flash_kernel_traitsILi192ELi128ELi64ELi8ES3_EELb0ELb0ELb1ELb1ELb0ELb0ELb1ELb0EEEvNS_16Flash_fwd_paramsE --------------------------
	.section	.nv.shared._ZN5flash16flash_fwd_kernelI23Flash_fwd_kernel_traitsILi192ELi128ELi64ELi8ELb0ELb0EN7cutlass10bfloat16_tE19Flash_kernel_traitsILi192ELi128ELi64ELi8ES3_EELb0ELb0ELb1ELb1ELb0ELb0ELb1ELb0EEEvNS_16Flash_fwd_paramsE,"aw",@nobits
	.sectionflags	@""
	.align	16


//--------------------- .nv.shared._ZN5flash16flash_fwd_kernelI23Flash_fwd_kernel_traitsILi192ELi64ELi64ELi4ELb0ELb0EN7cutlass10bfloat16_tE19Flash_kernel_traitsILi192ELi64ELi64ELi4ES3_EELb1ELb0ELb0ELb0ELb0ELb0ELb0ELb0EEEvNS_16Flash_fwd_paramsE --------------------------
	.section	.nv.shared._ZN5flash16flash_fwd_kernelI23Flash_fwd_kernel_traitsILi192ELi64ELi64ELi4ELb0ELb0EN7cutlass10bfloat16_tE19Flash_kernel_traitsILi192ELi64ELi64ELi4ES3_EELb1ELb0ELb0ELb0ELb0ELb0ELb0ELb0EEEvNS_16Flash_fwd_paramsE,"aw",@nobits
	.sectionflags	@""
	.align	16


//--------------------- .nv.shared._ZN5flash16flash_fwd_kernelI23Flash_fwd_kernel_traitsILi192ELi64ELi64ELi4ELb0ELb0EN7cutlass10bfloat16_tE19Flash_kernel_traitsILi192ELi64ELi64ELi4ES3_EELb1ELb0ELb1ELb0ELb0ELb0ELb0ELb0EEEvNS_16Flash_fwd_paramsE --------------------------
	.section	.nv.shared._ZN5flash16flash_fwd_kernelI23Flash_fwd_kernel_traitsILi192ELi64ELi64ELi4ELb0ELb0EN7cutlass10bfloat16_tE19Flash_kernel_traitsILi192ELi64ELi64ELi4ES3_EELb1ELb0ELb1ELb0ELb0ELb0ELb0ELb0EEEvNS_16Flash_fwd_paramsE,"aw",@nobits
	.sectionflags	@""
	.align	16


//--------------------- .nv.shared._ZN5flash16flash_fwd_kernelI23Flash_fwd_kernel_traitsILi192ELi64ELi64ELi4ELb0ELb0EN7cutlass10bfloat16_tE19Flash_kernel_traitsILi192ELi64ELi64ELi4ES3_EELb1ELb0ELb0ELb0ELb0ELb1ELb0ELb0EEEvNS_16Flash_fwd_paramsE --------------------------
	.section	.nv.shared._ZN5flash16flash_fwd_kernelI23Flash_fwd_kernel_traitsILi192ELi64ELi64ELi4ELb0ELb0EN7cutlass10bfloat16_tE19Flash_kernel_traitsILi192ELi64ELi64ELi4ES3_EELb1ELb0ELb0ELb0ELb0ELb1ELb0ELb0EEEvNS_16Flash_fwd_paramsE,"aw",@nobits
	.sectionflags	@""
	.align	16


//--------------------- .nv.shared._ZN5flash16flash_fwd_kernelI23Flash_fwd_kernel_traitsILi192ELi64ELi64ELi4ELb0ELb0EN7cutlass10bfloat16_tE19Flash_kernel_traitsILi192ELi64ELi64ELi4ES3_EELb0ELb0ELb0ELb0ELb0ELb1ELb1ELb0EEEvNS_16Flash_fwd_paramsE --------------------------
	.section	.nv.shared._ZN5flash16flash_fwd_kernelI23Flash_fwd_kernel_traitsILi192ELi64ELi64ELi4ELb0ELb0EN7cutlass10bfloat16_tE19Flash_kernel_traitsILi192ELi64ELi64ELi4ES3_EELb0ELb0ELb0ELb0ELb0ELb1ELb1ELb0EEEvNS_16Flash_fwd_paramsE,"aw",@nobits
	.sectionflags	@""
	.align	16


//--------------------- .nv.shared._ZN5flash16flash_fwd_kernelI23Flash_fwd_kernel_traitsILi192ELi64ELi64ELi4ELb0ELb0EN7cutlass10bfloat16_tE19Flash_kernel_traitsILi192ELi64ELi64ELi4ES3_EELb1ELb0ELb0ELb1ELb0ELb0ELb0ELb0EEEvNS_16Flash_fwd_paramsE --------------------------
	.section	.nv.shared._ZN5flash16flash_fwd_kernelI23Flash_fwd_kernel_traitsILi192ELi64ELi64ELi4ELb0ELb0EN7cutlass10bfloat16_tE19Flash_kernel_traitsILi192ELi64ELi64ELi4ES3_EELb1ELb0ELb0ELb1ELb0ELb0ELb0ELb0EEEvNS_16Flash_fwd_paramsE,"aw",@nobits
	.sectionflags	@""
	.align	16


//--------------------- .nv.shared._ZN5flash16flash_fwd_kernelI23Flash_fwd_kernel_traitsILi192ELi64ELi64ELi4ELb0ELb0EN7cutlass10bfloat16_tE19Flash_kernel_traitsILi192ELi64ELi64ELi4ES3_EELb1ELb0ELb0ELb0ELb0ELb0ELb0ELb1EEEvNS_16Flash_fwd_paramsE --------------------------
	.section	.nv.shared._ZN5flash16flash_fwd_kernelI23Flash_fwd_kernel_traitsILi192ELi64ELi64ELi4ELb0ELb0EN7cutlass10bfloat16_tE19Flash_kernel_traitsILi192ELi64ELi64ELi4ES3_EELb1ELb0ELb0ELb0ELb0ELb0ELb0ELb1EEEvNS_16Flash_fwd_paramsE,"aw",@nobits
	.sectionflags	@""
	.align	16


//--------------------- .nv.shared._ZN5flash16flash_fwd_kernelI23Flash_fwd_kernel_traitsILi192ELi64ELi64ELi4ELb0ELb0EN7cutlass10bfloat16_tE19Flash_kernel_traitsILi192ELi64ELi64ELi4ES3_EELb0ELb0ELb0ELb0ELb0ELb0ELb1ELb0EEEvNS_16Flash_fwd_paramsE --------------------------
	.section	.nv.shared._ZN5flash16flash_fwd_kernelI23Flash_fwd_kernel_traitsILi192ELi64ELi64ELi4ELb0ELb0EN7cutlass10bfloat16_tE19Flash_kernel_traitsILi192ELi64ELi64ELi4ES3_EELb0ELb0ELb0ELb0ELb0ELb0ELb1ELb0EEEvNS_16Flash_fwd_paramsE,"aw",@nobits
	.sectionflags	@""
	.align	16


//--------------------- .nv.shared._ZN5flash16flash_fwd_kernelI23Flash_fwd_kernel_traitsILi192ELi64ELi64ELi4ELb0ELb0EN7cutlass10bfloat16_tE19Flash_kernel_traitsILi192ELi64ELi64ELi4ES3_EELb1ELb0ELb0ELb1ELb0ELb0ELb0ELb1EEEvNS_16Flash_fwd_paramsE --------------------------
	.section	.nv.shared._ZN5flash16flash_fwd_kernelI23Flash_fwd_kernel_traitsILi192ELi64ELi64ELi4ELb0ELb0EN7cutlass10bfloat16_tE19Flash_kernel_traitsILi192ELi64ELi64ELi4ES3_EELb1ELb0ELb0ELb1ELb0ELb0ELb0ELb1EEEvNS_16Flash_fwd_paramsE,"aw",@nobits
	.sectionflags	@""
	.align	16


//--------------------- .nv.shared._ZN5flash16flash_fwd_kernelI23Flash_fwd_kernel_traitsILi192ELi64ELi64ELi4ELb0ELb0EN7cutlass10bfloat16_tE19Flash_kernel_traitsILi192ELi64ELi64ELi4ES3_EELb0ELb0ELb0ELb1ELb0ELb0ELb1ELb0EEEvNS_16Flash_fwd_paramsE --------------------------
	.section	.nv.shared._ZN5flash16flash_fwd_kernelI23Flash_fwd_kernel_traitsILi192ELi64ELi64ELi4ELb0ELb0EN7cutlass10bfloat16_tE19Flash_kernel_traitsILi192ELi64ELi64ELi4ES3_EELb0ELb0ELb0ELb1ELb0ELb0ELb1ELb0EEEvNS_16Flash_fwd_paramsE,"aw",@nobits
	.sectionflags	@""
	.align	16


//--------------------- .nv.shared._ZN5flash16flash_fwd_kernelI23Flash_fwd_kernel_traitsILi192ELi64ELi64ELi4ELb0ELb0EN7cutlass10bfloat16_tE19Flash_kernel_traitsILi192ELi64ELi64ELi4ES3_EELb1ELb0ELb1ELb0ELb0ELb1ELb0ELb0EEEvNS_16Flash_fwd_paramsE --------------------------
	.section	.nv.shared._ZN5flash16flash_fwd_kernelI23Flash_fwd_kernel_traitsILi192ELi64ELi64ELi4ELb0ELb0EN7cutlass10bfloat16_tE19Flash_kernel_traitsILi192ELi64ELi64ELi4ES3_EELb1ELb0ELb1ELb0ELb0ELb1ELb0ELb0EEEvNS_16Flash_fwd_paramsE,"aw",@nobits
	.sectionflags	@""
	.align	16


//--------------------- .nv.shared._ZN5flash16flash_fwd_kernelI23Flash_fwd_kernel_traitsILi192ELi64ELi64ELi4ELb0ELb0EN7cutlass10bfloat16_tE19Flash_kernel_traitsILi192ELi64ELi64ELi4ES3_EELb0ELb0ELb1ELb0ELb0ELb1ELb1ELb0EEEvNS_16Flash_fwd_paramsE --------------------------
	.section	.nv.shared._ZN5flash16flash_fwd_kernelI23Flash_fwd_kernel_traitsILi192ELi64ELi64ELi4ELb0ELb0EN7cutlass10bfloat16_tE19Flash_kernel_traitsILi192ELi64ELi64ELi4ES3_EELb0ELb0ELb1ELb0ELb0ELb1ELb1ELb0EEEvNS_16Flash_fwd_paramsE,"aw",@nobits
	.sectionflags	@""
	.align	16


//--------------------- .nv.shared._ZN5flash16flash_fwd_kernelI23Flash_fwd_kernel_traitsILi192ELi64ELi64ELi4ELb0ELb0EN7cutlass10bfloat16_tE19Flash_kernel_traitsILi192ELi64ELi64ELi4ES3_EELb1ELb0ELb1ELb1ELb0ELb0ELb0ELb0EEEvNS_16Flash_fwd_paramsE --------------------------
	.section	.nv.shared._ZN5flash16flash_fwd_kernelI23Flash_fwd_kernel_traitsILi192ELi64ELi64ELi4ELb0ELb0EN7cutlass10bfloat16_tE19Flash_kernel_traitsILi192ELi64ELi64ELi4ES3_EELb1ELb0ELb1ELb1ELb0ELb0ELb0ELb0EEEvNS_16Flash_fwd_paramsE,"aw",@nobits
	.sectionflags	@""
	.align	16


//--------------------- .nv.shared._ZN5flash16flash_fwd_kernelI23Flash_fwd_kernel_traitsILi192ELi64ELi64ELi4ELb0ELb0EN7cutlass10bfloat16_tE19Flash_kernel_traitsILi192ELi64ELi64ELi4ES3_EELb1ELb0ELb1ELb0ELb0ELb0ELb0ELb1EEEvNS_16Flash_fwd_paramsE --------------------------
	.section	.nv.shared._ZN5flash16flash_fwd_kernelI23Flash_fwd_kernel_traitsILi192ELi64ELi64ELi4ELb0ELb0EN7cutlass10bfloat16_tE19Flash_kernel_traitsILi192ELi64ELi64ELi4ES3_EELb1ELb0ELb1ELb0ELb0ELb0ELb0ELb1EEEvNS_16Flash_fwd_paramsE,"aw",@nobits
	.sectionflags	@""
	.align	16


//--------------------- .nv.shared._ZN5flash16flash_fwd_kernelI23Flash_fwd_kernel_traitsILi192ELi64ELi64ELi4ELb0ELb0EN7cutlass10bfloat16_tE19Flash_kernel_traitsILi192ELi64ELi64ELi4ES3_EELb0ELb0ELb1ELb0ELb0ELb0ELb1ELb0EEEvNS_16Flash_fwd_paramsE --------------------------
	.section	.nv.shared._ZN5flash16flash_fwd_kernelI23Flash_fwd_kernel_traitsILi192ELi64ELi64ELi4ELb0ELb0EN7cutlass10bfloat16_tE19Flash_kernel_traitsILi192ELi64ELi64ELi4ES3_EELb0ELb0ELb1ELb0ELb0ELb0ELb1ELb0EEEvNS_16Flash_fwd_paramsE,"aw",@nobits
	.sectionflags	@""
	.align	16


//--------------------- .nv.shared._ZN5flash16flash_fwd_kernelI23Flash_fwd_kernel_traitsILi192ELi64ELi64ELi4ELb0ELb0EN7cutlass10bfloat16_tE19Flash_kernel_traitsILi192ELi64ELi64ELi4ES3_EELb1ELb0ELb1ELb1ELb0ELb0ELb0ELb1EEEvNS_16Flash_fwd_paramsE --------------------------
	.section	.nv.shared._ZN5flash16flash_fwd_kernelI23Flash_fwd_kernel_traitsILi192ELi64ELi64ELi4ELb0ELb0EN7cutlass10bfloat16_tE19Flash_kernel_traitsILi192ELi64ELi64ELi4ES3_EELb1ELb0ELb1ELb1ELb0ELb0ELb0ELb1EEEvNS_16Flash_fwd_paramsE,"aw",@nobits
	.sectionflags	@""
	.align	16


//--------------------- .nv.shared._ZN5flash16flash_fwd_kernelI23Flash_fwd_kernel_traitsILi192ELi64ELi64ELi4ELb0ELb0EN7cutlass10bfloat16_tE19Flash_kernel_traitsILi192ELi64ELi64ELi4ES3_EELb0ELb0ELb1ELb1ELb0ELb0ELb1ELb0EEEvNS_16Flash_fwd_paramsE --------------------------
	.section	.nv.shared._ZN5flash16flash_fwd_kernelI23Flash_fwd_kernel_traitsILi192ELi64ELi64ELi4ELb0ELb0EN7cutlass10bfloat16_tE19Flash_kernel_traitsILi192ELi64ELi64ELi4ES3_EELb0ELb0ELb1ELb1ELb0ELb0ELb1ELb0EEEvNS_16Flash_fwd_paramsE,"aw",@nobits
	.sectionflags	@""
	.align	16
